// Copyright (c) 2024, Jay Shah, Ganesh Bikshandi, Ying Zhang, Vijay Thakkar, Pradeep Ramani, Tri Dao.
// Splitting the different template instantiations to different files to speed up compilation.
// This file is auto-generated. See "generate_kernels.py"

#include "flash_fwd_launch_template.h"

#ifndef FLASHATTENTION_DISABLE_HDIM64
template void run_mha_fwd_<90, cutlass::half_t, 64, 64, false, true, false, true>(Flash_fwd_params &params, cudaStream_t stream);
#endif


// ===== COMPILED SASS (sm_90a) =====

	.target	sm_90a

	.elftype	@"ET_EXEC"


//--------------------- .note.nv.tkinfo           --------------------------
	.section	.note.nv.tkinfo,"",@"SHT_NOTE"
	.sectionflags	@"SHF_NOTE_NV_TKINFO"
	.tkinfo
        /*0018*/ 	.word	0x00000002
        /*0030*/ 	.string	""
        /*0030*/ 	.string	"ptxas"
        /*0030*/ 	.string	"Cuda compilation tools, release 13.0, V13.0.88"
        /*0030*/ 	.string	"Build cuda_13.0.r13.0/compiler.36424714_0"
        /*0030*/ 	.string	"-arch sm_90a -m 64 "



//--------------------- .note.nv.cuinfo           --------------------------
	.section	.note.nv.cuinfo,"",@"SHT_NOTE"
	.sectionflags	@"SHF_NOTE_NV_CUINFO"
        /*0018*/ 	.short	0x0002
        /*001a*/ 	.short	0x005a
        /*001c*/ 	.short	0x0082
	.zero		2


//--------------------- .nv.info                  --------------------------
	.section	.nv.info,"",@"SHT_CUDA_INFO"
	.align	4


	//----- nvinfo : EIATTR_REGCOUNT
	.align		4
        /*0000*/ 	.byte	0x04, 0x2f
        /*0002*/ 	.short	(.L_19 - .L_18)
	.align		4
.L_18:
        /*0004*/ 	.word	index@(_ZN7cutlass13device_kernelIN5flash11enable_sm90INS1_16FlashAttnFwdSm90INS1_25CollectiveMainloopFwdSm90ILi2EN4cute5tupleIJNS5_1CILi1EEES8_S8_EEENS6_IJNS7_ILi192EEENS7_ILi128EEENS7_ILi64EEEEEELi64ENS_6half_tEfNS_4arch4Sm90ELb1ELb0ELb0ELb1ELb1ELb1ELb0ELb1ELb1ELb1ELb0ELb0EEENS1_21CollectiveEpilogueFwdINS6_IJSA_SC_SB_EEES9_SE_SG_Li384ELb1ELb1ELb0ELb0EEENS1_36VarlenDynamicPersistentTileSchedulerILi192ELi128ELi384ELi128ELb0ELb1ELb1ELb1ELb1ELb1EEEEEEEEEvNT_6ParamsE)
        /*0008*/ 	.word	0x00000080


	//----- nvinfo : EIATTR_FRAME_SIZE
	.align		4
.L_19:
        /*000c*/ 	.byte	0x04, 0x11
        /*000e*/ 	.short	(.L_21 - .L_20)
	.align		4
.L_20:
        /*0010*/ 	.word	index@(_ZN7cutlass13device_kernelIN5flash11enable_sm90INS1_16FlashAttnFwdSm90INS1_25CollectiveMainloopFwdSm90ILi2EN4cute5tupleIJNS5_1CILi1EEES8_S8_EEENS6_IJNS7_ILi192EEENS7_ILi128EEENS7_ILi64EEEEEELi64ENS_6half_tEfNS_4arch4Sm90ELb1ELb0ELb0ELb1ELb1ELb1ELb0ELb1ELb1ELb1ELb0ELb0EEENS1_21CollectiveEpilogueFwdINS6_IJSA_SC_SB_EEES9_SE_SG_Li384ELb1ELb1ELb0ELb0EEENS1_36VarlenDynamicPersistentTileSchedulerILi192ELi128ELi384ELi128ELb0ELb1ELb1ELb1ELb1ELb1EEEEEEEEEvNT_6ParamsE)
        /*0014*/ 	.word	0x00000078


	//----- nvinfo : EIATTR_REGCOUNT
	.align		4
.L_21:
        /*0018*/ 	.byte	0x04, 0x2f
        /*001a*/ 	.short	(.L_23 - .L_22)
	.align		4
.L_22:
        /*001c*/ 	.word	index@(_ZN7cutlass13device_kernelIN5flash11enable_sm90INS1_16FlashAttnFwdSm90INS1_25CollectiveMainloopFwdSm90ILi2EN4cute5tupleIJNS5_1CILi1EEES8_S8_EEENS6_IJNS7_ILi192EEENS7_ILi128EEENS7_ILi64EEEEEELi64ENS_6half_tEfNS_4arch4Sm90ELb1ELb0ELb0ELb1ELb1ELb0ELb0ELb1ELb1ELb1ELb0ELb0EEENS1_21CollectiveEpilogueFwdINS6_IJSA_SC_SB_EEES9_SE_SG_Li384ELb1ELb1ELb0ELb0EEENS1_36VarlenDynamicPersistentTileSchedulerILi192ELi128ELi384ELi128ELb0ELb1ELb1ELb1ELb1ELb1EEEEEEEEEvNT_6ParamsE)
        /*0020*/ 	.word	0x00000080


	//----- nvinfo : EIATTR_FRAME_SIZE
	.align		4
.L_23:
        /*0024*/ 	.byte	0x04, 0x11
        /*0026*/ 	.short	(.L_25 - .L_24)
	.align		4
.L_24:
        /*0028*/ 	.word	index@(_ZN7cutlass13device_kernelIN5flash11enable_sm90INS1_16FlashAttnFwdSm90INS1_25CollectiveMainloopFwdSm90ILi2EN4cute5tupleIJNS5_1CILi1EEES8_S8_EEENS6_IJNS7_ILi192EEENS7_ILi128EEENS7_ILi64EEEEEELi64ENS_6half_tEfNS_4arch4Sm90ELb1ELb0ELb0ELb1ELb1ELb0ELb0ELb1ELb1ELb1ELb0ELb0EEENS1_21CollectiveEpilogueFwdINS6_IJSA_SC_SB_EEES9_SE_SG_Li384ELb1ELb1ELb0ELb0EEENS1_36VarlenDynamicPersistentTileSchedulerILi192ELi128ELi384ELi128ELb0ELb1ELb1ELb1ELb1ELb1EEEEEEEEEvNT_6ParamsE)
        /*002c*/ 	.word	0x00000040


	//----- nvinfo : EIATTR_REGCOUNT
	.align		4
.L_25:
        /*0030*/ 	.byte	0x04, 0x2f
        /*0032*/ 	.short	(.L_27 - .L_26)
	.align		4
.L_26:
        /*0034*/ 	.word	index@(_ZN7cutlass13device_kernelIN5flash11enable_sm90INS1_16FlashAttnFwdSm90INS1_25CollectiveMainloopFwdSm90ILi2EN4cute5tupleIJNS5_1CILi1EEES8_S8_EEENS6_IJNS7_ILi192EEENS7_ILi128EEENS7_ILi64EEEEEELi64ENS_6half_tEfNS_4arch4Sm90ELb1ELb0ELb0ELb0ELb1ELb0ELb0ELb1ELb1ELb1ELb0ELb0EEENS1_21CollectiveEpilogueFwdINS6_IJSA_SC_SB_EEES9_SE_SG_Li384ELb0ELb1ELb0ELb0EEENS1_30DynamicPersistentTileSchedulerILi384ELi128ELb0ELb1ELb1EEEEEEEEEvNT_6ParamsE)
        /*0038*/ 	.word	0x00000080


	//----- nvinfo : EIATTR_FRAME_SIZE
	.align		4
.L_27:
        /*003c*/ 	.byte	0x04, 0x11
        /*003e*/ 	.short	(.L_29 - .L_28)
	.align		4
.L_28:
        /*0040*/ 	.word	index@(_ZN7cutlass13device_kernelIN5flash11enable_sm90INS1_16FlashAttnFwdSm90INS1_25CollectiveMainloopFwdSm90ILi2EN4cute5tupleIJNS5_1CILi1EEES8_S8_EEENS6_IJNS7_ILi192EEENS7_ILi128EEENS7_ILi64EEEEEELi64ENS_6half_tEfNS_4arch4Sm90ELb1ELb0ELb0ELb0ELb1ELb0ELb0ELb1ELb1ELb1ELb0ELb0EEENS1_21CollectiveEpilogueFwdINS6_IJSA_SC_SB_EEES9_SE_SG_Li384ELb0ELb1ELb0ELb0EEENS1_30DynamicPersistentTileSchedulerILi384ELi128ELb0ELb1ELb1EEEEEEEEEvNT_6ParamsE)
        /*0044*/ 	.word	0x00000018


	//----- nvinfo : EIATTR_REGCOUNT
	.align		4
.L_29:
        /*0048*/ 	.byte	0x04, 0x2f
        /*004a*/ 	.short	(.L_31 - .L_30)
	.align		4
.L_30:
        /*004c*/ 	.word	index@(_ZN7cutlass13device_kernelIN5flash11enable_sm90INS1_16FlashAttnFwdSm90INS1_25CollectiveMainloopFwdSm90ILi2EN4cute5tupleIJNS5_1CILi1EEES8_S8_EEENS6_IJNS7_ILi192EEENS7_ILi128EEENS7_ILi64EEEEEELi64ENS_6half_tEfNS_4arch4Sm90ELb0ELb1ELb0ELb1ELb1ELb1ELb0ELb1ELb1ELb1ELb0ELb0EEENS1_21CollectiveEpilogueFwdINS6_IJSA_SC_SB_EEES9_SE_SG_Li384ELb1ELb1ELb0ELb0EEENS1_36VarlenDynamicPersistentTileSchedulerILi192ELi128ELi384ELi128ELb0ELb1ELb1ELb1ELb0ELb1EEEEEEEEEvNT_6ParamsE)
        /*0050*/ 	.word	0x00000080


	//----- nvinfo : EIATTR_FRAME_SIZE
	.align		4
.L_31:
        /*0054*/ 	.byte	0x04, 0x11
        /*0056*/ 	.short	(.L_33 - .L_32)
	.align		4
.L_32:
        /*0058*/ 	.word	index@(_ZN7cutlass13device_kernelIN5flash11enable_sm90INS1_16FlashAttnFwdSm90INS1_25CollectiveMainloopFwdSm90ILi2EN4cute5tupleIJNS5_1CILi1EEES8_S8_EEENS6_IJNS7_ILi192EEENS7_ILi128EEENS7_ILi64EEEEEELi64ENS_6half_tEfNS_4arch4Sm90ELb0ELb1ELb0ELb1ELb1ELb1ELb0ELb1ELb1ELb1ELb0ELb0EEENS1_21CollectiveEpilogueFwdINS6_IJSA_SC_SB_EEES9_SE_SG_Li384ELb1ELb1ELb0ELb0EEENS1_36VarlenDynamicPersistentTileSchedulerILi192ELi128ELi384ELi128ELb0ELb1ELb1ELb1ELb0ELb1EEEEEEEEEvNT_6ParamsE)
        /*005c*/ 	.word	0x00000070


	//----- nvinfo : EIATTR_REGCOUNT
	.align		4
.L_33:
        /*0060*/ 	.byte	0x04, 0x2f
        /*0062*/ 	.short	(.L_35 - .L_34)
	.align		4
.L_34:
        /*0064*/ 	.word	index@(_ZN7cutlass13device_kernelIN5flash11enable_sm90INS1_16FlashAttnFwdSm90INS1_25CollectiveMainloopFwdSm90ILi2EN4cute5tupleIJNS5_1CILi1EEES8_S8_EEENS6_IJNS7_ILi192EEENS7_ILi128EEENS7_ILi64EEEEEELi64ENS_6half_tEfNS_4arch4Sm90ELb0ELb1ELb0ELb1ELb1ELb0ELb0ELb1ELb1ELb1ELb0ELb0EEENS1_21CollectiveEpilogueFwdINS6_IJSA_SC_SB_EEES9_SE_SG_Li384ELb1ELb1ELb0ELb0EEENS1_36VarlenDynamicPersistentTileSchedulerILi192ELi128ELi384ELi128ELb0ELb1ELb1ELb1ELb0ELb1EEEEEEEEEvNT_6ParamsE)
        /*0068*/ 	.word	0x00000080


	//----- nvinfo : EIATTR_FRAME_SIZE
	.align		4
.L_35:
        /*006c*/ 	.byte	0x04, 0x11
        /*006e*/ 	.short	(.L_37 - .L_36)
	.align		4
.L_36:
        /*0070*/ 	.word	index@(_ZN7cutlass13device_kernelIN5flash11enable_sm90INS1_16FlashAttnFwdSm90INS1_25CollectiveMainloopFwdSm90ILi2EN4cute5tupleIJNS5_1CILi1EEES8_S8_EEENS6_IJNS7_ILi192EEENS7_ILi128EEENS7_ILi64EEEEEELi64ENS_6half_tEfNS_4arch4Sm90ELb0ELb1ELb0ELb1ELb1ELb0ELb0ELb1ELb1ELb1ELb0ELb0EEENS1_21CollectiveEpilogueFwdINS6_IJSA_SC_SB_EEES9_SE_SG_Li384ELb1ELb1ELb0ELb0EEENS1_36VarlenDynamicPersistentTileSchedulerILi192ELi128ELi384ELi128ELb0ELb1ELb1ELb1ELb0ELb1EEEEEEEEEvNT_6ParamsE)
        /*0074*/ 	.word	0x00000038


	//----- nvinfo : EIATTR_REGCOUNT
	.align		4
.L_37:
        /*0078*/ 	.byte	0x04, 0x2f
        /*007a*/ 	.short	(.L_39 - .L_38)
	.align		4
.L_38:
        /*007c*/ 	.word	index@(_ZN7cutlass13device_kernelIN5flash11enable_sm90INS1_16FlashAttnFwdSm90INS1_25CollectiveMainloopFwdSm90ILi2EN4cute5tupleIJNS5_1CILi1EEES8_S8_EEENS6_IJNS7_ILi192EEENS7_ILi128EEENS7_ILi64EEEEEELi64ENS_6half_tEfNS_4arch4Sm90ELb0ELb1ELb0ELb0ELb1ELb0ELb0ELb1ELb1ELb1ELb0ELb0EEENS1_21CollectiveEpilogueFwdINS6_IJSA_SC_SB_EEES9_SE_SG_Li384ELb0ELb1ELb0ELb0EEENS1_30DynamicPersistentTileSchedulerILi384ELi128ELb0ELb1ELb1EEEEEEEEEvNT_6ParamsE)
        /*0080*/ 	.word	0x00000080


	//----- nvinfo : EIATTR_FRAME_SIZE
	.align		4
.L_39:
        /*0084*/ 	.byte	0x04, 0x11
        /*0086*/ 	.short	(.L_41 - .L_40)
	.align		4
.L_40:
        /*0088*/ 	.word	index@(_ZN7cutlass13device_kernelIN5flash11enable_sm90INS1_16FlashAttnFwdSm90INS1_25CollectiveMainloopFwdSm90ILi2EN4cute5tupleIJNS5_1CILi1EEES8_S8_EEENS6_IJNS7_ILi192EEENS7_ILi128EEENS7_ILi64EEEEEELi64ENS_6half_tEfNS_4arch4Sm90ELb0ELb1ELb0ELb0ELb1ELb0ELb0ELb1ELb1ELb1ELb0ELb0EEENS1_21CollectiveEpilogueFwdINS6_IJSA_SC_SB_EEES9_SE_SG_Li384ELb0ELb1ELb0ELb0EEENS1_30DynamicPersistentTileSchedulerILi384ELi128ELb0ELb1ELb1EEEEEEEEEvNT_6ParamsE)
        /*008c*/ 	.word	0x00000018


	//----- nvinfo : EIATTR_REGCOUNT
	.align		4
.L_41:
        /*0090*/ 	.byte	0x04, 0x2f
        /*0092*/ 	.short	(.L_43 - .L_42)
	.align		4
.L_42:
        /*0094*/ 	.word	index@(_ZN7cutlass13device_kernelIN5flash11enable_sm90INS1_16FlashAttnFwdSm90INS1_25CollectiveMainloopFwdSm90ILi2EN4cute5tupleIJNS5_1CILi1EEES8_S8_EEENS6_IJNS7_ILi192EEENS7_ILi128EEENS7_ILi64EEEEEELi64ENS_6half_tEfNS_4arch4Sm90ELb0ELb0ELb0ELb1ELb1ELb1ELb0ELb1ELb1ELb1ELb0ELb0EEENS1_21CollectiveEpilogueFwdINS6_IJSA_SC_SB_EEES9_SE_SG_Li384ELb1ELb1ELb0ELb0EEENS1_36VarlenDynamicPersistentTileSchedulerILi192ELi128ELi384ELi128ELb0ELb1ELb1ELb0ELb1ELb1EEEEEEEEEvNT_6ParamsE)
        /*0098*/ 	.word	0x00000080


	//----- nvinfo : EIATTR_FRAME_SIZE
	.align		4
.L_43:
        /*009c*/ 	.byte	0x04, 0x11
        /*009e*/ 	.short	(.L_45 - .L_44)
	.align		4
.L_44:
        /*00a0*/ 	.word	index@(_ZN7cutlass13device_kernelIN5flash11enable_sm90INS1_16FlashAttnFwdSm90INS1_25CollectiveMainloopFwdSm90ILi2EN4cute5tupleIJNS5_1CILi1EEES8_S8_EEENS6_IJNS7_ILi192EEENS7_ILi128EEENS7_ILi64EEEEEELi64ENS_6half_tEfNS_4arch4Sm90ELb0ELb0ELb0ELb1ELb1ELb1ELb0ELb1ELb1ELb1ELb0ELb0EEENS1_21CollectiveEpilogueFwdINS6_IJSA_SC_SB_EEES9_SE_SG_Li384ELb1ELb1ELb0ELb0EEENS1_36VarlenDynamicPersistentTileSchedulerILi192ELi128ELi384ELi128ELb0ELb1ELb1ELb0ELb1ELb1EEEEEEEEEvNT_6ParamsE)
        /*00a4*/ 	.word	0x00000078


	//----- nvinfo : EIATTR_REGCOUNT
	.align		4
.L_45:
        /*00a8*/ 	.byte	0x04, 0x2f
        /*00aa*/ 	.short	(.L_47 - .L_46)
	.align		4
.L_46:
        /*00ac*/ 	.word	index@(_ZN7cutlass13device_kernelIN5flash11enable_sm90INS1_16FlashAttnFwdSm90INS1_25CollectiveMainloopFwdSm90ILi2EN4cute5tupleIJNS5_1CILi1EEES8_S8_EEENS6_IJNS7_ILi192EEENS7_ILi128EEENS7_ILi64EEEEEELi64ENS_6half_tEfNS_4arch4Sm90ELb0ELb0ELb0ELb1ELb1ELb0ELb0ELb1ELb1ELb1ELb0ELb0EEENS1_21CollectiveEpilogueFwdINS6_IJSA_SC_SB_EEES9_SE_SG_Li384ELb1ELb1ELb0ELb0EEENS1_36VarlenDynamicPersistentTileSchedulerILi192ELi128ELi384ELi128ELb0ELb1ELb1ELb0ELb1ELb1EEEEEEEEEvNT_6ParamsE)
        /*00b0*/ 	.word	0x00000080


	//----- nvinfo : EIATTR_FRAME_SIZE
	.align		4
.L_47:
        /*00b4*/ 	.byte	0x04, 0x11
        /*00b6*/ 	.short	(.L_49 - .L_48)
	.align		4
.L_48:
        /*00b8*/ 	.word	index@(_ZN7cutlass13device_kernelIN5flash11enable_sm90INS1_16FlashAttnFwdSm90INS1_25CollectiveMainloopFwdSm90ILi2EN4cute5tupleIJNS5_1CILi1EEES8_S8_EEENS6_IJNS7_ILi192EEENS7_ILi128EEENS7_ILi64EEEEEELi64ENS_6half_tEfNS_4arch4Sm90ELb0ELb0ELb0ELb1ELb1ELb0ELb0ELb1ELb1ELb1ELb0ELb0EEENS1_21CollectiveEpilogueFwdINS6_IJSA_SC_SB_EEES9_SE_SG_Li384ELb1ELb1ELb0ELb0EEENS1_36VarlenDynamicPersistentTileSchedulerILi192ELi128ELi384ELi128ELb0ELb1ELb1ELb0ELb1ELb1EEEEEEEEEvNT_6ParamsE)
        /*00bc*/ 	.word	0x00000040


	//----- nvinfo : EIATTR_REGCOUNT
	.align		4
.L_49:
        /*00c0*/ 	.byte	0x04, 0x2f
        /*00c2*/ 	.short	(.L_51 - .L_50)
	.align		4
.L_50:
        /*00c4*/ 	.word	index@(_ZN7cutlass13device_kernelIN5flash11enable_sm90INS1_16FlashAttnFwdSm90INS1_25CollectiveMainloopFwdSm90ILi2EN4cute5tupleIJNS5_1CILi1EEES8_S8_EEENS6_IJNS7_ILi192EEENS7_ILi128EEENS7_ILi64EEEEEELi64ENS_6half_tEfNS_4arch4Sm90ELb0ELb0ELb0ELb0ELb1ELb0ELb0ELb1ELb1ELb1ELb0ELb0EEENS1_21CollectiveEpilogueFwdINS6_IJSA_SC_SB_EEES9_SE_SG_Li384ELb0ELb1ELb0ELb0EEENS1_29StaticPersistentTileSchedulerILb0EEEEEEEEEvNT_6ParamsE)
        /*00c8*/ 	.word	0x00000080


	//----- nvinfo : EIATTR_FRAME_SIZE
	.align		4
.L_51:
        /*00cc*/ 	.byte	0x04, 0x11
        /*00ce*/ 	.short	(.L_53 - .L_52)
	.align		4
.L_52:
        /*00d0*/ 	.word	index@(_ZN7cutlass13device_kernelIN5flash11enable_sm90INS1_16FlashAttnFwdSm90INS1_25CollectiveMainloopFwdSm90ILi2EN4cute5tupleIJNS5_1CILi1EEES8_S8_EEENS6_IJNS7_ILi192EEENS7_ILi128EEENS7_ILi64EEEEEELi64ENS_6half_tEfNS_4arch4Sm90ELb0ELb0ELb0ELb0ELb1ELb0ELb0ELb1ELb1ELb1ELb0ELb0EEENS1_21CollectiveEpilogueFwdINS6_IJSA_SC_SB_EEES9_SE_SG_Li384ELb0ELb1ELb0ELb0EEENS1_29StaticPersistentTileSchedulerILb0EEEEEEEEEvNT_6ParamsE)
        /*00d4*/ 	.word	0x00000010


	//----- nvinfo : EIATTR_MIN_STACK_SIZE
	.align		4
.L_53:
        /*00d8*/ 	.byte	0x04, 0x12
        /*00da*/ 	.short	(.L_55 - .L_54)
	.align		4
.L_54:
        /*00dc*/ 	.word	index@(_ZN7cutlass13device_kernelIN5flash11enable_sm90INS1_16FlashAttnFwdSm90INS1_25CollectiveMainloopFwdSm90ILi2EN4cute5tupleIJNS5_1CILi1EEES8_S8_EEENS6_IJNS7_ILi192EEENS7_ILi128EEENS7_ILi64EEEEEELi64ENS_6half_tEfNS_4arch4Sm90ELb0ELb0ELb0ELb0ELb1ELb0ELb0ELb1ELb1ELb1ELb0ELb0EEENS1_21CollectiveEpilogueFwdINS6_IJSA_SC_SB_EEES9_SE_SG_Li384ELb0ELb1ELb0ELb0EEENS1_29StaticPersistentTileSchedulerILb0EEEEEEEEEvNT_6ParamsE)
        /*00e0*/ 	.word	0x00000010


	//----- nvinfo : EIATTR_MIN_STACK_SIZE
	.align		4
.L_55:
        /*00e4*/ 	.byte	0x04, 0x12
        /*00e6*/ 	.short	(.L_57 - .L_56)
	.align		4
.L_56:
        /*00e8*/ 	.word	index@(_ZN7cutlass13device_kernelIN5flash11enable_sm90INS1_16FlashAttnFwdSm90INS1_25CollectiveMainloopFwdSm90ILi2EN4cute5tupleIJNS5_1CILi1EEES8_S8_EEENS6_IJNS7_ILi192EEENS7_ILi128EEENS7_ILi64EEEEEELi64ENS_6half_tEfNS_4arch4Sm90ELb0ELb0ELb0ELb1ELb1ELb0ELb0ELb1ELb1ELb1ELb0ELb0EEENS1_21CollectiveEpilogueFwdINS6_IJSA_SC_SB_EEES9_SE_SG_Li384ELb1ELb1ELb0ELb0EEENS1_36VarlenDynamicPersistentTileSchedulerILi192ELi128ELi384ELi128ELb0ELb1ELb1ELb0ELb1ELb1EEEEEEEEEvNT_6ParamsE)
        /*00ec*/ 	.word	0x00000040


	//----- nvinfo : EIATTR_MIN_STACK_SIZE
	.align		4
.L_57:
        /*00f0*/ 	.byte	0x04, 0x12
        /*00f2*/ 	.short	(.L_59 - .L_58)
	.align		4
.L_58:
        /*00f4*/ 	.word	index@(_ZN7cutlass13device_kernelIN5flash11enable_sm90INS1_16FlashAttnFwdSm90INS1_25CollectiveMainloopFwdSm90ILi2EN4cute5tupleIJNS5_1CILi1EEES8_S8_EEENS6_IJNS7_ILi192EEENS7_ILi128EEENS7_ILi64EEEEEELi64ENS_6half_tEfNS_4arch4Sm90ELb0ELb0ELb0ELb1ELb1ELb1ELb0ELb1ELb1ELb1ELb0ELb0EEENS1_21CollectiveEpilogueFwdINS6_IJSA_SC_SB_EEES9_SE_SG_Li384ELb1ELb1ELb0ELb0EEENS1_36VarlenDynamicPersistentTileSchedulerILi192ELi128ELi384ELi128ELb0ELb1ELb1ELb0ELb1ELb1EEEEEEEEEvNT_6ParamsE)
        /*00f8*/ 	.word	0x00000078


	//----- nvinfo : EIATTR_MIN_STACK_SIZE
	.align		4
.L_59:
        /*00fc*/ 	.byte	0x04, 0x12
        /*00fe*/ 	.short	(.L_61 - .L_60)
	.align		4
.L_60:
        /*0100*/ 	.word	index@(_ZN7cutlass13device_kernelIN5flash11enable_sm90INS1_16FlashAttnFwdSm90INS1_25CollectiveMainloopFwdSm90ILi2EN4cute5tupleIJNS5_1CILi1EEES8_S8_EEENS6_IJNS7_ILi192EEENS7_ILi128EEENS7_ILi64EEEEEELi64ENS_6half_tEfNS_4arch4Sm90ELb0ELb1ELb0ELb0ELb1ELb0ELb0ELb1ELb1ELb1ELb0ELb0EEENS1_21CollectiveEpilogueFwdINS6_IJSA_SC_SB_EEES9_SE_SG_Li384ELb0ELb1ELb0ELb0EEENS1_30DynamicPersistentTileSchedulerILi384ELi128ELb0ELb1ELb1EEEEEEEEEvNT_6ParamsE)
        /*0104*/ 	.word	0x00000018


	//----- nvinfo : EIATTR_MIN_STACK_SIZE
	.align		4
.L_61:
        /*0108*/ 	.byte	0x04, 0x12
        /*010a*/ 	.short	(.L_63 - .L_62)
	.align		4
.L_62:
        /*010c*/ 	.word	index@(_ZN7cutlass13device_kernelIN5flash11enable_sm90INS1_16FlashAttnFwdSm90INS1_25CollectiveMainloopFwdSm90ILi2EN4cute5tupleIJNS5_1CILi1EEES8_S8_EEENS6_IJNS7_ILi192EEENS7_ILi128EEENS7_ILi64EEEEEELi64ENS_6half_tEfNS_4arch4Sm90ELb0ELb1ELb0ELb1ELb1ELb0ELb0ELb1ELb1ELb1ELb0ELb0EEENS1_21CollectiveEpilogueFwdINS6_IJSA_SC_SB_EEES9_SE_SG_Li384ELb1ELb1ELb0ELb0EEENS1_36VarlenDynamicPersistentTileSchedulerILi192ELi128ELi384ELi128ELb0ELb1ELb1ELb1ELb0ELb1EEEEEEEEEvNT_6ParamsE)
        /*0110*/ 	.word	0x00000038


	//----- nvinfo : EIATTR_MIN_STACK_SIZE
	.align		4
.L_63:
        /*0114*/ 	.byte	0x04, 0x12
        /*0116*/ 	.short	(.L_65 - .L_64)
	.align		4
.L_64:
        /*0118*/ 	.word	index@(_ZN7cutlass13device_kernelIN5flash11enable_sm90INS1_16FlashAttnFwdSm90INS1_25CollectiveMainloopFwdSm90ILi2EN4cute5tupleIJNS5_1CILi1EEES8_S8_EEENS6_IJNS7_ILi192EEENS7_ILi128EEENS7_ILi64EEEEEELi64ENS_6half_tEfNS_4arch4Sm90ELb0ELb1ELb0ELb1ELb1ELb1ELb0ELb1ELb1ELb1ELb0ELb0EEENS1_21CollectiveEpilogueFwdINS6_IJSA_SC_SB_EEES9_SE_SG_Li384ELb1ELb1ELb0ELb0EEENS1_36VarlenDynamicPersistentTileSchedulerILi192ELi128ELi384ELi128ELb0ELb1ELb1ELb1ELb0ELb1EEEEEEEEEvNT_6ParamsE)
        /*011c*/ 	.word	0x00000070


	//----- nvinfo : EIATTR_MIN_STACK_SIZE
	.align		4
.L_65:
        /*0120*/ 	.byte	0x04, 0x12
        /*0122*/ 	.short	(.L_67 - .L_66)
	.align		4
.L_66:
        /*0124*/ 	.word	index@(_ZN7cutlass13device_kernelIN5flash11enable_sm90INS1_16FlashAttnFwdSm90INS1_25CollectiveMainloopFwdSm90ILi2EN4cute5tupleIJNS5_1CILi1EEES8_S8_EEENS6_IJNS7_ILi192EEENS7_ILi128EEENS7_ILi64EEEEEELi64ENS_6half_tEfNS_4arch4Sm90ELb1ELb0ELb0ELb0ELb1ELb0ELb0ELb1ELb1ELb1ELb0ELb0EEENS1_21CollectiveEpilogueFwdINS6_IJSA_SC_SB_EEES9_SE_SG_Li384ELb0ELb1ELb0ELb0EEENS1_30DynamicPersistentTileSchedulerILi384ELi128ELb0ELb1ELb1EEEEEEEEEvNT_6ParamsE)
        /*0128*/ 	.word	0x00000018


	//----- nvinfo : EIATTR_MIN_STACK_SIZE
	.align		4
.L_67:
        /*012c*/ 	.byte	0x04, 0x12
        /*012e*/ 	.short	(.L_69 - .L_68)
	.align		4
.L_68:
        /*0130*/ 	.word	index@(_ZN7cutlass13device_kernelIN5flash11enable_sm90INS1_16FlashAttnFwdSm90INS1_25CollectiveMainloopFwdSm90ILi2EN4cute5tupleIJNS5_1CILi1EEES8_S8_EEENS6_IJNS7_ILi192EEENS7_ILi128EEENS7_ILi64EEEEEELi64ENS_6half_tEfNS_4arch4Sm90ELb1ELb0ELb0ELb1ELb1ELb0ELb0ELb1ELb1ELb1ELb0ELb0EEENS1_21CollectiveEpilogueFwdINS6_IJSA_SC_SB_EEES9_SE_SG_Li384ELb1ELb1ELb0ELb0EEENS1_36VarlenDynamicPersistentTileSchedulerILi192ELi128ELi384ELi128ELb0ELb1ELb1ELb1ELb1ELb1EEEEEEEEEvNT_6ParamsE)
        /*0134*/ 	.word	0x00000040


	//----- nvinfo : EIATTR_MIN_STACK_SIZE
	.align		4
.L_69:
        /*0138*/ 	.byte	0x04, 0x12
        /*013a*/ 	.short	(.L_71 - .L_70)
	.align		4
.L_70:
        /*013c*/ 	.word	index@(_ZN7cutlass13device_kernelIN5flash11enable_sm90INS1_16FlashAttnFwdSm90INS1_25CollectiveMainloopFwdSm90ILi2EN4cute5tupleIJNS5_1CILi1EEES8_S8_EEENS6_IJNS7_ILi192EEENS7_ILi128EEENS7_ILi64EEEEEELi64ENS_6half_tEfNS_4arch4Sm90ELb1ELb0ELb0ELb1ELb1ELb1ELb0ELb1ELb1ELb1ELb0ELb0EEENS1_21CollectiveEpilogueFwdINS6_IJSA_SC_SB_EEES9_SE_SG_Li384ELb1ELb1ELb0ELb0EEENS1_36VarlenDynamicPersistentTileSchedulerILi192ELi128ELi384ELi128ELb0ELb1ELb1ELb1ELb1ELb1EEEEEEEEEvNT_6ParamsE)
        /*0140*/ 	.word	0x00000078
.L_71:


//--------------------- .nv.compat                --------------------------
	.section	.nv.compat,"",@"SHT_CUDA_COMPAT_INFO"
	.align	4
        /*0000*/ 	.byte	0x02, 0x09, 0x01, 0x00, 0x02, 0x02, 0x04, 0x00, 0x02, 0x05, 0x05, 0x00, 0x03, 0x07, 0x01, 0x01
        /*0010*/ 	.byte	0x02, 0x03, 0x01, 0x00, 0x02, 0x06, 0x01, 0x00, 0x04, 0x0b, 0x08, 0x00, 0x00, 0x00, 0x00, 0x00
        /*0020*/ 	.byte	0x00, 0x00, 0x00, 0x00


//--------------------- .nv.info._ZN7cutlass13device_kernelIN5flash11enable_sm90INS1_16FlashAttnFwdSm90INS1_25CollectiveMainloopFwdSm90ILi2EN4cute5tupleIJNS5_1CILi1EEES8_S8_EEENS6_IJNS7_ILi192EEENS7_ILi128EEENS7_ILi64EEEEEELi64ENS_6half_tEfNS_4arch4Sm90ELb0ELb0ELb0ELb0ELb1ELb0ELb0ELb1ELb1ELb1ELb0ELb0EEENS1_21CollectiveEpilogueFwdINS6_IJSA_SC_SB_EEES9_SE_SG_Li384ELb0ELb1ELb0ELb0EEENS1_29StaticPersistentTileSchedulerILb0EEEEEEEEEvNT_6ParamsE --------------------------
	.section	.nv.info._ZN7cutlass13device_kernelIN5flash11enable_sm90INS1_16FlashAttnFwdSm90INS1_25CollectiveMainloopFwdSm90ILi2EN4cute5tupleIJNS5_1CILi1EEES8_S8_EEENS6_IJNS7_ILi192EEENS7_ILi128EEENS7_ILi64EEEEEELi64ENS_6half_tEfNS_4arch4Sm90ELb0ELb0ELb0ELb0ELb1ELb0ELb0ELb1ELb1ELb1ELb0ELb0EEENS1_21CollectiveEpilogueFwdINS6_IJSA_SC_SB_EEES9_SE_SG_Li384ELb0ELb1ELb0ELb0EEENS1_29StaticPersistentTileSchedulerILb0EEEEEEEEEvNT_6ParamsE,"",@"SHT_CUDA_INFO"
	.sectionflags	@""
	.align	4


	//----- nvinfo : EIATTR_CUDA_API_VERSION
	.align		4
        /*0000*/ 	.byte	0x04, 0x37
        /*0002*/ 	.short	(.L_73 - .L_72)
.L_72:
        /*0004*/ 	.word	0x00000082


	//----- nvinfo : EIATTR_KPARAM_INFO
	.align		4
.L_73:
        /*0008*/ 	.byte	0x04, 0x17
        /*000a*/ 	.short	(.L_75 - .L_74)
.L_74:
        /*000c*/ 	.word	0x00000000
        /*0010*/ 	.short	0x0000
        /*0012*/ 	.short	0x0070
        /*0014*/ 	.byte	0x00, 0xf0, 0x01, 0x28


	//----- nvinfo : EIATTR_SPARSE_MMA_MASK
	.align		4
.L_75:
        /*0018*/ 	.byte	0x03, 0x50
        /*001a*/ 	.short	0x0000


	//----- nvinfo : EIATTR_MAXREG_COUNT
	.align		4
        /*001c*/ 	.byte	0x03, 0x1b
        /*001e*/ 	.short	0x0080


	//----- nvinfo : EIATTR_NUM_BARRIERS
	.align		4
        /*0020*/ 	.byte	0x02, 0x4c
        /*0022*/ 	.byte	0x10
	.zero		1


	//----- nvinfo : EIATTR_EXTERNS
	.align		4
        /*0024*/ 	.byte	0x04, 0x0f
        /*0026*/ 	.short	(.L_77 - .L_76)


	//   ....[0]....
	.align		4
.L_76:
        /*0028*/ 	.word	index@(__assertfail)


	//----- nvinfo : EIATTR_ANNOTATIONS
	.align		4
.L_77:
        /*002c*/ 	.byte	0x04, 0x55
        /*002e*/ 	.short	(.L_79 - .L_78)


	//   ....[0]....
.L_78:
        /*0030*/ 	.word	0x00000001
        /*0034*/ 	.byte	0x90, 0x65, 0x00, 0x00, 0x01, 0x00, 0x00, 0x00, 0xb0, 0x65, 0x00, 0x00, 0x01, 0x00, 0x00, 0x00
        /*0044*/ 	.byte	0x60, 0x66, 0x00, 0x00, 0x01, 0x00, 0x00, 0x00, 0xf0, 0x67, 0x00, 0x00, 0x01, 0x00, 0x00, 0x00
        /*0054*/ 	.byte	0x60, 0x6d, 0x00, 0x00, 0x01, 0x00, 0x00, 0x00, 0x50, 0x79, 0x00, 0x00, 0x01, 0x00, 0x00, 0x00
        /*0064*/ 	.byte	0xb0, 0x84, 0x00, 0x00, 0x01, 0x00, 0x00, 0x00, 0x80, 0x86, 0x00, 0x00, 0x01, 0x00, 0x00, 0x00
        /*0074*/ 	.byte	0xb0, 0x86, 0x00, 0x00, 0x01, 0x00, 0x00, 0x00, 0x30, 0x9b, 0x00, 0x00, 0x01, 0x00, 0x00, 0x00
        /*0084*/ 	.byte	0x60, 0x9b, 0x00, 0x00, 0x01, 0x00, 0x00, 0x00, 0xe0, 0x9b, 0x00, 0x00, 0x01, 0x00, 0x00, 0x00
        /*0094*/ 	.byte	0x00, 0x9c, 0x00, 0x00


	//----- nvinfo : EIATTR_MERCURY_ISA_VERSION
	.align		4
.L_79:
        /*0098*/ 	.byte	0x03, 0x5f
        /*009a*/ 	.short	0x0101


	//----- nvinfo : EIATTR_INT_WARP_WIDE_INSTR_OFFSETS
	.align		4
        /*009c*/ 	.byte	0x04, 0x31
        /*009e*/ 	.short	(.L_81 - .L_80)


	//   ....[0]....
.L_80:
        /*00a0*/ 	.word	0x000000c0


	//   ....[1]....
        /*00a4*/ 	.word	0x000000d0


	//   ....[2]....
        /*00a8*/ 	.word	0x00000170


	//----- nvinfo : EIATTR_COOP_GROUP_MASK_REGIDS
	.align		4
.L_81:
        /*00ac*/ 	.byte	0x04, 0x29
        /*00ae*/ 	.short	(.L_83 - .L_82)


	//   ....[0]....
.L_82:
        /*00b0*/ 	.word	0xffffffff


	//   ....[1]....
        /*00b4*/ 	.word	0xffffffff


	//   ....[2]....
        /*00b8*/ 	.word	0xffffffff


	//   ....[3]....
        /*00bc*/ 	.word	0xffffffff


	//   ....[4]....
        /*00c0*/ 	.word	0xffffffff


	//   ....[5]....
        /*00c4*/ 	.word	0xffffffff


	//   ....[6]....
        /*00c8*/ 	.word	0xffffffff


	//   ....[7]....
        /*00cc*/ 	.word	0xffffffff


	//   ....[8]....
        /*00d0*/ 	.word	0xffffffff


	//   ....[9]....
        /*00d4*/ 	.word	0xffffffff


	//   ....[10]....
        /*00d8*/ 	.word	0xffffffff


	//   ....[11]....
        /*00dc*/ 	.word	0xffffffff


	//   ....[12]....
        /*00e0*/ 	.word	0xffffffff


	//   ....[13]....
        /*00e4*/ 	.word	0xffffffff


	//   ....[14]....
        /*00e8*/ 	.word	0xffffffff


	//   ....[15]....
        /*00ec*/ 	.word	0xffffffff


	//   ....[16]....
        /*00f0*/ 	.word	0xffffffff


	//   ....[17]....
        /*00f4*/ 	.word	0xffffffff


	//   ....[18]....
        /*00f8*/ 	.word	0xffffffff


	//   ....[19]....
        /*00fc*/ 	.word	0xffffffff


	//   ....[20]....
        /*0100*/ 	.word	0xffffffff


	//   ....[21]....
        /*0104*/ 	.word	0xffffffff


	//   ....[22]....
        /*0108*/ 	.word	0xffffffff


	//   ....[23]....
        /*010c*/ 	.word	0xffffffff


	//   ....[24]....
        /*0110*/ 	.word	0xffffffff


	//   ....[25]....
        /*0114*/ 	.word	0xffffffff


	//   ....[26]....
        /*0118*/ 	.word	0xffffffff


	//   ....[27]....
        /*011c*/ 	.word	0xffffffff


	//   ....[28]....
        /*0120*/ 	.word	0xffffffff


	//   ....[29]....
        /*0124*/ 	.word	0xffffffff


	//   ....[30]....
        /*0128*/ 	.word	0xffffffff


	//   ....[31]....
        /*012c*/ 	.word	0xffffffff


	//   ....[32]....
        /*0130*/ 	.word	0xffffffff


	//   ....[33]....
        /*0134*/ 	.word	0xffffffff


	//   ....[34]....
        /*0138*/ 	.word	0xffffffff


	//   ....[35]....
        /*013c*/ 	.word	0xffffffff


	//   ....[36]....
        /*0140*/ 	.word	0xffffffff


	//   ....[37]....
        /*0144*/ 	.word	0xffffffff


	//   ....[38]....
        /*0148*/ 	.word	0xffffffff


	//   ....[39]....
        /*014c*/ 	.word	0xffffffff


	//   ....[40]....
        /*0150*/ 	.word	0xffffffff


	//   ....[41]....
        /*0154*/ 	.word	0xffffffff


	//   ....[42]....
        /*0158*/ 	.word	0xffffffff


	//   ....[43]....
        /*015c*/ 	.word	0xffffffff


	//   ....[44]....
        /*0160*/ 	.word	0xffffffff


	//   ....[45]....
        /*0164*/ 	.word	0xffffffff


	//   ....[46]....
        /*0168*/ 	.word	0xffffffff


	//   ....[47]....
        /*016c*/ 	.word	0xffffffff


	//   ....[48]....
        /*0170*/ 	.word	0xffffffff


	//   ....[49]....
        /*0174*/ 	.word	0xffffffff


	//   ....[50]....
        /*0178*/ 	.word	0xffffffff


	//   ....[51]....
        /*017c*/ 	.word	0xffffffff


	//   ....[52]....
        /*0180*/ 	.word	0xffffffff


	//   ....[53]....
        /*0184*/ 	.word	0xffffffff


	//   ....[54]....
        /*0188*/ 	.word	0xffffffff


	//   ....[55]....
        /*018c*/ 	.word	0xffffffff


	//   ....[56]....
        /*0190*/ 	.word	0xffffffff


	//   ....[57]....
        /*0194*/ 	.word	0xffffffff


	//   ....[58]....
        /*0198*/ 	.word	0xffffffff


	//   ....[59]....
        /*019c*/ 	.word	0xffffffff


	//   ....[60]....
        /*01a0*/ 	.word	0xffffffff


	//   ....[61]....
        /*01a4*/ 	.word	0xffffffff


	//   ....[62]....
        /*01a8*/ 	.word	0xffffffff


	//   ....[63]....
        /*01ac*/ 	.word	0xffffffff


	//   ....[64]....
        /*01b0*/ 	.word	0xffffffff


	//   ....[65]....
        /*01b4*/ 	.word	0xffffffff


	//   ....[66]....
        /*01b8*/ 	.word	0xffffffff


	//   ....[67]....
        /*01bc*/ 	.word	0xffffffff


	//   ....[68]....
        /*01c0*/ 	.word	0xffffffff


	//   ....[69]....
        /*01c4*/ 	.word	0xffffffff


	//   ....[70]....
        /*01c8*/ 	.word	0xffffffff


	//   ....[71]....
        /*01cc*/ 	.word	0xffffffff


	//   ....[72]....
        /*01d0*/ 	.word	0xffffffff


	//   ....[73]....
        /*01d4*/ 	.word	0xffffffff


	//   ....[74]....
        /*01d8*/ 	.word	0xffffffff


	//   ....[75]....
        /*01dc*/ 	.word	0xffffffff


	//   ....[76]....
        /*01e0*/ 	.word	0xffffffff


	//   ....[77]....
        /*01e4*/ 	.word	0xffffffff


	//   ....[78]....
        /*01e8*/ 	.word	0xffffffff


	//   ....[79]....
        /*01ec*/ 	.word	0xffffffff


	//   ....[80]....
        /*01f0*/ 	.word	0xffffffff


	//   ....[81]....
        /*01f4*/ 	.word	0xffffffff


	//   ....[82]....
        /*01f8*/ 	.word	0xffffffff


	//   ....[83]....
        /*01fc*/ 	.word	0xffffffff


	//   ....[84]....
        /*0200*/ 	.word	0xffffffff


	//   ....[85]....
        /*0204*/ 	.word	0xffffffff


	//   ....[86]....
        /*0208*/ 	.word	0xffffffff


	//   ....[87]....
        /*020c*/ 	.word	0xffffffff


	//   ....[88]....
        /*0210*/ 	.word	0xffffffff


	//   ....[89]....
        /*0214*/ 	.word	0xffffffff


	//   ....[90]....
        /*0218*/ 	.word	0xffffffff


	//   ....[91]....
        /*021c*/ 	.word	0xffffffff


	//   ....[92]....
        /*0220*/ 	.word	0xffffffff


	//   ....[93]....
        /*0224*/ 	.word	0xffffffff


	//   ....[94]....
        /*0228*/ 	.word	0xffffffff


	//   ....[95]....
        /*022c*/ 	.word	0xffffffff


	//   ....[96]....
        /*0230*/ 	.word	0xffffffff


	//   ....[97]....
        /*0234*/ 	.word	0xffffffff


	//   ....[98]....
        /*0238*/ 	.word	0xffffffff


	//   ....[99]....
        /*023c*/ 	.word	0xffffffff


	//   ....[100]....
        /*0240*/ 	.word	0xffffffff


	//   ....[101]....
        /*0244*/ 	.word	0xffffffff


	//   ....[102]....
        /*0248*/ 	.word	0xffffffff


	//   ....[103]....
        /*024c*/ 	.word	0xffffffff


	//   ....[104]....
        /*0250*/ 	.word	0xffffffff


	//   ....[105]....
        /*0254*/ 	.word	0xffffffff


	//   ....[106]....
        /*0258*/ 	.word	0xffffffff


	//   ....[107]....
        /*025c*/ 	.word	0xffffffff


	//   ....[108]....
        /*0260*/ 	.word	0xffffffff


	//   ....[109]....
        /*0264*/ 	.word	0xffffffff


	//   ....[110]....
        /*0268*/ 	.word	0xffffffff


	//   ....[111]....
        /*026c*/ 	.word	0xffffffff


	//   ....[112]....
        /*0270*/ 	.word	0xffffffff


	//   ....[113]....
        /*0274*/ 	.word	0xffffffff


	//   ....[114]....
        /*0278*/ 	.word	0xffffffff


	//   ....[115]....
        /*027c*/ 	.word	0xffffffff


	//   ....[116]....
        /*0280*/ 	.word	0xffffffff


	//   ....[117]....
        /*0284*/ 	.word	0xffffffff


	//   ....[118]....
        /*0288*/ 	.word	0xffffffff


	//   ....[119]....
        /*028c*/ 	.word	0xffffffff


	//   ....[120]....
        /*0290*/ 	.word	0x0500000f


	//   ....[121]....
        /*0294*/ 	.word	0x0500000f


	//   ....[122]....
        /*0298*/ 	.word	0x0500000f


	//   ....[123]....
        /*029c*/ 	.word	0x0500000f


	//   ....[124]....
        /*02a0*/ 	.word	0x0500000f


	//   ....[125]....
        /*02a4*/ 	.word	0x0500000f


	//   ....[126]....
        /*02a8*/ 	.word	0x0500000f


	//   ....[127]....
        /*02ac*/ 	.word	0x0500000f


	//   ....[128]....
        /*02b0*/ 	.word	0x0500000f


	//   ....[129]....
        /*02b4*/ 	.word	0x0500000f


	//   ....[130]....
        /*02b8*/ 	.word	0x0500000f


	//   ....[131]....
        /*02bc*/ 	.word	0x0500000f


	//   ....[132]....
        /*02c0*/ 	.word	0x0500000f


	//   ....[133]....
        /*02c4*/ 	.word	0x0500000f


	//   ....[134]....
        /*02c8*/ 	.word	0x0500000f


	//   ....[135]....
        /*02cc*/ 	.word	0x0500000f


	//   ....[136]....
        /*02d0*/ 	.word	0x0500000f


	//   ....[137]....
        /*02d4*/ 	.word	0x0500000f


	//   ....[138]....
        /*02d8*/ 	.word	0x0500000f


	//   ....[139]....
        /*02dc*/ 	.word	0x0500000f


	//   ....[140]....
        /*02e0*/ 	.word	0x0500000f


	//   ....[141]....
        /*02e4*/ 	.word	0x0500000f


	//   ....[142]....
        /*02e8*/ 	.word	0x0500000f


	//   ....[143]....
        /*02ec*/ 	.word	0x0500000f


	//   ....[144]....
        /*02f0*/ 	.word	0x0500000f


	//   ....[145]....
        /*02f4*/ 	.word	0x0500000f


	//   ....[146]....
        /*02f8*/ 	.word	0x0500000f


	//   ....[147]....
        /*02fc*/ 	.word	0x0500000f


	//   ....[148]....
        /*0300*/ 	.word	0x0500000f


	//   ....[149]....
        /*0304*/ 	.word	0x0500000f


	//   ....[150]....
        /*0308*/ 	.word	0x0500000f


	//   ....[151]....
        /*030c*/ 	.word	0x0500000f


	//   ....[152]....
        /*0310*/ 	.word	0x0500000f


	//   ....[153]....
        /*0314*/ 	.word	0x0500000f


	//   ....[154]....
        /*0318*/ 	.word	0x0500000f


	//   ....[155]....
        /*031c*/ 	.word	0x0500000f


	//   ....[156]....
        /*0320*/ 	.word	0x0500000f


	//   ....[157]....
        /*0324*/ 	.word	0x0500000f


	//   ....[158]....
        /*0328*/ 	.word	0x0500000f


	//   ....[159]....
        /*032c*/ 	.word	0x0500000f


	//   ....[160]....
        /*0330*/ 	.word	0x0500000f


	//   ....[161]....
        /*0334*/ 	.word	0x0500000f


	//   ....[162]....
        /*0338*/ 	.word	0x0500000f


	//   ....[163]....
        /*033c*/ 	.word	0x0500000f


	//   ....[164]....
        /*0340*/ 	.word	0x0500000f


	//   ....[165]....
        /*0344*/ 	.word	0x0500000f


	//   ....[166]....
        /*0348*/ 	.word	0x0500000f


	//   ....[167]....
        /*034c*/ 	.word	0x0500000f


	//   ....[168]....
        /*0350*/ 	.word	0x0500000f


	//   ....[169]....
        /*0354*/ 	.word	0x0500000f


	//   ....[170]....
        /*0358*/ 	.word	0x0500000f


	//   ....[171]....
        /*035c*/ 	.word	0x0500000f


	//   ....[172]....
        /*0360*/ 	.word	0x0500000f


	//   ....[173]....
        /*0364*/ 	.word	0x0500000f


	//   ....[174]....
        /*0368*/ 	.word	0x0500000f


	//   ....[175]....
        /*036c*/ 	.word	0x0500000f


	//   ....[176]....
        /*0370*/ 	.word	0x0500000f


	//   ....[177]....
        /*0374*/ 	.word	0x0500000f


	//   ....[178]....
        /*0378*/ 	.word	0x0500000f


	//   ....[179]....
        /*037c*/ 	.word	0x0500000f


	//   ....[180]....
        /*0380*/ 	.word	0x0500000f


	//   ....[181]....
        /*0384*/ 	.word	0x0500000f


	//   ....[182]....
        /*0388*/ 	.word	0x0500000f


	//   ....[183]....
        /*038c*/ 	.word	0x0500000f


	//   ....[184]....
        /*0390*/ 	.word	0x0500000f


	//   ....[185]....
        /*0394*/ 	.word	0x0500000f


	//   ....[186]....
        /*0398*/ 	.word	0x0500000f


	//   ....[187]....
        /*039c*/ 	.word	0x0500000f


	//   ....[188]....
        /*03a0*/ 	.word	0x0500000f


	//   ....[189]....
        /*03a4*/ 	.word	0x0500000f


	//   ....[190]....
        /*03a8*/ 	.word	0x0500000f


	//   ....[191]....
        /*03ac*/ 	.word	0x0500000f


	//   ....[192]....
        /*03b0*/ 	.word	0x0500000f


	//   ....[193]....
        /*03b4*/ 	.word	0x0500000f


	//   ....[194]....
        /*03b8*/ 	.word	0x0500000f


	//   ....[195]....
        /*03bc*/ 	.word	0x0500000f


	//   ....[196]....
        /*03c0*/ 	.word	0x0500000f


	//   ....[197]....
        /*03c4*/ 	.word	0x0500000f


	//   ....[198]....
        /*03c8*/ 	.word	0x0500000f


	//   ....[199]....
        /*03cc*/ 	.word	0x0500000f


	//   ....[200]....
        /*03d0*/ 	.word	0x0500000f


	//   ....[201]....
        /*03d4*/ 	.word	0x0500000f


	//   ....[202]....
        /*03d8*/ 	.word	0x0500000f


	//   ....[203]....
        /*03dc*/ 	.word	0x0500000f


	//   ....[204]....
        /*03e0*/ 	.word	0x0500000f


	//   ....[205]....
        /*03e4*/ 	.word	0x0500000f


	//   ....[206]....
        /*03e8*/ 	.word	0x0500000f


	//   ....[207]....
        /*03ec*/ 	.word	0x0500000f


	//   ....[208]....
        /*03f0*/ 	.word	0x0500000f


	//   ....[209]....
        /*03f4*/ 	.word	0x0500000f


	//----- nvinfo : EIATTR_COOP_GROUP_INSTR_OFFSETS
	.align		4
.L_83:
        /*03f8*/ 	.byte	0x04, 0x28
        /*03fa*/ 	.short	(.L_85 - .L_84)


	//   ....[0]....
.L_84:
        /*03fc*/ 	.word	0x00000080


	//   ....[1]....
        /*0400*/ 	.word	0x00000090


	//   ....[2]....
        /*0404*/ 	.word	0x000002d0


	//   ....[3]....
        /*0408*/ 	.word	0x00000430


	//   ....[4]....
        /*040c*/ 	.word	0x00000550


	//   ....[5]....
        /*0410*/ 	.word	0x000006b0


	//   ....[6]....
        /*0414*/ 	.word	0x00000ca0


	//   ....[7]....
        /*0418*/ 	.word	0x00001c70


	//   ....[8]....
        /*041c*/ 	.word	0x00001d70


	//   ....[9]....
        /*0420*/ 	.word	0x00002360


	//   ....[10]....
        /*0424*/ 	.word	0x000023b0


	//   ....[11]....
        /*0428*/ 	.word	0x00003bf0


	//   ....[12]....
        /*042c*/ 	.word	0x00003c00


	//   ....[13]....
        /*0430*/ 	.word	0x00003c30


	//   ....[14]....
        /*0434*/ 	.word	0x00003c40


	//   ....[15]....
        /*0438*/ 	.word	0x00004ee0


	//   ....[16]....
        /*043c*/ 	.word	0x00004f10


	//   ....[17]....
        /*0440*/ 	.word	0x00004fc0


	//   ....[18]....
        /*0444*/ 	.word	0x00004fd0


	//   ....[19]....
        /*0448*/ 	.word	0x00005b30


	//   ....[20]....
        /*044c*/ 	.word	0x00005b90


	//   ....[21]....
        /*0450*/ 	.word	0x00005c10


	//   ....[22]....
        /*0454*/ 	.word	0x00005c40


	//   ....[23]....
        /*0458*/ 	.word	0x000060c0


	//   ....[24]....
        /*045c*/ 	.word	0x000060f0


	//   ....[25]....
        /*0460*/ 	.word	0x00006120


	//   ....[26]....
        /*0464*/ 	.word	0x00006160


	//   ....[27]....
        /*0468*/ 	.word	0x00006190


	//   ....[28]....
        /*046c*/ 	.word	0x000061b0


	//   ....[29]....
        /*0470*/ 	.word	0x000061c0


	//   ....[30]....
        /*0474*/ 	.word	0x000061d0


	//   ....[31]....
        /*0478*/ 	.word	0x00007210


	//   ....[32]....
        /*047c*/ 	.word	0x00007230


	//   ....[33]....
        /*0480*/ 	.word	0x00007240


	//   ....[34]....
        /*0484*/ 	.word	0x000072d0


	//   ....[35]....
        /*0488*/ 	.word	0x000072f0


	//   ....[36]....
        /*048c*/ 	.word	0x00007370


	//   ....[37]....
        /*0490*/ 	.word	0x00007390


	//   ....[38]....
        /*0494*/ 	.word	0x00007410


	//   ....[39]....
        /*0498*/ 	.word	0x00007430


	//   ....[40]....
        /*049c*/ 	.word	0x000074b0


	//   ....[41]....
        /*04a0*/ 	.word	0x000074d0


	//   ....[42]....
        /*04a4*/ 	.word	0x00007550


	//   ....[43]....
        /*04a8*/ 	.word	0x00007570


	//   ....[44]....
        /*04ac*/ 	.word	0x000075f0


	//   ....[45]....
        /*04b0*/ 	.word	0x00007610


	//   ....[46]....
        /*04b4*/ 	.word	0x00007620


	//   ....[47]....
        /*04b8*/ 	.word	0x00007e00


	//   ....[48]....
        /*04bc*/ 	.word	0x00007e20


	//   ....[49]....
        /*04c0*/ 	.word	0x00007e50


	//   ....[50]....
        /*04c4*/ 	.word	0x00007ee0


	//   ....[51]....
        /*04c8*/ 	.word	0x00007ef0


	//   ....[52]....
        /*04cc*/ 	.word	0x00007f80


	//   ....[53]....
        /*04d0*/ 	.word	0x00007f90


	//   ....[54]....
        /*04d4*/ 	.word	0x00008020


	//   ....[55]....
        /*04d8*/ 	.word	0x00008030


	//   ....[56]....
        /*04dc*/ 	.word	0x000080c0


	//   ....[57]....
        /*04e0*/ 	.word	0x000080d0


	//   ....[58]....
        /*04e4*/ 	.word	0x00008160


	//   ....[59]....
        /*04e8*/ 	.word	0x00008170


	//   ....[60]....
        /*04ec*/ 	.word	0x00008200


	//   ....[61]....
        /*04f0*/ 	.word	0x00008210


	//   ....[62]....
        /*04f4*/ 	.word	0x00008220


	//   ....[63]....
        /*04f8*/ 	.word	0x000082c0


	//   ....[64]....
        /*04fc*/ 	.word	0x000082f0


	//   ....[65]....
        /*0500*/ 	.word	0x00008300


	//   ....[66]....
        /*0504*/ 	.word	0x000083c0


	//   ....[67]....
        /*0508*/ 	.word	0x00008410


	//   ....[68]....
        /*050c*/ 	.word	0x00008440


	//   ....[69]....
        /*0510*/ 	.word	0x00008450


	//   ....[70]....
        /*0514*/ 	.word	0x00008490


	//   ....[71]....
        /*0518*/ 	.word	0x00008af0


	//   ....[72]....
        /*051c*/ 	.word	0x00008b10


	//   ....[73]....
        /*0520*/ 	.word	0x00008b80


	//   ....[74]....
        /*0524*/ 	.word	0x00008b90


	//   ....[75]....
        /*0528*/ 	.word	0x00008bd0


	//   ....[76]....
        /*052c*/ 	.word	0x00008be0


	//   ....[77]....
        /*0530*/ 	.word	0x00008c20


	//   ....[78]....
        /*0534*/ 	.word	0x00008c30


	//   ....[79]....
        /*0538*/ 	.word	0x00008c70


	//   ....[80]....
        /*053c*/ 	.word	0x00008c80


	//   ....[81]....
        /*0540*/ 	.word	0x00008cc0


	//   ....[82]....
        /*0544*/ 	.word	0x00008cd0


	//   ....[83]....
        /*0548*/ 	.word	0x00008d10


	//   ....[84]....
        /*054c*/ 	.word	0x00008d20


	//   ....[85]....
        /*0550*/ 	.word	0x00008d30


	//   ....[86]....
        /*0554*/ 	.word	0x00008d70


	//   ....[87]....
        /*0558*/ 	.word	0x00008fe0


	//   ....[88]....
        /*055c*/ 	.word	0x00009010


	//   ....[89]....
        /*0560*/ 	.word	0x00009070


	//   ....[90]....
        /*0564*/ 	.word	0x00009080


	//   ....[91]....
        /*0568*/ 	.word	0x000090d0


	//   ....[92]....
        /*056c*/ 	.word	0x000090e0


	//   ....[93]....
        /*0570*/ 	.word	0x00009130


	//   ....[94]....
        /*0574*/ 	.word	0x00009140


	//   ....[95]....
        /*0578*/ 	.word	0x00009190


	//   ....[96]....
        /*057c*/ 	.word	0x000091a0


	//   ....[97]....
        /*0580*/ 	.word	0x000091f0


	//   ....[98]....
        /*0584*/ 	.word	0x00009200


	//   ....[99]....
        /*0588*/ 	.word	0x00009250


	//   ....[100]....
        /*058c*/ 	.word	0x00009260


	//   ....[101]....
        /*0590*/ 	.word	0x00009270


	//   ....[102]....
        /*0594*/ 	.word	0x000092b0


	//   ....[103]....
        /*0598*/ 	.word	0x00009700


	//   ....[104]....
        /*059c*/ 	.word	0x00009710


	//   ....[105]....
        /*05a0*/ 	.word	0x00009720


	//   ....[106]....
        /*05a4*/ 	.word	0x00009730


	//   ....[107]....
        /*05a8*/ 	.word	0x00009750


	//   ....[108]....
        /*05ac*/ 	.word	0x000097b0


	//   ....[109]....
        /*05b0*/ 	.word	0x000097f0


	//   ....[110]....
        /*05b4*/ 	.word	0x00009810


	//   ....[111]....
        /*05b8*/ 	.word	0x00009850


	//   ....[112]....
        /*05bc*/ 	.word	0x00009870


	//   ....[113]....
        /*05c0*/ 	.word	0x000098b0


	//   ....[114]....
        /*05c4*/ 	.word	0x000098d0


	//   ....[115]....
        /*05c8*/ 	.word	0x00009910


	//   ....[116]....
        /*05cc*/ 	.word	0x00009930


	//   ....[117]....
        /*05d0*/ 	.word	0x00009970


	//   ....[118]....
        /*05d4*/ 	.word	0x00009990


	//   ....[119]....
        /*05d8*/ 	.word	0x00009d00


	//   ....[120]....
        /*05dc*/ 	.word	0x0000a1e0


	//   ....[121]....
        /*05e0*/ 	.word	0x0000a2d0


	//   ....[122]....
        /*05e4*/ 	.word	0x0000a370


	//   ....[123]....
        /*05e8*/ 	.word	0x0000a3e0


	//   ....[124]....
        /*05ec*/ 	.word	0x0000a4d0


	//   ....[125]....
        /*05f0*/ 	.word	0x0000a540


	//   ....[126]....
        /*05f4*/ 	.word	0x0000a630


	//   ....[127]....
        /*05f8*/ 	.word	0x0000a6a0


	//   ....[128]....
        /*05fc*/ 	.word	0x0000a790


	//   ....[129]....
        /*0600*/ 	.word	0x0000a800


	//   ....[130]....
        /*0604*/ 	.word	0x0000a8f0


	//   ....[131]....
        /*0608*/ 	.word	0x0000a960


	//   ....[132]....
        /*060c*/ 	.word	0x0000aa50


	//   ....[133]....
        /*0610*/ 	.word	0x0000aac0


	//   ....[134]....
        /*0614*/ 	.word	0x0000abb0


	//   ....[135]....
        /*0618*/ 	.word	0x0000ac20


	//   ....[136]....
        /*061c*/ 	.word	0x0000ad00


	//   ....[137]....
        /*0620*/ 	.word	0x0000ad90


	//   ....[138]....
        /*0624*/ 	.word	0x0000ae00


	//   ....[139]....
        /*0628*/ 	.word	0x0000ae60


	//   ....[140]....
        /*062c*/ 	.word	0x0000af60


	//   ....[141]....
        /*0630*/ 	.word	0x0000afc0


	//   ....[142]....
        /*0634*/ 	.word	0x0000b0c0


	//   ....[143]....
        /*0638*/ 	.word	0x0000b120


	//   ....[144]....
        /*063c*/ 	.word	0x0000b220


	//   ....[145]....
        /*0640*/ 	.word	0x0000b280


	//   ....[146]....
        /*0644*/ 	.word	0x0000b380


	//   ....[147]....
        /*0648*/ 	.word	0x0000b3e0


	//   ....[148]....
        /*064c*/ 	.word	0x0000b4e0


	//   ....[149]....
        /*0650*/ 	.word	0x0000b540


	//   ....[150]....
        /*0654*/ 	.word	0x0000b630


	//   ....[151]....
        /*0658*/ 	.word	0x0000b690


	//   ....[152]....
        /*065c*/ 	.word	0x0000b770


	//   ....[153]....
        /*0660*/ 	.word	0x0000b7f0


	//   ....[154]....
        /*0664*/ 	.word	0x0000b8d0


	//   ....[155]....
        /*0668*/ 	.word	0x0000b930


	//   ....[156]....
        /*066c*/ 	.word	0x0000ba20


	//   ....[157]....
        /*0670*/ 	.word	0x0000baa0


	//   ....[158]....
        /*0674*/ 	.word	0x0000bb60


	//   ....[159]....
        /*0678*/ 	.word	0x0000bbe0


	//   ....[160]....
        /*067c*/ 	.word	0x0000bc70


	//   ....[161]....
        /*0680*/ 	.word	0x0000bdb0


	//   ....[162]....
        /*0684*/ 	.word	0x0000be60


	//   ....[163]....
        /*0688*/ 	.word	0x0000bee0


	//   ....[164]....
        /*068c*/ 	.word	0x0000bfa0


	//   ....[165]....
        /*0690*/ 	.word	0x0000c000


	//   ....[166]....
        /*0694*/ 	.word	0x0000c0b0


	//   ....[167]....
        /*0698*/ 	.word	0x0000c110


	//   ....[168]....
        /*069c*/ 	.word	0x0000c1c0


	//   ....[169]....
        /*06a0*/ 	.word	0x0000c220


	//   ....[170]....
        /*06a4*/ 	.word	0x0000c2d0


	//   ....[171]....
        /*06a8*/ 	.word	0x0000c330


	//   ....[172]....
        /*06ac*/ 	.word	0x0000c3e0


	//   ....[173]....
        /*06b0*/ 	.word	0x0000c440


	//   ....[174]....
        /*06b4*/ 	.word	0x0000c4f0


	//   ....[175]....
        /*06b8*/ 	.word	0x0000c550


	//   ....[176]....
        /*06bc*/ 	.word	0x0000c600


	//   ....[177]....
        /*06c0*/ 	.word	0x0000c6f0


	//   ....[178]....
        /*06c4*/ 	.word	0x0000c7a0


	//   ....[179]....
        /*06c8*/ 	.word	0x0000c800


	//   ....[180]....
        /*06cc*/ 	.word	0x0000c8c0


	//   ....[181]....
        /*06d0*/ 	.word	0x0000c920


	//   ....[182]....
        /*06d4*/ 	.word	0x0000c9e0


	//   ....[183]....
        /*06d8*/ 	.word	0x0000ca40


	//   ....[184]....
        /*06dc*/ 	.word	0x0000cb00


	//   ....[185]....
        /*06e0*/ 	.word	0x0000cb60


	//   ....[186]....
        /*06e4*/ 	.word	0x0000cc20


	//   ....[187]....
        /*06e8*/ 	.word	0x0000cc80


	//   ....[188]....
        /*06ec*/ 	.word	0x0000cd40


	//   ....[189]....
        /*06f0*/ 	.word	0x0000cda0


	//   ....[190]....
        /*06f4*/ 	.word	0x0000ce60


	//   ....[191]....
        /*06f8*/ 	.word	0x0000cec0


	//   ....[192]....
        /*06fc*/ 	.word	0x0000cf70


	//   ....[193]....
        /*0700*/ 	.word	0x0000d060


	//   ....[194]....
        /*0704*/ 	.word	0x0000d110


	//   ....[195]....
        /*0708*/ 	.word	0x0000d180


	//   ....[196]....
        /*070c*/ 	.word	0x0000d270


	//   ....[197]....
        /*0710*/ 	.word	0x0000d2d0


	//   ....[198]....
        /*0714*/ 	.word	0x0000d380


	//   ....[199]....
        /*0718*/ 	.word	0x0000d3e0


	//   ....[200]....
        /*071c*/ 	.word	0x0000d4a0


	//   ....[201]....
        /*0720*/ 	.word	0x0000d500


	//   ....[202]....
        /*0724*/ 	.word	0x0000d5b0


	//   ....[203]....
        /*0728*/ 	.word	0x0000d610


	//   ....[204]....
        /*072c*/ 	.word	0x0000d6d0


	//   ....[205]....
        /*0730*/ 	.word	0x0000d730


	//   ....[206]....
        /*0734*/ 	.word	0x0000d7e0


	//   ....[207]....
        /*0738*/ 	.word	0x0000d840


	//   ....[208]....
        /*073c*/ 	.word	0x0000d8f0


	//   ....[209]....
        /*0740*/ 	.word	0x0000da00


	//----- nvinfo : EIATTR_REG_RECONFIG
	.align		4
.L_85:
        /*0744*/ 	.byte	0x01, 0x54
	.zero		2


	//----- nvinfo : EIATTR_SYSCALL_OFFSETS
	.align		4
        /*0748*/ 	.byte	0x04, 0x46
        /*074a*/ 	.short	(.L_87 - .L_86)


	//   ....[0]....
.L_86:
        /*074c*/ 	.word	0x00001000


	//   ....[1]....
        /*0750*/ 	.word	0x00006900


	//   ....[2]....
        /*0754*/ 	.word	0x00006a40


	//   ....[3]....
        /*0758*/ 	.word	0x00006b30


	//   ....[4]....
        /*075c*/ 	.word	0x00007940


	//----- nvinfo : EIATTR_MBARRIER_INSTR_OFFSETS
	.align		4
.L_87:
        /*0760*/ 	.byte	0x04, 0x39
        /*0762*/ 	.short	(.L_89 - .L_88)


	//   ....[0]....
.L_88:
        /*0764*/ 	.word	0x00000180
        /*0768*/ 	.word	0x000000ff
        /*076c*/ 	.word	0x00016800
        /*0770*/ 	.short	0x0100
        /*0772*/ 	.byte	0x08
	.zero		1


	//   ....[1]....
        /*0774*/ 	.word	0x00000190
        /*0778*/ 	.word	0x000000ff
        /*077c*/ 	.word	0x00016820
        /*0780*/ 	.short	0x0100
        /*0782*/ 	.byte	0x08
	.zero		1


	//   ....[2]....
        /*0784*/ 	.word	0x00000280
        /*0788*/ 	.word	0x000000ff
        /*078c*/ 	.word	0x00016830
        /*0790*/ 	.short	0x0100
        /*0792*/ 	.byte	0x08
	.zero		1


	//   ....[3]....
        /*0794*/ 	.word	0x00000290
        /*0798*/ 	.word	0x000000ff
        /*079c*/ 	.word	0x00016840
        /*07a0*/ 	.short	0x0100
        /*07a2*/ 	.byte	0x08
	.zero		1


	//   ....[4]....
        /*07a4*/ 	.word	0x000002a0
        /*07a8*/ 	.word	0x000000ff
        /*07ac*/ 	.word	0x00016838
        /*07b0*/ 	.short	0x0100
        /*07b2*/ 	.byte	0x08
	.zero		1


	//   ....[5]....
        /*07b4*/ 	.word	0x000002b0
        /*07b8*/ 	.word	0x000000ff
        /*07bc*/ 	.word	0x00016848
        /*07c0*/ 	.short	0x0100
        /*07c2*/ 	.byte	0x08
	.zero		1


	//   ....[6]....
        /*07c4*/ 	.word	0x000003e0
        /*07c8*/ 	.word	0x000000ff
        /*07cc*/ 	.word	0x00016850
        /*07d0*/ 	.short	0x0100
        /*07d2*/ 	.byte	0x08
	.zero		1


	//   ....[7]....
        /*07d4*/ 	.word	0x000003f0
        /*07d8*/ 	.word	0x000000ff
        /*07dc*/ 	.word	0x00016860
        /*07e0*/ 	.short	0x0100
        /*07e2*/ 	.byte	0x08
	.zero		1


	//   ....[8]....
        /*07e4*/ 	.word	0x00000400
        /*07e8*/ 	.word	0x000000ff
        /*07ec*/ 	.word	0x00016858
        /*07f0*/ 	.short	0x0100
        /*07f2*/ 	.byte	0x08
	.zero		1


	//   ....[9]....
        /*07f4*/ 	.word	0x00000410
        /*07f8*/ 	.word	0x000000ff
        /*07fc*/ 	.word	0x00016868
        /*0800*/ 	.short	0x0100
        /*0802*/ 	.byte	0x08
	.zero		1


	//   ....[10]....
        /*0804*/ 	.word	0x00000500
        /*0808*/ 	.word	0x000000ff
        /*080c*/ 	.word	0x00016870
        /*0810*/ 	.short	0x0100
        /*0812*/ 	.byte	0x06
	.zero		1


	//   ....[11]....
        /*0814*/ 	.word	0x00000510
        /*0818*/ 	.word	0x000000ff
        /*081c*/ 	.word	0x00016880
        /*0820*/ 	.short	0x0100
        /*0822*/ 	.byte	0x06
	.zero		1


	//   ....[12]....
        /*0824*/ 	.word	0x00000520
        /*0828*/ 	.word	0x000000ff
        /*082c*/ 	.word	0x00016878
        /*0830*/ 	.short	0x0100
        /*0832*/ 	.byte	0x06
	.zero		1


	//   ....[13]....
        /*0834*/ 	.word	0x00000530
        /*0838*/ 	.word	0x000000ff
        /*083c*/ 	.word	0x00016888
        /*0840*/ 	.short	0x0100
        /*0842*/ 	.byte	0x06
	.zero		1


	//   ....[14]....
        /*0844*/ 	.word	0x00000660
        /*0848*/ 	.word	0x000000ff
        /*084c*/ 	.word	0x00016890
        /*0850*/ 	.short	0x0100
        /*0852*/ 	.byte	0x08
	.zero		1


	//   ....[15]....
        /*0854*/ 	.word	0x00000670
        /*0858*/ 	.word	0x000000ff
        /*085c*/ 	.word	0x000168a0
        /*0860*/ 	.short	0x0100
        /*0862*/ 	.byte	0x08
	.zero		1


	//   ....[16]....
        /*0864*/ 	.word	0x00000680
        /*0868*/ 	.word	0x000000ff
        /*086c*/ 	.word	0x00016898
        /*0870*/ 	.short	0x0100
        /*0872*/ 	.byte	0x08
	.zero		1


	//   ....[17]....
        /*0874*/ 	.word	0x00000690
        /*0878*/ 	.word	0x000000ff
        /*087c*/ 	.word	0x000168a8
        /*0880*/ 	.short	0x0100
        /*0882*/ 	.byte	0x08
	.zero		1


	//   ....[18]....
        /*0884*/ 	.word	0x000007d0
        /*0888*/ 	.word	0x000000ff
        /*088c*/ 	.word	0x000168b0
        /*0890*/ 	.short	0x0100
        /*0892*/ 	.byte	0x08
	.zero		1


	//   ....[19]....
        /*0894*/ 	.word	0x000007e0
        /*0898*/ 	.word	0x000000ff
        /*089c*/ 	.word	0x000168c0
        /*08a0*/ 	.short	0x0100
        /*08a2*/ 	.byte	0x08
	.zero		1


	//   ....[20]....
        /*08a4*/ 	.word	0x000007f0
        /*08a8*/ 	.word	0x000000ff
        /*08ac*/ 	.word	0x000168b8
        /*08b0*/ 	.short	0x0100
        /*08b2*/ 	.byte	0x08
	.zero		1


	//   ....[21]....
        /*08b4*/ 	.word	0x00000800
        /*08b8*/ 	.word	0x000000ff
        /*08bc*/ 	.word	0x000168c8
        /*08c0*/ 	.short	0x0100
        /*08c2*/ 	.byte	0x08
	.zero		1


	//   ....[22]....
        /*08c4*/ 	.word	0x00001060
        /*08c8*/ 	.word	0x000000ff
        /*08cc*/ 	.word	0x00016800
        /*08d0*/ 	.short	0x010a
        /*08d2*/ 	.byte	0x2c
	.zero		1


	//   ....[23]....
        /*08d4*/ 	.word	0x000010e0
        /*08d8*/ 	.word	0x00000004
        /*08dc*/ 	.word	0x00016830
        /*08e0*/ 	.short	0x010a
        /*08e2*/ 	.byte	0x3f
	.zero		1


	//   ....[24]....
        /*08e4*/ 	.word	0x00001130
        /*08e8*/ 	.word	0x00000004
        /*08ec*/ 	.word	0x00016830
        /*08f0*/ 	.short	0x010a
        /*08f2*/ 	.byte	0x3f
	.zero		1


	//   ....[25]....
        /*08f4*/ 	.word	0x00001db0
        /*08f8*/ 	.word	0x000000ff
        /*08fc*/ 	.word	0x00000000
        /*0900*/ 	.short	0x0101
        /*0902*/ 	.byte	0x06
	.zero		1


	//   ....[26]....
        /*0904*/ 	.word	0x000031c0
        /*0908*/ 	.word	0x000000ff
        /*090c*/ 	.word	0x00016830
        /*0910*/ 	.short	0x010a
        /*0912*/ 	.byte	0x06
	.zero		1


	//   ....[27]....
        /*0914*/ 	.word	0x00003200
        /*0918*/ 	.word	0x000000ff
        /*091c*/ 	.word	0x00016830
        /*0920*/ 	.short	0x010a
        /*0922*/ 	.byte	0x06
	.zero		1


	//   ....[28]....
        /*0924*/ 	.word	0x00003410
        /*0928*/ 	.word	0x000000ff
        /*092c*/ 	.word	0x00016850
        /*0930*/ 	.short	0x010a
        /*0932*/ 	.byte	0x06
	.zero		1


	//   ....[29]....
        /*0934*/ 	.word	0x00003450
        /*0938*/ 	.word	0x000000ff
        /*093c*/ 	.word	0x00016850
        /*0940*/ 	.short	0x010a
        /*0942*/ 	.byte	0x06
	.zero		1


	//   ....[30]....
        /*0944*/ 	.word	0x00003870
        /*0948*/ 	.word	0x000000ff
        /*094c*/ 	.word	0x00000000
        /*0950*/ 	.short	0x0101
        /*0952*/ 	.byte	0x06
	.zero		1


	//   ....[31]....
        /*0954*/ 	.word	0x00004a20
        /*0958*/ 	.word	0x000000ff
        /*095c*/ 	.word	0x00000000
        /*0960*/ 	.short	0x0101
        /*0962*/ 	.byte	0x06
	.zero		1


	//   ....[32]....
        /*0964*/ 	.word	0x00004e30
        /*0968*/ 	.word	0x000000ff
        /*096c*/ 	.word	0x00016850
        /*0970*/ 	.short	0x010a
        /*0972*/ 	.byte	0x04
	.zero		1


	//   ....[33]....
        /*0974*/ 	.word	0x00004e70
        /*0978*/ 	.word	0x000000ff
        /*097c*/ 	.word	0x00016850
        /*0980*/ 	.short	0x010a
        /*0982*/ 	.byte	0x04
	.zero		1


	//   ....[34]....
        /*0984*/ 	.word	0x00005790
        /*0988*/ 	.word	0x000000ff
        /*098c*/ 	.word	0x00000000
        /*0990*/ 	.short	0x0101
        /*0992*/ 	.byte	0x04
	.zero		1


	//   ....[35]....
        /*0994*/ 	.word	0x00006010
        /*0998*/ 	.word	0x000000ff
        /*099c*/ 	.word	0x00000000
        /*09a0*/ 	.short	0x0101
        /*09a2*/ 	.byte	0x2c
	.zero		1


	//   ....[36]....
        /*09a4*/ 	.word	0x00007000
        /*09a8*/ 	.word	0x00000000
        /*09ac*/ 	.word	0x00016840
        /*09b0*/ 	.short	0x010a
        /*09b2*/ 	.byte	0x3f
	.zero		1


	//   ....[37]....
        /*09b4*/ 	.word	0x00007720
        /*09b8*/ 	.word	0x00000000
        /*09bc*/ 	.word	0x00016830
        /*09c0*/ 	.short	0x0107
        /*09c2*/ 	.byte	0x3f
	.zero		1


	//   ....[38]....
        /*09c4*/ 	.word	0x000077e0
        /*09c8*/ 	.word	0x00000000
        /*09cc*/ 	.word	0x00016830
        /*09d0*/ 	.short	0x0101
        /*09d2*/ 	.byte	0x3f
	.zero		1


	//   ....[39]....
        /*09d4*/ 	.word	0x00008540
        /*09d8*/ 	.word	0x000000ff
        /*09dc*/ 	.word	0x00016800
        /*09e0*/ 	.short	0x0107
        /*09e2*/ 	.byte	0x26
	.zero		1


	//   ....[40]....
        /*09e4*/ 	.word	0x000085a0
        /*09e8*/ 	.word	0x000000ff
        /*09ec*/ 	.word	0x00016800
        /*09f0*/ 	.short	0x0101
        /*09f2*/ 	.byte	0x26
	.zero		1


	//   ....[41]....
        /*09f4*/ 	.word	0x000085c0
        /*09f8*/ 	.word	0x000000ff
        /*09fc*/ 	.word	0x00016820
        /*0a00*/ 	.short	0x010a
        /*0a02*/ 	.byte	0x26
	.zero		1


	//   ....[42]....
        /*0a04*/ 	.word	0x00008930
        /*0a08*/ 	.word	0x00000005
        /*0a0c*/ 	.word	0x00016840
        /*0a10*/ 	.short	0x010a
        /*0a12*/ 	.byte	0x3f
	.zero		1


	//   ....[43]....
        /*0a14*/ 	.word	0x00008df0
        /*0a18*/ 	.word	0x00000005
        /*0a1c*/ 	.word	0x00016830
        /*0a20*/ 	.short	0x0107
        /*0a22*/ 	.byte	0x3f
	.zero		1


	//   ....[44]....
        /*0a24*/ 	.word	0x00008eb0
        /*0a28*/ 	.word	0x00000005
        /*0a2c*/ 	.word	0x00016830
        /*0a30*/ 	.short	0x0101
        /*0a32*/ 	.byte	0x3f
	.zero		1


	//   ....[45]....
        /*0a34*/ 	.word	0x00008f10
        /*0a38*/ 	.word	0x00000005
        /*0a3c*/ 	.word	0x00016860
        /*0a40*/ 	.short	0x010a
        /*0a42*/ 	.byte	0x3f
	.zero		1


	//   ....[46]....
        /*0a44*/ 	.word	0x00009370
        /*0a48*/ 	.word	0x00000005
        /*0a4c*/ 	.word	0x00016850
        /*0a50*/ 	.short	0x0107
        /*0a52*/ 	.byte	0x3f
	.zero		1


	//   ....[47]....
        /*0a54*/ 	.word	0x00009530
        /*0a58*/ 	.word	0x00000005
        /*0a5c*/ 	.word	0x00016850
        /*0a60*/ 	.short	0x0101
        /*0a62*/ 	.byte	0x3f
	.zero		1


	//   ....[48]....
        /*0a64*/ 	.word	0x00009620
        /*0a68*/ 	.word	0x00000004
        /*0a6c*/ 	.word	0x00016860
        /*0a70*/ 	.short	0x010a
        /*0a72*/ 	.byte	0x3f
	.zero		1


	//   ....[49]....
        /*0a74*/ 	.word	0x00009a70
        /*0a78*/ 	.word	0x00000004
        /*0a7c*/ 	.word	0x00016850
        /*0a80*/ 	.short	0x0107
        /*0a82*/ 	.byte	0x3f
	.zero		1


	//   ....[50]....
        /*0a84*/ 	.word	0x00009b50
        /*0a88*/ 	.word	0x00000004
        /*0a8c*/ 	.word	0x00016850
        /*0a90*/ 	.short	0x0101
        /*0a92*/ 	.byte	0x3f
	.zero		1


	//   ....[51]....
        /*0a94*/ 	.word	0x00009c80
        /*0a98*/ 	.word	0x00000007
        /*0a9c*/ 	.word	0x00016820
        /*0aa0*/ 	.short	0x010a
        /*0aa2*/ 	.byte	0x3f
	.zero		1


	//   ....[52]....
        /*0aa4*/ 	.word	0x00009e00
        /*0aa8*/ 	.word	0x00000005
        /*0aac*/ 	.word	0x00016840
        /*0ab0*/ 	.short	0x010a
        /*0ab2*/ 	.byte	0x3f
	.zero		1


	//   ....[53]....
        /*0ab4*/ 	.word	0x00009ea0
        /*0ab8*/ 	.word	0x00000003
        /*0abc*/ 	.word	0x00016840
        /*0ac0*/ 	.short	0x010a
        /*0ac2*/ 	.byte	0x3f
	.zero		1


	//   ....[54]....
        /*0ac4*/ 	.word	0x00009ee0
        /*0ac8*/ 	.word	0x00000005
        /*0acc*/ 	.word	0x00016860
        /*0ad0*/ 	.short	0x010a
        /*0ad2*/ 	.byte	0x3f
	.zero		1


	//   ....[55]....
        /*0ad4*/ 	.word	0x00009f20
        /*0ad8*/ 	.word	0x00000003
        /*0adc*/ 	.word	0x00016860
        /*0ae0*/ 	.short	0x010a
        /*0ae2*/ 	.byte	0x3f
	.zero		1


	//   ....[56]....
        /*0ae4*/ 	.word	0x00009f90
        /*0ae8*/ 	.word	0x00000003
        /*0aec*/ 	.word	0x00016800
        /*0af0*/ 	.short	0x010a
        /*0af2*/ 	.byte	0x3f
	.zero		1


	//   ....[57]....
        /*0af4*/ 	.word	0x00009fe0
        /*0af8*/ 	.word	0x00000004
        /*0afc*/ 	.word	0x00016830
        /*0b00*/ 	.short	0x010a
        /*0b02*/ 	.byte	0x3f
	.zero		1


	//   ....[58]....
        /*0b04*/ 	.word	0x0000a040
        /*0b08*/ 	.word	0x00000003
        /*0b0c*/ 	.word	0x00016830
        /*0b10*/ 	.short	0x010a
        /*0b12*/ 	.byte	0x3f
	.zero		1


	//   ....[59]....
        /*0b14*/ 	.word	0x0000a0a0
        /*0b18*/ 	.word	0x00000003
        /*0b1c*/ 	.word	0x00016850
        /*0b20*/ 	.short	0x010a
        /*0b22*/ 	.byte	0x3f
	.zero		1


	//   ....[60]....
        /*0b24*/ 	.word	0x0000a100
        /*0b28*/ 	.word	0x0000000b
        /*0b2c*/ 	.word	0x00016850
        /*0b30*/ 	.short	0x010a
        /*0b32*/ 	.byte	0x3f
	.zero		1


	//   ....[61]....
        /*0b34*/ 	.word	0x0000a220
        /*0b38*/ 	.word	0x00000000
        /*0b3c*/ 	.word	0x00016840
        /*0b40*/ 	.short	0x010a
        /*0b42*/ 	.byte	0x3f
	.zero		1


	//   ....[62]....
        /*0b44*/ 	.word	0x0000bcb0
        /*0b48*/ 	.word	0x00000003
        /*0b4c*/ 	.word	0x00016820
        /*0b50*/ 	.short	0x010a
        /*0b52*/ 	.byte	0x3f
	.zero		1


	//   ....[63]....
        /*0b54*/ 	.word	0x0000bd00
        /*0b58*/ 	.word	0x00000005
        /*0b5c*/ 	.word	0x00016840
        /*0b60*/ 	.short	0x010a
        /*0b62*/ 	.byte	0x3f
	.zero		1


	//   ....[64]....
        /*0b64*/ 	.word	0x0000c640
        /*0b68*/ 	.word	0x00000005
        /*0b6c*/ 	.word	0x00016860
        /*0b70*/ 	.short	0x010a
        /*0b72*/ 	.byte	0x3f
	.zero		1


	//   ....[65]....
        /*0b74*/ 	.word	0x0000cfb0
        /*0b78*/ 	.word	0x00000004
        /*0b7c*/ 	.word	0x00016860
        /*0b80*/ 	.short	0x010a
        /*0b82*/ 	.byte	0x3f
	.zero		1


	//   ....[66]....
        /*0b84*/ 	.word	0x0000d920
        /*0b88*/ 	.word	0x00000007
        /*0b8c*/ 	.word	0x00016820
        /*0b90*/ 	.short	0x010a
        /*0b92*/ 	.byte	0x3f
	.zero		1


	//   ....[67]....
        /*0b94*/ 	.word	0x0000dac0
        /*0b98*/ 	.word	0x00000005
        /*0b9c*/ 	.word	0x00016840
        /*0ba0*/ 	.short	0x010a
        /*0ba2*/ 	.byte	0x3f
	.zero		1


	//   ....[68]....
        /*0ba4*/ 	.word	0x0000db10
        /*0ba8*/ 	.word	0x00000003
        /*0bac*/ 	.word	0x00016840
        /*0bb0*/ 	.short	0x010a
        /*0bb2*/ 	.byte	0x3f
	.zero		1


	//   ....[69]....
        /*0bb4*/ 	.word	0x0000db60
        /*0bb8*/ 	.word	0x00000005
        /*0bbc*/ 	.word	0x00016860
        /*0bc0*/ 	.short	0x010a
        /*0bc2*/ 	.byte	0x3f
	.zero		1


	//----- nvinfo : EIATTR_NUM_MBARRIERS
	.align		4
.L_89:
        /*0bc4*/ 	.byte	0x03, 0x38
        /*0bc6*/ 	.short	0x0016


	//----- nvinfo : EIATTR_EXIT_INSTR_OFFSETS
	.align		4
        /*0bc8*/ 	.byte	0x04, 0x1c
        /*0bca*/ 	.short	(.L_91 - .L_90)


	//   ....[0]....
.L_90:
        /*0bcc*/ 	.word	0x00000960


	//   ....[1]....
        /*0bd0*/ 	.word	0x00006290


	//   ....[2]....
        /*0bd4*/ 	.word	0x00009f70


	//----- nvinfo : EIATTR_MAX_THREADS
	.align		4
.L_91:
        /*0bd8*/ 	.byte	0x04, 0x05
        /*0bda*/ 	.short	(.L_93 - .L_92)
.L_92:
        /*0bdc*/ 	.word	0x00000200
        /*0be0*/ 	.word	0x00000001
        /*0be4*/ 	.word	0x00000001


	//----- nvinfo : EIATTR_CRS_STACK_SIZE
	.align		4
.L_93:
        /*0be8*/ 	.byte	0x04, 0x1e
        /*0bea*/ 	.short	(.L_95 - .L_94)
.L_94:
        /*0bec*/ 	.word	0x00000000


	//----- nvinfo : EIATTR_CBANK_PARAM_SIZE
	.align		4
.L_95:
        /*0bf0*/ 	.byte	0x03, 0x19
        /*0bf2*/ 	.short	0x0a70


	//----- nvinfo : EIATTR_PARAM_CBANK
	.align		4
        /*0bf4*/ 	.byte	0x04, 0x0a
        /*0bf6*/ 	.short	(.L_97 - .L_96)
	.align		4
.L_96:
        /*0bf8*/ 	.word	index@(.nv.constant0._ZN7cutlass13device_kernelIN5flash11enable_sm90INS1_16FlashAttnFwdSm90INS1_25CollectiveMainloopFwdSm90ILi2EN4cute5tupleIJNS5_1CILi1EEES8_S8_EEENS6_IJNS7_ILi192EEENS7_ILi128EEENS7_ILi64EEEEEELi64ENS_6half_tEfNS_4arch4Sm90ELb0ELb0ELb0ELb0ELb1ELb0ELb0ELb1ELb1ELb1ELb0ELb0EEENS1_21CollectiveEpilogueFwdINS6_IJSA_SC_SB_EEES9_SE_SG_Li384ELb0ELb1ELb0ELb0EEENS1_29StaticPersistentTileSchedulerILb0EEEEEEEEEvNT_6ParamsE)
        /*0bfc*/ 	.short	0x0210
        /*0bfe*/ 	.short	0x0a70


	//----- nvinfo : EIATTR_SW_WAR
	.align		4
.L_97:
        /*0c00*/ 	.byte	0x04, 0x36
        /*0c02*/ 	.short	(.L_99 - .L_98)
.L_98:
        /*0c04*/ 	.word	0x00000008
.L_99:


//--------------------- .nv.info._ZN7cutlass13device_kernelIN5flash11enable_sm90INS1_16FlashAttnFwdSm90INS1_25CollectiveMainloopFwdSm90ILi2EN4cute5tupleIJNS5_1CILi1EEES8_S8_EEENS6_IJNS7_ILi192EEENS7_ILi128EEENS7_ILi64EEEEEELi64ENS_6half_tEfNS_4arch4Sm90ELb0ELb0ELb0ELb1ELb1ELb0ELb0ELb1ELb1ELb1ELb0ELb0EEENS1_21CollectiveEpilogueFwdINS6_IJSA_SC_SB_EEES9_SE_SG_Li384ELb1ELb1ELb0ELb0EEENS1_36VarlenDynamicPersistentTileSchedulerILi192ELi128ELi384ELi128ELb0ELb1ELb1ELb0ELb1ELb1EEEEEEEEEvNT_6ParamsE --------------------------
	.section	.nv.info._ZN7cutlass13device_kernelIN5flash11enable_sm90INS1_16FlashAttnFwdSm90INS1_25CollectiveMainloopFwdSm90ILi2EN4cute5tupleIJNS5_1CILi1EEES8_S8_EEENS6_IJNS7_ILi192EEENS7_ILi128EEENS7_ILi64EEEEEELi64ENS_6half_tEfNS_4arch4Sm90ELb0ELb0ELb0ELb1ELb1ELb0ELb0ELb1ELb1ELb1ELb0ELb0EEENS1_21CollectiveEpilogueFwdINS6_IJSA_SC_SB_EEES9_SE_SG_Li384ELb1ELb1ELb0ELb0EEENS1_36VarlenDynamicPersistentTileSchedulerILi192ELi128ELi384ELi128ELb0ELb1ELb1ELb0ELb1ELb1EEEEEEEEEvNT_6ParamsE,"",@"SHT_CUDA_INFO"
	.sectionflags	@""
	.align	4


	//----- nvinfo : EIATTR_CUDA_API_VERSION
	.align		4
        /*0000*/ 	.byte	0x04, 0x37
        /*0002*/ 	.short	(.L_101 - .L_100)
.L_100:
        /*0004*/ 	.word	0x00000082


	//----- nvinfo : EIATTR_KPARAM_INFO
	.align		4
.L_101:
        /*0008*/ 	.byte	0x04, 0x17
        /*000a*/ 	.short	(.L_103 - .L_102)
.L_102:
        /*000c*/ 	.word	0x00000000
        /*0010*/ 	.short	0x0000
        /*0012*/ 	.short	0x0070
        /*0014*/ 	.byte	0x00, 0xf0, 0x01, 0x2a


	//----- nvinfo : EIATTR_SPARSE_MMA_MASK
	.align		4
.L_103:
        /*0018*/ 	.byte	0x03, 0x50
        /*001a*/ 	.short	0x0000


	//----- nvinfo : EIATTR_MAXREG_COUNT
	.align		4
        /*001c*/ 	.byte	0x03, 0x1b
        /*001e*/ 	.short	0x0080


	//----- nvinfo : EIATTR_NUM_BARRIERS
	.align		4
        /*0020*/ 	.byte	0x02, 0x4c
        /*0022*/ 	.byte	0x10
	.zero		1


	//----- nvinfo : EIATTR_EXTERNS
	.align		4
        /*0024*/ 	.byte	0x04, 0x0f
        /*0026*/ 	.short	(.L_105 - .L_104)


	//   ....[0]....
	.align		4
.L_104:
        /*0028*/ 	.word	index@(__assertfail)


	//----- nvinfo : EIATTR_ANNOTATIONS
	.align		4
.L_105:
        /*002c*/ 	.byte	0x04, 0x55
        /*002e*/ 	.short	(.L_107 - .L_106)


	//   ....[0]....
.L_106:
        /*0030*/ 	.word	0x00000001
        /*0034*/ 	.byte	0x50, 0x74, 0x00, 0x00, 0x01, 0x00, 0x00, 0x00, 0xc0, 0x74, 0x00, 0x00, 0x01, 0x00, 0x00, 0x00
        /* <DEDUP_REMOVED lines=26> */
        /*01e4*/ 	.byte	0xe0, 0xc7, 0x00, 0x00


	//----- nvinfo : EIATTR_MERCURY_ISA_VERSION
	.align		4
.L_107:
        /*01e8*/ 	.byte	0x03, 0x5f
        /*01ea*/ 	.short	0x0101


	//----- nvinfo : EIATTR_UNUSED_LOAD_BYTE_OFFSET
	.align		4
        /*01ec*/ 	.byte	0x04, 0x44
        /*01ee*/ 	.short	(.L_109 - .L_108)


	//   ....[0]....
.L_108:
        /*01f0*/ 	.word	0x00000970
        /*01f4*/ 	.word	0x0000fff0


	//   ....[1]....
        /*01f8*/ 	.word	0x00005b10
        /*01fc*/ 	.word	0x0000fff0


	//----- nvinfo : EIATTR_INT_WARP_WIDE_INSTR_OFFSETS
	.align		4
.L_109:
        /*0200*/ 	.byte	0x04, 0x31
        /*0202*/ 	.short	(.L_111 - .L_110)


	//   ....[0]....
.L_110:
        /*0204*/ 	.word	0x000000c0


	//   ....[1]....
        /*0208*/ 	.word	0x000000d0


	//   ....[2]....
        /*020c*/ 	.word	0x00000170


	//   ....[3]....
        /*0210*/ 	.word	0x00008470


	//   ....[4]....
        /*0214*/ 	.word	0x00008500


	//   ....[5]....
        /*0218*/ 	.word	0x0000b6f0


	//   ....[6]....
        /*021c*/ 	.word	0x0000b780


	//----- nvinfo : EIATTR_COOP_GROUP_MASK_REGIDS
	.align		4
.L_111:
        /*0220*/ 	.byte	0x04, 0x29
        /*0222*/ 	.short	(.L_113 - .L_112)


	//   ....[0]....
.L_112:
        /*0224*/ 	.word	0xffffffff


	//   ....[1]....
        /*0228*/ 	.word	0xffffffff


	//   ....[2]....
        /*022c*/ 	.word	0xffffffff


	//   ....[3]....
        /*0230*/ 	.word	0xffffffff


	//   ....[4]....
        /*0234*/ 	.word	0xffffffff


	//   ....[5]....
        /*0238*/ 	.word	0xffffffff


	//   ....[6]....
        /*023c*/ 	.word	0xffffffff


	//   ....[7]....
        /*0240*/ 	.word	0xffffffff


	//   ....[8]....
        /*0244*/ 	.word	0xffffffff


	//   ....[9]....
        /*0248*/ 	.word	0xffffffff


	//   ....[10]....
        /*024c*/ 	.word	0xffffffff


	//   ....[11]....
        /*0250*/ 	.word	0xffffffff


	//   ....[12]....
        /*0254*/ 	.word	0xffffffff


	//   ....[13]....
        /*0258*/ 	.word	0xffffffff


	//   ....[14]....
        /*025c*/ 	.word	0xffffffff


	//   ....[15]....
        /*0260*/ 	.word	0xffffffff


	//   ....[16]....
        /*0264*/ 	.word	0xffffffff


	//   ....[17]....
        /*0268*/ 	.word	0xffffffff


	//   ....[18]....
        /*026c*/ 	.word	0xffffffff


	//   ....[19]....
        /*0270*/ 	.word	0xffffffff


	//   ....[20]....
        /*0274*/ 	.word	0xffffffff


	//   ....[21]....
        /*0278*/ 	.word	0xffffffff


	//   ....[22]....
        /*027c*/ 	.word	0xffffffff


	//   ....[23]....
        /*0280*/ 	.word	0xffffffff


	//   ....[24]....
        /*0284*/ 	.word	0xffffffff


	//   ....[25]....
        /*0288*/ 	.word	0xffffffff


	//   ....[26]....
        /*028c*/ 	.word	0xffffffff


	//   ....[27]....
        /*0290*/ 	.word	0xffffffff


	//   ....[28]....
        /*0294*/ 	.word	0xffffffff


	//   ....[29]....
        /*0298*/ 	.word	0xffffffff


	//   ....[30]....
        /*029c*/ 	.word	0xffffffff


	//   ....[31]....
        /*02a0*/ 	.word	0xffffffff


	//   ....[32]....
        /*02a4*/ 	.word	0xffffffff


	//   ....[33]....
        /*02a8*/ 	.word	0xffffffff


	//   ....[34]....
        /*02ac*/ 	.word	0xffffffff


	//   ....[35]....
        /*02b0*/ 	.word	0xffffffff


	//   ....[36]....
        /*02b4*/ 	.word	0xffffffff


	//   ....[37]....
        /*02b8*/ 	.word	0xffffffff


	//   ....[38]....
        /*02bc*/ 	.word	0xffffffff


	//   ....[39]....
        /*02c0*/ 	.word	0xffffffff


	//   ....[40]....
        /*02c4*/ 	.word	0xffffffff


	//   ....[41]....
        /*02c8*/ 	.word	0xffffffff


	//   ....[42]....
        /*02cc*/ 	.word	0xffffffff


	//   ....[43]....
        /*02d0*/ 	.word	0xffffffff


	//   ....[44]....
        /*02d4*/ 	.word	0xffffffff


	//   ....[45]....
        /*02d8*/ 	.word	0xffffffff


	//   ....[46]....
        /*02dc*/ 	.word	0xffffffff


	//   ....[47]....
        /*02e0*/ 	.word	0xffffffff


	//   ....[48]....
        /*02e4*/ 	.word	0xffffffff


	//   ....[49]....
        /*02e8*/ 	.word	0xffffffff


	//   ....[50]....
        /*02ec*/ 	.word	0xffffffff


	//   ....[51]....
        /*02f0*/ 	.word	0xffffffff


	//   ....[52]....
        /*02f4*/ 	.word	0xffffffff


	//   ....[53]....
        /*02f8*/ 	.word	0xffffffff


	//   ....[54]....
        /*02fc*/ 	.word	0xffffffff


	//   ....[55]....
        /*0300*/ 	.word	0xffffffff


	//   ....[56]....
        /*0304*/ 	.word	0xffffffff


	//   ....[57]....
        /*0308*/ 	.word	0xffffffff


	//   ....[58]....
        /*030c*/ 	.word	0xffffffff


	//   ....[59]....
        /*0310*/ 	.word	0xffffffff


	//   ....[60]....
        /*0314*/ 	.word	0xffffffff


	//   ....[61]....
        /*0318*/ 	.word	0xffffffff


	//   ....[62]....
        /*031c*/ 	.word	0xffffffff


	//   ....[63]....
        /*0320*/ 	.word	0xffffffff


	//   ....[64]....
        /*0324*/ 	.word	0xffffffff


	//   ....[65]....
        /*0328*/ 	.word	0xffffffff


	//   ....[66]....
        /*032c*/ 	.word	0xffffffff


	//   ....[67]....
        /*0330*/ 	.word	0xffffffff


	//   ....[68]....
        /*0334*/ 	.word	0xffffffff


	//   ....[69]....
        /*0338*/ 	.word	0xffffffff


	//   ....[70]....
        /*033c*/ 	.word	0xffffffff


	//   ....[71]....
        /*0340*/ 	.word	0xffffffff


	//   ....[72]....
        /*0344*/ 	.word	0xffffffff


	//   ....[73]....
        /*0348*/ 	.word	0xffffffff


	//   ....[74]....
        /*034c*/ 	.word	0xffffffff


	//   ....[75]....
        /*0350*/ 	.word	0xffffffff


	//   ....[76]....
        /*0354*/ 	.word	0xffffffff


	//   ....[77]....
        /*0358*/ 	.word	0xffffffff


	//   ....[78]....
        /*035c*/ 	.word	0xffffffff


	//   ....[79]....
        /*0360*/ 	.word	0xffffffff


	//   ....[80]....
        /*0364*/ 	.word	0xffffffff


	//   ....[81]....
        /*0368*/ 	.word	0xffffffff


	//   ....[82]....
        /*036c*/ 	.word	0xffffffff


	//   ....[83]....
        /*0370*/ 	.word	0xffffffff


	//   ....[84]....
        /*0374*/ 	.word	0xffffffff


	//   ....[85]....
        /*0378*/ 	.word	0xffffffff


	//   ....[86]....
        /*037c*/ 	.word	0xffffffff


	//   ....[87]....
        /*0380*/ 	.word	0xffffffff


	//   ....[88]....
        /*0384*/ 	.word	0xffffffff


	//   ....[89]....
        /*0388*/ 	.word	0xffffffff


	//   ....[90]....
        /*038c*/ 	.word	0xffffffff


	//   ....[91]....
        /*0390*/ 	.word	0xffffffff


	//   ....[92]....
        /*0394*/ 	.word	0xffffffff


	//   ....[93]....
        /*0398*/ 	.word	0xffffffff


	//   ....[94]....
        /*039c*/ 	.word	0xffffffff


	//   ....[95]....
        /*03a0*/ 	.word	0xffffffff


	//   ....[96]....
        /*03a4*/ 	.word	0xffffffff


	//   ....[97]....
        /*03a8*/ 	.word	0xffffffff


	//   ....[98]....
        /*03ac*/ 	.word	0xffffffff


	//   ....[99]....
        /*03b0*/ 	.word	0xffffffff


	//   ....[100]....
        /*03b4*/ 	.word	0xffffffff


	//   ....[101]....
        /*03b8*/ 	.word	0xffffffff


	//   ....[102]....
        /*03bc*/ 	.word	0xffffffff


	//   ....[103]....
        /*03c0*/ 	.word	0xffffffff


	//   ....[104]....
        /*03c4*/ 	.word	0xffffffff


	//   ....[105]....
        /*03c8*/ 	.word	0xffffffff


	//   ....[106]....
        /*03cc*/ 	.word	0xffffffff


	//   ....[107]....
        /*03d0*/ 	.word	0xffffffff


	//   ....[108]....
        /*03d4*/ 	.word	0xffffffff


	//   ....[109]....
        /*03d8*/ 	.word	0xffffffff


	//   ....[110]....
        /*03dc*/ 	.word	0xffffffff


	//   ....[111]....
        /*03e0*/ 	.word	0xffffffff


	//   ....[112]....
        /*03e4*/ 	.word	0xffffffff


	//   ....[113]....
        /*03e8*/ 	.word	0xffffffff


	//   ....[114]....
        /*03ec*/ 	.word	0xffffffff


	//   ....[115]....
        /*03f0*/ 	.word	0xffffffff


	//   ....[116]....
        /*03f4*/ 	.word	0xffffffff


	//   ....[117]....
        /*03f8*/ 	.word	0xffffffff


	//   ....[118]....
        /*03fc*/ 	.word	0xffffffff


	//   ....[119]....
        /*0400*/ 	.word	0xffffffff


	//   ....[120]....
        /*0404*/ 	.word	0xffffffff


	//   ....[121]....
        /*0408*/ 	.word	0xffffffff


	//   ....[122]....
        /*040c*/ 	.word	0xffffffff


	//   ....[123]....
        /*0410*/ 	.word	0xffffffff


	//   ....[124]....
        /*0414*/ 	.word	0xffffffff


	//   ....[125]....
        /*0418*/ 	.word	0xffffffff


	//   ....[126]....
        /*041c*/ 	.word	0xffffffff


	//   ....[127]....
        /*0420*/ 	.word	0xffffffff


	//   ....[128]....
        /*0424*/ 	.word	0xffffffff


	//   ....[129]....
        /*0428*/ 	.word	0xffffffff


	//   ....[130]....
        /*042c*/ 	.word	0xffffffff


	//   ....[131]....
        /*0430*/ 	.word	0xffffffff


	//   ....[132]....
        /*0434*/ 	.word	0xffffffff


	//   ....[133]....
        /*0438*/ 	.word	0xffffffff


	//   ....[134]....
        /*043c*/ 	.word	0xffffffff


	//   ....[135]....
        /*0440*/ 	.word	0xffffffff


	//   ....[136]....
        /*0444*/ 	.word	0xffffffff


	//   ....[137]....
        /*0448*/ 	.word	0xffffffff


	//   ....[138]....
        /*044c*/ 	.word	0xffffffff


	//   ....[139]....
        /*0450*/ 	.word	0xffffffff


	//   ....[140]....
        /*0454*/ 	.word	0xffffffff


	//   ....[141]....
        /*0458*/ 	.word	0xffffffff


	//   ....[142]....
        /*045c*/ 	.word	0xffffffff


	//   ....[143]....
        /*0460*/ 	.word	0xffffffff


	//   ....[144]....
        /*0464*/ 	.word	0xffffffff


	//   ....[145]....
        /*0468*/ 	.word	0xffffffff


	//   ....[146]....
        /*046c*/ 	.word	0xffffffff


	//   ....[147]....
        /*0470*/ 	.word	0xffffffff


	//   ....[148]....
        /*0474*/ 	.word	0xffffffff


	//   ....[149]....
        /*0478*/ 	.word	0xffffffff


	//   ....[150]....
        /*047c*/ 	.word	0xffffffff


	//   ....[151]....
        /*0480*/ 	.word	0xffffffff


	//   ....[152]....
        /*0484*/ 	.word	0xffffffff


	//   ....[153]....
        /*0488*/ 	.word	0xffffffff


	//   ....[154]....
        /*048c*/ 	.word	0xffffffff


	//   ....[155]....
        /*0490*/ 	.word	0xffffffff


	//   ....[156]....
        /*0494*/ 	.word	0xffffffff


	//   ....[157]....
        /*0498*/ 	.word	0xffffffff


	//   ....[158]....
        /*049c*/ 	.word	0xffffffff


	//   ....[159]....
        /*04a0*/ 	.word	0xffffffff


	//   ....[160]....
        /*04a4*/ 	.word	0xffffffff


	//   ....[161]....
        /*04a8*/ 	.word	0x0500000f


	//   ....[162]....
        /*04ac*/ 	.word	0x0500000f


	//   ....[163]....
        /*04b0*/ 	.word	0x0500000f


	//   ....[164]....
        /*04b4*/ 	.word	0x0500000f


	//   ....[165]....
        /*04b8*/ 	.word	0x0500000f


	//   ....[166]....
        /*04bc*/ 	.word	0x0500000f


	//   ....[167]....
        /*04c0*/ 	.word	0x0500000f


	//   ....[168]....
        /*04c4*/ 	.word	0x0500000f


	//   ....[169]....
        /*04c8*/ 	.word	0x0500000f


	//   ....[170]....
        /*04cc*/ 	.word	0x0500000f


	//   ....[171]....
        /*04d0*/ 	.word	0x0500000f


	//   ....[172]....
        /*04d4*/ 	.word	0x0500000f


	//   ....[173]....
        /*04d8*/ 	.word	0x0500000f


	//   ....[174]....
        /*04dc*/ 	.word	0x0500000f


	//   ....[175]....
        /*04e0*/ 	.word	0x0500000f


	//   ....[176]....
        /*04e4*/ 	.word	0x0500000f


	//   ....[177]....
        /*04e8*/ 	.word	0x0500000f


	//   ....[178]....
        /*04ec*/ 	.word	0x0500000f


	//   ....[179]....
        /*04f0*/ 	.word	0x0500000f


	//   ....[180]....
        /*04f4*/ 	.word	0x0500000f


	//   ....[181]....
        /*04f8*/ 	.word	0x0500000f


	//   ....[182]....
        /*04fc*/ 	.word	0x0500000f


	//   ....[183]....
        /*0500*/ 	.word	0x0500000f


	//   ....[184]....
        /*0504*/ 	.word	0x0500000f


	//   ....[185]....
        /*0508*/ 	.word	0x0500000f


	//   ....[186]....
        /*050c*/ 	.word	0x0500000f


	//   ....[187]....
        /*0510*/ 	.word	0x0500000f


	//   ....[188]....
        /*0514*/ 	.word	0x0500000f


	//   ....[189]....
        /*0518*/ 	.word	0x0500000f


	//   ....[190]....
        /*051c*/ 	.word	0x0500000f


	//   ....[191]....
        /*0520*/ 	.word	0x0500000f


	//   ....[192]....
        /*0524*/ 	.word	0x0500000f


	//   ....[193]....
        /*0528*/ 	.word	0x0500000f


	//   ....[194]....
        /*052c*/ 	.word	0x0500000f


	//   ....[195]....
        /*0530*/ 	.word	0x0500000f


	//   ....[196]....
        /*0534*/ 	.word	0x0500000f


	//   ....[197]....
        /*0538*/ 	.word	0x0500000f


	//   ....[198]....
        /*053c*/ 	.word	0x0500000f


	//   ....[199]....
        /*0540*/ 	.word	0x0500000f


	//   ....[200]....
        /*0544*/ 	.word	0x0500000f


	//   ....[201]....
        /*0548*/ 	.word	0x0500000f


	//   ....[202]....
        /*054c*/ 	.word	0x0500000f


	//   ....[203]....
        /*0550*/ 	.word	0x0500000f


	//   ....[204]....
        /*0554*/ 	.word	0x0500000f


	//   ....[205]....
        /*0558*/ 	.word	0x0500000f


	//   ....[206]....
        /*055c*/ 	.word	0x0500000f


	//   ....[207]....
        /*0560*/ 	.word	0x0500000f


	//   ....[208]....
        /*0564*/ 	.word	0x0500000f


	//   ....[209]....
        /*0568*/ 	.word	0x0500000f


	//   ....[210]....
        /*056c*/ 	.word	0x0500000f


	//   ....[211]....
        /*0570*/ 	.word	0x0500000f


	//   ....[212]....
        /*0574*/ 	.word	0x0500000f


	//   ....[213]....
        /*0578*/ 	.word	0x0500000f


	//   ....[214]....
        /*057c*/ 	.word	0x0500000f


	//   ....[215]....
        /*0580*/ 	.word	0x0500000f


	//   ....[216]....
        /*0584*/ 	.word	0x0500000f


	//   ....[217]....
        /*0588*/ 	.word	0x0500000f


	//   ....[218]....
        /*058c*/ 	.word	0x0500000f


	//   ....[219]....
        /*0590*/ 	.word	0x0500000f


	//   ....[220]....
        /*0594*/ 	.word	0x0500000f


	//   ....[221]....
        /*0598*/ 	.word	0x0500000f


	//   ....[222]....
        /*059c*/ 	.word	0x0500000f


	//   ....[223]....
        /*05a0*/ 	.word	0x0500000f


	//   ....[224]....
        /*05a4*/ 	.word	0x0500000f


	//   ....[225]....
        /*05a8*/ 	.word	0x0500000f


	//   ....[226]....
        /*05ac*/ 	.word	0x0500000f


	//   ....[227]....
        /*05b0*/ 	.word	0x0500000f


	//   ....[228]....
        /*05b4*/ 	.word	0x0500000f


	//   ....[229]....
        /*05b8*/ 	.word	0x0500000f


	//   ....[230]....
        /*05bc*/ 	.word	0x0500000f


	//   ....[231]....
        /*05c0*/ 	.word	0x0500000f


	//   ....[232]....
        /*05c4*/ 	.word	0x0500000f


	//   ....[233]....
        /*05c8*/ 	.word	0x0500000f


	//   ....[234]....
        /*05cc*/ 	.word	0x0500000f


	//   ....[235]....
        /*05d0*/ 	.word	0x0500000f


	//   ....[236]....
        /*05d4*/ 	.word	0x0500000f


	//   ....[237]....
        /*05d8*/ 	.word	0x0500000f


	//   ....[238]....
        /*05dc*/ 	.word	0x0500000f


	//   ....[239]....
        /*05e0*/ 	.word	0x0500000f


	//   ....[240]....
        /*05e4*/ 	.word	0x0500000f


	//   ....[241]....
        /*05e8*/ 	.word	0x0500000f


	//   ....[242]....
        /*05ec*/ 	.word	0x0500000f


	//   ....[243]....
        /*05f0*/ 	.word	0x0500000f


	//   ....[244]....
        /*05f4*/ 	.word	0x0500000f


	//   ....[245]....
        /*05f8*/ 	.word	0x0500000f


	//   ....[246]....
        /*05fc*/ 	.word	0x0500000f


	//   ....[247]....
        /*0600*/ 	.word	0x0500000f


	//   ....[248]....
        /*0604*/ 	.word	0x0500000f


	//   ....[249]....
        /*0608*/ 	.word	0x0500000f


	//   ....[250]....
        /*060c*/ 	.word	0x0500000f


	//   ....[251]....
        /*0610*/ 	.word	0x0500000f


	//   ....[252]....
        /*0614*/ 	.word	0x0500000f


	//   ....[253]....
        /*0618*/ 	.word	0x0500000f


	//   ....[254]....
        /*061c*/ 	.word	0x0500000f


	//   ....[255]....
        /*0620*/ 	.word	0x0500000f


	//   ....[0]....
        /*0624*/ 	.word	0x0500000f


	//   ....[1]....
        /*0628*/ 	.word	0x0500000f


	//   ....[2]....
        /*062c*/ 	.word	0x0500000f


	//   ....[3]....
        /*0630*/ 	.word	0x0500000f


	//   ....[4]....
        /*0634*/ 	.word	0x0500000f


	//   ....[5]....
        /*0638*/ 	.word	0x0500000f


	//   ....[6]....
        /*063c*/ 	.word	0x0500000f


	//   ....[7]....
        /*0640*/ 	.word	0x0500000f


	//   ....[8]....
        /*0644*/ 	.word	0x0500000f


	//   ....[9]....
        /*0648*/ 	.word	0x0500000f


	//   ....[10]....
        /*064c*/ 	.word	0x0500000f


	//   ....[11]....
        /*0650*/ 	.word	0x0500000f


	//----- nvinfo : EIATTR_COOP_GROUP_INSTR_OFFSETS
	.align		4
.L_113:
        /*0654*/ 	.byte	0x04, 0x28
        /*0656*/ 	.short	(.L_115 - .L_114)


	//   ....[0]....
.L_114:
        /*0658*/ 	.word	0x00000080


	//   ....[1]....
        /*065c*/ 	.word	0x00000090


	//   ....[2]....
        /*0660*/ 	.word	0x000002d0


	//   ....[3]....
        /*0664*/ 	.word	0x00000430


	//   ....[4]....
        /*0668*/ 	.word	0x00000550


	//   ....[5]....
        /*066c*/ 	.word	0x000006b0


	//   ....[6]....
        /*0670*/ 	.word	0x00001200


	//   ....[7]....
        /*0674*/ 	.word	0x00002070


	//   ....[8]....
        /*0678*/ 	.word	0x00002170


	//   ....[9]....
        /*067c*/ 	.word	0x00002770


	//   ....[10]....
        /*0680*/ 	.word	0x000027c0


	//   ....[11]....
        /*0684*/ 	.word	0x00004090


	//   ....[12]....
        /*0688*/ 	.word	0x000040a0


	//   ....[13]....
        /*068c*/ 	.word	0x000040d0


	//   ....[14]....
        /*0690*/ 	.word	0x000040e0


	//   ....[15]....
        /*0694*/ 	.word	0x00005390


	//   ....[16]....
        /*0698*/ 	.word	0x000053d0


	//   ....[17]....
        /*069c*/ 	.word	0x00005480


	//   ....[18]....
        /*06a0*/ 	.word	0x00005490


	//   ....[19]....
        /*06a4*/ 	.word	0x000062b0


	//   ....[20]....
        /*06a8*/ 	.word	0x000062f0


	//   ....[21]....
        /*06ac*/ 	.word	0x00006320


	//   ....[22]....
        /*06b0*/ 	.word	0x00006350


	//   ....[23]....
        /*06b4*/ 	.word	0x00006850


	//   ....[24]....
        /*06b8*/ 	.word	0x00006890


	//   ....[25]....
        /*06bc*/ 	.word	0x000068d0


	//   ....[26]....
        /*06c0*/ 	.word	0x00006900


	//   ....[27]....
        /*06c4*/ 	.word	0x00006920


	//   ....[28]....
        /*06c8*/ 	.word	0x00006930


	//   ....[29]....
        /*06cc*/ 	.word	0x00006950


	//   ....[30]....
        /*06d0*/ 	.word	0x00006970


	//   ....[31]....
        /*06d4*/ 	.word	0x00007220


	//   ....[32]....
        /*06d8*/ 	.word	0x00007250


	//   ....[33]....
        /*06dc*/ 	.word	0x00007290


	//   ....[34]....
        /*06e0*/ 	.word	0x000072c0


	//   ....[35]....
        /*06e4*/ 	.word	0x000072e0


	//   ....[36]....
        /*06e8*/ 	.word	0x000072f0


	//   ....[37]....
        /*06ec*/ 	.word	0x00007300


	//   ....[38]....
        /*06f0*/ 	.word	0x00007320


	//   ....[39]....
        /*06f4*/ 	.word	0x00007470


	//   ....[40]....
        /*06f8*/ 	.word	0x00007660


	//   ....[41]....
        /*06fc*/ 	.word	0x00007690


	//   ....[42]....
        /*0700*/ 	.word	0x000076c0


	//   ....[43]....
        /*0704*/ 	.word	0x000076f0


	//   ....[44]....
        /*0708*/ 	.word	0x00007720


	//   ....[45]....
        /*070c*/ 	.word	0x00007750


	//   ....[46]....
        /*0710*/ 	.word	0x000078a0


	//   ....[47]....
        /*0714*/ 	.word	0x000078d0


	//   ....[48]....
        /*0718*/ 	.word	0x00007900


	//   ....[49]....
        /*071c*/ 	.word	0x00007930


	//   ....[50]....
        /*0720*/ 	.word	0x00007960


	//   ....[51]....
        /*0724*/ 	.word	0x00007990


	//   ....[52]....
        /*0728*/ 	.word	0x00007a20


	//   ....[53]....
        /*072c*/ 	.word	0x00007a50


	//   ....[54]....
        /*0730*/ 	.word	0x00007ad0


	//   ....[55]....
        /*0734*/ 	.word	0x00009080


	//   ....[56]....
        /*0738*/ 	.word	0x000090a0


	//   ....[57]....
        /*073c*/ 	.word	0x00009130


	//   ....[58]....
        /*0740*/ 	.word	0x00009150


	//   ....[59]....
        /*0744*/ 	.word	0x000091d0


	//   ....[60]....
        /*0748*/ 	.word	0x000091f0


	//   ....[61]....
        /*074c*/ 	.word	0x00009270


	//   ....[62]....
        /*0750*/ 	.word	0x00009290


	//   ....[63]....
        /*0754*/ 	.word	0x00009310


	//   ....[64]....
        /*0758*/ 	.word	0x00009330


	//   ....[65]....
        /*075c*/ 	.word	0x000093b0


	//   ....[66]....
        /*0760*/ 	.word	0x000093d0


	//   ....[67]....
        /*0764*/ 	.word	0x00009450


	//   ....[68]....
        /*0768*/ 	.word	0x00009470


	//   ....[69]....
        /*076c*/ 	.word	0x00009480


	//   ....[70]....
        /*0770*/ 	.word	0x00009490


	//   ....[71]....
        /*0774*/ 	.word	0x00009d90


	//   ....[72]....
        /*0778*/ 	.word	0x00009dc0


	//   ....[73]....
        /*077c*/ 	.word	0x00009e60


	//   ....[74]....
        /*0780*/ 	.word	0x00009e80


	//   ....[75]....
        /*0784*/ 	.word	0x00009f00


	//   ....[76]....
        /*0788*/ 	.word	0x00009f20


	//   ....[77]....
        /*078c*/ 	.word	0x00009fa0


	//   ....[78]....
        /*0790*/ 	.word	0x00009fc0


	//   ....[79]....
        /*0794*/ 	.word	0x0000a040


	//   ....[80]....
        /*0798*/ 	.word	0x0000a060


	//   ....[81]....
        /*079c*/ 	.word	0x0000a0e0


	//   ....[82]....
        /*07a0*/ 	.word	0x0000a100


	//   ....[83]....
        /*07a4*/ 	.word	0x0000a180


	//   ....[84]....
        /*07a8*/ 	.word	0x0000a1a0


	//   ....[85]....
        /*07ac*/ 	.word	0x0000a1b0


	//   ....[86]....
        /*07b0*/ 	.word	0x0000a220


	//   ....[87]....
        /*07b4*/ 	.word	0x0000a270


	//   ....[88]....
        /*07b8*/ 	.word	0x0000a2a0


	//   ....[89]....
        /*07bc*/ 	.word	0x0000a330


	//   ....[90]....
        /*07c0*/ 	.word	0x0000a340


	//   ....[91]....
        /*07c4*/ 	.word	0x0000a3b0


	//   ....[92]....
        /*07c8*/ 	.word	0x0000a3c0


	//   ....[93]....
        /*07cc*/ 	.word	0x0000a400


	//   ....[94]....
        /*07d0*/ 	.word	0x0000a420


	//   ....[95]....
        /*07d4*/ 	.word	0x0000aba0


	//   ....[96]....
        /*07d8*/ 	.word	0x0000abd0


	//   ....[97]....
        /*07dc*/ 	.word	0x0000ac20


	//   ....[98]....
        /*07e0*/ 	.word	0x0000ac30


	//   ....[99]....
        /*07e4*/ 	.word	0x0000ac70


	//   ....[100]....
        /*07e8*/ 	.word	0x0000ac80


	//   ....[101]....
        /*07ec*/ 	.word	0x0000acc0


	//   ....[102]....
        /*07f0*/ 	.word	0x0000acd0


	//   ....[103]....
        /*07f4*/ 	.word	0x0000ad10


	//   ....[104]....
        /*07f8*/ 	.word	0x0000ad20


	//   ....[105]....
        /*07fc*/ 	.word	0x0000ad60


	//   ....[106]....
        /*0800*/ 	.word	0x0000ad70


	//   ....[107]....
        /*0804*/ 	.word	0x0000adb0


	//   ....[108]....
        /*0808*/ 	.word	0x0000adc0


	//   ....[109]....
        /*080c*/ 	.word	0x0000add0


	//   ....[110]....
        /*0810*/ 	.word	0x0000ae10


	//   ....[111]....
        /*0814*/ 	.word	0x0000b0c0


	//   ....[112]....
        /*0818*/ 	.word	0x0000b0f0


	//   ....[113]....
        /*081c*/ 	.word	0x0000b150


	//   ....[114]....
        /*0820*/ 	.word	0x0000b160


	//   ....[115]....
        /*0824*/ 	.word	0x0000b1b0


	//   ....[116]....
        /*0828*/ 	.word	0x0000b1c0


	//   ....[117]....
        /*082c*/ 	.word	0x0000b210


	//   ....[118]....
        /*0830*/ 	.word	0x0000b220


	//   ....[119]....
        /*0834*/ 	.word	0x0000b270


	//   ....[120]....
        /*0838*/ 	.word	0x0000b280


	//   ....[121]....
        /*083c*/ 	.word	0x0000b2d0


	//   ....[122]....
        /*0840*/ 	.word	0x0000b2e0


	//   ....[123]....
        /*0844*/ 	.word	0x0000b330


	//   ....[124]....
        /*0848*/ 	.word	0x0000b340


	//   ....[125]....
        /*084c*/ 	.word	0x0000b350


	//   ....[126]....
        /*0850*/ 	.word	0x0000b390


	//   ....[127]....
        /*0854*/ 	.word	0x0000b950


	//   ....[128]....
        /*0858*/ 	.word	0x0000b990


	//   ....[129]....
        /*085c*/ 	.word	0x0000b9a0


	//   ....[130]....
        /*0860*/ 	.word	0x0000b9b0


	//   ....[131]....
        /*0864*/ 	.word	0x0000b9c0


	//   ....[132]....
        /*0868*/ 	.word	0x0000b9d0


	//   ....[133]....
        /*086c*/ 	.word	0x0000b9f0


	//   ....[134]....
        /*0870*/ 	.word	0x0000ba40


	//   ....[135]....
        /*0874*/ 	.word	0x0000ba60


	//   ....[136]....
        /*0878*/ 	.word	0x0000baa0


	//   ....[137]....
        /*087c*/ 	.word	0x0000bac0


	//   ....[138]....
        /*0880*/ 	.word	0x0000bb00


	//   ....[139]....
        /*0884*/ 	.word	0x0000bb20


	//   ....[140]....
        /*0888*/ 	.word	0x0000bb70


	//   ....[141]....
        /*088c*/ 	.word	0x0000bba0


	//   ....[142]....
        /*0890*/ 	.word	0x0000bc00


	//   ....[143]....
        /*0894*/ 	.word	0x0000bf80


	//   ....[144]....
        /*0898*/ 	.word	0x0000bfb0


	//   ....[145]....
        /*089c*/ 	.word	0x0000bfe0


	//   ....[146]....
        /*08a0*/ 	.word	0x0000c010


	//   ....[147]....
        /*08a4*/ 	.word	0x0000c040


	//   ....[148]....
        /*08a8*/ 	.word	0x0000c070


	//   ....[149]....
        /*08ac*/ 	.word	0x0000c0a0


	//   ....[150]....
        /*08b0*/ 	.word	0x0000c0d0


	//   ....[151]....
        /*08b4*/ 	.word	0x0000c250


	//   ....[152]....
        /*08b8*/ 	.word	0x0000c280


	//   ....[153]....
        /*08bc*/ 	.word	0x0000c2b0


	//   ....[154]....
        /*08c0*/ 	.word	0x0000c2e0


	//   ....[155]....
        /*08c4*/ 	.word	0x0000c310


	//   ....[156]....
        /*08c8*/ 	.word	0x0000c340


	//   ....[157]....
        /*08cc*/ 	.word	0x0000c400


	//   ....[158]....
        /*08d0*/ 	.word	0x0000c420


	//   ....[159]....
        /*08d4*/ 	.word	0x0000c490


	//   ....[160]....
        /*08d8*/ 	.word	0x0000c900


	//   ....[161]....
        /*08dc*/ 	.word	0x0000cde0


	//   ....[162]....
        /*08e0*/ 	.word	0x0000ced0


	//   ....[163]....
        /*08e4*/ 	.word	0x0000cf70


	//   ....[164]....
        /*08e8*/ 	.word	0x0000cfd0


	//   ....[165]....
        /*08ec*/ 	.word	0x0000d0c0


	//   ....[166]....
        /*08f0*/ 	.word	0x0000d130


	//   ....[167]....
        /*08f4*/ 	.word	0x0000d220


	//   ....[168]....
        /*08f8*/ 	.word	0x0000d290


	//   ....[169]....
        /*08fc*/ 	.word	0x0000d380


	//   ....[170]....
        /*0900*/ 	.word	0x0000d3f0


	//   ....[171]....
        /*0904*/ 	.word	0x0000d4e0


	//   ....[172]....
        /*0908*/ 	.word	0x0000d550


	//   ....[173]....
        /*090c*/ 	.word	0x0000d640


	//   ....[174]....
        /*0910*/ 	.word	0x0000d6b0


	//   ....[175]....
        /*0914*/ 	.word	0x0000d7a0


	//   ....[176]....
        /*0918*/ 	.word	0x0000d810


	//   ....[177]....
        /*091c*/ 	.word	0x0000d8b0


	//   ....[178]....
        /*0920*/ 	.word	0x0000d9a0


	//   ....[179]....
        /*0924*/ 	.word	0x0000da10


	//   ....[180]....
        /*0928*/ 	.word	0x0000da70


	//   ....[181]....
        /*092c*/ 	.word	0x0000db60


	//   ....[182]....
        /*0930*/ 	.word	0x0000dbc0


	//   ....[183]....
        /*0934*/ 	.word	0x0000dcc0


	//   ....[184]....
        /*0938*/ 	.word	0x0000dd20


	//   ....[185]....
        /*093c*/ 	.word	0x0000de20


	//   ....[186]....
        /*0940*/ 	.word	0x0000de80


	//   ....[187]....
        /*0944*/ 	.word	0x0000df80


	//   ....[188]....
        /*0948*/ 	.word	0x0000dfe0


	//   ....[189]....
        /*094c*/ 	.word	0x0000e0e0


	//   ....[190]....
        /*0950*/ 	.word	0x0000e140


	//   ....[191]....
        /*0954*/ 	.word	0x0000e240


	//   ....[192]....
        /*0958*/ 	.word	0x0000e2a0


	//   ....[193]....
        /*095c*/ 	.word	0x0000e350


	//   ....[194]....
        /*0960*/ 	.word	0x0000e410


	//   ....[195]....
        /*0964*/ 	.word	0x0000e4d0


	//   ....[196]....
        /*0968*/ 	.word	0x0000e530


	//   ....[197]....
        /*096c*/ 	.word	0x0000e630


	//   ....[198]....
        /*0970*/ 	.word	0x0000e690


	//   ....[199]....
        /*0974*/ 	.word	0x0000e760


	//   ....[200]....
        /*0978*/ 	.word	0x0000e7c0


	//   ....[201]....
        /*097c*/ 	.word	0x0000e880


	//   ....[202]....
        /*0980*/ 	.word	0x0000e9c0


	//   ....[203]....
        /*0984*/ 	.word	0x0000ea60


	//   ....[204]....
        /*0988*/ 	.word	0x0000ead0


	//   ....[205]....
        /*098c*/ 	.word	0x0000eb80


	//   ....[206]....
        /*0990*/ 	.word	0x0000ebe0


	//   ....[207]....
        /*0994*/ 	.word	0x0000ec90


	//   ....[208]....
        /*0998*/ 	.word	0x0000ecf0


	//   ....[209]....
        /*099c*/ 	.word	0x0000eda0


	//   ....[210]....
        /*09a0*/ 	.word	0x0000ee00


	//   ....[211]....
        /*09a4*/ 	.word	0x0000eeb0


	//   ....[212]....
        /*09a8*/ 	.word	0x0000ef10


	//   ....[213]....
        /*09ac*/ 	.word	0x0000efc0


	//   ....[214]....
        /*09b0*/ 	.word	0x0000f020


	//   ....[215]....
        /*09b4*/ 	.word	0x0000f0d0


	//   ....[216]....
        /*09b8*/ 	.word	0x0000f130


	//   ....[217]....
        /*09bc*/ 	.word	0x0000f1e0


	//   ....[218]....
        /*09c0*/ 	.word	0x0000f2d0


	//   ....[219]....
        /*09c4*/ 	.word	0x0000f380


	//   ....[220]....
        /*09c8*/ 	.word	0x0000f3e0


	//   ....[221]....
        /*09cc*/ 	.word	0x0000f4a0


	//   ....[222]....
        /*09d0*/ 	.word	0x0000f500


	//   ....[223]....
        /*09d4*/ 	.word	0x0000f5c0


	//   ....[224]....
        /*09d8*/ 	.word	0x0000f620


	//   ....[225]....
        /*09dc*/ 	.word	0x0000f6e0


	//   ....[226]....
        /*09e0*/ 	.word	0x0000f740


	//   ....[227]....
        /*09e4*/ 	.word	0x0000f800


	//   ....[228]....
        /*09e8*/ 	.word	0x0000f860


	//   ....[229]....
        /*09ec*/ 	.word	0x0000f920


	//   ....[230]....
        /*09f0*/ 	.word	0x0000f980


	//   ....[231]....
        /*09f4*/ 	.word	0x0000fa40


	//   ....[232]....
        /*09f8*/ 	.word	0x0000faa0


	//   ....[233]....
        /*09fc*/ 	.word	0x0000fb50


	//   ....[234]....
        /*0a00*/ 	.word	0x0000fc40


	//   ....[235]....
        /*0a04*/ 	.word	0x0000fcf0


	//   ....[236]....
        /*0a08*/ 	.word	0x0000fd60


	//   ....[237]....
        /*0a0c*/ 	.word	0x0000fe10


	//   ....[238]....
        /*0a10*/ 	.word	0x0000fe70


	//   ....[239]....
        /*0a14*/ 	.word	0x0000ff30


	//   ....[240]....
        /*0a18*/ 	.word	0x0000ff90


	//   ....[241]....
        /*0a1c*/ 	.word	0x00010050


	//   ....[242]....
        /*0a20*/ 	.word	0x000100b0


	//   ....[243]....
        /*0a24*/ 	.word	0x00010170


	//   ....[244]....
        /*0a28*/ 	.word	0x000101d0


	//   ....[245]....
        /*0a2c*/ 	.word	0x00010290


	//   ....[246]....
        /*0a30*/ 	.word	0x000102f0


	//   ....[247]....
        /*0a34*/ 	.word	0x000103b0


	//   ....[248]....
        /*0a38*/ 	.word	0x00010410


	//   ....[249]....
        /*0a3c*/ 	.word	0x000104b0


	//   ....[250]....
        /*0a40*/ 	.word	0x00010540


	//   ....[251]....
        /*0a44*/ 	.word	0x000105e0


	//   ....[252]....
        /*0a48*/ 	.word	0x00010700


	//   ....[253]....
        /*0a4c*/ 	.word	0x00010770


	//   ....[254]....
        /*0a50*/ 	.word	0x000107e0


	//   ....[255]....
        /*0a54*/ 	.word	0x00010850


	//   ....[0]....
        /*0a58*/ 	.word	0x000108c0


	//   ....[1]....
        /*0a5c*/ 	.word	0x00010940


	//   ....[2]....
        /*0a60*/ 	.word	0x000109d0


	//   ....[3]....
        /*0a64*/ 	.word	0x00010a60


	//   ....[4]....
        /*0a68*/ 	.word	0x00010ad0


	//   ....[5]....
        /*0a6c*/ 	.word	0x00010b40


	//   ....[6]....
        /*0a70*/ 	.word	0x00010bb0


	//   ....[7]....
        /*0a74*/ 	.word	0x00010c30


	//   ....[8]....
        /*0a78*/ 	.word	0x00010ca0


	//   ....[9]....
        /*0a7c*/ 	.word	0x00010d40


	//   ....[10]....
        /*0a80*/ 	.word	0x00010dd0


	//   ....[11]....
        /*0a84*/ 	.word	0x00010ef0


	//----- nvinfo : EIATTR_REG_RECONFIG
	.align		4
.L_115:
        /*0a88*/ 	.byte	0x01, 0x54
	.zero		2


	//----- nvinfo : EIATTR_SYSCALL_OFFSETS
	.align		4
        /*0a8c*/ 	.byte	0x04, 0x46
        /*0a8e*/ 	.short	(.L_117 - .L_116)


	//   ....[0]....
.L_116:
        /*0a90*/ 	.word	0x000013f0


	//   ....[1]....
        /*0a94*/ 	.word	0x00008660


	//   ....[2]....
        /*0a98*/ 	.word	0x000087b0


	//   ....[3]....
        /*0a9c*/ 	.word	0x000088a0


	//   ....[4]....
        /*0aa0*/ 	.word	0x000098a0


	//----- nvinfo : EIATTR_MBARRIER_INSTR_OFFSETS
	.align		4
.L_117:
        /*0aa4*/ 	.byte	0x04, 0x39
        /*0aa6*/ 	.short	(.L_119 - .L_118)


	//   ....[0]....
.L_118:
        /*0aa8*/ 	.word	0x00000180
        /*0aac*/ 	.word	0x000000ff
        /*0ab0*/ 	.word	0x00016800
        /*0ab4*/ 	.short	0x0100
        /*0ab6*/ 	.byte	0x08
	.zero		1


	//   ....[1]....
        /*0ab8*/ 	.word	0x00000190
        /*0abc*/ 	.word	0x000000ff
        /*0ac0*/ 	.word	0x00016820
        /*0ac4*/ 	.short	0x0100
        /*0ac6*/ 	.byte	0x08
	.zero		1


	//   ....[2]....
        /*0ac8*/ 	.word	0x00000280
        /*0acc*/ 	.word	0x000000ff
        /*0ad0*/ 	.word	0x00016830
        /*0ad4*/ 	.short	0x0100
        /*0ad6*/ 	.byte	0x08
	.zero		1


	//   ....[3]....
        /*0ad8*/ 	.word	0x00000290
        /*0adc*/ 	.word	0x000000ff
        /*0ae0*/ 	.word	0x00016840
        /*0ae4*/ 	.short	0x0100
        /*0ae6*/ 	.byte	0x08
	.zero		1


	//   ....[4]....
        /*0ae8*/ 	.word	0x000002a0
        /*0aec*/ 	.word	0x000000ff
        /*0af0*/ 	.word	0x00016838
        /*0af4*/ 	.short	0x0100
        /*0af6*/ 	.byte	0x08
	.zero		1


	//   ....[5]....
        /*0af8*/ 	.word	0x000002b0
        /*0afc*/ 	.word	0x000000ff
        /*0b00*/ 	.word	0x00016848
        /*0b04*/ 	.short	0x0100
        /*0b06*/ 	.byte	0x08
	.zero		1


	//   ....[6]....
        /*0b08*/ 	.word	0x000003e0
        /*0b0c*/ 	.word	0x000000ff
        /*0b10*/ 	.word	0x00016850
        /*0b14*/ 	.short	0x0100
        /*0b16*/ 	.byte	0x08
	.zero		1


	//   ....[7]....
        /*0b18*/ 	.word	0x000003f0
        /*0b1c*/ 	.word	0x000000ff
        /*0b20*/ 	.word	0x00016860
        /*0b24*/ 	.short	0x0100
        /*0b26*/ 	.byte	0x08
	.zero		1


	//   ....[8]....
        /*0b28*/ 	.word	0x00000400
        /*0b2c*/ 	.word	0x000000ff
        /*0b30*/ 	.word	0x00016858
        /*0b34*/ 	.short	0x0100
        /*0b36*/ 	.byte	0x08
	.zero		1


	//   ....[9]....
        /*0b38*/ 	.word	0x00000410
        /*0b3c*/ 	.word	0x000000ff
        /*0b40*/ 	.word	0x00016868
        /*0b44*/ 	.short	0x0100
        /*0b46*/ 	.byte	0x08
	.zero		1


	//   ....[10]....
        /*0b48*/ 	.word	0x00000500
        /*0b4c*/ 	.word	0x000000ff
        /*0b50*/ 	.word	0x00016870
        /*0b54*/ 	.short	0x0100
        /*0b56*/ 	.byte	0x06
	.zero		1


	//   ....[11]....
        /*0b58*/ 	.word	0x00000510
        /*0b5c*/ 	.word	0x000000ff
        /*0b60*/ 	.word	0x00016880
        /*0b64*/ 	.short	0x0100
        /*0b66*/ 	.byte	0x06
	.zero		1


	//   ....[12]....
        /*0b68*/ 	.word	0x00000520
        /*0b6c*/ 	.word	0x000000ff
        /*0b70*/ 	.word	0x00016878
        /*0b74*/ 	.short	0x0100
        /*0b76*/ 	.byte	0x06
	.zero		1


	//   ....[13]....
        /*0b78*/ 	.word	0x00000530
        /*0b7c*/ 	.word	0x000000ff
        /*0b80*/ 	.word	0x00016888
        /*0b84*/ 	.short	0x0100
        /*0b86*/ 	.byte	0x06
	.zero		1


	//   ....[14]....
        /*0b88*/ 	.word	0x00000660
        /*0b8c*/ 	.word	0x000000ff
        /*0b90*/ 	.word	0x00016890
        /*0b94*/ 	.short	0x0100
        /*0b96*/ 	.byte	0x08
	.zero		1


	//   ....[15]....
        /*0b98*/ 	.word	0x00000670
        /*0b9c*/ 	.word	0x000000ff
        /*0ba0*/ 	.word	0x000168a0
        /*0ba4*/ 	.short	0x0100
        /*0ba6*/ 	.byte	0x08
	.zero		1


	//   ....[16]....
        /*0ba8*/ 	.word	0x00000680
        /*0bac*/ 	.word	0x000000ff
        /*0bb0*/ 	.word	0x00016898
        /*0bb4*/ 	.short	0x0100
        /*0bb6*/ 	.byte	0x08
	.zero		1


	//   ....[17]....
        /*0bb8*/ 	.word	0x00000690
        /*0bbc*/ 	.word	0x000000ff
        /*0bc0*/ 	.word	0x000168a8
        /*0bc4*/ 	.short	0x0100
        /*0bc6*/ 	.byte	0x08
	.zero		1


	//   ....[18]....
        /*0bc8*/ 	.word	0x000007d0
        /*0bcc*/ 	.word	0x000000ff
        /*0bd0*/ 	.word	0x000168b0
        /*0bd4*/ 	.short	0x0100
        /*0bd6*/ 	.byte	0x08
	.zero		1


	//   ....[19]....
        /*0bd8*/ 	.word	0x000007e0
        /*0bdc*/ 	.word	0x000000ff
        /*0be0*/ 	.word	0x000168c0
        /*0be4*/ 	.short	0x0100
        /*0be6*/ 	.byte	0x08
	.zero		1


	//   ....[20]....
        /*0be8*/ 	.word	0x000007f0
        /*0bec*/ 	.word	0x000000ff
        /*0bf0*/ 	.word	0x000168b8
        /*0bf4*/ 	.short	0x0100
        /*0bf6*/ 	.byte	0x08
	.zero		1


	//   ....[21]....
        /*0bf8*/ 	.word	0x00000800
        /*0bfc*/ 	.word	0x000000ff
        /*0c00*/ 	.word	0x000168c8
        /*0c04*/ 	.short	0x0100
        /*0c06*/ 	.byte	0x08
	.zero		1


	//   ....[22]....
        /*0c08*/ 	.word	0x00001470
        /*0c0c*/ 	.word	0x000000ff
        /*0c10*/ 	.word	0x00016800
        /*0c14*/ 	.short	0x010a
        /*0c16*/ 	.byte	0x31
	.zero		1


	//   ....[23]....
        /*0c18*/ 	.word	0x000014f0
        /*0c1c*/ 	.word	0x00000004
        /*0c20*/ 	.word	0x00016830
        /*0c24*/ 	.short	0x010a
        /*0c26*/ 	.byte	0x3f
	.zero		1


	//   ....[24]....
        /*0c28*/ 	.word	0x00001540
        /*0c2c*/ 	.word	0x00000004
        /*0c30*/ 	.word	0x00016830
        /*0c34*/ 	.short	0x010a
        /*0c36*/ 	.byte	0x3f
	.zero		1


	//   ....[25]....
        /*0c38*/ 	.word	0x000021a0
        /*0c3c*/ 	.word	0x000000ff
        /*0c40*/ 	.word	0x00000000
        /*0c44*/ 	.short	0x0101
        /*0c46*/ 	.byte	0x06
	.zero		1


	//   ....[26]....
        /*0c48*/ 	.word	0x00003600
        /*0c4c*/ 	.word	0x000000ff
        /*0c50*/ 	.word	0x00016830
        /*0c54*/ 	.short	0x010a
        /*0c56*/ 	.byte	0x06
	.zero		1


	//   ....[27]....
        /*0c58*/ 	.word	0x00003640
        /*0c5c*/ 	.word	0x000000ff
        /*0c60*/ 	.word	0x00016830
        /*0c64*/ 	.short	0x010a
        /*0c66*/ 	.byte	0x06
	.zero		1


	//   ....[28]....
        /*0c68*/ 	.word	0x00003880
        /*0c6c*/ 	.word	0x000000ff
        /*0c70*/ 	.word	0x00016850
        /*0c74*/ 	.short	0x010a
        /*0c76*/ 	.byte	0x06
	.zero		1


	//   ....[29]....
        /*0c78*/ 	.word	0x000038c0
        /*0c7c*/ 	.word	0x000000ff
        /*0c80*/ 	.word	0x00016850
        /*0c84*/ 	.short	0x010a
        /*0c86*/ 	.byte	0x06
	.zero		1


	//   ....[30]....
        /*0c88*/ 	.word	0x00003d10
        /*0c8c*/ 	.word	0x000000ff
        /*0c90*/ 	.word	0x00000000
        /*0c94*/ 	.short	0x0101
        /*0c96*/ 	.byte	0x06
	.zero		1


	//   ....[31]....
        /*0c98*/ 	.word	0x00004ec0
        /*0c9c*/ 	.word	0x000000ff
        /*0ca0*/ 	.word	0x00000000
        /*0ca4*/ 	.short	0x0101
        /*0ca6*/ 	.byte	0x06
	.zero		1


	//   ....[32]....
        /*0ca8*/ 	.word	0x00005300
        /*0cac*/ 	.word	0x000000ff
        /*0cb0*/ 	.word	0x00016850
        /*0cb4*/ 	.short	0x010a
        /*0cb6*/ 	.byte	0x05
	.zero		1


	//   ....[33]....
        /*0cb8*/ 	.word	0x00005340
        /*0cbc*/ 	.word	0x000000ff
        /*0cc0*/ 	.word	0x00016850
        /*0cc4*/ 	.short	0x010a
        /*0cc6*/ 	.byte	0x05
	.zero		1


	//   ....[34]....
        /*0cc8*/ 	.word	0x000058f0
        /*0ccc*/ 	.word	0x000000ff
        /*0cd0*/ 	.word	0x00000000
        /*0cd4*/ 	.short	0x0101
        /*0cd6*/ 	.byte	0x04
	.zero		1


	//   ....[35]....
        /*0cd8*/ 	.word	0x00006720
        /*0cdc*/ 	.word	0x00000000
        /*0ce0*/ 	.word	0x00000000
        /*0ce4*/ 	.short	0x0101
        /*0ce6*/ 	.byte	0x3f
	.zero		1


	//   ....[36]....
        /*0ce8*/ 	.word	0x00008dd0
        /*0cec*/ 	.word	0x00000003
        /*0cf0*/ 	.word	0x00016840
        /*0cf4*/ 	.short	0x010a
        /*0cf6*/ 	.byte	0x3f
	.zero		1


	//   ....[37]....
        /*0cf8*/ 	.word	0x00009590
        /*0cfc*/ 	.word	0x00000003
        /*0d00*/ 	.word	0x00016830
        /*0d04*/ 	.short	0x0107
        /*0d06*/ 	.byte	0x3f
	.zero		1


	//   ....[38]....
        /*0d08*/ 	.word	0x00009660
        /*0d0c*/ 	.word	0x00000003
        /*0d10*/ 	.word	0x00016830
        /*0d14*/ 	.short	0x0101
        /*0d16*/ 	.byte	0x3f
	.zero		1


	//   ....[39]....
        /*0d18*/ 	.word	0x0000a4c0
        /*0d1c*/ 	.word	0x00000016
        /*0d20*/ 	.word	0x00016800
        /*0d24*/ 	.short	0x0107
        /*0d26*/ 	.byte	0x3f
	.zero		1


	//   ....[40]....
        /*0d28*/ 	.word	0x0000a5c0
        /*0d2c*/ 	.word	0x00000016
        /*0d30*/ 	.word	0x00016800
        /*0d34*/ 	.short	0x0101
        /*0d36*/ 	.byte	0x3f
	.zero		1


	//   ....[41]....
        /*0d38*/ 	.word	0x0000a5e0
        /*0d3c*/ 	.word	0x00000016
        /*0d40*/ 	.word	0x00016820
        /*0d44*/ 	.short	0x010a
        /*0d46*/ 	.byte	0x3f
	.zero		1


	//   ....[42]....
        /*0d48*/ 	.word	0x0000a980
        /*0d4c*/ 	.word	0x00000005
        /*0d50*/ 	.word	0x00016840
        /*0d54*/ 	.short	0x010a
        /*0d56*/ 	.byte	0x3f
	.zero		1


	//   ....[43]....
        /*0d58*/ 	.word	0x0000ae90
        /*0d5c*/ 	.word	0x00000005
        /*0d60*/ 	.word	0x00016830
        /*0d64*/ 	.short	0x0107
        /*0d66*/ 	.byte	0x3f
	.zero		1


	//   ....[44]....
        /*0d68*/ 	.word	0x0000af50
        /*0d6c*/ 	.word	0x00000005
        /*0d70*/ 	.word	0x00016830
        /*0d74*/ 	.short	0x0101
        /*0d76*/ 	.byte	0x3f
	.zero		1


	//   ....[45]....
        /*0d78*/ 	.word	0x0000afb0
        /*0d7c*/ 	.word	0x00000005
        /*0d80*/ 	.word	0x00016860
        /*0d84*/ 	.short	0x010a
        /*0d86*/ 	.byte	0x3f
	.zero		1


	//   ....[46]....
        /*0d88*/ 	.word	0x0000b480
        /*0d8c*/ 	.word	0x00000005
        /*0d90*/ 	.word	0x00016850
        /*0d94*/ 	.short	0x0107
        /*0d96*/ 	.byte	0x3f
	.zero		1


	//   ....[47]....
        /*0d98*/ 	.word	0x0000b620
        /*0d9c*/ 	.word	0x00000005
        /*0da0*/ 	.word	0x00016850
        /*0da4*/ 	.short	0x0101
        /*0da6*/ 	.byte	0x3f
	.zero		1


	//   ....[48]....
        /*0da8*/ 	.word	0x0000b830
        /*0dac*/ 	.word	0x00000000
        /*0db0*/ 	.word	0x00016860
        /*0db4*/ 	.short	0x010a
        /*0db6*/ 	.byte	0x3f
	.zero		1


	//   ....[49]....
        /*0db8*/ 	.word	0x0000bcb0
        /*0dbc*/ 	.word	0x00000000
        /*0dc0*/ 	.word	0x00016850
        /*0dc4*/ 	.short	0x0107
        /*0dc6*/ 	.byte	0x3f
	.zero		1


	//   ....[50]....
        /*0dc8*/ 	.word	0x0000bd80
        /*0dcc*/ 	.word	0x00000000
        /*0dd0*/ 	.word	0x00016850
        /*0dd4*/ 	.short	0x0101
        /*0dd6*/ 	.byte	0x3f
	.zero		1


	//   ....[51]....
        /*0dd8*/ 	.word	0x0000c880
        /*0ddc*/ 	.word	0x00000005
        /*0de0*/ 	.word	0x00016820
        /*0de4*/ 	.short	0x010a
        /*0de6*/ 	.byte	0x3f
	.zero		1


	//   ....[52]....
        /*0de8*/ 	.word	0x0000ca00
        /*0dec*/ 	.word	0x00000003
        /*0df0*/ 	.word	0x00016840
        /*0df4*/ 	.short	0x010a
        /*0df6*/ 	.byte	0x3f
	.zero		1


	//   ....[53]....
        /*0df8*/ 	.word	0x0000caa0
        /*0dfc*/ 	.word	0x00000019
        /*0e00*/ 	.word	0x00016840
        /*0e04*/ 	.short	0x010a
        /*0e06*/ 	.byte	0x3f
	.zero		1


	//   ....[54]....
        /*0e08*/ 	.word	0x0000cae0
        /*0e0c*/ 	.word	0x00000003
        /*0e10*/ 	.word	0x00016860
        /*0e14*/ 	.short	0x010a
        /*0e16*/ 	.byte	0x3f
	.zero		1


	//   ....[55]....
        /*0e18*/ 	.word	0x0000cb20
        /*0e1c*/ 	.word	0x00000019
        /*0e20*/ 	.word	0x00016860
        /*0e24*/ 	.short	0x010a
        /*0e26*/ 	.byte	0x3f
	.zero		1


	//   ....[56]....
        /*0e28*/ 	.word	0x0000cb90
        /*0e2c*/ 	.word	0x00000003
        /*0e30*/ 	.word	0x00016800
        /*0e34*/ 	.short	0x010a
        /*0e36*/ 	.byte	0x3f
	.zero		1


	//   ....[57]....
        /*0e38*/ 	.word	0x0000cbe0
        /*0e3c*/ 	.word	0x00000004
        /*0e40*/ 	.word	0x00016830
        /*0e44*/ 	.short	0x010a
        /*0e46*/ 	.byte	0x3f
	.zero		1


	//   ....[58]....
        /*0e48*/ 	.word	0x0000cc40
        /*0e4c*/ 	.word	0x00000003
        /*0e50*/ 	.word	0x00016830
        /*0e54*/ 	.short	0x010a
        /*0e56*/ 	.byte	0x3f
	.zero		1


	//   ....[59]....
        /*0e58*/ 	.word	0x0000cca0
        /*0e5c*/ 	.word	0x00000003
        /*0e60*/ 	.word	0x00016850
        /*0e64*/ 	.short	0x010a
        /*0e66*/ 	.byte	0x3f
	.zero		1


	//   ....[60]....
        /*0e68*/ 	.word	0x0000cd00
        /*0e6c*/ 	.word	0x0000000b
        /*0e70*/ 	.word	0x00016850
        /*0e74*/ 	.short	0x010a
        /*0e76*/ 	.byte	0x3f
	.zero		1


	//   ....[61]....
        /*0e78*/ 	.word	0x0000ce20
        /*0e7c*/ 	.word	0x00000003
        /*0e80*/ 	.word	0x00016840
        /*0e84*/ 	.short	0x010a
        /*0e86*/ 	.byte	0x3f
	.zero		1


	//   ....[62]....
        /*0e88*/ 	.word	0x0000e8c0
        /*0e8c*/ 	.word	0x00000016
        /*0e90*/ 	.word	0x00016820
        /*0e94*/ 	.short	0x010a
        /*0e96*/ 	.byte	0x3f
	.zero		1


	//   ....[63]....
        /*0e98*/ 	.word	0x0000e910
        /*0e9c*/ 	.word	0x00000005
        /*0ea0*/ 	.word	0x00016840
        /*0ea4*/ 	.short	0x010a
        /*0ea6*/ 	.byte	0x3f
	.zero		1


	//   ....[64]....
        /*0ea8*/ 	.word	0x0000f220
        /*0eac*/ 	.word	0x00000005
        /*0eb0*/ 	.word	0x00016860
        /*0eb4*/ 	.short	0x010a
        /*0eb6*/ 	.byte	0x3f
	.zero		1


	//   ....[65]....
        /*0eb8*/ 	.word	0x0000fb90
        /*0ebc*/ 	.word	0x00000000
        /*0ec0*/ 	.word	0x00016860
        /*0ec4*/ 	.short	0x010a
        /*0ec6*/ 	.byte	0x3f
	.zero		1


	//   ....[66]....
        /*0ec8*/ 	.word	0x00010e10
        /*0ecc*/ 	.word	0x00000005
        /*0ed0*/ 	.word	0x00016820
        /*0ed4*/ 	.short	0x010a
        /*0ed6*/ 	.byte	0x3f
	.zero		1


	//   ....[67]....
        /*0ed8*/ 	.word	0x00010fb0
        /*0edc*/ 	.word	0x00000003
        /*0ee0*/ 	.word	0x00016840
        /*0ee4*/ 	.short	0x010a
        /*0ee6*/ 	.byte	0x3f
	.zero		1


	//   ....[68]....
        /*0ee8*/ 	.word	0x00011000
        /*0eec*/ 	.word	0x00000019
        /*0ef0*/ 	.word	0x00016840
        /*0ef4*/ 	.short	0x010a
        /*0ef6*/ 	.byte	0x3f
	.zero		1


	//   ....[69]....
        /*0ef8*/ 	.word	0x00011050
        /*0efc*/ 	.word	0x00000003
        /*0f00*/ 	.word	0x00016860
        /*0f04*/ 	.short	0x010a
        /*0f06*/ 	.byte	0x3f
	.zero		1


	//----- nvinfo : EIATTR_NUM_MBARRIERS
	.align		4
.L_119:
        /*0f08*/ 	.byte	0x03, 0x38
        /*0f0a*/ 	.short	0x0016


	//----- nvinfo : EIATTR_EXIT_INSTR_OFFSETS
	.align		4
        /*0f0c*/ 	.byte	0x04, 0x1c
        /*0f0e*/ 	.short	(.L_121 - .L_120)


	//   ....[0]....
.L_120:
        /*0f10*/ 	.word	0x000009b0


	//   ....[1]....
        /*0f14*/ 	.word	0x00007420


	//   ....[2]....
        /*0f18*/ 	.word	0x0000cb70


	//----- nvinfo : EIATTR_MAX_THREADS
	.align		4
.L_121:
        /*0f1c*/ 	.byte	0x04, 0x05
        /*0f1e*/ 	.short	(.L_123 - .L_122)
.L_122:
        /*0f20*/ 	.word	0x00000200
        /*0f24*/ 	.word	0x00000001
        /*0f28*/ 	.word	0x00000001


	//----- nvinfo : EIATTR_CRS_STACK_SIZE
	.align		4
.L_123:
        /*0f2c*/ 	.byte	0x04, 0x1e
        /*0f2e*/ 	.short	(.L_125 - .L_124)
.L_124:
        /*0f30*/ 	.word	0x00000000


	//----- nvinfo : EIATTR_CBANK_PARAM_SIZE
	.align		4
.L_125:
        /*0f34*/ 	.byte	0x03, 0x19
        /*0f36*/ 	.short	0x0af0


	//----- nvinfo : EIATTR_PARAM_CBANK
	.align		4
        /*0f38*/ 	.byte	0x04, 0x0a
        /*0f3a*/ 	.short	(.L_127 - .L_126)
	.align		4
.L_126:
        /*0f3c*/ 	.word	index@(.nv.constant0._ZN7cutlass13device_kernelIN5flash11enable_sm90INS1_16FlashAttnFwdSm90INS1_25CollectiveMainloopFwdSm90ILi2EN4cute5tupleIJNS5_1CILi1EEES8_S8_EEENS6_IJNS7_ILi192EEENS7_ILi128EEENS7_ILi64EEEEEELi64ENS_6half_tEfNS_4arch4Sm90ELb0ELb0ELb0ELb1ELb1ELb0ELb0ELb1ELb1ELb1ELb0ELb0EEENS1_21CollectiveEpilogueFwdINS6_IJSA_SC_SB_EEES9_SE_SG_Li384ELb1ELb1ELb0ELb0EEENS1_36VarlenDynamicPersistentTileSchedulerILi192ELi128ELi384ELi128ELb0ELb1ELb1ELb0ELb1ELb1EEEEEEEEEvNT_6ParamsE)
        /*0f40*/ 	.short	0x0210
        /*0f42*/ 	.short	0x0af0


	//----- nvinfo : EIATTR_SW_WAR
	.align		4
.L_127:
        /*0f44*/ 	.byte	0x04, 0x36
        /*0f46*/ 	.short	(.L_129 - .L_128)
.L_128:
        /*0f48*/ 	.word	0x00000008
.L_129:


//--------------------- .nv.info._ZN7cutlass13device_kernelIN5flash11enable_sm90INS1_16FlashAttnFwdSm90INS1_25CollectiveMainloopFwdSm90ILi2EN4cute5tupleIJNS5_1CILi1EEES8_S8_EEENS6_IJNS7_ILi192EEENS7_ILi128EEENS7_ILi64EEEEEELi64ENS_6half_tEfNS_4arch4Sm90ELb0ELb0ELb0ELb1ELb1ELb1ELb0ELb1ELb1ELb1ELb0ELb0EEENS1_21CollectiveEpilogueFwdINS6_IJSA_SC_SB_EEES9_SE_SG_Li384ELb1ELb1ELb0ELb0EEENS1_36VarlenDynamicPersistentTileSchedulerILi192ELi128ELi384ELi128ELb0ELb1ELb1ELb0ELb1ELb1EEEEEEEEEvNT_6ParamsE --------------------------
	.section	.nv.info._ZN7cutlass13device_kernelIN5flash11enable_sm90INS1_16FlashAttnFwdSm90INS1_25CollectiveMainloopFwdSm90ILi2EN4cute5tupleIJNS5_1CILi1EEES8_S8_EEENS6_IJNS7_ILi192EEENS7_ILi128EEENS7_ILi64EEEEEELi64ENS_6half_tEfNS_4arch4Sm90ELb0ELb0ELb0ELb1ELb1ELb1ELb0ELb1ELb1ELb1ELb0ELb0EEENS1_21CollectiveEpilogueFwdINS6_IJSA_SC_SB_EEES9_SE_SG_Li384ELb1ELb1ELb0ELb0EEENS1_36VarlenDynamicPersistentTileSchedulerILi192ELi128ELi384ELi128ELb0ELb1ELb1ELb0ELb1ELb1EEEEEEEEEvNT_6ParamsE,"",@"SHT_CUDA_INFO"
	.sectionflags	@""
	.align	4


	//----- nvinfo : EIATTR_CUDA_API_VERSION
	.align		4
        /*0000*/ 	.byte	0x04, 0x37
        /*0002*/ 	.short	(.L_131 - .L_130)
.L_130:
        /*0004*/ 	.word	0x00000082


	//----- nvinfo : EIATTR_KPARAM_INFO
	.align		4
.L_131:
        /*0008*/ 	.byte	0x04, 0x17
        /*000a*/ 	.short	(.L_133 - .L_132)
.L_132:
        /*000c*/ 	.word	0x00000000
        /*0010*/ 	.short	0x0000
        /*0012*/ 	.short	0x0070
        /*0014*/ 	.byte	0x00, 0xf0, 0x01, 0x2a


	//----- nvinfo : EIATTR_SPARSE_MMA_MASK
	.align		4
.L_133:
        /*0018*/ 	.byte	0x03, 0x50
        /*001a*/ 	.short	0x0000


	//----- nvinfo : EIATTR_MAXREG_COUNT
	.align		4
        /*001c*/ 	.byte	0x03, 0x1b
        /*001e*/ 	.short	0x0080


	//----- nvinfo : EIATTR_NUM_BARRIERS
	.align		4
        /*0020*/ 	.byte	0x02, 0x4c
        /*0022*/ 	.byte	0x10
	.zero		1


	//----- nvinfo : EIATTR_EXTERNS
	.align		4
        /*0024*/ 	.byte	0x04, 0x0f
        /*0026*/ 	.short	(.L_135 - .L_134)


	//   ....[0]....
	.align		4
.L_134:
        /*0028*/ 	.word	index@(__assertfail)


	//----- nvinfo : EIATTR_ANNOTATIONS
	.align		4
.L_135:
        /*002c*/ 	.byte	0x04, 0x55
        /*002e*/ 	.short	(.L_137 - .L_136)


	//   ....[0]....
.L_136:
        /* <DEDUP_REMOVED lines=64> */
        /*0424*/ 	.byte	0xd0, 0x54, 0x01, 0x00, 0x01, 0x00, 0x00, 0x00, 0x10, 0x6d, 0x01, 0x00


	//----- nvinfo : EIATTR_MERCURY_ISA_VERSION
	.align		4
.L_137:
        /*0430*/ 	.byte	0x03, 0x5f
        /*0432*/ 	.short	0x0101


	//----- nvinfo : EIATTR_UNUSED_LOAD_BYTE_OFFSET
	.align		4
        /*0434*/ 	.byte	0x04, 0x44
        /*0436*/ 	.short	(.L_139 - .L_138)


	//   ....[0]....
.L_138:
        /*0438*/ 	.word	0x00000a80
        /*043c*/ 	.word	0x0000fff0


	//   ....[1]....
        /*0440*/ 	.word	0x0000cb20
        /*0444*/ 	.word	0x0000fff0


	//----- nvinfo : EIATTR_INT_WARP_WIDE_INSTR_OFFSETS
	.align		4
.L_139:
        /*0448*/ 	.byte	0x04, 0x31
        /*044a*/ 	.short	(.L_141 - .L_140)


	//   ....[0]....
.L_140:
        /*044c*/ 	.word	0x00000130


	//   ....[1]....
        /*0450*/ 	.word	0x00000170


	//   ....[2]....
        /*0454*/ 	.word	0x000001e0


	//   ....[3]....
        /*0458*/ 	.word	0x000103b0


	//   ....[4]....
        /*045c*/ 	.word	0x00010440


	//   ....[5]....
        /*0460*/ 	.word	0x00013710


	//   ....[6]....
        /*0464*/ 	.word	0x000137a0


	//----- nvinfo : EIATTR_COOP_GROUP_MASK_REGIDS
	.align		4
.L_141:
        /*0468*/ 	.byte	0x04, 0x29
        /*046a*/ 	.short	(.L_143 - .L_142)


	//   ....[0]....
.L_142:
        /*046c*/ 	.word	0xffffffff


	//   ....[1]....
        /*0470*/ 	.word	0xffffffff


	//   ....[2]....
        /*0474*/ 	.word	0xffffffff


	//   ....[3]....
        /*0478*/ 	.word	0xffffffff


	//   ....[4]....
        /*047c*/ 	.word	0xffffffff


	//   ....[5]....
        /*0480*/ 	.word	0xffffffff


	//   ....[6]....
        /*0484*/ 	.word	0xffffffff


	//   ....[7]....
        /*0488*/ 	.word	0xffffffff


	//   ....[8]....
        /*048c*/ 	.word	0xffffffff


	//   ....[9]....
        /*0490*/ 	.word	0xffffffff


	//   ....[10]....
        /*0494*/ 	.word	0xffffffff


	//   ....[11]....
        /*0498*/ 	.word	0xffffffff


	//   ....[12]....
        /*049c*/ 	.word	0xffffffff


	//   ....[13]....
        /*04a0*/ 	.word	0xffffffff


	//   ....[14]....
        /*04a4*/ 	.word	0xffffffff


	//   ....[15]....
        /*04a8*/ 	.word	0xffffffff


	//   ....[16]....
        /*04ac*/ 	.word	0xffffffff


	//   ....[17]....
        /*04b0*/ 	.word	0xffffffff


	//   ....[18]....
        /*04b4*/ 	.word	0xffffffff


	//   ....[19]....
        /*04b8*/ 	.word	0xffffffff


	//   ....[20]....
        /*04bc*/ 	.word	0xffffffff


	//   ....[21]....
        /*04c0*/ 	.word	0xffffffff


	//   ....[22]....
        /*04c4*/ 	.word	0xffffffff


	//   ....[23]....
        /*04c8*/ 	.word	0xffffffff


	//   ....[24]....
        /*04cc*/ 	.word	0xffffffff


	//   ....[25]....
        /*04d0*/ 	.word	0xffffffff


	//   ....[26]....
        /*04d4*/ 	.word	0xffffffff


	//   ....[27]....
        /*04d8*/ 	.word	0xffffffff


	//   ....[28]....
        /*04dc*/ 	.word	0xffffffff


	//   ....[29]....
        /*04e0*/ 	.word	0xffffffff


	//   ....[30]....
        /*04e4*/ 	.word	0xffffffff


	//   ....[31]....
        /*04e8*/ 	.word	0xffffffff


	//   ....[32]....
        /*04ec*/ 	.word	0xffffffff


	//   ....[33]....
        /*04f0*/ 	.word	0xffffffff


	//   ....[34]....
        /*04f4*/ 	.word	0xffffffff


	//   ....[35]....
        /*04f8*/ 	.word	0xffffffff


	//   ....[36]....
        /*04fc*/ 	.word	0xffffffff


	//   ....[37]....
        /*0500*/ 	.word	0xffffffff


	//   ....[38]....
        /*0504*/ 	.word	0xffffffff


	//   ....[39]....
        /*0508*/ 	.word	0xffffffff


	//   ....[40]....
        /*050c*/ 	.word	0xffffffff


	//   ....[41]....
        /*0510*/ 	.word	0xffffffff


	//   ....[42]....
        /*0514*/ 	.word	0xffffffff


	//   ....[43]....
        /*0518*/ 	.word	0xffffffff


	//   ....[44]....
        /*051c*/ 	.word	0xffffffff


	//   ....[45]....
        /*0520*/ 	.word	0xffffffff


	//   ....[46]....
        /*0524*/ 	.word	0xffffffff


	//   ....[47]....
        /*0528*/ 	.word	0xffffffff


	//   ....[48]....
        /*052c*/ 	.word	0xffffffff


	//   ....[49]....
        /*0530*/ 	.word	0xffffffff


	//   ....[50]....
        /*0534*/ 	.word	0xffffffff


	//   ....[51]....
        /*0538*/ 	.word	0xffffffff


	//   ....[52]....
        /*053c*/ 	.word	0xffffffff


	//   ....[53]....
        /*0540*/ 	.word	0xffffffff


	//   ....[54]....
        /*0544*/ 	.word	0xffffffff


	//   ....[55]....
        /*0548*/ 	.word	0xffffffff


	//   ....[56]....
        /*054c*/ 	.word	0xffffffff


	//   ....[57]....
        /*0550*/ 	.word	0xffffffff


	//   ....[58]....
        /*0554*/ 	.word	0xffffffff


	//   ....[59]....
        /*0558*/ 	.word	0xffffffff


	//   ....[60]....
        /*055c*/ 	.word	0xffffffff


	//   ....[61]....
        /*0560*/ 	.word	0xffffffff


	//   ....[62]....
        /*0564*/ 	.word	0xffffffff


	//   ....[63]....
        /*0568*/ 	.word	0xffffffff


	//   ....[64]....
        /*056c*/ 	.word	0xffffffff


	//   ....[65]....
        /*0570*/ 	.word	0xffffffff


	//   ....[66]....
        /*0574*/ 	.word	0xffffffff


	//   ....[67]....
        /*0578*/ 	.word	0xffffffff


	//   ....[68]....
        /*057c*/ 	.word	0xffffffff


	//   ....[69]....
        /*0580*/ 	.word	0xffffffff


	//   ....[70]....
        /*0584*/ 	.word	0xffffffff


	//   ....[71]....
        /*0588*/ 	.word	0xffffffff


	//   ....[72]....
        /*058c*/ 	.word	0xffffffff


	//   ....[73]....
        /*0590*/ 	.word	0xffffffff


	//   ....[74]....
        /*0594*/ 	.word	0xffffffff


	//   ....[75]....
        /*0598*/ 	.word	0xffffffff


	//   ....[76]....
        /*059c*/ 	.word	0xffffffff


	//   ....[77]....
        /*05a0*/ 	.word	0xffffffff


	//   ....[78]....
        /*05a4*/ 	.word	0xffffffff


	//   ....[79]....
        /*05a8*/ 	.word	0xffffffff


	//   ....[80]....
        /*05ac*/ 	.word	0xffffffff


	//   ....[81]....
        /*05b0*/ 	.word	0xffffffff


	//   ....[82]....
        /*05b4*/ 	.word	0xffffffff


	//   ....[83]....
        /*05b8*/ 	.word	0xffffffff


	//   ....[84]....
        /*05bc*/ 	.word	0xffffffff


	//   ....[85]....
        /*05c0*/ 	.word	0xffffffff


	//   ....[86]....
        /*05c4*/ 	.word	0xffffffff


	//   ....[87]....
        /*05c8*/ 	.word	0xffffffff


	//   ....[88]....
        /*05cc*/ 	.word	0xffffffff


	//   ....[89]....
        /*05d0*/ 	.word	0xffffffff


	//   ....[90]....
        /*05d4*/ 	.word	0xffffffff


	//   ....[91]....
        /*05d8*/ 	.word	0xffffffff


	//   ....[92]....
        /*05dc*/ 	.word	0xffffffff


	//   ....[93]....
        /*05e0*/ 	.word	0xffffffff


	//   ....[94]....
        /*05e4*/ 	.word	0xffffffff


	//   ....[95]....
        /*05e8*/ 	.word	0xffffffff


	//   ....[96]....
        /*05ec*/ 	.word	0xffffffff


	//   ....[97]....
        /*05f0*/ 	.word	0xffffffff


	//   ....[98]....
        /*05f4*/ 	.word	0xffffffff


	//   ....[99]....
        /*05f8*/ 	.word	0xffffffff


	//   ....[100]....
        /*05fc*/ 	.word	0xffffffff


	//   ....[101]....
        /*0600*/ 	.word	0xffffffff


	//   ....[102]....
        /*0604*/ 	.word	0xffffffff


	//   ....[103]....
        /*0608*/ 	.word	0xffffffff


	//   ....[104]....
        /*060c*/ 	.word	0xffffffff


	//   ....[105]....
        /*0610*/ 	.word	0xffffffff


	//   ....[106]....
        /*0614*/ 	.word	0xffffffff


	//   ....[107]....
        /*0618*/ 	.word	0xffffffff


	//   ....[108]....
        /*061c*/ 	.word	0xffffffff


	//   ....[109]....
        /*0620*/ 	.word	0xffffffff


	//   ....[110]....
        /*0624*/ 	.word	0xffffffff


	//   ....[111]....
        /*0628*/ 	.word	0xffffffff


	//   ....[112]....
        /*062c*/ 	.word	0xffffffff


	//   ....[113]....
        /*0630*/ 	.word	0xffffffff


	//   ....[114]....
        /*0634*/ 	.word	0xffffffff


	//   ....[115]....
        /*0638*/ 	.word	0xffffffff


	//   ....[116]....
        /*063c*/ 	.word	0xffffffff


	//   ....[117]....
        /*0640*/ 	.word	0xffffffff


	//   ....[118]....
        /*0644*/ 	.word	0xffffffff


	//   ....[119]....
        /*0648*/ 	.word	0xffffffff


	//   ....[120]....
        /*064c*/ 	.word	0xffffffff


	//   ....[121]....
        /*0650*/ 	.word	0xffffffff


	//   ....[122]....
        /*0654*/ 	.word	0xffffffff


	//   ....[123]....
        /*0658*/ 	.word	0xffffffff


	//   ....[124]....
        /*065c*/ 	.word	0xffffffff


	//   ....[125]....
        /*0660*/ 	.word	0xffffffff


	//   ....[126]....
        /*0664*/ 	.word	0xffffffff


	//   ....[127]....
        /*0668*/ 	.word	0xffffffff


	//   ....[128]....
        /*066c*/ 	.word	0xffffffff


	//   ....[129]....
        /*0670*/ 	.word	0xffffffff


	//   ....[130]....
        /*0674*/ 	.word	0xffffffff


	//   ....[131]....
        /*0678*/ 	.word	0xffffffff


	//   ....[132]....
        /*067c*/ 	.word	0xffffffff


	//   ....[133]....
        /*0680*/ 	.word	0xffffffff


	//   ....[134]....
        /*0684*/ 	.word	0xffffffff


	//   ....[135]....
        /*0688*/ 	.word	0xffffffff


	//   ....[136]....
        /*068c*/ 	.word	0xffffffff


	//   ....[137]....
        /*0690*/ 	.word	0xffffffff


	//   ....[138]....
        /*0694*/ 	.word	0xffffffff


	//   ....[139]....
        /*0698*/ 	.word	0xffffffff


	//   ....[140]....
        /*069c*/ 	.word	0xffffffff


	//   ....[141]....
        /*06a0*/ 	.word	0xffffffff


	//   ....[142]....
        /*06a4*/ 	.word	0xffffffff


	//   ....[143]....
        /*06a8*/ 	.word	0xffffffff


	//   ....[144]....
        /*06ac*/ 	.word	0xffffffff


	//   ....[145]....
        /*06b0*/ 	.word	0xffffffff


	//   ....[146]....
        /*06b4*/ 	.word	0xffffffff


	//   ....[147]....
        /*06b8*/ 	.word	0xffffffff


	//   ....[148]....
        /*06bc*/ 	.word	0xffffffff


	//   ....[149]....
        /*06c0*/ 	.word	0xffffffff


	//   ....[150]....
        /*06c4*/ 	.word	0xffffffff


	//   ....[151]....
        /*06c8*/ 	.word	0xffffffff


	//   ....[152]....
        /*06cc*/ 	.word	0xffffffff


	//   ....[153]....
        /*06d0*/ 	.word	0xffffffff


	//   ....[154]....
        /*06d4*/ 	.word	0xffffffff


	//   ....[155]....
        /*06d8*/ 	.word	0xffffffff


	//   ....[156]....
        /*06dc*/ 	.word	0xffffffff


	//   ....[157]....
        /*06e0*/ 	.word	0xffffffff


	//   ....[158]....
        /*06e4*/ 	.word	0xffffffff


	//   ....[159]....
        /*06e8*/ 	.word	0xffffffff


	//   ....[160]....
        /*06ec*/ 	.word	0xffffffff


	//   ....[161]....
        /*06f0*/ 	.word	0xffffffff


	//   ....[162]....
        /*06f4*/ 	.word	0xffffffff


	//   ....[163]....
        /*06f8*/ 	.word	0xffffffff


	//   ....[164]....
        /*06fc*/ 	.word	0xffffffff


	//   ....[165]....
        /*0700*/ 	.word	0xffffffff


	//   ....[166]....
        /*0704*/ 	.word	0xffffffff


	//   ....[167]....
        /*0708*/ 	.word	0xffffffff


	//   ....[168]....
        /*070c*/ 	.word	0xffffffff


	//   ....[169]....
        /*0710*/ 	.word	0xffffffff


	//   ....[170]....
        /*0714*/ 	.word	0xffffffff


	//   ....[171]....
        /*0718*/ 	.word	0xffffffff


	//   ....[172]....
        /*071c*/ 	.word	0xffffffff


	//   ....[173]....
        /*0720*/ 	.word	0xffffffff


	//   ....[174]....
        /*0724*/ 	.word	0xffffffff


	//   ....[175]....
        /*0728*/ 	.word	0xffffffff


	//   ....[176]....
        /*072c*/ 	.word	0xffffffff


	//   ....[177]....
        /*0730*/ 	.word	0xffffffff


	//   ....[178]....
        /*0734*/ 	.word	0xffffffff


	//   ....[179]....
        /*0738*/ 	.word	0xffffffff


	//   ....[180]....
        /*073c*/ 	.word	0xffffffff


	//   ....[181]....
        /*0740*/ 	.word	0xffffffff


	//   ....[182]....
        /*0744*/ 	.word	0xffffffff


	//   ....[183]....
        /*0748*/ 	.word	0xffffffff


	//   ....[184]....
        /*074c*/ 	.word	0xffffffff


	//   ....[185]....
        /*0750*/ 	.word	0xffffffff


	//   ....[186]....
        /*0754*/ 	.word	0xffffffff


	//   ....[187]....
        /*0758*/ 	.word	0x0500000f


	//   ....[188]....
        /*075c*/ 	.word	0x0500000f


	//   ....[189]....
        /*0760*/ 	.word	0x0500000f


	//   ....[190]....
        /*0764*/ 	.word	0x0500000f


	//   ....[191]....
        /*0768*/ 	.word	0x0500000f


	//   ....[192]....
        /*076c*/ 	.word	0x0500000f


	//   ....[193]....
        /*0770*/ 	.word	0x0500000f


	//   ....[194]....
        /*0774*/ 	.word	0x0500000f


	//   ....[195]....
        /*0778*/ 	.word	0x0500000f


	//   ....[196]....
        /*077c*/ 	.word	0x0500000f


	//   ....[197]....
        /*0780*/ 	.word	0x0500000f


	//   ....[198]....
        /*0784*/ 	.word	0x0500000f


	//   ....[199]....
        /*0788*/ 	.word	0x0500000f


	//   ....[200]....
        /*078c*/ 	.word	0x0500000f


	//   ....[201]....
        /*0790*/ 	.word	0x0500000f


	//   ....[202]....
        /*0794*/ 	.word	0x0500000f


	//   ....[203]....
        /*0798*/ 	.word	0x0500000f


	//   ....[204]....
        /*079c*/ 	.word	0x0500000f


	//   ....[205]....
        /*07a0*/ 	.word	0x0500000f


	//   ....[206]....
        /*07a4*/ 	.word	0x0500000f


	//   ....[207]....
        /*07a8*/ 	.word	0x0500000f


	//   ....[208]....
        /*07ac*/ 	.word	0x0500000f


	//   ....[209]....
        /*07b0*/ 	.word	0x0500000f


	//   ....[210]....
        /*07b4*/ 	.word	0x0500000f


	//   ....[211]....
        /*07b8*/ 	.word	0x0500000f


	//   ....[212]....
        /*07bc*/ 	.word	0x0500000f


	//   ....[213]....
        /*07c0*/ 	.word	0x0500000f


	//   ....[214]....
        /*07c4*/ 	.word	0x0500000f


	//   ....[215]....
        /*07c8*/ 	.word	0x0500000f


	//   ....[216]....
        /*07cc*/ 	.word	0x0500000f


	//   ....[217]....
        /*07d0*/ 	.word	0x0500000f


	//   ....[218]....
        /*07d4*/ 	.word	0x0500000f


	//   ....[219]....
        /*07d8*/ 	.word	0x0500000f


	//   ....[220]....
        /*07dc*/ 	.word	0x0500000f


	//   ....[221]....
        /*07e0*/ 	.word	0x0500000f


	//   ....[222]....
        /*07e4*/ 	.word	0x0500000f


	//   ....[223]....
        /*07e8*/ 	.word	0x0500000f


	//   ....[224]....
        /*07ec*/ 	.word	0x0500000f


	//   ....[225]....
        /*07f0*/ 	.word	0x0500000f


	//   ....[226]....
        /*07f4*/ 	.word	0x0500000f


	//   ....[227]....
        /*07f8*/ 	.word	0x0500000f


	//   ....[228]....
        /*07fc*/ 	.word	0x0500000f


	//   ....[229]....
        /*0800*/ 	.word	0x0500000f


	//   ....[230]....
        /*0804*/ 	.word	0x0500000f


	//   ....[231]....
        /*0808*/ 	.word	0x0500000f


	//   ....[232]....
        /*080c*/ 	.word	0x0500000f


	//   ....[233]....
        /*0810*/ 	.word	0x0500000f


	//   ....[234]....
        /*0814*/ 	.word	0x0500000f


	//   ....[235]....
        /*0818*/ 	.word	0x0500000f


	//   ....[236]....
        /*081c*/ 	.word	0x0500000f


	//   ....[237]....
        /*0820*/ 	.word	0x0500000f


	//   ....[238]....
        /*0824*/ 	.word	0x0500000f


	//   ....[239]....
        /*0828*/ 	.word	0x0500000f


	//   ....[240]....
        /*082c*/ 	.word	0x0500000f


	//   ....[241]....
        /*0830*/ 	.word	0x0500000f


	//   ....[242]....
        /*0834*/ 	.word	0x0500000f


	//   ....[243]....
        /*0838*/ 	.word	0x0500000f


	//   ....[244]....
        /*083c*/ 	.word	0x0500000f


	//   ....[245]....
        /*0840*/ 	.word	0x0500000f


	//   ....[246]....
        /*0844*/ 	.word	0x0500000f


	//   ....[247]....
        /*0848*/ 	.word	0x0500000f


	//   ....[248]....
        /*084c*/ 	.word	0x0500000f


	//   ....[249]....
        /*0850*/ 	.word	0x0500000f


	//   ....[250]....
        /*0854*/ 	.word	0x0500000f


	//   ....[251]....
        /*0858*/ 	.word	0x0500000f


	//   ....[252]....
        /*085c*/ 	.word	0x0500000f


	//   ....[253]....
        /*0860*/ 	.word	0x0500000f


	//   ....[254]....
        /*0864*/ 	.word	0x0500000f


	//   ....[255]....
        /*0868*/ 	.word	0x0500000f


	//   ....[0]....
        /*086c*/ 	.word	0x0500000f


	//   ....[1]....
        /*0870*/ 	.word	0x0500000f


	//   ....[2]....
        /*0874*/ 	.word	0x0500000f


	//   ....[3]....
        /*0878*/ 	.word	0x0500000f


	//   ....[4]....
        /*087c*/ 	.word	0x0500000f


	//   ....[5]....
        /*0880*/ 	.word	0x0500000f


	//   ....[6]....
        /*0884*/ 	.word	0x0500000f


	//   ....[7]....
        /*0888*/ 	.word	0x0500000f


	//   ....[8]....
        /*088c*/ 	.word	0x0500000f


	//   ....[9]....
        /*0890*/ 	.word	0x0500000f


	//   ....[10]....
        /*0894*/ 	.word	0x0500000f


	//   ....[11]....
        /*0898*/ 	.word	0x0500000f


	//   ....[12]....
        /*089c*/ 	.word	0x0500000f


	//   ....[13]....
        /*08a0*/ 	.word	0x0500000f


	//   ....[14]....
        /*08a4*/ 	.word	0x0500000f


	//   ....[15]....
        /*08a8*/ 	.word	0x0500000f


	//   ....[16]....
        /*08ac*/ 	.word	0x0500000f


	//   ....[17]....
        /*08b0*/ 	.word	0x0500000f


	//   ....[18]....
        /*08b4*/ 	.word	0x0500000f


	//   ....[19]....
        /*08b8*/ 	.word	0x0500000f


	//   ....[20]....
        /*08bc*/ 	.word	0x0500000f


	//   ....[21]....
        /*08c0*/ 	.word	0x0500000f


	//   ....[22]....
        /*08c4*/ 	.word	0x0500000f


	//   ....[23]....
        /*08c8*/ 	.word	0x0500000f


	//   ....[24]....
        /*08cc*/ 	.word	0x0500000f


	//   ....[25]....
        /*08d0*/ 	.word	0x0500000f


	//   ....[26]....
        /*08d4*/ 	.word	0x0500000f


	//   ....[27]....
        /*08d8*/ 	.word	0x0500000f


	//   ....[28]....
        /*08dc*/ 	.word	0x0500000f


	//   ....[29]....
        /*08e0*/ 	.word	0x0500000f


	//   ....[30]....
        /*08e4*/ 	.word	0x0500000f


	//   ....[31]....
        /*08e8*/ 	.word	0x0500000f


	//   ....[32]....
        /*08ec*/ 	.word	0x0500000f


	//   ....[33]....
        /*08f0*/ 	.word	0x0500000f


	//   ....[34]....
        /*08f4*/ 	.word	0x0500000f


	//   ....[35]....
        /*08f8*/ 	.word	0x0500000f


	//   ....[36]....
        /*08fc*/ 	.word	0x0500000f


	//   ....[37]....
        /*0900*/ 	.word	0x0500000f


	//   ....[38]....
        /*0904*/ 	.word	0x0500000f


	//   ....[39]....
        /*0908*/ 	.word	0x0500000f


	//   ....[40]....
        /*090c*/ 	.word	0x0500000f


	//   ....[41]....
        /*0910*/ 	.word	0x0500000f


	//   ....[42]....
        /*0914*/ 	.word	0x0500000f


	//   ....[43]....
        /*0918*/ 	.word	0x0500000f


	//   ....[44]....
        /*091c*/ 	.word	0x0500000f


	//   ....[45]....
        /*0920*/ 	.word	0x0500000f


	//   ....[46]....
        /*0924*/ 	.word	0x0500000f


	//   ....[47]....
        /*0928*/ 	.word	0x0500000f


	//   ....[48]....
        /*092c*/ 	.word	0x0500000f


	//   ....[49]....
        /*0930*/ 	.word	0x0500000f


	//   ....[50]....
        /*0934*/ 	.word	0x0500000f


	//   ....[51]....
        /*0938*/ 	.word	0x0500000f


	//   ....[52]....
        /*093c*/ 	.word	0x0500000f


	//   ....[53]....
        /*0940*/ 	.word	0x0500000f


	//   ....[54]....
        /*0944*/ 	.word	0x0500000f


	//   ....[55]....
        /*0948*/ 	.word	0x0500000f


	//   ....[56]....
        /*094c*/ 	.word	0x0500000f


	//   ....[57]....
        /*0950*/ 	.word	0x0500000f


	//   ....[58]....
        /*0954*/ 	.word	0x0500000f


	//   ....[59]....
        /*0958*/ 	.word	0x0500000f


	//   ....[60]....
        /*095c*/ 	.word	0x0500000f


	//   ....[61]....
        /*0960*/ 	.word	0x0500000f


	//   ....[62]....
        /*0964*/ 	.word	0x0500000f


	//   ....[63]....
        /*0968*/ 	.word	0x0500000f


	//   ....[64]....
        /*096c*/ 	.word	0x0500000f


	//   ....[65]....
        /*0970*/ 	.word	0x0500000f


	//   ....[66]....
        /*0974*/ 	.word	0x0500000f


	//   ....[67]....
        /*0978*/ 	.word	0x0500000f


	//----- nvinfo : EIATTR_COOP_GROUP_INSTR_OFFSETS
	.align		4
.L_143:
        /*097c*/ 	.byte	0x04, 0x28
        /*097e*/ 	.short	(.L_145 - .L_144)


	//   ....[0]....
.L_144:
        /*0980*/ 	.word	0x00000070


	//   ....[1]....
        /*0984*/ 	.word	0x00000140


	//   ....[2]....
        /*0988*/ 	.word	0x00000190


	//   ....[3]....
        /*098c*/ 	.word	0x000003c0


	//   ....[4]....
        /*0990*/ 	.word	0x00000520


	//   ....[5]....
        /*0994*/ 	.word	0x00000640


	//   ....[6]....
        /*0998*/ 	.word	0x000007a0


	//   ....[7]....
        /*099c*/ 	.word	0x00002ad0


	//   ....[8]....
        /*09a0*/ 	.word	0x00002ae0


	//   ....[9]....
        /*09a4*/ 	.word	0x000031a0


	//   ....[10]....
        /*09a8*/ 	.word	0x000031b0


	//   ....[11]....
        /*09ac*/ 	.word	0x00003e10


	//   ....[12]....
        /*09b0*/ 	.word	0x00003e20


	//   ....[13]....
        /*09b4*/ 	.word	0x00004580


	//   ....[14]....
        /*09b8*/ 	.word	0x00004590


	//   ....[15]....
        /*09bc*/ 	.word	0x00004fb0


	//   ....[16]....
        /*09c0*/ 	.word	0x00004fc0


	//   ....[17]....
        /*09c4*/ 	.word	0x000050d0


	//   ....[18]....
        /*09c8*/ 	.word	0x000050e0


	//   ....[19]....
        /*09cc*/ 	.word	0x00005470


	//   ....[20]....
        /*09d0*/ 	.word	0x00005490


	//   ....[21]....
        /*09d4*/ 	.word	0x00005570


	//   ....[22]....
        /*09d8*/ 	.word	0x00005590


	//   ....[23]....
        /*09dc*/ 	.word	0x00005a00


	//   ....[24]....
        /*09e0*/ 	.word	0x00005fe0


	//   ....[25]....
        /*09e4*/ 	.word	0x00005ff0


	//   ....[26]....
        /*09e8*/ 	.word	0x00006000


	//   ....[27]....
        /*09ec*/ 	.word	0x00006010


	//   ....[28]....
        /*09f0*/ 	.word	0x00007080


	//   ....[29]....
        /*09f4*/ 	.word	0x00007090


	//   ....[30]....
        /*09f8*/ 	.word	0x000070a0


	//   ....[31]....
        /*09fc*/ 	.word	0x000070b0


	//   ....[32]....
        /*0a00*/ 	.word	0x00008ee0


	//   ....[33]....
        /*0a04*/ 	.word	0x00008fd0


	//   ....[34]....
        /*0a08*/ 	.word	0x00009520


	//   ....[35]....
        /*0a0c*/ 	.word	0x00009590


	//   ....[36]....
        /*0a10*/ 	.word	0x0000adf0


	//   ....[37]....
        /*0a14*/ 	.word	0x0000ae20


	//   ....[38]....
        /*0a18*/ 	.word	0x0000b2e0


	//   ....[39]....
        /*0a1c*/ 	.word	0x0000b340


	//   ....[40]....
        /*0a20*/ 	.word	0x0000c320


	//   ....[41]....
        /*0a24*/ 	.word	0x0000c5f0


	//   ....[42]....
        /*0a28*/ 	.word	0x0000c620


	//   ....[43]....
        /*0a2c*/ 	.word	0x0000c6f0


	//   ....[44]....
        /*0a30*/ 	.word	0x0000d330


	//   ....[45]....
        /*0a34*/ 	.word	0x0000d360


	//   ....[46]....
        /*0a38*/ 	.word	0x0000d370


	//   ....[47]....
        /*0a3c*/ 	.word	0x0000d380


	//   ....[48]....
        /*0a40*/ 	.word	0x0000d890


	//   ....[49]....
        /*0a44*/ 	.word	0x0000d8b0


	//   ....[50]....
        /*0a48*/ 	.word	0x0000d8d0


	//   ....[51]....
        /*0a4c*/ 	.word	0x0000d8e0


	//   ....[52]....
        /*0a50*/ 	.word	0x0000d900


	//   ....[53]....
        /*0a54*/ 	.word	0x0000d920


	//   ....[54]....
        /*0a58*/ 	.word	0x0000d9d0


	//   ....[55]....
        /*0a5c*/ 	.word	0x0000d9e0


	//   ....[56]....
        /*0a60*/ 	.word	0x0000e2e0


	//   ....[57]....
        /*0a64*/ 	.word	0x0000e310


	//   ....[58]....
        /*0a68*/ 	.word	0x0000e330


	//   ....[59]....
        /*0a6c*/ 	.word	0x0000e360


	//   ....[60]....
        /*0a70*/ 	.word	0x0000e390


	//   ....[61]....
        /*0a74*/ 	.word	0x0000e3a0


	//   ....[62]....
        /*0a78*/ 	.word	0x0000e3d0


	//   ....[63]....
        /*0a7c*/ 	.word	0x0000e440


	//   ....[64]....
        /*0a80*/ 	.word	0x0000e560


	//   ....[65]....
        /*0a84*/ 	.word	0x0000e750


	//   ....[66]....
        /*0a88*/ 	.word	0x0000e780


	//   ....[67]....
        /*0a8c*/ 	.word	0x0000e7b0


	//   ....[68]....
        /*0a90*/ 	.word	0x0000e7e0


	//   ....[69]....
        /*0a94*/ 	.word	0x0000e810


	//   ....[70]....
        /*0a98*/ 	.word	0x0000e840


	//   ....[71]....
        /*0a9c*/ 	.word	0x0000e9b0


	//   ....[72]....
        /*0aa0*/ 	.word	0x0000e9e0


	//   ....[73]....
        /*0aa4*/ 	.word	0x0000ea10


	//   ....[74]....
        /*0aa8*/ 	.word	0x0000ea40


	//   ....[75]....
        /*0aac*/ 	.word	0x0000ea70


	//   ....[76]....
        /*0ab0*/ 	.word	0x0000eaa0


	//   ....[77]....
        /*0ab4*/ 	.word	0x0000eb30


	//   ....[78]....
        /*0ab8*/ 	.word	0x0000eb60


	//   ....[79]....
        /*0abc*/ 	.word	0x0000ebe0


	//   ....[80]....
        /*0ac0*/ 	.word	0x0000f6f0


	//   ....[81]....
        /*0ac4*/ 	.word	0x00010fc0


	//   ....[82]....
        /*0ac8*/ 	.word	0x00010fe0


	//   ....[83]....
        /*0acc*/ 	.word	0x00011070


	//   ....[84]....
        /*0ad0*/ 	.word	0x00011090


	//   ....[85]....
        /*0ad4*/ 	.word	0x00011110


	//   ....[86]....
        /*0ad8*/ 	.word	0x00011130


	//   ....[87]....
        /*0adc*/ 	.word	0x000111b0


	//   ....[88]....
        /*0ae0*/ 	.word	0x000111d0


	//   ....[89]....
        /*0ae4*/ 	.word	0x00011250


	//   ....[90]....
        /*0ae8*/ 	.word	0x00011270


	//   ....[91]....
        /*0aec*/ 	.word	0x000112f0


	//   ....[92]....
        /*0af0*/ 	.word	0x00011310


	//   ....[93]....
        /*0af4*/ 	.word	0x00011390


	//   ....[94]....
        /*0af8*/ 	.word	0x000113b0


	//   ....[95]....
        /*0afc*/ 	.word	0x000113c0


	//   ....[96]....
        /*0b00*/ 	.word	0x000113d0


	//   ....[97]....
        /*0b04*/ 	.word	0x00011d40


	//   ....[98]....
        /*0b08*/ 	.word	0x00011d50


	//   ....[99]....
        /*0b0c*/ 	.word	0x00011d70


	//   ....[100]....
        /*0b10*/ 	.word	0x00011e00


	//   ....[101]....
        /*0b14*/ 	.word	0x00011e20


	//   ....[102]....
        /*0b18*/ 	.word	0x00011ea0


	//   ....[103]....
        /*0b1c*/ 	.word	0x00011ec0


	//   ....[104]....
        /*0b20*/ 	.word	0x00011f40


	//   ....[105]....
        /*0b24*/ 	.word	0x00011f60


	//   ....[106]....
        /*0b28*/ 	.word	0x00011fe0


	//   ....[107]....
        /*0b2c*/ 	.word	0x00012000


	//   ....[108]....
        /*0b30*/ 	.word	0x00012080


	//   ....[109]....
        /*0b34*/ 	.word	0x000120a0


	//   ....[110]....
        /*0b38*/ 	.word	0x00012120


	//   ....[111]....
        /*0b3c*/ 	.word	0x00012140


	//   ....[112]....
        /*0b40*/ 	.word	0x00012150


	//   ....[113]....
        /*0b44*/ 	.word	0x000121c0


	//   ....[114]....
        /*0b48*/ 	.word	0x00012210


	//   ....[115]....
        /*0b4c*/ 	.word	0x000122a0


	//   ....[116]....
        /*0b50*/ 	.word	0x000122d0


	//   ....[117]....
        /*0b54*/ 	.word	0x000122e0


	//   ....[118]....
        /*0b58*/ 	.word	0x00012350


	//   ....[119]....
        /*0b5c*/ 	.word	0x00012360


	//   ....[120]....
        /*0b60*/ 	.word	0x00012370


	//   ....[121]....
        /*0b64*/ 	.word	0x00012b90


	//   ....[122]....
        /*0b68*/ 	.word	0x00012bb0


	//   ....[123]....
        /*0b6c*/ 	.word	0x00012c20


	//   ....[124]....
        /*0b70*/ 	.word	0x00012c30


	//   ....[125]....
        /*0b74*/ 	.word	0x00012c70


	//   ....[126]....
        /*0b78*/ 	.word	0x00012c80


	//   ....[127]....
        /*0b7c*/ 	.word	0x00012cc0


	//   ....[128]....
        /*0b80*/ 	.word	0x00012cd0


	//   ....[129]....
        /*0b84*/ 	.word	0x00012d10


	//   ....[130]....
        /*0b88*/ 	.word	0x00012d20


	//   ....[131]....
        /*0b8c*/ 	.word	0x00012d60


	//   ....[132]....
        /*0b90*/ 	.word	0x00012d70


	//   ....[133]....
        /*0b94*/ 	.word	0x00012db0


	//   ....[134]....
        /*0b98*/ 	.word	0x00012dc0


	//   ....[135]....
        /*0b9c*/ 	.word	0x00012dd0


	//   ....[136]....
        /*0ba0*/ 	.word	0x00012e10


	//   ....[137]....
        /*0ba4*/ 	.word	0x000130d0


	//   ....[138]....
        /*0ba8*/ 	.word	0x00013100


	//   ....[139]....
        /*0bac*/ 	.word	0x00013160


	//   ....[140]....
        /*0bb0*/ 	.word	0x00013170


	//   ....[141]....
        /*0bb4*/ 	.word	0x000131c0


	//   ....[142]....
        /*0bb8*/ 	.word	0x000131d0


	//   ....[143]....
        /*0bbc*/ 	.word	0x00013220


	//   ....[144]....
        /*0bc0*/ 	.word	0x00013230


	//   ....[145]....
        /*0bc4*/ 	.word	0x00013280


	//   ....[146]....
        /*0bc8*/ 	.word	0x00013290


	//   ....[147]....
        /*0bcc*/ 	.word	0x000132e0


	//   ....[148]....
        /*0bd0*/ 	.word	0x000132f0


	//   ....[149]....
        /*0bd4*/ 	.word	0x00013340


	//   ....[150]....
        /*0bd8*/ 	.word	0x00013350


	//   ....[151]....
        /*0bdc*/ 	.word	0x00013360


	//   ....[152]....
        /*0be0*/ 	.word	0x000133a0


	//   ....[153]....
        /*0be4*/ 	.word	0x00013990


	//   ....[154]....
        /*0be8*/ 	.word	0x000139d0


	//   ....[155]....
        /*0bec*/ 	.word	0x000139f0


	//   ....[156]....
        /*0bf0*/ 	.word	0x00013a30


	//   ....[157]....
        /*0bf4*/ 	.word	0x00013a50


	//   ....[158]....
        /*0bf8*/ 	.word	0x00013a90


	//   ....[159]....
        /*0bfc*/ 	.word	0x00013ab0


	//   ....[160]....
        /*0c00*/ 	.word	0x00013af0


	//   ....[161]....
        /*0c04*/ 	.word	0x00013b10


	//   ....[162]....
        /*0c08*/ 	.word	0x00013b50


	//   ....[163]....
        /*0c0c*/ 	.word	0x00013b70


	//   ....[164]....
        /*0c10*/ 	.word	0x00013bb0


	//   ....[165]....
        /*0c14*/ 	.word	0x00013bd0


	//   ....[166]....
        /*0c18*/ 	.word	0x00013c10


	//   ....[167]....
        /*0c1c*/ 	.word	0x00013c30


	//   ....[168]....
        /*0c20*/ 	.word	0x00013c40


	//   ....[169]....
        /*0c24*/ 	.word	0x00013fb0


	//   ....[170]....
        /*0c28*/ 	.word	0x00013fe0


	//   ....[171]....
        /*0c2c*/ 	.word	0x00014020


	//   ....[172]....
        /*0c30*/ 	.word	0x00014050


	//   ....[173]....
        /*0c34*/ 	.word	0x00014080


	//   ....[174]....
        /*0c38*/ 	.word	0x000140b0


	//   ....[175]....
        /*0c3c*/ 	.word	0x000140e0


	//   ....[176]....
        /*0c40*/ 	.word	0x00014110


	//   ....[177]....
        /*0c44*/ 	.word	0x00014290


	//   ....[178]....
        /*0c48*/ 	.word	0x000142c0


	//   ....[179]....
        /*0c4c*/ 	.word	0x000142f0


	//   ....[180]....
        /*0c50*/ 	.word	0x00014320


	//   ....[181]....
        /*0c54*/ 	.word	0x00014350


	//   ....[182]....
        /*0c58*/ 	.word	0x00014380


	//   ....[183]....
        /*0c5c*/ 	.word	0x00014440


	//   ....[184]....
        /*0c60*/ 	.word	0x00014460


	//   ....[185]....
        /*0c64*/ 	.word	0x000144d0


	//   ....[186]....
        /*0c68*/ 	.word	0x00014940


	//   ....[187]....
        /*0c6c*/ 	.word	0x00014c60


	//   ....[188]....
        /*0c70*/ 	.word	0x00014cf0


	//   ....[189]....
        /*0c74*/ 	.word	0x00014d80


	//   ....[190]....
        /*0c78*/ 	.word	0x00014e10


	//   ....[191]....
        /*0c7c*/ 	.word	0x00014ef0


	//   ....[192]....
        /*0c80*/ 	.word	0x00014f80


	//   ....[193]....
        /*0c84*/ 	.word	0x00015020


	//   ....[194]....
        /*0c88*/ 	.word	0x000150b0


	//   ....[195]....
        /*0c8c*/ 	.word	0x000151a0


	//   ....[196]....
        /*0c90*/ 	.word	0x00015230


	//   ....[197]....
        /*0c94*/ 	.word	0x000152d0


	//   ....[198]....
        /*0c98*/ 	.word	0x00015360


	//   ....[199]....
        /*0c9c*/ 	.word	0x000154a0


	//   ....[200]....
        /*0ca0*/ 	.word	0x00015550


	//   ....[201]....
        /*0ca4*/ 	.word	0x000155e0


	//   ....[202]....
        /*0ca8*/ 	.word	0x00015630


	//   ....[203]....
        /*0cac*/ 	.word	0x00015680


	//   ....[204]....
        /*0cb0*/ 	.word	0x00015760


	//   ....[205]....
        /*0cb4*/ 	.word	0x000157f0


	//   ....[206]....
        /*0cb8*/ 	.word	0x00015840


	//   ....[207]....
        /*0cbc*/ 	.word	0x00015890


	//   ....[208]....
        /*0cc0*/ 	.word	0x00015ac0


	//   ....[209]....
        /*0cc4*/ 	.word	0x00015b60


	//   ....[210]....
        /*0cc8*/ 	.word	0x00015bc0


	//   ....[211]....
        /*0ccc*/ 	.word	0x00015c30


	//   ....[212]....
        /*0cd0*/ 	.word	0x00015c90


	//   ....[213]....
        /*0cd4*/ 	.word	0x00015d00


	//   ....[214]....
        /*0cd8*/ 	.word	0x00015dc0


	//   ....[215]....
        /*0cdc*/ 	.word	0x00015e20


	//   ....[216]....
        /*0ce0*/ 	.word	0x00015ee0


	//   ....[217]....
        /*0ce4*/ 	.word	0x000161c0


	//   ....[218]....
        /*0ce8*/ 	.word	0x000162b0


	//   ....[219]....
        /*0cec*/ 	.word	0x00016350


	//   ....[220]....
        /*0cf0*/ 	.word	0x000163b0


	//   ....[221]....
        /*0cf4*/ 	.word	0x000164a0


	//   ....[222]....
        /*0cf8*/ 	.word	0x00016510


	//   ....[223]....
        /*0cfc*/ 	.word	0x00016600


	//   ....[224]....
        /*0d00*/ 	.word	0x00016670


	//   ....[225]....
        /*0d04*/ 	.word	0x00016760


	//   ....[226]....
        /*0d08*/ 	.word	0x000167d0


	//   ....[227]....
        /*0d0c*/ 	.word	0x000168c0


	//   ....[228]....
        /*0d10*/ 	.word	0x00016930


	//   ....[229]....
        /*0d14*/ 	.word	0x00016a20


	//   ....[230]....
        /*0d18*/ 	.word	0x00016a90


	//   ....[231]....
        /*0d1c*/ 	.word	0x00016b80


	//   ....[232]....
        /*0d20*/ 	.word	0x00016bf0


	//   ....[233]....
        /*0d24*/ 	.word	0x00016cd0


	//   ....[234]....
        /*0d28*/ 	.word	0x00016db0


	//   ....[235]....
        /*0d2c*/ 	.word	0x00016e00


	//   ....[236]....
        /*0d30*/ 	.word	0x00016e60


	//   ....[237]....
        /*0d34*/ 	.word	0x00016f50


	//   ....[238]....
        /*0d38*/ 	.word	0x00016fb0


	//   ....[239]....
        /*0d3c*/ 	.word	0x000170b0


	//   ....[240]....
        /*0d40*/ 	.word	0x00017110


	//   ....[241]....
        /*0d44*/ 	.word	0x00017210


	//   ....[242]....
        /*0d48*/ 	.word	0x00017270


	//   ....[243]....
        /*0d4c*/ 	.word	0x00017370


	//   ....[244]....
        /*0d50*/ 	.word	0x000173d0


	//   ....[245]....
        /*0d54*/ 	.word	0x000174d0


	//   ....[246]....
        /*0d58*/ 	.word	0x00017530


	//   ....[247]....
        /*0d5c*/ 	.word	0x00017630


	//   ....[248]....
        /*0d60*/ 	.word	0x00017690


	//   ....[249]....
        /*0d64*/ 	.word	0x00017790


	//   ....[250]....
        /*0d68*/ 	.word	0x000177f0


	//   ....[251]....
        /*0d6c*/ 	.word	0x000178e0


	//   ....[252]....
        /*0d70*/ 	.word	0x00017940


	//   ....[253]....
        /*0d74*/ 	.word	0x00017a20


	//   ....[254]....
        /*0d78*/ 	.word	0x00017a80


	//   ....[255]....
        /*0d7c*/ 	.word	0x00017b50


	//   ....[0]....
        /*0d80*/ 	.word	0x00017bb0


	//   ....[1]....
        /*0d84*/ 	.word	0x00017c70


	//   ....[2]....
        /*0d88*/ 	.word	0x00017db0


	//   ....[3]....
        /*0d8c*/ 	.word	0x00017e60


	//   ....[4]....
        /*0d90*/ 	.word	0x00017ed0


	//   ....[5]....
        /*0d94*/ 	.word	0x00017fa0


	//   ....[6]....
        /*0d98*/ 	.word	0x00018000


	//   ....[7]....
        /*0d9c*/ 	.word	0x000180b0


	//   ....[8]....
        /*0da0*/ 	.word	0x00018110


	//   ....[9]....
        /*0da4*/ 	.word	0x000181c0


	//   ....[10]....
        /*0da8*/ 	.word	0x00018220


	//   ....[11]....
        /*0dac*/ 	.word	0x000182d0


	//   ....[12]....
        /*0db0*/ 	.word	0x00018330


	//   ....[13]....
        /*0db4*/ 	.word	0x000183e0


	//   ....[14]....
        /*0db8*/ 	.word	0x00018440


	//   ....[15]....
        /*0dbc*/ 	.word	0x000184f0


	//   ....[16]....
        /*0dc0*/ 	.word	0x00018550


	//   ....[17]....
        /*0dc4*/ 	.word	0x00018600


	//   ....[18]....
        /*0dc8*/ 	.word	0x000186f0


	//   ....[19]....
        /*0dcc*/ 	.word	0x000187a0


	//   ....[20]....
        /*0dd0*/ 	.word	0x00018800


	//   ....[21]....
        /*0dd4*/ 	.word	0x000188c0


	//   ....[22]....
        /*0dd8*/ 	.word	0x00018920


	//   ....[23]....
        /*0ddc*/ 	.word	0x000189e0


	//   ....[24]....
        /*0de0*/ 	.word	0x00018a40


	//   ....[25]....
        /*0de4*/ 	.word	0x00018b00


	//   ....[26]....
        /*0de8*/ 	.word	0x00018b60


	//   ....[27]....
        /*0dec*/ 	.word	0x00018c20


	//   ....[28]....
        /*0df0*/ 	.word	0x00018c80


	//   ....[29]....
        /*0df4*/ 	.word	0x00018d40


	//   ....[30]....
        /*0df8*/ 	.word	0x00018da0


	//   ....[31]....
        /*0dfc*/ 	.word	0x00018e60


	//   ....[32]....
        /*0e00*/ 	.word	0x00018ec0


	//   ....[33]....
        /*0e04*/ 	.word	0x00018f70


	//   ....[34]....
        /*0e08*/ 	.word	0x00019060


	//   ....[35]....
        /*0e0c*/ 	.word	0x00019110


	//   ....[36]....
        /*0e10*/ 	.word	0x00019180


	//   ....[37]....
        /*0e14*/ 	.word	0x00019230


	//   ....[38]....
        /*0e18*/ 	.word	0x00019290


	//   ....[39]....
        /*0e1c*/ 	.word	0x00019340


	//   ....[40]....
        /*0e20*/ 	.word	0x000193a0


	//   ....[41]....
        /*0e24*/ 	.word	0x00019450


	//   ....[42]....
        /*0e28*/ 	.word	0x000194b0


	//   ....[43]....
        /*0e2c*/ 	.word	0x00019560


	//   ....[44]....
        /*0e30*/ 	.word	0x000195c0


	//   ....[45]....
        /*0e34*/ 	.word	0x00019670


	//   ....[46]....
        /*0e38*/ 	.word	0x000196d0


	//   ....[47]....
        /*0e3c*/ 	.word	0x00019780


	//   ....[48]....
        /*0e40*/ 	.word	0x000197e0


	//   ....[49]....
        /*0e44*/ 	.word	0x00019880


	//   ....[50]....
        /*0e48*/ 	.word	0x00019910


	//   ....[51]....
        /*0e4c*/ 	.word	0x000199b0


	//   ....[52]....
        /*0e50*/ 	.word	0x00019ad0


	//   ....[53]....
        /*0e54*/ 	.word	0x00019b40


	//   ....[54]....
        /*0e58*/ 	.word	0x00019bb0


	//   ....[55]....
        /*0e5c*/ 	.word	0x00019c20


	//   ....[56]....
        /*0e60*/ 	.word	0x00019c90


	//   ....[57]....
        /*0e64*/ 	.word	0x00019d10


	//   ....[58]....
        /*0e68*/ 	.word	0x00019da0


	//   ....[59]....
        /*0e6c*/ 	.word	0x00019e30


	//   ....[60]....
        /*0e70*/ 	.word	0x00019ea0


	//   ....[61]....
        /*0e74*/ 	.word	0x00019f10


	//   ....[62]....
        /*0e78*/ 	.word	0x00019f80


	//   ....[63]....
        /*0e7c*/ 	.word	0x0001a000


	//   ....[64]....
        /*0e80*/ 	.word	0x0001a070


	//   ....[65]....
        /*0e84*/ 	.word	0x0001a110


	//   ....[66]....
        /*0e88*/ 	.word	0x0001a1a0


	//   ....[67]....
        /*0e8c*/ 	.word	0x0001a2c0


	//----- nvinfo : EIATTR_REG_RECONFIG
	.align		4
.L_145:
        /*0e90*/ 	.byte	0x01, 0x54
	.zero		2


	//----- nvinfo : EIATTR_SYSCALL_OFFSETS
	.align		4
        /*0e94*/ 	.byte	0x04, 0x46
        /*0e96*/ 	.short	(.L_147 - .L_146)


	//   ....[0]....
.L_146:
        /*0e98*/ 	.word	0x00001850


	//   ....[1]....
        /*0e9c*/ 	.word	0x000019a0


	//   ....[2]....
        /*0ea0*/ 	.word	0x00005bd0


	//   ....[3]....
        /*0ea4*/ 	.word	0x00005f50


	//   ....[4]....
        /*0ea8*/ 	.word	0x000105a0


	//   ....[5]....
        /*0eac*/ 	.word	0x000106f0


	//   ....[6]....
        /*0eb0*/ 	.word	0x000107e0


	//   ....[7]....
        /*0eb4*/ 	.word	0x00011810


	//----- nvinfo : EIATTR_MBARRIER_INSTR_OFFSETS
	.align		4
.L_147:
        /*0eb8*/ 	.byte	0x04, 0x39
        /*0eba*/ 	.short	(.L_149 - .L_148)


	//   ....[0]....
.L_148:
        /*0ebc*/ 	.word	0x00000270
        /*0ec0*/ 	.word	0x000000ff
        /*0ec4*/ 	.word	0x00016800
        /*0ec8*/ 	.short	0x0100
        /*0eca*/ 	.byte	0x08
	.zero		1


	//   ....[1]....
        /*0ecc*/ 	.word	0x00000280
        /*0ed0*/ 	.word	0x000000ff
        /*0ed4*/ 	.word	0x00016820
        /*0ed8*/ 	.short	0x0100
        /*0eda*/ 	.byte	0x08
	.zero		1


	//   ....[2]....
        /*0edc*/ 	.word	0x00000370
        /*0ee0*/ 	.word	0x000000ff
        /*0ee4*/ 	.word	0x00016830
        /*0ee8*/ 	.short	0x0100
        /*0eea*/ 	.byte	0x08
	.zero		1


	//   ....[3]....
        /*0eec*/ 	.word	0x00000380
        /*0ef0*/ 	.word	0x000000ff
        /*0ef4*/ 	.word	0x00016840
        /*0ef8*/ 	.short	0x0100
        /*0efa*/ 	.byte	0x08
	.zero		1


	//   ....[4]....
        /*0efc*/ 	.word	0x00000390
        /*0f00*/ 	.word	0x000000ff
        /*0f04*/ 	.word	0x00016838
        /*0f08*/ 	.short	0x0100
        /*0f0a*/ 	.byte	0x08
	.zero		1


	//   ....[5]....
        /*0f0c*/ 	.word	0x000003a0
        /*0f10*/ 	.word	0x000000ff
        /*0f14*/ 	.word	0x00016848
        /*0f18*/ 	.short	0x0100
        /*0f1a*/ 	.byte	0x08
	.zero		1


	//   ....[6]....
        /*0f1c*/ 	.word	0x000004d0
        /*0f20*/ 	.word	0x000000ff
        /*0f24*/ 	.word	0x00016850
        /*0f28*/ 	.short	0x0100
        /*0f2a*/ 	.byte	0x08
	.zero		1


	//   ....[7]....
        /*0f2c*/ 	.word	0x000004e0
        /*0f30*/ 	.word	0x000000ff
        /*0f34*/ 	.word	0x00016860
        /*0f38*/ 	.short	0x0100
        /*0f3a*/ 	.byte	0x08
	.zero		1


	//   ....[8]....
        /*0f3c*/ 	.word	0x000004f0
        /*0f40*/ 	.word	0x000000ff
        /*0f44*/ 	.word	0x00016858
        /*0f48*/ 	.short	0x0100
        /*0f4a*/ 	.byte	0x08
	.zero		1


	//   ....[9]....
        /*0f4c*/ 	.word	0x00000500
        /*0f50*/ 	.word	0x000000ff
        /*0f54*/ 	.word	0x00016868
        /*0f58*/ 	.short	0x0100
        /*0f5a*/ 	.byte	0x08
	.zero		1


	//   ....[10]....
        /*0f5c*/ 	.word	0x000005f0
        /*0f60*/ 	.word	0x000000ff
        /*0f64*/ 	.word	0x00016870
        /*0f68*/ 	.short	0x0100
        /*0f6a*/ 	.byte	0x06
	.zero		1


	//   ....[11]....
        /*0f6c*/ 	.word	0x00000600
        /*0f70*/ 	.word	0x000000ff
        /*0f74*/ 	.word	0x00016880
        /*0f78*/ 	.short	0x0100
        /*0f7a*/ 	.byte	0x06
	.zero		1


	//   ....[12]....
        /*0f7c*/ 	.word	0x00000610
        /*0f80*/ 	.word	0x000000ff
        /*0f84*/ 	.word	0x00016878
        /*0f88*/ 	.short	0x0100
        /*0f8a*/ 	.byte	0x06
	.zero		1


	//   ....[13]....
        /*0f8c*/ 	.word	0x00000620
        /*0f90*/ 	.word	0x000000ff
        /*0f94*/ 	.word	0x00016888
        /*0f98*/ 	.short	0x0100
        /*0f9a*/ 	.byte	0x06
	.zero		1


	//   ....[14]....
        /*0f9c*/ 	.word	0x00000750
        /*0fa0*/ 	.word	0x000000ff
        /*0fa4*/ 	.word	0x00016890
        /*0fa8*/ 	.short	0x0100
        /*0faa*/ 	.byte	0x08
	.zero		1


	//   ....[15]....
        /*0fac*/ 	.word	0x00000760
        /*0fb0*/ 	.word	0x000000ff
        /*0fb4*/ 	.word	0x000168a0
        /*0fb8*/ 	.short	0x0100
        /*0fba*/ 	.byte	0x08
	.zero		1


	//   ....[16]....
        /*0fbc*/ 	.word	0x00000770
        /*0fc0*/ 	.word	0x000000ff
        /*0fc4*/ 	.word	0x00016898
        /*0fc8*/ 	.short	0x0100
        /*0fca*/ 	.byte	0x08
	.zero		1


	//   ....[17]....
        /*0fcc*/ 	.word	0x00000780
        /*0fd0*/ 	.word	0x000000ff
        /*0fd4*/ 	.word	0x000168a8
        /*0fd8*/ 	.short	0x0100
        /*0fda*/ 	.byte	0x08
	.zero		1


	//   ....[18]....
        /*0fdc*/ 	.word	0x000008b0
        /*0fe0*/ 	.word	0x000000ff
        /*0fe4*/ 	.word	0x000168b0
        /*0fe8*/ 	.short	0x0100
        /*0fea*/ 	.byte	0x08
	.zero		1


	//   ....[19]....
        /*0fec*/ 	.word	0x000008c0
        /*0ff0*/ 	.word	0x000000ff
        /*0ff4*/ 	.word	0x000168c0
        /*0ff8*/ 	.short	0x0100
        /*0ffa*/ 	.byte	0x08
	.zero		1


	//   ....[20]....
        /*0ffc*/ 	.word	0x000008d0
        /*1000*/ 	.word	0x000000ff
        /*1004*/ 	.word	0x000168b8
        /*1008*/ 	.short	0x0100
        /*100a*/ 	.byte	0x08
	.zero		1


	//   ....[21]....
        /*100c*/ 	.word	0x000008e0
        /*1010*/ 	.word	0x000000ff
        /*1014*/ 	.word	0x000168c8
        /*1018*/ 	.short	0x0100
        /*101a*/ 	.byte	0x08
	.zero		1


	//   ....[22]....
        /*101c*/ 	.word	0x00002a80
        /*1020*/ 	.word	0x00000047
        /*1024*/ 	.word	0x00016890
        /*1028*/ 	.short	0x010a
        /*102a*/ 	.byte	0x3f
	.zero		1


	//   ....[23]....
        /*102c*/ 	.word	0x00003db0
        /*1030*/ 	.word	0x00000047
        /*1034*/ 	.word	0x00016890
        /*1038*/ 	.short	0x010a
        /*103a*/ 	.byte	0x3f
	.zero		1


	//   ....[24]....
        /*103c*/ 	.word	0x00004df0
        /*1040*/ 	.word	0x00000047
        /*1044*/ 	.word	0x00016890
        /*1048*/ 	.short	0x010a
        /*104a*/ 	.byte	0x3f
	.zero		1


	//   ....[25]....
        /*104c*/ 	.word	0x000052a0
        /*1050*/ 	.word	0x00000008
        /*1054*/ 	.word	0x00000000
        /*1058*/ 	.short	0x0101
        /*105a*/ 	.byte	0x3f
	.zero		1


	//   ....[26]....
        /*105c*/ 	.word	0x000052e0
        /*1060*/ 	.word	0x00000047
        /*1064*/ 	.word	0x000168b0
        /*1068*/ 	.short	0x010a
        /*106a*/ 	.byte	0x3f
	.zero		1


	//   ....[27]....
        /*106c*/ 	.word	0x00005710
        /*1070*/ 	.word	0x00000047
        /*1074*/ 	.word	0x00000000
        /*1078*/ 	.short	0x0101
        /*107a*/ 	.byte	0x3f
	.zero		1


	//   ....[28]....
        /*107c*/ 	.word	0x00005c70
        /*1080*/ 	.word	0x00000012
        /*1084*/ 	.word	0x00016800
        /*1088*/ 	.short	0x010a
        /*108a*/ 	.byte	0x3f
	.zero		1


	//   ....[29]....
        /*108c*/ 	.word	0x00005cc0
        /*1090*/ 	.word	0x00000012
        /*1094*/ 	.word	0x00016800
        /*1098*/ 	.short	0x010a
        /*109a*/ 	.byte	0x3f
	.zero		1


	//   ....[30]....
        /*109c*/ 	.word	0x00006350
        /*10a0*/ 	.word	0x00000012
        /*10a4*/ 	.word	0x00016800
        /*10a8*/ 	.short	0x010a
        /*10aa*/ 	.byte	0x3f
	.zero		1


	//   ....[31]....
        /*10ac*/ 	.word	0x00007390
        /*10b0*/ 	.word	0x00000012
        /*10b4*/ 	.word	0x00016800
        /*10b8*/ 	.short	0x010a
        /*10ba*/ 	.byte	0x3f
	.zero		1


	//   ....[32]....
        /*10bc*/ 	.word	0x00008130
        /*10c0*/ 	.word	0x00000003
        /*10c4*/ 	.word	0x00016830
        /*10c8*/ 	.short	0x010a
        /*10ca*/ 	.byte	0x3f
	.zero		1


	//   ....[33]....
        /*10cc*/ 	.word	0x000081d0
        /*10d0*/ 	.word	0x00000003
        /*10d4*/ 	.word	0x00016830
        /*10d8*/ 	.short	0x010a
        /*10da*/ 	.byte	0x3f
	.zero		1


	//   ....[34]....
        /*10dc*/ 	.word	0x00009300
        /*10e0*/ 	.word	0x00000003
        /*10e4*/ 	.word	0x00000000
        /*10e8*/ 	.short	0x0101
        /*10ea*/ 	.byte	0x3f
	.zero		1


	//   ....[35]....
        /*10ec*/ 	.word	0x0000a320
        /*10f0*/ 	.word	0x00000009
        /*10f4*/ 	.word	0x00016830
        /*10f8*/ 	.short	0x010a
        /*10fa*/ 	.byte	0x3f
	.zero		1


	//   ....[36]....
        /*10fc*/ 	.word	0x0000a370
        /*1100*/ 	.word	0x00000009
        /*1104*/ 	.word	0x00016830
        /*1108*/ 	.short	0x010a
        /*110a*/ 	.byte	0x3f
	.zero		1


	//   ....[37]....
        /*110c*/ 	.word	0x0000a6e0
        /*1110*/ 	.word	0x00000004
        /*1114*/ 	.word	0x00016850
        /*1118*/ 	.short	0x010a
        /*111a*/ 	.byte	0x3f
	.zero		1


	//   ....[38]....
        /*111c*/ 	.word	0x0000a720
        /*1120*/ 	.word	0x00000004
        /*1124*/ 	.word	0x00016850
        /*1128*/ 	.short	0x010a
        /*112a*/ 	.byte	0x3f
	.zero		1


	//   ....[39]....
        /*112c*/ 	.word	0x0000abe0
        /*1130*/ 	.word	0x00000000
        /*1134*/ 	.word	0x00000000
        /*1138*/ 	.short	0x0101
        /*113a*/ 	.byte	0x3f
	.zero		1


	//   ....[40]....
        /*113c*/ 	.word	0x0000bde0
        /*1140*/ 	.word	0x0000000a
        /*1144*/ 	.word	0x00000000
        /*1148*/ 	.short	0x0101
        /*114a*/ 	.byte	0x3f
	.zero		1


	//   ....[41]....
        /*114c*/ 	.word	0x0000c220
        /*1150*/ 	.word	0x0000000c
        /*1154*/ 	.word	0x00016850
        /*1158*/ 	.short	0x010a
        /*115a*/ 	.byte	0x3f
	.zero		1


	//   ....[42]....
        /*115c*/ 	.word	0x0000c290
        /*1160*/ 	.word	0x0000000c
        /*1164*/ 	.word	0x00016850
        /*1168*/ 	.short	0x010a
        /*116a*/ 	.byte	0x3f
	.zero		1


	//   ....[43]....
        /*116c*/ 	.word	0x0000c950
        /*1170*/ 	.word	0x00000000
        /*1174*/ 	.word	0x00000000
        /*1178*/ 	.short	0x0101
        /*117a*/ 	.byte	0x3f
	.zero		1


	//   ....[44]....
        /*117c*/ 	.word	0x0000d9a0
        /*1180*/ 	.word	0x00000000
        /*1184*/ 	.word	0x00000000
        /*1188*/ 	.short	0x0101
        /*118a*/ 	.byte	0x3f
	.zero		1


	//   ....[45]....
        /*118c*/ 	.word	0x0000f7d0
        /*1190*/ 	.word	0x00000016
        /*1194*/ 	.word	0x00016820
        /*1198*/ 	.short	0x010a
        /*119a*/ 	.byte	0x3f
	.zero		1


	//   ....[46]....
        /*119c*/ 	.word	0x0000f880
        /*11a0*/ 	.word	0x00000005
        /*11a4*/ 	.word	0x000168a0
        /*11a8*/ 	.short	0x010a
        /*11aa*/ 	.byte	0x3f
	.zero		1


	//   ....[47]....
        /*11ac*/ 	.word	0x0000fac0
        /*11b0*/ 	.word	0x00000005
        /*11b4*/ 	.word	0x000168c0
        /*11b8*/ 	.short	0x010a
        /*11ba*/ 	.byte	0x3f
	.zero		1


	//   ....[48]....
        /*11bc*/ 	.word	0x0000fe20
        /*11c0*/ 	.word	0x00000005
        /*11c4*/ 	.word	0x000168a0
        /*11c8*/ 	.short	0x010a
        /*11ca*/ 	.byte	0x3f
	.zero		1


	//   ....[49]....
        /*11cc*/ 	.word	0x00010040
        /*11d0*/ 	.word	0x00000005
        /*11d4*/ 	.word	0x000168c0
        /*11d8*/ 	.short	0x010a
        /*11da*/ 	.byte	0x3f
	.zero		1


	//   ....[50]....
        /*11dc*/ 	.word	0x00010cf0
        /*11e0*/ 	.word	0x00000003
        /*11e4*/ 	.word	0x00016840
        /*11e8*/ 	.short	0x010a
        /*11ea*/ 	.byte	0x3f
	.zero		1


	//   ....[51]....
        /*11ec*/ 	.word	0x000114d0
        /*11f0*/ 	.word	0x00000003
        /*11f4*/ 	.word	0x00016830
        /*11f8*/ 	.short	0x0107
        /*11fa*/ 	.byte	0x3f
	.zero		1


	//   ....[52]....
        /*11fc*/ 	.word	0x000115a0
        /*1200*/ 	.word	0x00000003
        /*1204*/ 	.word	0x00016830
        /*1208*/ 	.short	0x0101
        /*120a*/ 	.byte	0x3f
	.zero		1


	//   ....[53]....
        /*120c*/ 	.word	0x00012450
        /*1210*/ 	.word	0x00000016
        /*1214*/ 	.word	0x00016800
        /*1218*/ 	.short	0x0107
        /*121a*/ 	.byte	0x3f
	.zero		1


	//   ....[54]....
        /*121c*/ 	.word	0x00012540
        /*1220*/ 	.word	0x00000016
        /*1224*/ 	.word	0x00016800
        /*1228*/ 	.short	0x0101
        /*122a*/ 	.byte	0x3f
	.zero		1


	//   ....[55]....
        /*122c*/ 	.word	0x00012560
        /*1230*/ 	.word	0x00000016
        /*1234*/ 	.word	0x00016820
        /*1238*/ 	.short	0x010a
        /*123a*/ 	.byte	0x3f
	.zero		1


	//   ....[56]....
        /*123c*/ 	.word	0x00012930
        /*1240*/ 	.word	0x00000005
        /*1244*/ 	.word	0x00016840
        /*1248*/ 	.short	0x010a
        /*124a*/ 	.byte	0x3f
	.zero		1


	//   ....[57]....
        /*124c*/ 	.word	0x00012e90
        /*1250*/ 	.word	0x00000005
        /*1254*/ 	.word	0x00016830
        /*1258*/ 	.short	0x0107
        /*125a*/ 	.byte	0x3f
	.zero		1


	//   ....[58]....
        /*125c*/ 	.word	0x00012f50
        /*1260*/ 	.word	0x00000005
        /*1264*/ 	.word	0x00016830
        /*1268*/ 	.short	0x0101
        /*126a*/ 	.byte	0x3f
	.zero		1


	//   ....[59]....
        /*126c*/ 	.word	0x00012fb0
        /*1270*/ 	.word	0x00000005
        /*1274*/ 	.word	0x00016860
        /*1278*/ 	.short	0x010a
        /*127a*/ 	.byte	0x3f
	.zero		1


	//   ....[60]....
        /*127c*/ 	.word	0x00013490
        /*1280*/ 	.word	0x00000005
        /*1284*/ 	.word	0x00016850
        /*1288*/ 	.short	0x0107
        /*128a*/ 	.byte	0x3f
	.zero		1


	//   ....[61]....
        /*128c*/ 	.word	0x00013650
        /*1290*/ 	.word	0x00000005
        /*1294*/ 	.word	0x00016850
        /*1298*/ 	.short	0x0101
        /*129a*/ 	.byte	0x3f
	.zero		1


	//   ....[62]....
        /*129c*/ 	.word	0x00013850
        /*12a0*/ 	.word	0x00000000
        /*12a4*/ 	.word	0x00016860
        /*12a8*/ 	.short	0x010a
        /*12aa*/ 	.byte	0x3f
	.zero		1


	//   ....[63]....
        /*12ac*/ 	.word	0x00013cf0
        /*12b0*/ 	.word	0x00000000
        /*12b4*/ 	.word	0x00016850
        /*12b8*/ 	.short	0x0107
        /*12ba*/ 	.byte	0x3f
	.zero		1


	//   ....[64]....
        /*12bc*/ 	.word	0x00013db0
        /*12c0*/ 	.word	0x00000000
        /*12c4*/ 	.word	0x00016850
        /*12c8*/ 	.short	0x0101
        /*12ca*/ 	.byte	0x3f
	.zero		1


	//   ....[65]....
        /*12cc*/ 	.word	0x000148c0
        /*12d0*/ 	.word	0x00000004
        /*12d4*/ 	.word	0x00016820
        /*12d8*/ 	.short	0x010a
        /*12da*/ 	.byte	0x3f
	.zero		1


	//   ....[66]....
        /*12dc*/ 	.word	0x00014a30
        /*12e0*/ 	.word	0x00000005
        /*12e4*/ 	.word	0x00016840
        /*12e8*/ 	.short	0x010a
        /*12ea*/ 	.byte	0x3f
	.zero		1


	//   ....[67]....
        /*12ec*/ 	.word	0x00014ad0
        /*12f0*/ 	.word	0x00000019
        /*12f4*/ 	.word	0x00016840
        /*12f8*/ 	.short	0x010a
        /*12fa*/ 	.byte	0x3f
	.zero		1


	//   ....[68]....
        /*12fc*/ 	.word	0x00014b10
        /*1300*/ 	.word	0x00000005
        /*1304*/ 	.word	0x00016860
        /*1308*/ 	.short	0x010a
        /*130a*/ 	.byte	0x3f
	.zero		1


	//   ....[69]....
        /*130c*/ 	.word	0x00014b50
        /*1310*/ 	.word	0x00000019
        /*1314*/ 	.word	0x00016860
        /*1318*/ 	.short	0x010a
        /*131a*/ 	.byte	0x3f
	.zero		1


	//   ....[70]....
        /*131c*/ 	.word	0x00014bb0
        /*1320*/ 	.word	0x00000047
        /*1324*/ 	.word	0x00016890
        /*1328*/ 	.short	0x010a
        /*132a*/ 	.byte	0x3f
	.zero		1


	//   ....[71]....
        /*132c*/ 	.word	0x00014e40
        /*1330*/ 	.word	0x00000047
        /*1334*/ 	.word	0x00016890
        /*1338*/ 	.short	0x010a
        /*133a*/ 	.byte	0x3f
	.zero		1


	//   ....[72]....
        /*133c*/ 	.word	0x000150f0
        /*1340*/ 	.word	0x00000047
        /*1344*/ 	.word	0x00016890
        /*1348*/ 	.short	0x010a
        /*134a*/ 	.byte	0x3f
	.zero		1


	//   ....[73]....
        /*134c*/ 	.word	0x000153a0
        /*1350*/ 	.word	0x00000047
        /*1354*/ 	.word	0x000168b0
        /*1358*/ 	.short	0x010a
        /*135a*/ 	.byte	0x3f
	.zero		1


	//   ....[74]....
        /*135c*/ 	.word	0x000156b0
        /*1360*/ 	.word	0x00000012
        /*1364*/ 	.word	0x00016800
        /*1368*/ 	.short	0x010a
        /*136a*/ 	.byte	0x3f
	.zero		1


	//   ....[75]....
        /*136c*/ 	.word	0x000158c0
        /*1370*/ 	.word	0x00000012
        /*1374*/ 	.word	0x00016800
        /*1378*/ 	.short	0x010a
        /*137a*/ 	.byte	0x3f
	.zero		1


	//   ....[76]....
        /*137c*/ 	.word	0x00015910
        /*1380*/ 	.word	0x00000003
        /*1384*/ 	.word	0x00016830
        /*1388*/ 	.short	0x010a
        /*138a*/ 	.byte	0x3f
	.zero		1


	//   ....[77]....
        /*138c*/ 	.word	0x00015960
        /*1390*/ 	.word	0x00000009
        /*1394*/ 	.word	0x00016830
        /*1398*/ 	.short	0x010a
        /*139a*/ 	.byte	0x3f
	.zero		1


	//   ....[78]....
        /*139c*/ 	.word	0x000159b0
        /*13a0*/ 	.word	0x00000004
        /*13a4*/ 	.word	0x00016850
        /*13a8*/ 	.short	0x010a
        /*13aa*/ 	.byte	0x3f
	.zero		1


	//   ....[79]....
        /*13ac*/ 	.word	0x00015a00
        /*13b0*/ 	.word	0x0000000c
        /*13b4*/ 	.word	0x00016850
        /*13b8*/ 	.short	0x010a
        /*13ba*/ 	.byte	0x3f
	.zero		1


	//   ....[80]....
        /*13bc*/ 	.word	0x00015fa0
        /*13c0*/ 	.word	0x00000016
        /*13c4*/ 	.word	0x00016820
        /*13c8*/ 	.short	0x010a
        /*13ca*/ 	.byte	0x3f
	.zero		1


	//   ....[81]....
        /*13cc*/ 	.word	0x00015ff0
        /*13d0*/ 	.word	0x00000005
        /*13d4*/ 	.word	0x000168a0
        /*13d8*/ 	.short	0x010a
        /*13da*/ 	.byte	0x3f
	.zero		1


	//   ....[82]....
        /*13dc*/ 	.word	0x00016040
        /*13e0*/ 	.word	0x00000005
        /*13e4*/ 	.word	0x000168c0
        /*13e8*/ 	.short	0x010a
        /*13ea*/ 	.byte	0x3f
	.zero		1


	//   ....[83]....
        /*13ec*/ 	.word	0x00016090
        /*13f0*/ 	.word	0x00000005
        /*13f4*/ 	.word	0x000168a0
        /*13f8*/ 	.short	0x010a
        /*13fa*/ 	.byte	0x3f
	.zero		1


	//   ....[84]....
        /*13fc*/ 	.word	0x000160e0
        /*1400*/ 	.word	0x00000005
        /*1404*/ 	.word	0x000168c0
        /*1408*/ 	.short	0x010a
        /*140a*/ 	.byte	0x3f
	.zero		1


	//   ....[85]....
        /*140c*/ 	.word	0x00016200
        /*1410*/ 	.word	0x00000003
        /*1414*/ 	.word	0x00016840
        /*1418*/ 	.short	0x010a
        /*141a*/ 	.byte	0x3f
	.zero		1


	//   ....[86]....
        /*141c*/ 	.word	0x00017cb0
        /*1420*/ 	.word	0x00000016
        /*1424*/ 	.word	0x00016820
        /*1428*/ 	.short	0x010a
        /*142a*/ 	.byte	0x3f
	.zero		1


	//   ....[87]....
        /*142c*/ 	.word	0x00017d00
        /*1430*/ 	.word	0x00000005
        /*1434*/ 	.word	0x00016840
        /*1438*/ 	.short	0x010a
        /*143a*/ 	.byte	0x3f
	.zero		1


	//   ....[88]....
        /*143c*/ 	.word	0x00018640
        /*1440*/ 	.word	0x00000005
        /*1444*/ 	.word	0x00016860
        /*1448*/ 	.short	0x010a
        /*144a*/ 	.byte	0x3f
	.zero		1


	//   ....[89]....
        /*144c*/ 	.word	0x00018fb0
        /*1450*/ 	.word	0x00000000
        /*1454*/ 	.word	0x00016860
        /*1458*/ 	.short	0x010a
        /*145a*/ 	.byte	0x3f
	.zero		1


	//   ....[90]....
        /*145c*/ 	.word	0x0001a1e0
        /*1460*/ 	.word	0x00000004
        /*1464*/ 	.word	0x00016820
        /*1468*/ 	.short	0x010a
        /*146a*/ 	.byte	0x3f
	.zero		1


	//   ....[91]....
        /*146c*/ 	.word	0x0001a380
        /*1470*/ 	.word	0x00000005
        /*1474*/ 	.word	0x00016840
        /*1478*/ 	.short	0x010a
        /*147a*/ 	.byte	0x3f
	.zero		1


	//   ....[92]....
        /*147c*/ 	.word	0x0001a3d0
        /*1480*/ 	.word	0x00000019
        /*1484*/ 	.word	0x00016840
        /*1488*/ 	.short	0x010a
        /*148a*/ 	.byte	0x3f
	.zero		1


	//   ....[93]....
        /*148c*/ 	.word	0x0001a420
        /*1490*/ 	.word	0x00000005
        /*1494*/ 	.word	0x00016860
        /*1498*/ 	.short	0x010a
        /*149a*/ 	.byte	0x3f
	.zero		1


	//----- nvinfo : EIATTR_NUM_MBARRIERS
	.align		4
.L_149:
        /*149c*/ 	.byte	0x03, 0x38
        /*149e*/ 	.short	0x0016


	//----- nvinfo : EIATTR_EXIT_INSTR_OFFSETS
	.align		4
        /*14a0*/ 	.byte	0x04, 0x1c
        /*14a2*/ 	.short	(.L_151 - .L_150)


	//   ....[0]....
.L_150:
        /*14a4*/ 	.word	0x00014ba0


	//----- nvinfo : EIATTR_MAX_THREADS
	.align		4
.L_151:
        /*14a8*/ 	.byte	0x04, 0x05
        /*14aa*/ 	.short	(.L_153 - .L_152)
.L_152:
        /*14ac*/ 	.word	0x00000200
        /*14b0*/ 	.word	0x00000001
        /*14b4*/ 	.word	0x00000001


	//----- nvinfo : EIATTR_CRS_STACK_SIZE
	.align		4
.L_153:
        /*14b8*/ 	.byte	0x04, 0x1e
        /*14ba*/ 	.short	(.L_155 - .L_154)
.L_154:
        /*14bc*/ 	.word	0x00000000


	//----- nvinfo : EIATTR_CBANK_PARAM_SIZE
	.align		4
.L_155:
        /*14c0*/ 	.byte	0x03, 0x19
        /*14c2*/ 	.short	0x0af0


	//----- nvinfo : EIATTR_PARAM_CBANK
	.align		4
        /*14c4*/ 	.byte	0x04, 0x0a
        /*14c6*/ 	.short	(.L_157 - .L_156)
	.align		4
.L_156:
        /*14c8*/ 	.word	index@(.nv.constant0._ZN7cutlass13device_kernelIN5flash11enable_sm90INS1_16FlashAttnFwdSm90INS1_25CollectiveMainloopFwdSm90ILi2EN4cute5tupleIJNS5_1CILi1EEES8_S8_EEENS6_IJNS7_ILi192EEENS7_ILi128EEENS7_ILi64EEEEEELi64ENS_6half_tEfNS_4arch4Sm90ELb0ELb0ELb0ELb1ELb1ELb1ELb0ELb1ELb1ELb1ELb0ELb0EEENS1_21CollectiveEpilogueFwdINS6_IJSA_SC_SB_EEES9_SE_SG_Li384ELb1ELb1ELb0ELb0EEENS1_36VarlenDynamicPersistentTileSchedulerILi192ELi128ELi384ELi128ELb0ELb1ELb1ELb0ELb1ELb1EEEEEEEEEvNT_6ParamsE)
        /*14cc*/ 	.short	0x0210
        /*14ce*/ 	.short	0x0af0


	//----- nvinfo : EIATTR_SW_WAR
	.align		4
.L_157:
        /*14d0*/ 	.byte	0x04, 0x36
        /*14d2*/ 	.short	(.L_159 - .L_158)
.L_158:
        /*14d4*/ 	.word	0x00000008
.L_159:


//--------------------- .nv.info._ZN7cutlass13device_kernelIN5flash11enable_sm90INS1_16FlashAttnFwdSm90INS1_25CollectiveMainloopFwdSm90ILi2EN4cute5tupleIJNS5_1CILi1EEES8_S8_EEENS6_IJNS7_ILi192EEENS7_ILi128EEENS7_ILi64EEEEEELi64ENS_6half_tEfNS_4arch4Sm90ELb0ELb1ELb0ELb0ELb1ELb0ELb0ELb1ELb1ELb1ELb0ELb0EEENS1_21CollectiveEpilogueFwdINS6_IJSA_SC_SB_EEES9_SE_SG_Li384ELb0ELb1ELb0ELb0EEENS1_30DynamicPersistentTileSchedulerILi384ELi128ELb0ELb1ELb1EEEEEEEEEvNT_6ParamsE --------------------------
	.section	.nv.info._ZN7cutlass13device_kernelIN5flash11enable_sm90INS1_16FlashAttnFwdSm90INS1_25CollectiveMainloopFwdSm90ILi2EN4cute5tupleIJNS5_1CILi1EEES8_S8_EEENS6_IJNS7_ILi192EEENS7_ILi128EEENS7_ILi64EEEEEELi64ENS_6half_tEfNS_4arch4Sm90ELb0ELb1ELb0ELb0ELb1ELb0ELb0ELb1ELb1ELb1ELb0ELb0EEENS1_21CollectiveEpilogueFwdINS6_IJSA_SC_SB_EEES9_SE_SG_Li384ELb0ELb1ELb0ELb0EEENS1_30DynamicPersistentTileSchedulerILi384ELi128ELb0ELb1ELb1EEEEEEEEEvNT_6ParamsE,"",@"SHT_CUDA_INFO"
	.sectionflags	@""
	.align	4


	//----- nvinfo : EIATTR_CUDA_API_VERSION
	.align		4
        /*0000*/ 	.byte	0x04, 0x37
        /*0002*/ 	.short	(.L_161 - .L_160)
.L_160:
        /*0004*/ 	.word	0x00000082


	//----- nvinfo : EIATTR_KPARAM_INFO
	.align		4
.L_161:
        /*0008*/ 	.byte	0x04, 0x17
        /*000a*/ 	.short	(.L_163 - .L_162)
.L_162:
        /*000c*/ 	.word	0x00000000
        /*0010*/ 	.short	0x0000
        /*0012*/ 	.short	0x0070
        /*0014*/ 	.byte	0x00, 0xf0, 0x01, 0x2a


	//----- nvinfo : EIATTR_SPARSE_MMA_MASK
	.align		4
.L_163:
        /*0018*/ 	.byte	0x03, 0x50
        /*001a*/ 	.short	0x0000


	//----- nvinfo : EIATTR_MAXREG_COUNT
	.align		4
        /*001c*/ 	.byte	0x03, 0x1b
        /*001e*/ 	.short	0x0080


	//----- nvinfo : EIATTR_NUM_BARRIERS
	.align		4
        /*0020*/ 	.byte	0x02, 0x4c
        /*0022*/ 	.byte	0x10
	.zero		1


	//----- nvinfo : EIATTR_EXTERNS
	.align		4
        /*0024*/ 	.byte	0x04, 0x0f
        /*0026*/ 	.short	(.L_165 - .L_164)


	//   ....[0]....
	.align		4
.L_164:
        /*0028*/ 	.word	index@(__assertfail)


	//----- nvinfo : EIATTR_ANNOTATIONS
	.align		4
.L_165:
        /*002c*/ 	.byte	0x04, 0x55
        /*002e*/ 	.short	(.L_167 - .L_166)


	//   ....[0]....
.L_166:
        /* <DEDUP_REMOVED lines=11> */


	//----- nvinfo : EIATTR_MERCURY_ISA_VERSION
	.align		4
.L_167:
        /*00c8*/ 	.byte	0x03, 0x5f
        /*00ca*/ 	.short	0x0101


	//----- nvinfo : EIATTR_INT_WARP_WIDE_INSTR_OFFSETS
	.align		4
        /*00cc*/ 	.byte	0x04, 0x31
        /*00ce*/ 	.short	(.L_169 - .L_168)


	//   ....[0]....
.L_168:
        /*00d0*/ 	.word	0x000000c0


	//   ....[1]....
        /*00d4*/ 	.word	0x000000d0


	//   ....[2]....
        /*00d8*/ 	.word	0x00000170


	//   ....[3]....
        /*00dc*/ 	.word	0x0000efa0


	//   ....[4]....
        /*00e0*/ 	.word	0x0000f030


	//   ....[5]....
        /*00e4*/ 	.word	0x000120c0


	//   ....[6]....
        /*00e8*/ 	.word	0x00012150


	//----- nvinfo : EIATTR_COOP_GROUP_MASK_REGIDS
	.align		4
.L_169:
        /*00ec*/ 	.byte	0x04, 0x29
        /*00ee*/ 	.short	(.L_171 - .L_170)


	//   ....[0]....
.L_170:
        /*00f0*/ 	.word	0xffffffff


	//   ....[1]....
        /*00f4*/ 	.word	0xffffffff


	//   ....[2]....
        /*00f8*/ 	.word	0xffffffff


	//   ....[3]....
        /*00fc*/ 	.word	0xffffffff


	//   ....[4]....
        /*0100*/ 	.word	0xffffffff


	//   ....[5]....
        /*0104*/ 	.word	0xffffffff


	//   ....[6]....
        /*0108*/ 	.word	0xffffffff


	//   ....[7]....
        /*010c*/ 	.word	0xffffffff


	//   ....[8]....
        /*0110*/ 	.word	0xffffffff


	//   ....[9]....
        /*0114*/ 	.word	0xffffffff


	//   ....[10]....
        /*0118*/ 	.word	0xffffffff


	//   ....[11]....
        /*011c*/ 	.word	0xffffffff


	//   ....[12]....
        /*0120*/ 	.word	0xffffffff


	//   ....[13]....
        /*0124*/ 	.word	0xffffffff


	//   ....[14]....
        /*0128*/ 	.word	0xffffffff


	//   ....[15]....
        /*012c*/ 	.word	0xffffffff


	//   ....[16]....
        /*0130*/ 	.word	0xffffffff


	//   ....[17]....
        /*0134*/ 	.word	0xffffffff


	//   ....[18]....
        /*0138*/ 	.word	0xffffffff


	//   ....[19]....
        /*013c*/ 	.word	0xffffffff


	//   ....[20]....
        /*0140*/ 	.word	0xffffffff


	//   ....[21]....
        /*0144*/ 	.word	0xffffffff


	//   ....[22]....
        /*0148*/ 	.word	0xffffffff


	//   ....[23]....
        /*014c*/ 	.word	0xffffffff


	//   ....[24]....
        /*0150*/ 	.word	0xffffffff


	//   ....[25]....
        /*0154*/ 	.word	0xffffffff


	//   ....[26]....
        /*0158*/ 	.word	0xffffffff


	//   ....[27]....
        /*015c*/ 	.word	0xffffffff


	//   ....[28]....
        /*0160*/ 	.word	0xffffffff


	//   ....[29]....
        /*0164*/ 	.word	0xffffffff


	//   ....[30]....
        /*0168*/ 	.word	0xffffffff


	//   ....[31]....
        /*016c*/ 	.word	0xffffffff


	//   ....[32]....
        /*0170*/ 	.word	0xffffffff


	//   ....[33]....
        /*0174*/ 	.word	0xffffffff


	//   ....[34]....
        /*0178*/ 	.word	0xffffffff


	//   ....[35]....
        /*017c*/ 	.word	0xffffffff


	//   ....[36]....
        /*0180*/ 	.word	0xffffffff


	//   ....[37]....
        /*0184*/ 	.word	0xffffffff


	//   ....[38]....
        /*0188*/ 	.word	0xffffffff


	//   ....[39]....
        /*018c*/ 	.word	0xffffffff


	//   ....[40]....
        /*0190*/ 	.word	0xffffffff


	//   ....[41]....
        /*0194*/ 	.word	0xffffffff


	//   ....[42]....
        /*0198*/ 	.word	0xffffffff


	//   ....[43]....
        /*019c*/ 	.word	0xffffffff


	//   ....[44]....
        /*01a0*/ 	.word	0xffffffff


	//   ....[45]....
        /*01a4*/ 	.word	0xffffffff


	//   ....[46]....
        /*01a8*/ 	.word	0xffffffff


	//   ....[47]....
        /*01ac*/ 	.word	0xffffffff


	//   ....[48]....
        /*01b0*/ 	.word	0xffffffff


	//   ....[49]....
        /*01b4*/ 	.word	0xffffffff


	//   ....[50]....
        /*01b8*/ 	.word	0xffffffff


	//   ....[51]....
        /*01bc*/ 	.word	0xffffffff


	//   ....[52]....
        /*01c0*/ 	.word	0xffffffff


	//   ....[53]....
        /*01c4*/ 	.word	0xffffffff


	//   ....[54]....
        /*01c8*/ 	.word	0xffffffff


	//   ....[55]....
        /*01cc*/ 	.word	0xffffffff


	//   ....[56]....
        /*01d0*/ 	.word	0xffffffff


	//   ....[57]....
        /*01d4*/ 	.word	0xffffffff


	//   ....[58]....
        /*01d8*/ 	.word	0xffffffff


	//   ....[59]....
        /*01dc*/ 	.word	0xffffffff


	//   ....[60]....
        /*01e0*/ 	.word	0xffffffff


	//   ....[61]....
        /*01e4*/ 	.word	0xffffffff


	//   ....[62]....
        /*01e8*/ 	.word	0xffffffff


	//   ....[63]....
        /*01ec*/ 	.word	0xffffffff


	//   ....[64]....
        /*01f0*/ 	.word	0xffffffff


	//   ....[65]....
        /*01f4*/ 	.word	0xffffffff


	//   ....[66]....
        /*01f8*/ 	.word	0xffffffff


	//   ....[67]....
        /*01fc*/ 	.word	0xffffffff


	//   ....[68]....
        /*0200*/ 	.word	0xffffffff


	//   ....[69]....
        /*0204*/ 	.word	0xffffffff


	//   ....[70]....
        /*0208*/ 	.word	0xffffffff


	//   ....[71]....
        /*020c*/ 	.word	0xffffffff


	//   ....[72]....
        /*0210*/ 	.word	0xffffffff


	//   ....[73]....
        /*0214*/ 	.word	0xffffffff


	//   ....[74]....
        /*0218*/ 	.word	0xffffffff


	//   ....[75]....
        /*021c*/ 	.word	0xffffffff


	//   ....[76]....
        /*0220*/ 	.word	0xffffffff


	//   ....[77]....
        /*0224*/ 	.word	0xffffffff


	//   ....[78]....
        /*0228*/ 	.word	0xffffffff


	//   ....[79]....
        /*022c*/ 	.word	0xffffffff


	//   ....[80]....
        /*0230*/ 	.word	0xffffffff


	//   ....[81]....
        /*0234*/ 	.word	0xffffffff


	//   ....[82]....
        /*0238*/ 	.word	0xffffffff


	//   ....[83]....
        /*023c*/ 	.word	0xffffffff


	//   ....[84]....
        /*0240*/ 	.word	0xffffffff


	//   ....[85]....
        /*0244*/ 	.word	0xffffffff


	//   ....[86]....
        /*0248*/ 	.word	0xffffffff


	//   ....[87]....
        /*024c*/ 	.word	0xffffffff


	//   ....[88]....
        /*0250*/ 	.word	0xffffffff


	//   ....[89]....
        /*0254*/ 	.word	0xffffffff


	//   ....[90]....
        /*0258*/ 	.word	0xffffffff


	//   ....[91]....
        /*025c*/ 	.word	0xffffffff


	//   ....[92]....
        /*0260*/ 	.word	0xffffffff


	//   ....[93]....
        /*0264*/ 	.word	0xffffffff


	//   ....[94]....
        /*0268*/ 	.word	0xffffffff


	//   ....[95]....
        /*026c*/ 	.word	0xffffffff


	//   ....[96]....
        /*0270*/ 	.word	0xffffffff


	//   ....[97]....
        /*0274*/ 	.word	0xffffffff


	//   ....[98]....
        /*0278*/ 	.word	0xffffffff


	//   ....[99]....
        /*027c*/ 	.word	0xffffffff


	//   ....[100]....
        /*0280*/ 	.word	0xffffffff


	//   ....[101]....
        /*0284*/ 	.word	0xffffffff


	//   ....[102]....
        /*0288*/ 	.word	0xffffffff


	//   ....[103]....
        /*028c*/ 	.word	0xffffffff


	//   ....[104]....
        /*0290*/ 	.word	0xffffffff


	//   ....[105]....
        /*0294*/ 	.word	0xffffffff


	//   ....[106]....
        /*0298*/ 	.word	0xffffffff


	//   ....[107]....
        /*029c*/ 	.word	0xffffffff


	//   ....[108]....
        /*02a0*/ 	.word	0xffffffff


	//   ....[109]....
        /*02a4*/ 	.word	0xffffffff


	//   ....[110]....
        /*02a8*/ 	.word	0xffffffff


	//   ....[111]....
        /*02ac*/ 	.word	0xffffffff


	//   ....[112]....
        /*02b0*/ 	.word	0xffffffff


	//   ....[113]....
        /*02b4*/ 	.word	0xffffffff


	//   ....[114]....
        /*02b8*/ 	.word	0xffffffff


	//   ....[115]....
        /*02bc*/ 	.word	0xffffffff


	//   ....[116]....
        /*02c0*/ 	.word	0xffffffff


	//   ....[117]....
        /*02c4*/ 	.word	0xffffffff


	//   ....[118]....
        /*02c8*/ 	.word	0xffffffff


	//   ....[119]....
        /*02cc*/ 	.word	0xffffffff


	//   ....[120]....
        /*02d0*/ 	.word	0xffffffff


	//   ....[121]....
        /*02d4*/ 	.word	0xffffffff


	//   ....[122]....
        /*02d8*/ 	.word	0xffffffff


	//   ....[123]....
        /*02dc*/ 	.word	0xffffffff


	//   ....[124]....
        /*02e0*/ 	.word	0xffffffff


	//   ....[125]....
        /*02e4*/ 	.word	0xffffffff


	//   ....[126]....
        /*02e8*/ 	.word	0xffffffff


	//   ....[127]....
        /*02ec*/ 	.word	0xffffffff


	//   ....[128]....
        /*02f0*/ 	.word	0xffffffff


	//   ....[129]....
        /*02f4*/ 	.word	0xffffffff


	//   ....[130]....
        /*02f8*/ 	.word	0xffffffff


	//   ....[131]....
        /*02fc*/ 	.word	0xffffffff


	//   ....[132]....
        /*0300*/ 	.word	0xffffffff


	//   ....[133]....
        /*0304*/ 	.word	0xffffffff


	//   ....[134]....
        /*0308*/ 	.word	0xffffffff


	//   ....[135]....
        /*030c*/ 	.word	0xffffffff


	//   ....[136]....
        /*0310*/ 	.word	0xffffffff


	//   ....[137]....
        /*0314*/ 	.word	0xffffffff


	//   ....[138]....
        /*0318*/ 	.word	0xffffffff


	//   ....[139]....
        /*031c*/ 	.word	0xffffffff


	//   ....[140]....
        /*0320*/ 	.word	0xffffffff


	//   ....[141]....
        /*0324*/ 	.word	0xffffffff


	//   ....[142]....
        /*0328*/ 	.word	0xffffffff


	//   ....[143]....
        /*032c*/ 	.word	0xffffffff


	//   ....[144]....
        /*0330*/ 	.word	0x0500000f


	//   ....[145]....
        /*0334*/ 	.word	0x0500000f


	//   ....[146]....
        /*0338*/ 	.word	0x0500000f


	//   ....[147]....
        /*033c*/ 	.word	0x0500000f


	//   ....[148]....
        /*0340*/ 	.word	0x0500000f


	//   ....[149]....
        /*0344*/ 	.word	0x0500000f


	//   ....[150]....
        /*0348*/ 	.word	0x0500000f


	//   ....[151]....
        /*034c*/ 	.word	0x0500000f


	//   ....[152]....
        /*0350*/ 	.word	0x0500000f


	//   ....[153]....
        /*0354*/ 	.word	0x0500000f


	//   ....[154]....
        /*0358*/ 	.word	0x0500000f


	//   ....[155]....
        /*035c*/ 	.word	0x0500000f


	//   ....[156]....
        /*0360*/ 	.word	0x0500000f


	//   ....[157]....
        /*0364*/ 	.word	0x0500000f


	//   ....[158]....
        /*0368*/ 	.word	0x0500000f


	//   ....[159]....
        /*036c*/ 	.word	0x0500000f


	//   ....[160]....
        /*0370*/ 	.word	0x0500000f


	//   ....[161]....
        /*0374*/ 	.word	0x0500000f


	//   ....[162]....
        /*0378*/ 	.word	0x0500000f


	//   ....[163]....
        /*037c*/ 	.word	0x0500000f


	//   ....[164]....
        /*0380*/ 	.word	0x0500000f


	//   ....[165]....
        /*0384*/ 	.word	0x0500000f


	//   ....[166]....
        /*0388*/ 	.word	0x0500000f


	//   ....[167]....
        /*038c*/ 	.word	0x0500000f


	//   ....[168]....
        /*0390*/ 	.word	0x0500000f


	//   ....[169]....
        /*0394*/ 	.word	0x0500000f


	//   ....[170]....
        /*0398*/ 	.word	0x0500000f


	//   ....[171]....
        /*039c*/ 	.word	0x0500000f


	//   ....[172]....
        /*03a0*/ 	.word	0x0500000f


	//   ....[173]....
        /*03a4*/ 	.word	0x0500000f


	//   ....[174]....
        /*03a8*/ 	.word	0x0500000f


	//   ....[175]....
        /*03ac*/ 	.word	0x0500000f


	//   ....[176]....
        /*03b0*/ 	.word	0x0500000f


	//   ....[177]....
        /*03b4*/ 	.word	0x0500000f


	//   ....[178]....
        /*03b8*/ 	.word	0x0500000f


	//   ....[179]....
        /*03bc*/ 	.word	0x0500000f


	//   ....[180]....
        /*03c0*/ 	.word	0x0500000f


	//   ....[181]....
        /*03c4*/ 	.word	0x0500000f


	//   ....[182]....
        /*03c8*/ 	.word	0x0500000f


	//   ....[183]....
        /*03cc*/ 	.word	0x0500000f


	//   ....[184]....
        /*03d0*/ 	.word	0x0500000f


	//   ....[185]....
        /*03d4*/ 	.word	0x0500000f


	//   ....[186]....
        /*03d8*/ 	.word	0x0500000f


	//   ....[187]....
        /*03dc*/ 	.word	0x0500000f


	//   ....[188]....
        /*03e0*/ 	.word	0x0500000f


	//   ....[189]....
        /*03e4*/ 	.word	0x0500000f


	//   ....[190]....
        /*03e8*/ 	.word	0x0500000f


	//   ....[191]....
        /*03ec*/ 	.word	0x0500000f


	//   ....[192]....
        /*03f0*/ 	.word	0x0500000f


	//   ....[193]....
        /*03f4*/ 	.word	0x0500000f


	//   ....[194]....
        /*03f8*/ 	.word	0x0500000f


	//   ....[195]....
        /*03fc*/ 	.word	0x0500000f


	//   ....[196]....
        /*0400*/ 	.word	0x0500000f


	//   ....[197]....
        /*0404*/ 	.word	0x0500000f


	//   ....[198]....
        /*0408*/ 	.word	0x0500000f


	//   ....[199]....
        /*040c*/ 	.word	0x0500000f


	//   ....[200]....
        /*0410*/ 	.word	0x0500000f


	//   ....[201]....
        /*0414*/ 	.word	0x0500000f


	//   ....[202]....
        /*0418*/ 	.word	0x0500000f


	//   ....[203]....
        /*041c*/ 	.word	0x0500000f


	//   ....[204]....
        /*0420*/ 	.word	0x0500000f


	//   ....[205]....
        /*0424*/ 	.word	0x0500000f


	//   ....[206]....
        /*0428*/ 	.word	0x0500000f


	//   ....[207]....
        /*042c*/ 	.word	0x0500000f


	//   ....[208]....
        /*0430*/ 	.word	0x0500000f


	//   ....[209]....
        /*0434*/ 	.word	0x0500000f


	//   ....[210]....
        /*0438*/ 	.word	0x0500000f


	//   ....[211]....
        /*043c*/ 	.word	0x0500000f


	//   ....[212]....
        /*0440*/ 	.word	0x0500000f


	//   ....[213]....
        /*0444*/ 	.word	0x0500000f


	//   ....[214]....
        /*0448*/ 	.word	0x0500000f


	//   ....[215]....
        /*044c*/ 	.word	0x0500000f


	//   ....[216]....
        /*0450*/ 	.word	0x0500000f


	//   ....[217]....
        /*0454*/ 	.word	0x0500000f


	//   ....[218]....
        /*0458*/ 	.word	0x0500000f


	//   ....[219]....
        /*045c*/ 	.word	0x0500000f


	//   ....[220]....
        /*0460*/ 	.word	0x0500000f


	//   ....[221]....
        /*0464*/ 	.word	0x0500000f


	//   ....[222]....
        /*0468*/ 	.word	0x0500000f


	//   ....[223]....
        /*046c*/ 	.word	0x0500000f


	//   ....[224]....
        /*0470*/ 	.word	0x0500000f


	//   ....[225]....
        /*0474*/ 	.word	0x0500000f


	//   ....[226]....
        /*0478*/ 	.word	0x0500000f


	//   ....[227]....
        /*047c*/ 	.word	0x0500000f


	//   ....[228]....
        /*0480*/ 	.word	0x0500000f


	//   ....[229]....
        /*0484*/ 	.word	0x0500000f


	//   ....[230]....
        /*0488*/ 	.word	0x0500000f


	//   ....[231]....
        /*048c*/ 	.word	0x0500000f


	//   ....[232]....
        /*0490*/ 	.word	0x0500000f


	//   ....[233]....
        /*0494*/ 	.word	0x0500000f


	//   ....[234]....
        /*0498*/ 	.word	0x0500000f


	//----- nvinfo : EIATTR_COOP_GROUP_INSTR_OFFSETS
	.align		4
.L_171:
        /*049c*/ 	.byte	0x04, 0x28
        /*049e*/ 	.short	(.L_173 - .L_172)


	//   ....[0]....
.L_172:
        /*04a0*/ 	.word	0x00000080


	//   ....[1]....
        /*04a4*/ 	.word	0x00000090


	//   ....[2]....
        /*04a8*/ 	.word	0x000002d0


	//   ....[3]....
        /*04ac*/ 	.word	0x00000430


	//   ....[4]....
        /*04b0*/ 	.word	0x00000550


	//   ....[5]....
        /*04b4*/ 	.word	0x000006b0


	//   ....[6]....
        /*04b8*/ 	.word	0x00001650


	//   ....[7]....
        /*04bc*/ 	.word	0x00001d30


	//   ....[8]....
        /*04c0*/ 	.word	0x00001f80


	//   ....[9]....
        /*04c4*/ 	.word	0x000032c0


	//   ....[10]....
        /*04c8*/ 	.word	0x00003410


	//   ....[11]....
        /*04cc*/ 	.word	0x00003c60


	//   ....[12]....
        /*04d0*/ 	.word	0x00003cc0


	//   ....[13]....
        /*04d4*/ 	.word	0x000052e0


	//   ....[14]....
        /*04d8*/ 	.word	0x00005500


	//   ....[15]....
        /*04dc*/ 	.word	0x000060e0


	//   ....[16]....
        /*04e0*/ 	.word	0x000061e0


	//   ....[17]....
        /*04e4*/ 	.word	0x00006a30


	//   ....[18]....
        /*04e8*/ 	.word	0x00006aa0


	//   ....[19]....
        /*04ec*/ 	.word	0x000086a0


	//   ....[20]....
        /*04f0*/ 	.word	0x000086b0


	//   ....[21]....
        /*04f4*/ 	.word	0x000086e0


	//   ....[22]....
        /*04f8*/ 	.word	0x000086f0


	//   ....[23]....
        /*04fc*/ 	.word	0x0000a090


	//   ....[24]....
        /*0500*/ 	.word	0x0000a2b0


	//   ....[25]....
        /*0504*/ 	.word	0x0000ae90


	//   ....[26]....
        /*0508*/ 	.word	0x0000af90


	//   ....[27]....
        /*050c*/ 	.word	0x0000b7e0


	//   ....[28]....
        /*0510*/ 	.word	0x0000b840


	//   ....[29]....
        /*0514*/ 	.word	0x0000c7b0


	//   ....[30]....
        /*0518*/ 	.word	0x0000c7f0


	//   ....[31]....
        /*051c*/ 	.word	0x0000c890


	//   ....[32]....
        /*0520*/ 	.word	0x0000c8a0


	//   ....[33]....
        /*0524*/ 	.word	0x0000d460


	//   ....[34]....
        /*0528*/ 	.word	0x0000d4c0


	//   ....[35]....
        /*052c*/ 	.word	0x0000d4f0


	//   ....[36]....
        /*0530*/ 	.word	0x0000d570


	//   ....[37]....
        /*0534*/ 	.word	0x0000d9a0


	//   ....[38]....
        /*0538*/ 	.word	0x0000d9e0


	//   ....[39]....
        /*053c*/ 	.word	0x0000da00


	//   ....[40]....
        /*0540*/ 	.word	0x0000da30


	//   ....[41]....
        /*0544*/ 	.word	0x0000da50


	//   ....[42]....
        /*0548*/ 	.word	0x0000da60


	//   ....[43]....
        /*054c*/ 	.word	0x0000da80


	//   ....[44]....
        /*0550*/ 	.word	0x0000daa0


	//   ....[45]....
        /*0554*/ 	.word	0x0000e110


	//   ....[46]....
        /*0558*/ 	.word	0x0000e150


	//   ....[47]....
        /*055c*/ 	.word	0x0000e190


	//   ....[48]....
        /*0560*/ 	.word	0x0000e1c0


	//   ....[49]....
        /*0564*/ 	.word	0x0000e1e0


	//   ....[50]....
        /*0568*/ 	.word	0x0000e1f0


	//   ....[51]....
        /*056c*/ 	.word	0x0000e200


	//   ....[52]....
        /*0570*/ 	.word	0x0000e220


	//   ....[53]....
        /*0574*/ 	.word	0x0000e3c0


	//   ....[54]....
        /*0578*/ 	.word	0x0000fba0


	//   ....[55]....
        /*057c*/ 	.word	0x0000fbc0


	//   ....[56]....
        /*0580*/ 	.word	0x0000fbd0


	//   ....[57]....
        /*0584*/ 	.word	0x0000fc50


	//   ....[58]....
        /*0588*/ 	.word	0x0000fc70


	//   ....[59]....
        /*058c*/ 	.word	0x0000fcf0


	//   ....[60]....
        /*0590*/ 	.word	0x0000fd10


	//   ....[61]....
        /*0594*/ 	.word	0x0000fd90


	//   ....[62]....
        /*0598*/ 	.word	0x0000fdb0


	//   ....[63]....
        /*059c*/ 	.word	0x0000fe30


	//   ....[64]....
        /*05a0*/ 	.word	0x0000fe50


	//   ....[65]....
        /*05a4*/ 	.word	0x0000fed0


	//   ....[66]....
        /*05a8*/ 	.word	0x0000fef0


	//   ....[67]....
        /*05ac*/ 	.word	0x0000ff70


	//   ....[68]....
        /*05b0*/ 	.word	0x0000ff90


	//   ....[69]....
        /*05b4*/ 	.word	0x0000ffa0


	//   ....[70]....
        /*05b8*/ 	.word	0x000107e0


	//   ....[71]....
        /*05bc*/ 	.word	0x00010800


	//   ....[72]....
        /*05c0*/ 	.word	0x00010830


	//   ....[73]....
        /*05c4*/ 	.word	0x000108b0


	//   ....[74]....
        /*05c8*/ 	.word	0x000108d0


	//   ....[75]....
        /*05cc*/ 	.word	0x00010950


	//   ....[76]....
        /*05d0*/ 	.word	0x00010970


	//   ....[77]....
        /*05d4*/ 	.word	0x000109f0


	//   ....[78]....
        /*05d8*/ 	.word	0x00010a10


	//   ....[79]....
        /*05dc*/ 	.word	0x00010a90


	//   ....[80]....
        /*05e0*/ 	.word	0x00010ab0


	//   ....[81]....
        /*05e4*/ 	.word	0x00010b30


	//   ....[82]....
        /*05e8*/ 	.word	0x00010b50


	//   ....[83]....
        /*05ec*/ 	.word	0x00010bd0


	//   ....[84]....
        /*05f0*/ 	.word	0x00010bf0


	//   ....[85]....
        /*05f4*/ 	.word	0x00010c00


	//   ....[86]....
        /*05f8*/ 	.word	0x00010c10


	//   ....[87]....
        /*05fc*/ 	.word	0x00010cb0


	//   ....[88]....
        /*0600*/ 	.word	0x00010d00


	//   ....[89]....
        /*0604*/ 	.word	0x00010d20


	//   ....[90]....
        /*0608*/ 	.word	0x00010d40


	//   ....[91]....
        /*060c*/ 	.word	0x00010d90


	//   ....[92]....
        /*0610*/ 	.word	0x00010db0


	//   ....[93]....
        /*0614*/ 	.word	0x00010dc0


	//   ....[94]....
        /*0618*/ 	.word	0x00011560


	//   ....[95]....
        /*061c*/ 	.word	0x00011580


	//   ....[96]....
        /*0620*/ 	.word	0x000115f0


	//   ....[97]....
        /*0624*/ 	.word	0x00011600


	//   ....[98]....
        /*0628*/ 	.word	0x00011640


	//   ....[99]....
        /*062c*/ 	.word	0x00011650


	//   ....[100]....
        /*0630*/ 	.word	0x00011690


	//   ....[101]....
        /*0634*/ 	.word	0x000116a0


	//   ....[102]....
        /*0638*/ 	.word	0x000116e0


	//   ....[103]....
        /*063c*/ 	.word	0x000116f0


	//   ....[104]....
        /*0640*/ 	.word	0x00011730


	//   ....[105]....
        /*0644*/ 	.word	0x00011740


	//   ....[106]....
        /*0648*/ 	.word	0x00011780


	//   ....[107]....
        /*064c*/ 	.word	0x00011790


	//   ....[108]....
        /*0650*/ 	.word	0x000117a0


	//   ....[109]....
        /*0654*/ 	.word	0x000117e0


	//   ....[110]....
        /*0658*/ 	.word	0x00011aa0


	//   ....[111]....
        /*065c*/ 	.word	0x00011ac0


	//   ....[112]....
        /*0660*/ 	.word	0x00011b20


	//   ....[113]....
        /*0664*/ 	.word	0x00011b30


	//   ....[114]....
        /*0668*/ 	.word	0x00011b80


	//   ....[115]....
        /*066c*/ 	.word	0x00011b90


	//   ....[116]....
        /*0670*/ 	.word	0x00011be0


	//   ....[117]....
        /*0674*/ 	.word	0x00011bf0


	//   ....[118]....
        /*0678*/ 	.word	0x00011c40


	//   ....[119]....
        /*067c*/ 	.word	0x00011c50


	//   ....[120]....
        /*0680*/ 	.word	0x00011ca0


	//   ....[121]....
        /*0684*/ 	.word	0x00011cb0


	//   ....[122]....
        /*0688*/ 	.word	0x00011d00


	//   ....[123]....
        /*068c*/ 	.word	0x00011d10


	//   ....[124]....
        /*0690*/ 	.word	0x00011d20


	//   ....[125]....
        /*0694*/ 	.word	0x00011d70


	//   ....[126]....
        /*0698*/ 	.word	0x00012340


	//   ....[127]....
        /*069c*/ 	.word	0x00012350


	//   ....[128]....
        /*06a0*/ 	.word	0x00012360


	//   ....[129]....
        /*06a4*/ 	.word	0x00012370


	//   ....[130]....
        /*06a8*/ 	.word	0x00012380


	//   ....[131]....
        /*06ac*/ 	.word	0x000123d0


	//   ....[132]....
        /*06b0*/ 	.word	0x00012420


	//   ....[133]....
        /*06b4*/ 	.word	0x00012450


	//   ....[134]....
        /*06b8*/ 	.word	0x00012480


	//   ....[135]....
        /*06bc*/ 	.word	0x000124b0


	//   ....[136]....
        /*06c0*/ 	.word	0x000124e0


	//   ....[137]....
        /*06c4*/ 	.word	0x00012510


	//   ....[138]....
        /*06c8*/ 	.word	0x00012540


	//   ....[139]....
        /*06cc*/ 	.word	0x00012570


	//   ....[140]....
        /*06d0*/ 	.word	0x000125a0


	//   ....[141]....
        /*06d4*/ 	.word	0x000125d0


	//   ....[142]....
        /*06d8*/ 	.word	0x000128d0


	//   ....[143]....
        /*06dc*/ 	.word	0x00012ac0


	//   ....[144]....
        /*06e0*/ 	.word	0x00013110


	//   ....[145]....
        /*06e4*/ 	.word	0x000131f0


	//   ....[146]....
        /*06e8*/ 	.word	0x00013290


	//   ....[147]....
        /*06ec*/ 	.word	0x000132f0


	//   ....[148]....
        /*06f0*/ 	.word	0x000133e0


	//   ....[149]....
        /*06f4*/ 	.word	0x00013450


	//   ....[150]....
        /*06f8*/ 	.word	0x00013540


	//   ....[151]....
        /*06fc*/ 	.word	0x000135b0


	//   ....[152]....
        /*0700*/ 	.word	0x000136a0


	//   ....[153]....
        /*0704*/ 	.word	0x00013710


	//   ....[154]....
        /*0708*/ 	.word	0x00013800


	//   ....[155]....
        /*070c*/ 	.word	0x00013870


	//   ....[156]....
        /*0710*/ 	.word	0x00013960


	//   ....[157]....
        /*0714*/ 	.word	0x000139d0


	//   ....[158]....
        /*0718*/ 	.word	0x00013ac0


	//   ....[159]....
        /*071c*/ 	.word	0x00013b30


	//   ....[160]....
        /*0720*/ 	.word	0x00013c10


	//   ....[161]....
        /*0724*/ 	.word	0x00013ca0


	//   ....[162]....
        /*0728*/ 	.word	0x00013d10


	//   ....[163]....
        /*072c*/ 	.word	0x00013d70


	//   ....[164]....
        /*0730*/ 	.word	0x00013e60


	//   ....[165]....
        /*0734*/ 	.word	0x00013ec0


	//   ....[166]....
        /*0738*/ 	.word	0x00013fc0


	//   ....[167]....
        /*073c*/ 	.word	0x00014020


	//   ....[168]....
        /*0740*/ 	.word	0x00014120


	//   ....[169]....
        /*0744*/ 	.word	0x00014180


	//   ....[170]....
        /*0748*/ 	.word	0x00014280


	//   ....[171]....
        /*074c*/ 	.word	0x000142e0


	//   ....[172]....
        /*0750*/ 	.word	0x000143e0


	//   ....[173]....
        /*0754*/ 	.word	0x00014440


	//   ....[174]....
        /*0758*/ 	.word	0x00014540


	//   ....[175]....
        /*075c*/ 	.word	0x000145a0


	//   ....[176]....
        /*0760*/ 	.word	0x00014640


	//   ....[177]....
        /*0764*/ 	.word	0x00014700


	//   ....[178]....
        /*0768*/ 	.word	0x000147d0


	//   ....[179]....
        /*076c*/ 	.word	0x00014830


	//   ....[180]....
        /*0770*/ 	.word	0x000148f0


	//   ....[181]....
        /*0774*/ 	.word	0x00014950


	//   ....[182]....
        /*0778*/ 	.word	0x00014a00


	//   ....[183]....
        /*077c*/ 	.word	0x00014a80


	//   ....[184]....
        /*0780*/ 	.word	0x00014b30


	//   ....[185]....
        /*0784*/ 	.word	0x00014c60


	//   ....[186]....
        /*0788*/ 	.word	0x00014d10


	//   ....[187]....
        /*078c*/ 	.word	0x00014d90


	//   ....[188]....
        /*0790*/ 	.word	0x00014e50


	//   ....[189]....
        /*0794*/ 	.word	0x00014eb0


	//   ....[190]....
        /*0798*/ 	.word	0x00014f60


	//   ....[191]....
        /*079c*/ 	.word	0x00014fc0


	//   ....[192]....
        /*07a0*/ 	.word	0x00015070


	//   ....[193]....
        /*07a4*/ 	.word	0x000150d0


	//   ....[194]....
        /*07a8*/ 	.word	0x00015180


	//   ....[195]....
        /*07ac*/ 	.word	0x000151e0


	//   ....[196]....
        /*07b0*/ 	.word	0x00015290


	//   ....[197]....
        /*07b4*/ 	.word	0x000152f0


	//   ....[198]....
        /*07b8*/ 	.word	0x000153a0


	//   ....[199]....
        /*07bc*/ 	.word	0x00015400


	//   ....[200]....
        /*07c0*/ 	.word	0x000154b0


	//   ....[201]....
        /*07c4*/ 	.word	0x000155a0


	//   ....[202]....
        /*07c8*/ 	.word	0x00015640


	//   ....[203]....
        /*07cc*/ 	.word	0x000156a0


	//   ....[204]....
        /*07d0*/ 	.word	0x00015760


	//   ....[205]....
        /*07d4*/ 	.word	0x000157c0


	//   ....[206]....
        /*07d8*/ 	.word	0x00015880


	//   ....[207]....
        /*07dc*/ 	.word	0x000158e0


	//   ....[208]....
        /*07e0*/ 	.word	0x000159a0


	//   ....[209]....
        /*07e4*/ 	.word	0x00015a00


	//   ....[210]....
        /*07e8*/ 	.word	0x00015ac0


	//   ....[211]....
        /*07ec*/ 	.word	0x00015b20


	//   ....[212]....
        /*07f0*/ 	.word	0x00015be0


	//   ....[213]....
        /*07f4*/ 	.word	0x00015c40


	//   ....[214]....
        /*07f8*/ 	.word	0x00015d00


	//   ....[215]....
        /*07fc*/ 	.word	0x00015d60


	//   ....[216]....
        /*0800*/ 	.word	0x00015e20


	//   ....[217]....
        /*0804*/ 	.word	0x00015f10


	//   ....[218]....
        /*0808*/ 	.word	0x00015fc0


	//   ....[219]....
        /*080c*/ 	.word	0x00016050


	//   ....[220]....
        /*0810*/ 	.word	0x00016100


	//   ....[221]....
        /*0814*/ 	.word	0x00016160


	//   ....[222]....
        /*0818*/ 	.word	0x00016210


	//   ....[223]....
        /*081c*/ 	.word	0x00016270


	//   ....[224]....
        /*0820*/ 	.word	0x00016330


	//   ....[225]....
        /*0824*/ 	.word	0x00016390


	//   ....[226]....
        /*0828*/ 	.word	0x00016440


	//   ....[227]....
        /*082c*/ 	.word	0x000164a0


	//   ....[228]....
        /*0830*/ 	.word	0x00016560


	//   ....[229]....
        /*0834*/ 	.word	0x000165c0


	//   ....[230]....
        /*0838*/ 	.word	0x00016670


	//   ....[231]....
        /*083c*/ 	.word	0x000166d0


	//   ....[232]....
        /*0840*/ 	.word	0x00016790


	//   ....[233]....
        /*0844*/ 	.word	0x00016820


	//   ....[234]....
        /*0848*/ 	.word	0x00016940


	//----- nvinfo : EIATTR_REG_RECONFIG
	.align		4
.L_173:
        /*084c*/ 	.byte	0x01, 0x54
	.zero		2


	//----- nvinfo : EIATTR_SYSCALL_OFFSETS
	.align		4
        /*0850*/ 	.byte	0x04, 0x46
        /*0852*/ 	.short	(.L_175 - .L_174)


	//   ....[0]....
.L_174:
        /*0854*/ 	.word	0x00001830


	//   ....[1]....
        /*0858*/ 	.word	0x0000f1a0


	//   ....[2]....
        /*085c*/ 	.word	0x0000f2f0


	//   ....[3]....
        /*0860*/ 	.word	0x0000f3e0


	//   ....[4]....
        /*0864*/ 	.word	0x000102c0


	//----- nvinfo : EIATTR_MBARRIER_INSTR_OFFSETS
	.align		4
.L_175:
        /*0868*/ 	.byte	0x04, 0x39
        /*086a*/ 	.short	(.L_177 - .L_176)


	//   ....[0]....
.L_176:
        /*086c*/ 	.word	0x00000180
        /*0870*/ 	.word	0x000000ff
        /*0874*/ 	.word	0x00016800
        /*0878*/ 	.short	0x0100
        /*087a*/ 	.byte	0x08
	.zero		1


	//   ....[1]....
        /*087c*/ 	.word	0x00000190
        /*0880*/ 	.word	0x000000ff
        /*0884*/ 	.word	0x00016820
        /*0888*/ 	.short	0x0100
        /*088a*/ 	.byte	0x08
	.zero		1


	//   ....[2]....
        /*088c*/ 	.word	0x00000280
        /*0890*/ 	.word	0x000000ff
        /*0894*/ 	.word	0x00016830
        /*0898*/ 	.short	0x0100
        /*089a*/ 	.byte	0x08
	.zero		1


	//   ....[3]....
        /*089c*/ 	.word	0x00000290
        /*08a0*/ 	.word	0x000000ff
        /*08a4*/ 	.word	0x00016840
        /*08a8*/ 	.short	0x0100
        /*08aa*/ 	.byte	0x08
	.zero		1


	//   ....[4]....
        /*08ac*/ 	.word	0x000002a0
        /*08b0*/ 	.word	0x000000ff
        /*08b4*/ 	.word	0x00016838
        /*08b8*/ 	.short	0x0100
        /*08ba*/ 	.byte	0x08
	.zero		1


	//   ....[5]....
        /*08bc*/ 	.word	0x000002b0
        /*08c0*/ 	.word	0x000000ff
        /*08c4*/ 	.word	0x00016848
        /*08c8*/ 	.short	0x0100
        /*08ca*/ 	.byte	0x08
	.zero		1


	//   ....[6]....
        /*08cc*/ 	.word	0x000003e0
        /*08d0*/ 	.word	0x000000ff
        /*08d4*/ 	.word	0x00016850
        /*08d8*/ 	.short	0x0100
        /*08da*/ 	.byte	0x08
	.zero		1


	//   ....[7]....
        /*08dc*/ 	.word	0x000003f0
        /*08e0*/ 	.word	0x000000ff
        /*08e4*/ 	.word	0x00016860
        /*08e8*/ 	.short	0x0100
        /*08ea*/ 	.byte	0x08
	.zero		1


	//   ....[8]....
        /*08ec*/ 	.word	0x00000400
        /*08f0*/ 	.word	0x000000ff
        /*08f4*/ 	.word	0x00016858
        /*08f8*/ 	.short	0x0100
        /*08fa*/ 	.byte	0x08
	.zero		1


	//   ....[9]....
        /*08fc*/ 	.word	0x00000410
        /*0900*/ 	.word	0x000000ff
        /*0904*/ 	.word	0x00016868
        /*0908*/ 	.short	0x0100
        /*090a*/ 	.byte	0x08
	.zero		1


	//   ....[10]....
        /*090c*/ 	.word	0x00000500
        /*0910*/ 	.word	0x000000ff
        /*0914*/ 	.word	0x00016870
        /*0918*/ 	.short	0x0100
        /*091a*/ 	.byte	0x06
	.zero		1


	//   ....[11]....
        /*091c*/ 	.word	0x00000510
        /*0920*/ 	.word	0x000000ff
        /*0924*/ 	.word	0x00016880
        /*0928*/ 	.short	0x0100
        /*092a*/ 	.byte	0x06
	.zero		1


	//   ....[12]....
        /*092c*/ 	.word	0x00000520
        /*0930*/ 	.word	0x000000ff
        /*0934*/ 	.word	0x00016878
        /*0938*/ 	.short	0x0100
        /*093a*/ 	.byte	0x06
	.zero		1


	//   ....[13]....
        /*093c*/ 	.word	0x00000530
        /*0940*/ 	.word	0x000000ff
        /*0944*/ 	.word	0x00016888
        /*0948*/ 	.short	0x0100
        /*094a*/ 	.byte	0x06
	.zero		1


	//   ....[14]....
        /*094c*/ 	.word	0x00000660
        /*0950*/ 	.word	0x000000ff
        /*0954*/ 	.word	0x00016890
        /*0958*/ 	.short	0x0100
        /*095a*/ 	.byte	0x08
	.zero		1


	//   ....[15]....
        /*095c*/ 	.word	0x00000670
        /*0960*/ 	.word	0x000000ff
        /*0964*/ 	.word	0x000168a0
        /*0968*/ 	.short	0x0100
        /*096a*/ 	.byte	0x08
	.zero		1


	//   ....[16]....
        /*096c*/ 	.word	0x00000680
        /*0970*/ 	.word	0x000000ff
        /*0974*/ 	.word	0x00016898
        /*0978*/ 	.short	0x0100
        /*097a*/ 	.byte	0x08
	.zero		1


	//   ....[17]....
        /*097c*/ 	.word	0x00000690
        /*0980*/ 	.word	0x000000ff
        /*0984*/ 	.word	0x000168a8
        /*0988*/ 	.short	0x0100
        /*098a*/ 	.byte	0x08
	.zero		1


	//   ....[18]....
        /*098c*/ 	.word	0x000007d0
        /*0990*/ 	.word	0x000000ff
        /*0994*/ 	.word	0x000168b0
        /*0998*/ 	.short	0x0100
        /*099a*/ 	.byte	0x08
	.zero		1


	//   ....[19]....
        /*099c*/ 	.word	0x000007e0
        /*09a0*/ 	.word	0x000000ff
        /*09a4*/ 	.word	0x000168c0
        /*09a8*/ 	.short	0x0100
        /*09aa*/ 	.byte	0x08
	.zero		1


	//   ....[20]....
        /*09ac*/ 	.word	0x000007f0
        /*09b0*/ 	.word	0x000000ff
        /*09b4*/ 	.word	0x000168b8
        /*09b8*/ 	.short	0x0100
        /*09ba*/ 	.byte	0x08
	.zero		1


	//   ....[21]....
        /*09bc*/ 	.word	0x00000800
        /*09c0*/ 	.word	0x000000ff
        /*09c4*/ 	.word	0x000168c8
        /*09c8*/ 	.short	0x0100
        /*09ca*/ 	.byte	0x08
	.zero		1


	//   ....[22]....
        /*09cc*/ 	.word	0x000018b0
        /*09d0*/ 	.word	0x000000ff
        /*09d4*/ 	.word	0x00016800
        /*09d8*/ 	.short	0x010a
        /*09da*/ 	.byte	0x2d
	.zero		1


	//   ....[23]....
        /*09dc*/ 	.word	0x00001930
        /*09e0*/ 	.word	0x00000003
        /*09e4*/ 	.word	0x00016830
        /*09e8*/ 	.short	0x010a
        /*09ea*/ 	.byte	0x3f
	.zero		1


	//   ....[24]....
        /*09ec*/ 	.word	0x00001970
        /*09f0*/ 	.word	0x00000003
        /*09f4*/ 	.word	0x00016830
        /*09f8*/ 	.short	0x010a
        /*09fa*/ 	.byte	0x3f
	.zero		1


	//   ....[25]....
        /*09fc*/ 	.word	0x00001d50
        /*0a00*/ 	.word	0x000000ff
        /*0a04*/ 	.word	0x00000000
        /*0a08*/ 	.short	0x0101
        /*0a0a*/ 	.byte	0x06
	.zero		1


	//   ....[26]....
        /*0a0c*/ 	.word	0x00004be0
        /*0a10*/ 	.word	0x000000ff
        /*0a14*/ 	.word	0x00016830
        /*0a18*/ 	.short	0x010a
        /*0a1a*/ 	.byte	0x06
	.zero		1


	//   ....[27]....
        /*0a1c*/ 	.word	0x00004c20
        /*0a20*/ 	.word	0x000000ff
        /*0a24*/ 	.word	0x00016830
        /*0a28*/ 	.short	0x010a
        /*0a2a*/ 	.byte	0x06
	.zero		1


	//   ....[28]....
        /*0a2c*/ 	.word	0x00004e30
        /*0a30*/ 	.word	0x000000ff
        /*0a34*/ 	.word	0x00016850
        /*0a38*/ 	.short	0x010a
        /*0a3a*/ 	.byte	0x06
	.zero		1


	//   ....[29]....
        /*0a3c*/ 	.word	0x00004e70
        /*0a40*/ 	.word	0x000000ff
        /*0a44*/ 	.word	0x00016850
        /*0a48*/ 	.short	0x010a
        /*0a4a*/ 	.byte	0x06
	.zero		1


	//   ....[30]....
        /*0a4c*/ 	.word	0x000052a0
        /*0a50*/ 	.word	0x000000ff
        /*0a54*/ 	.word	0x00000000
        /*0a58*/ 	.short	0x0101
        /*0a5a*/ 	.byte	0x06
	.zero		1


	//   ....[31]....
        /*0a5c*/ 	.word	0x00007570
        /*0a60*/ 	.word	0x000000ff
        /*0a64*/ 	.word	0x00000000
        /*0a68*/ 	.short	0x0101
        /*0a6a*/ 	.byte	0x06
	.zero		1


	//   ....[32]....
        /*0a6c*/ 	.word	0x00007c70
        /*0a70*/ 	.word	0x000000ff
        /*0a74*/ 	.word	0x00016830
        /*0a78*/ 	.short	0x010a
        /*0a7a*/ 	.byte	0x06
	.zero		1


	//   ....[33]....
        /*0a7c*/ 	.word	0x00007cb0
        /*0a80*/ 	.word	0x000000ff
        /*0a84*/ 	.word	0x00016830
        /*0a88*/ 	.short	0x010a
        /*0a8a*/ 	.byte	0x06
	.zero		1


	//   ....[34]....
        /*0a8c*/ 	.word	0x00007ec0
        /*0a90*/ 	.word	0x000000ff
        /*0a94*/ 	.word	0x00016850
        /*0a98*/ 	.short	0x010a
        /*0a9a*/ 	.byte	0x06
	.zero		1


	//   ....[35]....
        /*0a9c*/ 	.word	0x00007f00
        /*0aa0*/ 	.word	0x000000ff
        /*0aa4*/ 	.word	0x00016850
        /*0aa8*/ 	.short	0x010a
        /*0aaa*/ 	.byte	0x06
	.zero		1


	//   ....[36]....
        /*0aac*/ 	.word	0x00008320
        /*0ab0*/ 	.word	0x000000ff
        /*0ab4*/ 	.word	0x00000000
        /*0ab8*/ 	.short	0x0101
        /*0aba*/ 	.byte	0x06
	.zero		1


	//   ....[37]....
        /*0abc*/ 	.word	0x000094d0
        /*0ac0*/ 	.word	0x000000ff
        /*0ac4*/ 	.word	0x00000000
        /*0ac8*/ 	.short	0x0101
        /*0aca*/ 	.byte	0x06
	.zero		1


	//   ....[38]....
        /*0acc*/ 	.word	0x000099d0
        /*0ad0*/ 	.word	0x000000ff
        /*0ad4*/ 	.word	0x00016830
        /*0ad8*/ 	.short	0x010a
        /*0ada*/ 	.byte	0x06
	.zero		1


	//   ....[39]....
        /*0adc*/ 	.word	0x00009a10
        /*0ae0*/ 	.word	0x000000ff
        /*0ae4*/ 	.word	0x00016830
        /*0ae8*/ 	.short	0x010a
        /*0aea*/ 	.byte	0x06
	.zero		1


	//   ....[40]....
        /*0aec*/ 	.word	0x00009bf0
        /*0af0*/ 	.word	0x000000ff
        /*0af4*/ 	.word	0x00016850
        /*0af8*/ 	.short	0x010a
        /*0afa*/ 	.byte	0x06
	.zero		1


	//   ....[41]....
        /*0afc*/ 	.word	0x00009c30
        /*0b00*/ 	.word	0x000000ff
        /*0b04*/ 	.word	0x00016850
        /*0b08*/ 	.short	0x010a
        /*0b0a*/ 	.byte	0x06
	.zero		1


	//   ....[42]....
        /*0b0c*/ 	.word	0x0000a050
        /*0b10*/ 	.word	0x000000ff
        /*0b14*/ 	.word	0x00000000
        /*0b18*/ 	.short	0x0101
        /*0b1a*/ 	.byte	0x06
	.zero		1


	//   ....[43]....
        /*0b1c*/ 	.word	0x0000c320
        /*0b20*/ 	.word	0x000000ff
        /*0b24*/ 	.word	0x00000000
        /*0b28*/ 	.short	0x0101
        /*0b2a*/ 	.byte	0x06
	.zero		1


	//   ....[44]....
        /*0b2c*/ 	.word	0x0000c720
        /*0b30*/ 	.word	0x000000ff
        /*0b34*/ 	.word	0x00016850
        /*0b38*/ 	.short	0x010a
        /*0b3a*/ 	.byte	0x05
	.zero		1


	//   ....[45]....
        /*0b3c*/ 	.word	0x0000c760
        /*0b40*/ 	.word	0x000000ff
        /*0b44*/ 	.word	0x00016850
        /*0b48*/ 	.short	0x010a
        /*0b4a*/ 	.byte	0x05
	.zero		1


	//   ....[46]....
        /*0b4c*/ 	.word	0x0000ccb0
        /*0b50*/ 	.word	0x000000ff
        /*0b54*/ 	.word	0x00000000
        /*0b58*/ 	.short	0x0101
        /*0b5a*/ 	.byte	0x04
	.zero		1


	//   ....[47]....
        /*0b5c*/ 	.word	0x0000d8e0
        /*0b60*/ 	.word	0x00000000
        /*0b64*/ 	.word	0x00000000
        /*0b68*/ 	.short	0x0101
        /*0b6a*/ 	.byte	0x3f
	.zero		1


	//   ....[48]....
        /*0b6c*/ 	.word	0x0000f940
        /*0b70*/ 	.word	0x00000000
        /*0b74*/ 	.word	0x00016840
        /*0b78*/ 	.short	0x010a
        /*0b7a*/ 	.byte	0x3f
	.zero		1


	//   ....[49]....
        /*0b7c*/ 	.word	0x000100a0
        /*0b80*/ 	.word	0x00000000
        /*0b84*/ 	.word	0x00016830
        /*0b88*/ 	.short	0x0107
        /*0b8a*/ 	.byte	0x3f
	.zero		1


	//   ....[50]....
        /*0b8c*/ 	.word	0x00010160
        /*0b90*/ 	.word	0x00000000
        /*0b94*/ 	.word	0x00016830
        /*0b98*/ 	.short	0x0101
        /*0b9a*/ 	.byte	0x3f
	.zero		1


	//   ....[51]....
        /*0b9c*/ 	.word	0x00010eb0
        /*0ba0*/ 	.word	0x00000010
        /*0ba4*/ 	.word	0x00016800
        /*0ba8*/ 	.short	0x0107
        /*0baa*/ 	.byte	0x3f
	.zero		1


	//   ....[52]....
        /*0bac*/ 	.word	0x00010fa0
        /*0bb0*/ 	.word	0x00000010
        /*0bb4*/ 	.word	0x00016800
        /*0bb8*/ 	.short	0x0101
        /*0bba*/ 	.byte	0x3f
	.zero		1


	//   ....[53]....
        /*0bbc*/ 	.word	0x00010fc0
        /*0bc0*/ 	.word	0x00000010
        /*0bc4*/ 	.word	0x00016820
        /*0bc8*/ 	.short	0x010a
        /*0bca*/ 	.byte	0x3f
	.zero		1


	//   ....[54]....
        /*0bcc*/ 	.word	0x00011340
        /*0bd0*/ 	.word	0x00000005
        /*0bd4*/ 	.word	0x00016840
        /*0bd8*/ 	.short	0x010a
        /*0bda*/ 	.byte	0x3f
	.zero		1


	//   ....[55]....
        /*0bdc*/ 	.word	0x00011860
        /*0be0*/ 	.word	0x00000005
        /*0be4*/ 	.word	0x00016830
        /*0be8*/ 	.short	0x0107
        /*0bea*/ 	.byte	0x3f
	.zero		1


	//   ....[56]....
        /*0bec*/ 	.word	0x00011920
        /*0bf0*/ 	.word	0x00000005
        /*0bf4*/ 	.word	0x00016830
        /*0bf8*/ 	.short	0x0101
        /*0bfa*/ 	.byte	0x3f
	.zero		1


	//   ....[57]....
        /*0bfc*/ 	.word	0x00011980
        /*0c00*/ 	.word	0x00000005
        /*0c04*/ 	.word	0x00016860
        /*0c08*/ 	.short	0x010a
        /*0c0a*/ 	.byte	0x3f
	.zero		1


	//   ....[58]....
        /*0c0c*/ 	.word	0x00011e40
        /*0c10*/ 	.word	0x00000005
        /*0c14*/ 	.word	0x00016850
        /*0c18*/ 	.short	0x0107
        /*0c1a*/ 	.byte	0x3f
	.zero		1


	//   ....[59]....
        /*0c1c*/ 	.word	0x00011ff0
        /*0c20*/ 	.word	0x00000005
        /*0c24*/ 	.word	0x00016850
        /*0c28*/ 	.short	0x0101
        /*0c2a*/ 	.byte	0x3f
	.zero		1


	//   ....[60]....
        /*0c2c*/ 	.word	0x00012200
        /*0c30*/ 	.word	0x00000004
        /*0c34*/ 	.word	0x00016860
        /*0c38*/ 	.short	0x010a
        /*0c3a*/ 	.byte	0x3f
	.zero		1


	//   ....[61]....
        /*0c3c*/ 	.word	0x000126b0
        /*0c40*/ 	.word	0x00000004
        /*0c44*/ 	.word	0x00016850
        /*0c48*/ 	.short	0x0107
        /*0c4a*/ 	.byte	0x3f
	.zero		1


	//   ....[62]....
        /*0c4c*/ 	.word	0x00012770
        /*0c50*/ 	.word	0x00000004
        /*0c54*/ 	.word	0x00016850
        /*0c58*/ 	.short	0x0101
        /*0c5a*/ 	.byte	0x3f
	.zero		1


	//   ....[63]....
        /*0c5c*/ 	.word	0x00012a40
        /*0c60*/ 	.word	0x00000004
        /*0c64*/ 	.word	0x00016820
        /*0c68*/ 	.short	0x010a
        /*0c6a*/ 	.byte	0x3f
	.zero		1


	//   ....[64]....
        /*0c6c*/ 	.word	0x00012bc0
        /*0c70*/ 	.word	0x00000005
        /*0c74*/ 	.word	0x00016840
        /*0c78*/ 	.short	0x010a
        /*0c7a*/ 	.byte	0x3f
	.zero		1


	//   ....[65]....
        /*0c7c*/ 	.word	0x00012c60
        /*0c80*/ 	.word	0x00000017
        /*0c84*/ 	.word	0x00016840
        /*0c88*/ 	.short	0x010a
        /*0c8a*/ 	.byte	0x3f
	.zero		1


	//   ....[66]....
        /*0c8c*/ 	.word	0x00012ca0
        /*0c90*/ 	.word	0x00000005
        /*0c94*/ 	.word	0x00016860
        /*0c98*/ 	.short	0x010a
        /*0c9a*/ 	.byte	0x3f
	.zero		1


	//   ....[67]....
        /*0c9c*/ 	.word	0x00012ce0
        /*0ca0*/ 	.word	0x00000017
        /*0ca4*/ 	.word	0x00016860
        /*0ca8*/ 	.short	0x010a
        /*0caa*/ 	.byte	0x3f
	.zero		1


	//   ....[68]....
        /*0cac*/ 	.word	0x00012d50
        /*0cb0*/ 	.word	0x00000003
        /*0cb4*/ 	.word	0x00016800
        /*0cb8*/ 	.short	0x010a
        /*0cba*/ 	.byte	0x3f
	.zero		1


	//   ....[69]....
        /*0cbc*/ 	.word	0x00012da0
        /*0cc0*/ 	.word	0x00000003
        /*0cc4*/ 	.word	0x00016830
        /*0cc8*/ 	.short	0x010a
        /*0cca*/ 	.byte	0x3f
	.zero		1


	//   ....[70]....
        /*0ccc*/ 	.word	0x00012e00
        /*0cd0*/ 	.word	0x00000005
        /*0cd4*/ 	.word	0x00016830
        /*0cd8*/ 	.short	0x010a
        /*0cda*/ 	.byte	0x3f
	.zero		1


	//   ....[71]....
        /*0cdc*/ 	.word	0x00012e60
        /*0ce0*/ 	.word	0x00000005
        /*0ce4*/ 	.word	0x00016850
        /*0ce8*/ 	.short	0x010a
        /*0cea*/ 	.byte	0x3f
	.zero		1


	//   ....[72]....
        /*0cec*/ 	.word	0x00012ec0
        /*0cf0*/ 	.word	0x0000000b
        /*0cf4*/ 	.word	0x00016830
        /*0cf8*/ 	.short	0x010a
        /*0cfa*/ 	.byte	0x3f
	.zero		1


	//   ....[73]....
        /*0cfc*/ 	.word	0x00012f20
        /*0d00*/ 	.word	0x0000000b
        /*0d04*/ 	.word	0x00016850
        /*0d08*/ 	.short	0x010a
        /*0d0a*/ 	.byte	0x3f
	.zero		1


	//   ....[74]....
        /*0d0c*/ 	.word	0x00012f80
        /*0d10*/ 	.word	0x00000007
        /*0d14*/ 	.word	0x00016830
        /*0d18*/ 	.short	0x010a
        /*0d1a*/ 	.byte	0x3f
	.zero		1


	//   ....[75]....
        /*0d1c*/ 	.word	0x00012fe0
        /*0d20*/ 	.word	0x00000007
        /*0d24*/ 	.word	0x00016850
        /*0d28*/ 	.short	0x010a
        /*0d2a*/ 	.byte	0x3f
	.zero		1


	//   ....[76]....
        /*0d2c*/ 	.word	0x00013040
        /*0d30*/ 	.word	0x00000006
        /*0d34*/ 	.word	0x00016850
        /*0d38*/ 	.short	0x010a
        /*0d3a*/ 	.byte	0x3f
	.zero		1


	//   ....[77]....
        /*0d3c*/ 	.word	0x00013140
        /*0d40*/ 	.word	0x00000000
        /*0d44*/ 	.word	0x00016840
        /*0d48*/ 	.short	0x010a
        /*0d4a*/ 	.byte	0x3f
	.zero		1


	//   ....[78]....
        /*0d4c*/ 	.word	0x00014b60
        /*0d50*/ 	.word	0x00000010
        /*0d54*/ 	.word	0x00016820
        /*0d58*/ 	.short	0x010a
        /*0d5a*/ 	.byte	0x3f
	.zero		1


	//   ....[79]....
        /*0d5c*/ 	.word	0x00014bb0
        /*0d60*/ 	.word	0x00000005
        /*0d64*/ 	.word	0x00016840
        /*0d68*/ 	.short	0x010a
        /*0d6a*/ 	.byte	0x3f
	.zero		1


	//   ....[80]....
        /*0d6c*/ 	.word	0x000154f0
        /*0d70*/ 	.word	0x00000005
        /*0d74*/ 	.word	0x00016860
        /*0d78*/ 	.short	0x010a
        /*0d7a*/ 	.byte	0x3f
	.zero		1


	//   ....[81]....
        /*0d7c*/ 	.word	0x00015e60
        /*0d80*/ 	.word	0x00000004
        /*0d84*/ 	.word	0x00016860
        /*0d88*/ 	.short	0x010a
        /*0d8a*/ 	.byte	0x3f
	.zero		1


	//   ....[82]....
        /*0d8c*/ 	.word	0x00016860
        /*0d90*/ 	.word	0x00000004
        /*0d94*/ 	.word	0x00016820
        /*0d98*/ 	.short	0x010a
        /*0d9a*/ 	.byte	0x3f
	.zero		1


	//   ....[83]....
        /*0d9c*/ 	.word	0x00016a00
        /*0da0*/ 	.word	0x00000005
        /*0da4*/ 	.word	0x00016840
        /*0da8*/ 	.short	0x010a
        /*0daa*/ 	.byte	0x3f
	.zero		1


	//   ....[84]....
        /*0dac*/ 	.word	0x00016a50
        /*0db0*/ 	.word	0x00000017
        /*0db4*/ 	.word	0x00016840
        /*0db8*/ 	.short	0x010a
        /*0dba*/ 	.byte	0x3f
	.zero		1


	//   ....[85]....
        /*0dbc*/ 	.word	0x00016aa0
        /*0dc0*/ 	.word	0x00000005
        /*0dc4*/ 	.word	0x00016860
        /*0dc8*/ 	.short	0x010a
        /*0dca*/ 	.byte	0x3f
	.zero		1


	//----- nvinfo : EIATTR_NUM_MBARRIERS
	.align		4
.L_177:
        /*0dcc*/ 	.byte	0x03, 0x38
        /*0dce*/ 	.short	0x0016


	//----- nvinfo : EIATTR_EXIT_INSTR_OFFSETS
	.align		4
        /*0dd0*/ 	.byte	0x04, 0x1c
        /*0dd2*/ 	.short	(.L_179 - .L_178)


	//   ....[0]....
.L_178:
        /*0dd4*/ 	.word	0x00000970


	//   ....[1]....
        /*0dd8*/ 	.word	0x0000e330


	//   ....[2]....
        /*0ddc*/ 	.word	0x00012d30


	//----- nvinfo : EIATTR_MAX_THREADS
	.align		4
.L_179:
        /*0de0*/ 	.byte	0x04, 0x05
        /*0de2*/ 	.short	(.L_181 - .L_180)
.L_180:
        /*0de4*/ 	.word	0x00000200
        /*0de8*/ 	.word	0x00000001
        /*0dec*/ 	.word	0x00000001


	//----- nvinfo : EIATTR_CRS_STACK_SIZE
	.align		4
.L_181:
        /*0df0*/ 	.byte	0x04, 0x1e
        /*0df2*/ 	.short	(.L_183 - .L_182)
.L_182:
        /*0df4*/ 	.word	0x00000000


	//----- nvinfo : EIATTR_CBANK_PARAM_SIZE
	.align		4
.L_183:
        /*0df8*/ 	.byte	0x03, 0x19
        /*0dfa*/ 	.short	0x0af0


	//----- nvinfo : EIATTR_PARAM_CBANK
	.align		4
        /*0dfc*/ 	.byte	0x04, 0x0a
        /*0dfe*/ 	.short	(.L_185 - .L_184)
	.align		4
.L_184:
        /*0e00*/ 	.word	index@(.nv.constant0._ZN7cutlass13device_kernelIN5flash11enable_sm90INS1_16FlashAttnFwdSm90INS1_25CollectiveMainloopFwdSm90ILi2EN4cute5tupleIJNS5_1CILi1EEES8_S8_EEENS6_IJNS7_ILi192EEENS7_ILi128EEENS7_ILi64EEEEEELi64ENS_6half_tEfNS_4arch4Sm90ELb0ELb1ELb0ELb0ELb1ELb0ELb0ELb1ELb1ELb1ELb0ELb0EEENS1_21CollectiveEpilogueFwdINS6_IJSA_SC_SB_EEES9_SE_SG_Li384ELb0ELb1ELb0ELb0EEENS1_30DynamicPersistentTileSchedulerILi384ELi128ELb0ELb1ELb1EEEEEEEEEvNT_6ParamsE)
        /*0e04*/ 	.short	0x0210
        /*0e06*/ 	.short	0x0af0


	//----- nvinfo : EIATTR_SW_WAR
	.align		4
.L_185:
        /*0e08*/ 	.byte	0x04, 0x36
        /*0e0a*/ 	.short	(.L_187 - .L_186)
.L_186:
        /*0e0c*/ 	.word	0x00000008
.L_187:


//--------------------- .nv.info._ZN7cutlass13device_kernelIN5flash11enable_sm90INS1_16FlashAttnFwdSm90INS1_25CollectiveMainloopFwdSm90ILi2EN4cute5tupleIJNS5_1CILi1EEES8_S8_EEENS6_IJNS7_ILi192EEENS7_ILi128EEENS7_ILi64EEEEEELi64ENS_6half_tEfNS_4arch4Sm90ELb0ELb1ELb0ELb1ELb1ELb0ELb0ELb1ELb1ELb1ELb0ELb0EEENS1_21CollectiveEpilogueFwdINS6_IJSA_SC_SB_EEES9_SE_SG_Li384ELb1ELb1ELb0ELb0EEENS1_36VarlenDynamicPersistentTileSchedulerILi192ELi128ELi384ELi128ELb0ELb1ELb1ELb1ELb0ELb1EEEEEEEEEvNT_6ParamsE --------------------------
	.section	.nv.info._ZN7cutlass13device_kernelIN5flash11enable_sm90INS1_16FlashAttnFwdSm90INS1_25CollectiveMainloopFwdSm90ILi2EN4cute5tupleIJNS5_1CILi1EEES8_S8_EEENS6_IJNS7_ILi192EEENS7_ILi128EEENS7_ILi64EEEEEELi64ENS_6half_tEfNS_4arch4Sm90ELb0ELb1ELb0ELb1ELb1ELb0ELb0ELb1ELb1ELb1ELb0ELb0EEENS1_21CollectiveEpilogueFwdINS6_IJSA_SC_SB_EEES9_SE_SG_Li384ELb1ELb1ELb0ELb0EEENS1_36VarlenDynamicPersistentTileSchedulerILi192ELi128ELi384ELi128ELb0ELb1ELb1ELb1ELb0ELb1EEEEEEEEEvNT_6ParamsE,"",@"SHT_CUDA_INFO"
	.sectionflags	@""
	.align	4


	//----- nvinfo : EIATTR_CUDA_API_VERSION
	.align		4
        /*0000*/ 	.byte	0x04, 0x37
        /*0002*/ 	.short	(.L_189 - .L_188)
.L_188:
        /*0004*/ 	.word	0x00000082


	//----- nvinfo : EIATTR_KPARAM_INFO
	.align		4
.L_189:
        /*0008*/ 	.byte	0x04, 0x17
        /*000a*/ 	.short	(.L_191 - .L_190)
.L_190:
        /*000c*/ 	.word	0x00000000
        /*0010*/ 	.short	0x0000
        /*0012*/ 	.short	0x0070
        /*0014*/ 	.byte	0x00, 0xf0, 0x01, 0x2a


	//----- nvinfo : EIATTR_SPARSE_MMA_MASK
	.align		4
.L_191:
        /*0018*/ 	.byte	0x03, 0x50
        /*001a*/ 	.short	0x0000


	//----- nvinfo : EIATTR_MAXREG_COUNT
	.align		4
        /*001c*/ 	.byte	0x03, 0x1b
        /*001e*/ 	.short	0x0080


	//----- nvinfo : EIATTR_NUM_BARRIERS
	.align		4
        /*0020*/ 	.byte	0x02, 0x4c
        /*0022*/ 	.byte	0x10
	.zero		1


	//----- nvinfo : EIATTR_EXTERNS
	.align		4
        /*0024*/ 	.byte	0x04, 0x0f
        /*0026*/ 	.short	(.L_193 - .L_192)


	//   ....[0]....
	.align		4
.L_192:
        /*0028*/ 	.word	index@(__assertfail)


	//----- nvinfo : EIATTR_ANNOTATIONS
	.align		4
.L_193:
        /*002c*/ 	.byte	0x04, 0x55
        /*002e*/ 	.short	(.L_195 - .L_194)


	//   ....[0]....
.L_194:
        /* <DEDUP_REMOVED lines=25> */


	//----- nvinfo : EIATTR_MERCURY_ISA_VERSION
	.align		4
.L_195:
        /*01b0*/ 	.byte	0x03, 0x5f
        /*01b2*/ 	.short	0x0101


	//----- nvinfo : EIATTR_UNUSED_LOAD_BYTE_OFFSET
	.align		4
        /*01b4*/ 	.byte	0x04, 0x44
        /*01b6*/ 	.short	(.L_197 - .L_196)


	//   ....[0]....
.L_196:
        /*01b8*/ 	.word	0x00000970
        /*01bc*/ 	.word	0x0000fff0


	//   ....[1]....
        /*01c0*/ 	.word	0x0000d030
        /*01c4*/ 	.word	0x0000fff0


	//----- nvinfo : EIATTR_INT_WARP_WIDE_INSTR_OFFSETS
	.align		4
.L_197:
        /*01c8*/ 	.byte	0x04, 0x31
        /*01ca*/ 	.short	(.L_199 - .L_198)


	//   ....[0]....
.L_198:
        /*01cc*/ 	.word	0x000000c0


	//   ....[1]....
        /*01d0*/ 	.word	0x000000d0


	//   ....[2]....
        /*01d4*/ 	.word	0x00000170


	//   ....[3]....
        /*01d8*/ 	.word	0x0000ff40


	//   ....[4]....
        /*01dc*/ 	.word	0x0000ffd0


	//   ....[5]....
        /*01e0*/ 	.word	0x000131b0


	//   ....[6]....
        /*01e4*/ 	.word	0x00013240


	//----- nvinfo : EIATTR_COOP_GROUP_MASK_REGIDS
	.align		4
.L_199:
        /*01e8*/ 	.byte	0x04, 0x29
        /*01ea*/ 	.short	(.L_201 - .L_200)


	//   ....[0]....
.L_200:
        /*01ec*/ 	.word	0xffffffff


	//   ....[1]....
        /*01f0*/ 	.word	0xffffffff


	//   ....[2]....
        /*01f4*/ 	.word	0xffffffff


	//   ....[3]....
        /*01f8*/ 	.word	0xffffffff


	//   ....[4]....
        /*01fc*/ 	.word	0xffffffff


	//   ....[5]....
        /*0200*/ 	.word	0xffffffff


	//   ....[6]....
        /*0204*/ 	.word	0xffffffff


	//   ....[7]....
        /*0208*/ 	.word	0xffffffff


	//   ....[8]....
        /*020c*/ 	.word	0xffffffff


	//   ....[9]....
        /*0210*/ 	.word	0xffffffff


	//   ....[10]....
        /*0214*/ 	.word	0xffffffff


	//   ....[11]....
        /*0218*/ 	.word	0xffffffff


	//   ....[12]....
        /*021c*/ 	.word	0xffffffff


	//   ....[13]....
        /*0220*/ 	.word	0xffffffff


	//   ....[14]....
        /*0224*/ 	.word	0xffffffff


	//   ....[15]....
        /*0228*/ 	.word	0xffffffff


	//   ....[16]....
        /*022c*/ 	.word	0xffffffff


	//   ....[17]....
        /*0230*/ 	.word	0xffffffff


	//   ....[18]....
        /*0234*/ 	.word	0xffffffff


	//   ....[19]....
        /*0238*/ 	.word	0xffffffff


	//   ....[20]....
        /*023c*/ 	.word	0xffffffff


	//   ....[21]....
        /*0240*/ 	.word	0xffffffff


	//   ....[22]....
        /*0244*/ 	.word	0xffffffff


	//   ....[23]....
        /*0248*/ 	.word	0xffffffff


	//   ....[24]....
        /*024c*/ 	.word	0xffffffff


	//   ....[25]....
        /*0250*/ 	.word	0xffffffff


	//   ....[26]....
        /*0254*/ 	.word	0xffffffff


	//   ....[27]....
        /*0258*/ 	.word	0xffffffff


	//   ....[28]....
        /*025c*/ 	.word	0xffffffff


	//   ....[29]....
        /*0260*/ 	.word	0xffffffff


	//   ....[30]....
        /*0264*/ 	.word	0xffffffff


	//   ....[31]....
        /*0268*/ 	.word	0xffffffff


	//   ....[32]....
        /*026c*/ 	.word	0xffffffff


	//   ....[33]....
        /*0270*/ 	.word	0xffffffff


	//   ....[34]....
        /*0274*/ 	.word	0xffffffff


	//   ....[35]....
        /*0278*/ 	.word	0xffffffff


	//   ....[36]....
        /*027c*/ 	.word	0xffffffff


	//   ....[37]....
        /*0280*/ 	.word	0xffffffff


	//   ....[38]....
        /*0284*/ 	.word	0xffffffff


	//   ....[39]....
        /*0288*/ 	.word	0xffffffff


	//   ....[40]....
        /*028c*/ 	.word	0xffffffff


	//   ....[41]....
        /*0290*/ 	.word	0xffffffff


	//   ....[42]....
        /*0294*/ 	.word	0xffffffff


	//   ....[43]....
        /*0298*/ 	.word	0xffffffff


	//   ....[44]....
        /*029c*/ 	.word	0xffffffff


	//   ....[45]....
        /*02a0*/ 	.word	0xffffffff


	//   ....[46]....
        /*02a4*/ 	.word	0xffffffff


	//   ....[47]....
        /*02a8*/ 	.word	0xffffffff


	//   ....[48]....
        /*02ac*/ 	.word	0xffffffff


	//   ....[49]....
        /*02b0*/ 	.word	0xffffffff


	//   ....[50]....
        /*02b4*/ 	.word	0xffffffff


	//   ....[51]....
        /*02b8*/ 	.word	0xffffffff


	//   ....[52]....
        /*02bc*/ 	.word	0xffffffff


	//   ....[53]....
        /*02c0*/ 	.word	0xffffffff


	//   ....[54]....
        /*02c4*/ 	.word	0xffffffff


	//   ....[55]....
        /*02c8*/ 	.word	0xffffffff


	//   ....[56]....
        /*02cc*/ 	.word	0xffffffff


	//   ....[57]....
        /*02d0*/ 	.word	0xffffffff


	//   ....[58]....
        /*02d4*/ 	.word	0xffffffff


	//   ....[59]....
        /*02d8*/ 	.word	0xffffffff


	//   ....[60]....
        /*02dc*/ 	.word	0xffffffff


	//   ....[61]....
        /*02e0*/ 	.word	0xffffffff


	//   ....[62]....
        /*02e4*/ 	.word	0xffffffff


	//   ....[63]....
        /*02e8*/ 	.word	0xffffffff


	//   ....[64]....
        /*02ec*/ 	.word	0xffffffff


	//   ....[65]....
        /*02f0*/ 	.word	0xffffffff


	//   ....[66]....
        /*02f4*/ 	.word	0xffffffff


	//   ....[67]....
        /*02f8*/ 	.word	0xffffffff


	//   ....[68]....
        /*02fc*/ 	.word	0xffffffff


	//   ....[69]....
        /*0300*/ 	.word	0xffffffff


	//   ....[70]....
        /*0304*/ 	.word	0xffffffff


	//   ....[71]....
        /*0308*/ 	.word	0xffffffff


	//   ....[72]....
        /*030c*/ 	.word	0xffffffff


	//   ....[73]....
        /*0310*/ 	.word	0xffffffff


	//   ....[74]....
        /*0314*/ 	.word	0xffffffff


	//   ....[75]....
        /*0318*/ 	.word	0xffffffff


	//   ....[76]....
        /*031c*/ 	.word	0xffffffff


	//   ....[77]....
        /*0320*/ 	.word	0xffffffff


	//   ....[78]....
        /*0324*/ 	.word	0xffffffff


	//   ....[79]....
        /*0328*/ 	.word	0xffffffff


	//   ....[80]....
        /*032c*/ 	.word	0xffffffff


	//   ....[81]....
        /*0330*/ 	.word	0xffffffff


	//   ....[82]....
        /*0334*/ 	.word	0xffffffff


	//   ....[83]....
        /*0338*/ 	.word	0xffffffff


	//   ....[84]....
        /*033c*/ 	.word	0xffffffff


	//   ....[85]....
        /*0340*/ 	.word	0xffffffff


	//   ....[86]....
        /*0344*/ 	.word	0xffffffff


	//   ....[87]....
        /*0348*/ 	.word	0xffffffff


	//   ....[88]....
        /*034c*/ 	.word	0xffffffff


	//   ....[89]....
        /*0350*/ 	.word	0xffffffff


	//   ....[90]....
        /*0354*/ 	.word	0xffffffff


	//   ....[91]....
        /*0358*/ 	.word	0xffffffff


	//   ....[92]....
        /*035c*/ 	.word	0xffffffff


	//   ....[93]....
        /*0360*/ 	.word	0xffffffff


	//   ....[94]....
        /*0364*/ 	.word	0xffffffff


	//   ....[95]....
        /*0368*/ 	.word	0xffffffff


	//   ....[96]....
        /*036c*/ 	.word	0xffffffff


	//   ....[97]....
        /*0370*/ 	.word	0xffffffff


	//   ....[98]....
        /*0374*/ 	.word	0xffffffff


	//   ....[99]....
        /*0378*/ 	.word	0xffffffff


	//   ....[100]....
        /*037c*/ 	.word	0xffffffff


	//   ....[101]....
        /*0380*/ 	.word	0xffffffff


	//   ....[102]....
        /*0384*/ 	.word	0xffffffff


	//   ....[103]....
        /*0388*/ 	.word	0xffffffff


	//   ....[104]....
        /*038c*/ 	.word	0xffffffff


	//   ....[105]....
        /*0390*/ 	.word	0xffffffff


	//   ....[106]....
        /*0394*/ 	.word	0xffffffff


	//   ....[107]....
        /*0398*/ 	.word	0xffffffff


	//   ....[108]....
        /*039c*/ 	.word	0xffffffff


	//   ....[109]....
        /*03a0*/ 	.word	0xffffffff


	//   ....[110]....
        /*03a4*/ 	.word	0xffffffff


	//   ....[111]....
        /*03a8*/ 	.word	0xffffffff


	//   ....[112]....
        /*03ac*/ 	.word	0xffffffff


	//   ....[113]....
        /*03b0*/ 	.word	0xffffffff


	//   ....[114]....
        /*03b4*/ 	.word	0xffffffff


	//   ....[115]....
        /*03b8*/ 	.word	0xffffffff


	//   ....[116]....
        /*03bc*/ 	.word	0xffffffff


	//   ....[117]....
        /*03c0*/ 	.word	0xffffffff


	//   ....[118]....
        /*03c4*/ 	.word	0xffffffff


	//   ....[119]....
        /*03c8*/ 	.word	0xffffffff


	//   ....[120]....
        /*03cc*/ 	.word	0xffffffff


	//   ....[121]....
        /*03d0*/ 	.word	0xffffffff


	//   ....[122]....
        /*03d4*/ 	.word	0xffffffff


	//   ....[123]....
        /*03d8*/ 	.word	0xffffffff


	//   ....[124]....
        /*03dc*/ 	.word	0xffffffff


	//   ....[125]....
        /*03e0*/ 	.word	0xffffffff


	//   ....[126]....
        /*03e4*/ 	.word	0xffffffff


	//   ....[127]....
        /*03e8*/ 	.word	0xffffffff


	//   ....[128]....
        /*03ec*/ 	.word	0xffffffff


	//   ....[129]....
        /*03f0*/ 	.word	0xffffffff


	//   ....[130]....
        /*03f4*/ 	.word	0xffffffff


	//   ....[131]....
        /*03f8*/ 	.word	0xffffffff


	//   ....[132]....
        /*03fc*/ 	.word	0xffffffff


	//   ....[133]....
        /*0400*/ 	.word	0xffffffff


	//   ....[134]....
        /*0404*/ 	.word	0xffffffff


	//   ....[135]....
        /*0408*/ 	.word	0xffffffff


	//   ....[136]....
        /*040c*/ 	.word	0xffffffff


	//   ....[137]....
        /*0410*/ 	.word	0xffffffff


	//   ....[138]....
        /*0414*/ 	.word	0xffffffff


	//   ....[139]....
        /*0418*/ 	.word	0xffffffff


	//   ....[140]....
        /*041c*/ 	.word	0xffffffff


	//   ....[141]....
        /*0420*/ 	.word	0xffffffff


	//   ....[142]....
        /*0424*/ 	.word	0xffffffff


	//   ....[143]....
        /*0428*/ 	.word	0xffffffff


	//   ....[144]....
        /*042c*/ 	.word	0xffffffff


	//   ....[145]....
        /*0430*/ 	.word	0xffffffff


	//   ....[146]....
        /*0434*/ 	.word	0xffffffff


	//   ....[147]....
        /*0438*/ 	.word	0xffffffff


	//   ....[148]....
        /*043c*/ 	.word	0xffffffff


	//   ....[149]....
        /*0440*/ 	.word	0xffffffff


	//   ....[150]....
        /*0444*/ 	.word	0xffffffff


	//   ....[151]....
        /*0448*/ 	.word	0xffffffff


	//   ....[152]....
        /*044c*/ 	.word	0xffffffff


	//   ....[153]....
        /*0450*/ 	.word	0xffffffff


	//   ....[154]....
        /*0454*/ 	.word	0xffffffff


	//   ....[155]....
        /*0458*/ 	.word	0xffffffff


	//   ....[156]....
        /*045c*/ 	.word	0xffffffff


	//   ....[157]....
        /*0460*/ 	.word	0xffffffff


	//   ....[158]....
        /*0464*/ 	.word	0xffffffff


	//   ....[159]....
        /*0468*/ 	.word	0xffffffff


	//   ....[160]....
        /*046c*/ 	.word	0xffffffff


	//   ....[161]....
        /*0470*/ 	.word	0xffffffff


	//   ....[162]....
        /*0474*/ 	.word	0xffffffff


	//   ....[163]....
        /*0478*/ 	.word	0xffffffff


	//   ....[164]....
        /*047c*/ 	.word	0xffffffff


	//   ....[165]....
        /*0480*/ 	.word	0xffffffff


	//   ....[166]....
        /*0484*/ 	.word	0xffffffff


	//   ....[167]....
        /*0488*/ 	.word	0xffffffff


	//   ....[168]....
        /*048c*/ 	.word	0xffffffff


	//   ....[169]....
        /*0490*/ 	.word	0xffffffff


	//   ....[170]....
        /*0494*/ 	.word	0xffffffff


	//   ....[171]....
        /*0498*/ 	.word	0xffffffff


	//   ....[172]....
        /*049c*/ 	.word	0xffffffff


	//   ....[173]....
        /*04a0*/ 	.word	0xffffffff


	//   ....[174]....
        /*04a4*/ 	.word	0xffffffff


	//   ....[175]....
        /*04a8*/ 	.word	0x0500000f


	//   ....[176]....
        /*04ac*/ 	.word	0x0500000f


	//   ....[177]....
        /*04b0*/ 	.word	0x0500000f


	//   ....[178]....
        /*04b4*/ 	.word	0x0500000f


	//   ....[179]....
        /*04b8*/ 	.word	0x0500000f


	//   ....[180]....
        /*04bc*/ 	.word	0x0500000f


	//   ....[181]....
        /*04c0*/ 	.word	0x0500000f


	//   ....[182]....
        /*04c4*/ 	.word	0x0500000f


	//   ....[183]....
        /*04c8*/ 	.word	0x0500000f


	//   ....[184]....
        /*04cc*/ 	.word	0x0500000f


	//   ....[185]....
        /*04d0*/ 	.word	0x0500000f


	//   ....[186]....
        /*04d4*/ 	.word	0x0500000f


	//   ....[187]....
        /*04d8*/ 	.word	0x0500000f


	//   ....[188]....
        /*04dc*/ 	.word	0x0500000f


	//   ....[189]....
        /*04e0*/ 	.word	0x0500000f


	//   ....[190]....
        /*04e4*/ 	.word	0x0500000f


	//   ....[191]....
        /*04e8*/ 	.word	0x0500000f


	//   ....[192]....
        /*04ec*/ 	.word	0x0500000f


	//   ....[193]....
        /*04f0*/ 	.word	0x0500000f


	//   ....[194]....
        /*04f4*/ 	.word	0x0500000f


	//   ....[195]....
        /*04f8*/ 	.word	0x0500000f


	//   ....[196]....
        /*04fc*/ 	.word	0x0500000f


	//   ....[197]....
        /*0500*/ 	.word	0x0500000f


	//   ....[198]....
        /*0504*/ 	.word	0x0500000f


	//   ....[199]....
        /*0508*/ 	.word	0x0500000f


	//   ....[200]....
        /*050c*/ 	.word	0x0500000f


	//   ....[201]....
        /*0510*/ 	.word	0x0500000f


	//   ....[202]....
        /*0514*/ 	.word	0x0500000f


	//   ....[203]....
        /*0518*/ 	.word	0x0500000f


	//   ....[204]....
        /*051c*/ 	.word	0x0500000f


	//   ....[205]....
        /*0520*/ 	.word	0x0500000f


	//   ....[206]....
        /*0524*/ 	.word	0x0500000f


	//   ....[207]....
        /*0528*/ 	.word	0x0500000f


	//   ....[208]....
        /*052c*/ 	.word	0x0500000f


	//   ....[209]....
        /*0530*/ 	.word	0x0500000f


	//   ....[210]....
        /*0534*/ 	.word	0x0500000f


	//   ....[211]....
        /*0538*/ 	.word	0x0500000f


	//   ....[212]....
        /*053c*/ 	.word	0x0500000f


	//   ....[213]....
        /*0540*/ 	.word	0x0500000f


	//   ....[214]....
        /*0544*/ 	.word	0x0500000f


	//   ....[215]....
        /*0548*/ 	.word	0x0500000f


	//   ....[216]....
        /*054c*/ 	.word	0x0500000f


	//   ....[217]....
        /*0550*/ 	.word	0x0500000f


	//   ....[218]....
        /*0554*/ 	.word	0x0500000f


	//   ....[219]....
        /*0558*/ 	.word	0x0500000f


	//   ....[220]....
        /*055c*/ 	.word	0x0500000f


	//   ....[221]....
        /*0560*/ 	.word	0x0500000f


	//   ....[222]....
        /*0564*/ 	.word	0x0500000f


	//   ....[223]....
        /*0568*/ 	.word	0x0500000f


	//   ....[224]....
        /*056c*/ 	.word	0x0500000f


	//   ....[225]....
        /*0570*/ 	.word	0x0500000f


	//   ....[226]....
        /*0574*/ 	.word	0x0500000f


	//   ....[227]....
        /*0578*/ 	.word	0x0500000f


	//   ....[228]....
        /*057c*/ 	.word	0x0500000f


	//   ....[229]....
        /*0580*/ 	.word	0x0500000f


	//   ....[230]....
        /*0584*/ 	.word	0x0500000f


	//   ....[231]....
        /*0588*/ 	.word	0x0500000f


	//   ....[232]....
        /*058c*/ 	.word	0x0500000f


	//   ....[233]....
        /*0590*/ 	.word	0x0500000f


	//   ....[234]....
        /*0594*/ 	.word	0x0500000f


	//   ....[235]....
        /*0598*/ 	.word	0x0500000f


	//   ....[236]....
        /*059c*/ 	.word	0x0500000f


	//   ....[237]....
        /*05a0*/ 	.word	0x0500000f


	//   ....[238]....
        /*05a4*/ 	.word	0x0500000f


	//   ....[239]....
        /*05a8*/ 	.word	0x0500000f


	//   ....[240]....
        /*05ac*/ 	.word	0x0500000f


	//   ....[241]....
        /*05b0*/ 	.word	0x0500000f


	//   ....[242]....
        /*05b4*/ 	.word	0x0500000f


	//   ....[243]....
        /*05b8*/ 	.word	0x0500000f


	//   ....[244]....
        /*05bc*/ 	.word	0x0500000f


	//   ....[245]....
        /*05c0*/ 	.word	0x0500000f


	//   ....[246]....
        /*05c4*/ 	.word	0x0500000f


	//   ....[247]....
        /*05c8*/ 	.word	0x0500000f


	//   ....[248]....
        /*05cc*/ 	.word	0x0500000f


	//   ....[249]....
        /*05d0*/ 	.word	0x0500000f


	//   ....[250]....
        /*05d4*/ 	.word	0x0500000f


	//   ....[251]....
        /*05d8*/ 	.word	0x0500000f


	//   ....[252]....
        /*05dc*/ 	.word	0x0500000f


	//   ....[253]....
        /*05e0*/ 	.word	0x0500000f


	//   ....[254]....
        /*05e4*/ 	.word	0x0500000f


	//   ....[255]....
        /*05e8*/ 	.word	0x0500000f


	//   ....[0]....
        /*05ec*/ 	.word	0x0500000f


	//   ....[1]....
        /*05f0*/ 	.word	0x0500000f


	//   ....[2]....
        /*05f4*/ 	.word	0x0500000f


	//   ....[3]....
        /*05f8*/ 	.word	0x0500000f


	//   ....[4]....
        /*05fc*/ 	.word	0x0500000f


	//   ....[5]....
        /*0600*/ 	.word	0x0500000f


	//   ....[6]....
        /*0604*/ 	.word	0x0500000f


	//   ....[7]....
        /*0608*/ 	.word	0x0500000f


	//   ....[8]....
        /*060c*/ 	.word	0x0500000f


	//   ....[9]....
        /*0610*/ 	.word	0x0500000f


	//   ....[10]....
        /*0614*/ 	.word	0x0500000f


	//   ....[11]....
        /*0618*/ 	.word	0x0500000f


	//   ....[12]....
        /*061c*/ 	.word	0x0500000f


	//   ....[13]....
        /*0620*/ 	.word	0x0500000f


	//   ....[14]....
        /*0624*/ 	.word	0x0500000f


	//   ....[15]....
        /*0628*/ 	.word	0x0500000f


	//   ....[16]....
        /*062c*/ 	.word	0x0500000f


	//   ....[17]....
        /*0630*/ 	.word	0x0500000f


	//   ....[18]....
        /*0634*/ 	.word	0x0500000f


	//   ....[19]....
        /*0638*/ 	.word	0x0500000f


	//   ....[20]....
        /*063c*/ 	.word	0x0500000f


	//   ....[21]....
        /*0640*/ 	.word	0x0500000f


	//   ....[22]....
        /*0644*/ 	.word	0x0500000f


	//   ....[23]....
        /*0648*/ 	.word	0x0500000f


	//   ....[24]....
        /*064c*/ 	.word	0x0500000f


	//   ....[25]....
        /*0650*/ 	.word	0x0500000f


	//----- nvinfo : EIATTR_COOP_GROUP_INSTR_OFFSETS
	.align		4
.L_201:
        /*0654*/ 	.byte	0x04, 0x28
        /*0656*/ 	.short	(.L_203 - .L_202)


	//   ....[0]....
.L_202:
        /*0658*/ 	.word	0x00000080


	//   ....[1]....
        /*065c*/ 	.word	0x00000090


	//   ....[2]....
        /*0660*/ 	.word	0x000002d0


	//   ....[3]....
        /*0664*/ 	.word	0x00000430


	//   ....[4]....
        /*0668*/ 	.word	0x00000550


	//   ....[5]....
        /*066c*/ 	.word	0x000006b0


	//   ....[6]....
        /*0670*/ 	.word	0x000017c0


	//   ....[7]....
        /*0674*/ 	.word	0x00001e90


	//   ....[8]....
        /*0678*/ 	.word	0x00002100


	//   ....[9]....
        /*067c*/ 	.word	0x00003430


	//   ....[10]....
        /*0680*/ 	.word	0x00003580


	//   ....[11]....
        /*0684*/ 	.word	0x00003dd0


	//   ....[12]....
        /*0688*/ 	.word	0x00003e30


	//   ....[13]....
        /*068c*/ 	.word	0x00005440


	//   ....[14]....
        /*0690*/ 	.word	0x00005650


	//   ....[15]....
        /*0694*/ 	.word	0x00006230


	//   ....[16]....
        /*0698*/ 	.word	0x00006330


	//   ....[17]....
        /*069c*/ 	.word	0x00006b80


	//   ....[18]....
        /*06a0*/ 	.word	0x00006bf0


	//   ....[19]....
        /*06a4*/ 	.word	0x00008810


	//   ....[20]....
        /*06a8*/ 	.word	0x00008820


	//   ....[21]....
        /*06ac*/ 	.word	0x00008850


	//   ....[22]....
        /*06b0*/ 	.word	0x00008860


	//   ....[23]....
        /*06b4*/ 	.word	0x0000a1f0


	//   ....[24]....
        /*06b8*/ 	.word	0x0000a400


	//   ....[25]....
        /*06bc*/ 	.word	0x0000afe0


	//   ....[26]....
        /*06c0*/ 	.word	0x0000b0e0


	//   ....[27]....
        /*06c4*/ 	.word	0x0000b930


	//   ....[28]....
        /*06c8*/ 	.word	0x0000b9a0


	//   ....[29]....
        /*06cc*/ 	.word	0x0000c900


	//   ....[30]....
        /*06d0*/ 	.word	0x0000c930


	//   ....[31]....
        /*06d4*/ 	.word	0x0000c9e0


	//   ....[32]....
        /*06d8*/ 	.word	0x0000c9f0


	//   ....[33]....
        /*06dc*/ 	.word	0x0000d7b0


	//   ....[34]....
        /*06e0*/ 	.word	0x0000d7f0


	//   ....[35]....
        /*06e4*/ 	.word	0x0000d830


	//   ....[36]....
        /*06e8*/ 	.word	0x0000d860


	//   ....[37]....
        /*06ec*/ 	.word	0x0000dd40


	//   ....[38]....
        /*06f0*/ 	.word	0x0000dd80


	//   ....[39]....
        /*06f4*/ 	.word	0x0000ddb0


	//   ....[40]....
        /*06f8*/ 	.word	0x0000dde0


	//   ....[41]....
        /*06fc*/ 	.word	0x0000de00


	//   ....[42]....
        /*0700*/ 	.word	0x0000de10


	//   ....[43]....
        /*0704*/ 	.word	0x0000de30


	//   ....[44]....
        /*0708*/ 	.word	0x0000de50


	//   ....[45]....
        /*070c*/ 	.word	0x0000e6f0


	//   ....[46]....
        /*0710*/ 	.word	0x0000e720


	//   ....[47]....
        /*0714*/ 	.word	0x0000e760


	//   ....[48]....
        /*0718*/ 	.word	0x0000e790


	//   ....[49]....
        /*071c*/ 	.word	0x0000e7a0


	//   ....[50]....
        /*0720*/ 	.word	0x0000e7b0


	//   ....[51]....
        /*0724*/ 	.word	0x0000e7c0


	//   ....[52]....
        /*0728*/ 	.word	0x0000e7e0


	//   ....[53]....
        /*072c*/ 	.word	0x0000e940


	//   ....[54]....
        /*0730*/ 	.word	0x0000eb30


	//   ....[55]....
        /*0734*/ 	.word	0x0000eb60


	//   ....[56]....
        /*0738*/ 	.word	0x0000eb90


	//   ....[57]....
        /*073c*/ 	.word	0x0000ebc0


	//   ....[58]....
        /*0740*/ 	.word	0x0000ebf0


	//   ....[59]....
        /*0744*/ 	.word	0x0000ec20


	//   ....[60]....
        /*0748*/ 	.word	0x0000ed70


	//   ....[61]....
        /*074c*/ 	.word	0x0000eda0


	//   ....[62]....
        /*0750*/ 	.word	0x0000edd0


	//   ....[63]....
        /*0754*/ 	.word	0x0000ee00


	//   ....[64]....
        /*0758*/ 	.word	0x0000ee30


	//   ....[65]....
        /*075c*/ 	.word	0x0000ee60


	//   ....[66]....
        /*0760*/ 	.word	0x0000eef0


	//   ....[67]....
        /*0764*/ 	.word	0x0000ef50


	//   ....[68]....
        /*0768*/ 	.word	0x0000efe0


	//   ....[69]....
        /*076c*/ 	.word	0x00010b40


	//   ....[70]....
        /*0770*/ 	.word	0x00010b60


	//   ....[71]....
        /*0774*/ 	.word	0x00010bf0


	//   ....[72]....
        /*0778*/ 	.word	0x00010c10


	//   ....[73]....
        /*077c*/ 	.word	0x00010c90


	//   ....[74]....
        /*0780*/ 	.word	0x00010cb0


	//   ....[75]....
        /*0784*/ 	.word	0x00010d30


	//   ....[76]....
        /*0788*/ 	.word	0x00010d50


	//   ....[77]....
        /*078c*/ 	.word	0x00010dd0


	//   ....[78]....
        /*0790*/ 	.word	0x00010df0


	//   ....[79]....
        /*0794*/ 	.word	0x00010e70


	//   ....[80]....
        /*0798*/ 	.word	0x00010e90


	//   ....[81]....
        /*079c*/ 	.word	0x00010f10


	//   ....[82]....
        /*07a0*/ 	.word	0x00010f30


	//   ....[83]....
        /*07a4*/ 	.word	0x00010f40


	//   ....[84]....
        /*07a8*/ 	.word	0x00010f50


	//   ....[85]....
        /*07ac*/ 	.word	0x00011830


	//   ....[86]....
        /*07b0*/ 	.word	0x00011860


	//   ....[87]....
        /*07b4*/ 	.word	0x00011900


	//   ....[88]....
        /*07b8*/ 	.word	0x00011920


	//   ....[89]....
        /*07bc*/ 	.word	0x000119a0


	//   ....[90]....
        /*07c0*/ 	.word	0x000119c0


	//   ....[91]....
        /*07c4*/ 	.word	0x00011a40


	//   ....[92]....
        /*07c8*/ 	.word	0x00011a60


	//   ....[93]....
        /*07cc*/ 	.word	0x00011ae0


	//   ....[94]....
        /*07d0*/ 	.word	0x00011b00


	//   ....[95]....
        /*07d4*/ 	.word	0x00011b80


	//   ....[96]....
        /*07d8*/ 	.word	0x00011ba0


	//   ....[97]....
        /*07dc*/ 	.word	0x00011c20


	//   ....[98]....
        /*07e0*/ 	.word	0x00011c40


	//   ....[99]....
        /*07e4*/ 	.word	0x00011c50


	//   ....[100]....
        /*07e8*/ 	.word	0x00011cc0


	//   ....[101]....
        /*07ec*/ 	.word	0x00011d10


	//   ....[102]....
        /*07f0*/ 	.word	0x00011d40


	//   ....[103]....
        /*07f4*/ 	.word	0x00011dd0


	//   ....[104]....
        /*07f8*/ 	.word	0x00011de0


	//   ....[105]....
        /*07fc*/ 	.word	0x00011e50


	//   ....[106]....
        /*0800*/ 	.word	0x00011e60


	//   ....[107]....
        /*0804*/ 	.word	0x00011ea0


	//   ....[108]....
        /*0808*/ 	.word	0x00011ec0


	//   ....[109]....
        /*080c*/ 	.word	0x00012640


	//   ....[110]....
        /*0810*/ 	.word	0x00012670


	//   ....[111]....
        /*0814*/ 	.word	0x000126c0


	//   ....[112]....
        /*0818*/ 	.word	0x000126d0


	//   ....[113]....
        /*081c*/ 	.word	0x00012710


	//   ....[114]....
        /*0820*/ 	.word	0x00012720


	//   ....[115]....
        /*0824*/ 	.word	0x00012760


	//   ....[116]....
        /*0828*/ 	.word	0x00012770


	//   ....[117]....
        /*082c*/ 	.word	0x000127b0


	//   ....[118]....
        /*0830*/ 	.word	0x000127c0


	//   ....[119]....
        /*0834*/ 	.word	0x00012800


	//   ....[120]....
        /*0838*/ 	.word	0x00012810


	//   ....[121]....
        /*083c*/ 	.word	0x00012850


	//   ....[122]....
        /*0840*/ 	.word	0x00012860


	//   ....[123]....
        /*0844*/ 	.word	0x00012870


	//   ....[124]....
        /*0848*/ 	.word	0x000128b0


	//   ....[125]....
        /*084c*/ 	.word	0x00012b60


	//   ....[126]....
        /*0850*/ 	.word	0x00012b90


	//   ....[127]....
        /*0854*/ 	.word	0x00012bf0


	//   ....[128]....
        /*0858*/ 	.word	0x00012c00


	//   ....[129]....
        /*085c*/ 	.word	0x00012c50


	//   ....[130]....
        /*0860*/ 	.word	0x00012c60


	//   ....[131]....
        /*0864*/ 	.word	0x00012cb0


	//   ....[132]....
        /*0868*/ 	.word	0x00012cc0


	//   ....[133]....
        /*086c*/ 	.word	0x00012d10


	//   ....[134]....
        /*0870*/ 	.word	0x00012d20


	//   ....[135]....
        /*0874*/ 	.word	0x00012d70


	//   ....[136]....
        /*0878*/ 	.word	0x00012d80


	//   ....[137]....
        /*087c*/ 	.word	0x00012dd0


	//   ....[138]....
        /*0880*/ 	.word	0x00012de0


	//   ....[139]....
        /*0884*/ 	.word	0x00012df0


	//   ....[140]....
        /*0888*/ 	.word	0x00012e30


	//   ....[141]....
        /*088c*/ 	.word	0x00013410


	//   ....[142]....
        /*0890*/ 	.word	0x00013450


	//   ....[143]....
        /*0894*/ 	.word	0x00013460


	//   ....[144]....
        /*0898*/ 	.word	0x00013470


	//   ....[145]....
        /*089c*/ 	.word	0x00013480


	//   ....[146]....
        /*08a0*/ 	.word	0x00013490


	//   ....[147]....
        /*08a4*/ 	.word	0x000134b0


	//   ....[148]....
        /*08a8*/ 	.word	0x00013500


	//   ....[149]....
        /*08ac*/ 	.word	0x00013520


	//   ....[150]....
        /*08b0*/ 	.word	0x00013560


	//   ....[151]....
        /*08b4*/ 	.word	0x00013580


	//   ....[152]....
        /*08b8*/ 	.word	0x000135c0


	//   ....[153]....
        /*08bc*/ 	.word	0x000135e0


	//   ....[154]....
        /*08c0*/ 	.word	0x00013630


	//   ....[155]....
        /*08c4*/ 	.word	0x00013660


	//   ....[156]....
        /*08c8*/ 	.word	0x000136c0


	//   ....[157]....
        /*08cc*/ 	.word	0x00013a40


	//   ....[158]....
        /*08d0*/ 	.word	0x00013a90


	//   ....[159]....
        /*08d4*/ 	.word	0x00013ac0


	//   ....[160]....
        /*08d8*/ 	.word	0x00013af0


	//   ....[161]....
        /*08dc*/ 	.word	0x00013b00


	//   ....[162]....
        /*08e0*/ 	.word	0x00013b30


	//   ....[163]....
        /*08e4*/ 	.word	0x00013b60


	//   ....[164]....
        /*08e8*/ 	.word	0x00013b90


	//   ....[165]....
        /*08ec*/ 	.word	0x00013d10


	//   ....[166]....
        /*08f0*/ 	.word	0x00013d40


	//   ....[167]....
        /*08f4*/ 	.word	0x00013d70


	//   ....[168]....
        /*08f8*/ 	.word	0x00013da0


	//   ....[169]....
        /*08fc*/ 	.word	0x00013dd0


	//   ....[170]....
        /*0900*/ 	.word	0x00013e00


	//   ....[171]....
        /*0904*/ 	.word	0x00013ec0


	//   ....[172]....
        /*0908*/ 	.word	0x00013ee0


	//   ....[173]....
        /*090c*/ 	.word	0x00013f50


	//   ....[174]....
        /*0910*/ 	.word	0x000145f0


	//   ....[175]....
        /*0914*/ 	.word	0x00014c50


	//   ....[176]....
        /*0918*/ 	.word	0x00014d40


	//   ....[177]....
        /*091c*/ 	.word	0x00014de0


	//   ....[178]....
        /*0920*/ 	.word	0x00014e40


	//   ....[179]....
        /*0924*/ 	.word	0x00014f30


	//   ....[180]....
        /*0928*/ 	.word	0x00014fa0


	//   ....[181]....
        /*092c*/ 	.word	0x00015090


	//   ....[182]....
        /*0930*/ 	.word	0x00015100


	//   ....[183]....
        /*0934*/ 	.word	0x000151f0


	//   ....[184]....
        /*0938*/ 	.word	0x00015260


	//   ....[185]....
        /*093c*/ 	.word	0x00015350


	//   ....[186]....
        /*0940*/ 	.word	0x000153c0


	//   ....[187]....
        /*0944*/ 	.word	0x000154b0


	//   ....[188]....
        /*0948*/ 	.word	0x00015520


	//   ....[189]....
        /*094c*/ 	.word	0x00015610


	//   ....[190]....
        /*0950*/ 	.word	0x00015680


	//   ....[191]....
        /*0954*/ 	.word	0x00015720


	//   ....[192]....
        /*0958*/ 	.word	0x00015810


	//   ....[193]....
        /*095c*/ 	.word	0x00015880


	//   ....[194]....
        /*0960*/ 	.word	0x000158e0


	//   ....[195]....
        /*0964*/ 	.word	0x000159d0


	//   ....[196]....
        /*0968*/ 	.word	0x00015a30


	//   ....[197]....
        /*096c*/ 	.word	0x00015b30


	//   ....[198]....
        /*0970*/ 	.word	0x00015b90


	//   ....[199]....
        /*0974*/ 	.word	0x00015c90


	//   ....[200]....
        /*0978*/ 	.word	0x00015cf0


	//   ....[201]....
        /*097c*/ 	.word	0x00015df0


	//   ....[202]....
        /*0980*/ 	.word	0x00015e50


	//   ....[203]....
        /*0984*/ 	.word	0x00015f50


	//   ....[204]....
        /*0988*/ 	.word	0x00015fb0


	//   ....[205]....
        /*098c*/ 	.word	0x000160b0


	//   ....[206]....
        /*0990*/ 	.word	0x00016110


	//   ....[207]....
        /*0994*/ 	.word	0x000161c0


	//   ....[208]....
        /*0998*/ 	.word	0x00016270


	//   ....[209]....
        /*099c*/ 	.word	0x00016340


	//   ....[210]....
        /*09a0*/ 	.word	0x000163a0


	//   ....[211]....
        /*09a4*/ 	.word	0x000164a0


	//   ....[212]....
        /*09a8*/ 	.word	0x00016500


	//   ....[213]....
        /*09ac*/ 	.word	0x000165d0


	//   ....[214]....
        /*09b0*/ 	.word	0x00016630


	//   ....[215]....
        /*09b4*/ 	.word	0x000166f0


	//   ....[216]....
        /*09b8*/ 	.word	0x00016830


	//   ....[217]....
        /*09bc*/ 	.word	0x000168d0


	//   ....[218]....
        /*09c0*/ 	.word	0x00016940


	//   ....[219]....
        /*09c4*/ 	.word	0x000169f0


	//   ....[220]....
        /*09c8*/ 	.word	0x00016a50


	//   ....[221]....
        /*09cc*/ 	.word	0x00016b00


	//   ....[222]....
        /*09d0*/ 	.word	0x00016b60


	//   ....[223]....
        /*09d4*/ 	.word	0x00016c10


	//   ....[224]....
        /*09d8*/ 	.word	0x00016c70


	//   ....[225]....
        /*09dc*/ 	.word	0x00016d20


	//   ....[226]....
        /*09e0*/ 	.word	0x00016d80


	//   ....[227]....
        /*09e4*/ 	.word	0x00016e30


	//   ....[228]....
        /*09e8*/ 	.word	0x00016e90


	//   ....[229]....
        /*09ec*/ 	.word	0x00016f40


	//   ....[230]....
        /*09f0*/ 	.word	0x00016fa0


	//   ....[231]....
        /*09f4*/ 	.word	0x00017050


	//   ....[232]....
        /*09f8*/ 	.word	0x00017140


	//   ....[233]....
        /*09fc*/ 	.word	0x000171f0


	//   ....[234]....
        /*0a00*/ 	.word	0x00017250


	//   ....[235]....
        /*0a04*/ 	.word	0x00017310


	//   ....[236]....
        /*0a08*/ 	.word	0x00017370


	//   ....[237]....
        /*0a0c*/ 	.word	0x00017430


	//   ....[238]....
        /*0a10*/ 	.word	0x00017490


	//   ....[239]....
        /*0a14*/ 	.word	0x00017550


	//   ....[240]....
        /*0a18*/ 	.word	0x000175b0


	//   ....[241]....
        /*0a1c*/ 	.word	0x00017670


	//   ....[242]....
        /*0a20*/ 	.word	0x000176d0


	//   ....[243]....
        /*0a24*/ 	.word	0x00017790


	//   ....[244]....
        /*0a28*/ 	.word	0x000177f0


	//   ....[245]....
        /*0a2c*/ 	.word	0x000178b0


	//   ....[246]....
        /*0a30*/ 	.word	0x00017910


	//   ....[247]....
        /*0a34*/ 	.word	0x000179c0


	//   ....[248]....
        /*0a38*/ 	.word	0x00017ab0


	//   ....[249]....
        /*0a3c*/ 	.word	0x00017b60


	//   ....[250]....
        /*0a40*/ 	.word	0x00017bd0


	//   ....[251]....
        /*0a44*/ 	.word	0x00017c80


	//   ....[252]....
        /*0a48*/ 	.word	0x00017ce0


	//   ....[253]....
        /*0a4c*/ 	.word	0x00017da0


	//   ....[254]....
        /*0a50*/ 	.word	0x00017e00


	//   ....[255]....
        /*0a54*/ 	.word	0x00017ec0


	//   ....[0]....
        /*0a58*/ 	.word	0x00017f20


	//   ....[1]....
        /*0a5c*/ 	.word	0x00017fe0


	//   ....[2]....
        /*0a60*/ 	.word	0x00018040


	//   ....[3]....
        /*0a64*/ 	.word	0x00018100


	//   ....[4]....
        /*0a68*/ 	.word	0x00018160


	//   ....[5]....
        /*0a6c*/ 	.word	0x00018220


	//   ....[6]....
        /*0a70*/ 	.word	0x00018280


	//   ....[7]....
        /*0a74*/ 	.word	0x00018320


	//   ....[8]....
        /*0a78*/ 	.word	0x000183b0


	//   ....[9]....
        /*0a7c*/ 	.word	0x00018450


	//   ....[10]....
        /*0a80*/ 	.word	0x00018570


	//   ....[11]....
        /*0a84*/ 	.word	0x000185e0


	//   ....[12]....
        /*0a88*/ 	.word	0x00018650


	//   ....[13]....
        /*0a8c*/ 	.word	0x000186c0


	//   ....[14]....
        /*0a90*/ 	.word	0x00018730


	//   ....[15]....
        /*0a94*/ 	.word	0x000187b0


	//   ....[16]....
        /*0a98*/ 	.word	0x00018840


	//   ....[17]....
        /*0a9c*/ 	.word	0x000188d0


	//   ....[18]....
        /*0aa0*/ 	.word	0x00018940


	//   ....[19]....
        /*0aa4*/ 	.word	0x000189b0


	//   ....[20]....
        /*0aa8*/ 	.word	0x00018a20


	//   ....[21]....
        /*0aac*/ 	.word	0x00018aa0


	//   ....[22]....
        /*0ab0*/ 	.word	0x00018b10


	//   ....[23]....
        /*0ab4*/ 	.word	0x00018bb0


	//   ....[24]....
        /*0ab8*/ 	.word	0x00018c40


	//   ....[25]....
        /*0abc*/ 	.word	0x00018d60


	//----- nvinfo : EIATTR_REG_RECONFIG
	.align		4
.L_203:
        /*0ac0*/ 	.byte	0x01, 0x54
	.zero		2


	//----- nvinfo : EIATTR_SYSCALL_OFFSETS
	.align		4
        /*0ac4*/ 	.byte	0x04, 0x46
        /*0ac6*/ 	.short	(.L_205 - .L_204)


	//   ....[0]....
.L_204:
        /*0ac8*/ 	.word	0x000019a0


	//   ....[1]....
        /*0acc*/ 	.word	0x00010130


	//   ....[2]....
        /*0ad0*/ 	.word	0x00010280


	//   ....[3]....
        /*0ad4*/ 	.word	0x00010370


	//   ....[4]....
        /*0ad8*/ 	.word	0x00011300


	//----- nvinfo : EIATTR_MBARRIER_INSTR_OFFSETS
	.align		4
.L_205:
        /*0adc*/ 	.byte	0x04, 0x39
        /*0ade*/ 	.short	(.L_207 - .L_206)


	//   ....[0]....
.L_206:
        /*0ae0*/ 	.word	0x00000180
        /*0ae4*/ 	.word	0x000000ff
        /*0ae8*/ 	.word	0x00016800
        /*0aec*/ 	.short	0x0100
        /*0aee*/ 	.byte	0x08
	.zero		1


	//   ....[1]....
        /*0af0*/ 	.word	0x00000190
        /*0af4*/ 	.word	0x000000ff
        /*0af8*/ 	.word	0x00016820
        /*0afc*/ 	.short	0x0100
        /*0afe*/ 	.byte	0x08
	.zero		1


	//   ....[2]....
        /*0b00*/ 	.word	0x00000280
        /*0b04*/ 	.word	0x000000ff
        /*0b08*/ 	.word	0x00016830
        /*0b0c*/ 	.short	0x0100
        /*0b0e*/ 	.byte	0x08
	.zero		1


	//   ....[3]....
        /*0b10*/ 	.word	0x00000290
        /*0b14*/ 	.word	0x000000ff
        /*0b18*/ 	.word	0x00016840
        /*0b1c*/ 	.short	0x0100
        /*0b1e*/ 	.byte	0x08
	.zero		1


	//   ....[4]....
        /*0b20*/ 	.word	0x000002a0
        /*0b24*/ 	.word	0x000000ff
        /*0b28*/ 	.word	0x00016838
        /*0b2c*/ 	.short	0x0100
        /*0b2e*/ 	.byte	0x08
	.zero		1


	//   ....[5]....
        /*0b30*/ 	.word	0x000002b0
        /*0b34*/ 	.word	0x000000ff
        /*0b38*/ 	.word	0x00016848
        /*0b3c*/ 	.short	0x0100
        /*0b3e*/ 	.byte	0x08
	.zero		1


	//   ....[6]....
        /*0b40*/ 	.word	0x000003e0
        /*0b44*/ 	.word	0x000000ff
        /*0b48*/ 	.word	0x00016850
        /*0b4c*/ 	.short	0x0100
        /*0b4e*/ 	.byte	0x08
	.zero		1


	//   ....[7]....
        /*0b50*/ 	.word	0x000003f0
        /*0b54*/ 	.word	0x000000ff
        /*0b58*/ 	.word	0x00016860
        /*0b5c*/ 	.short	0x0100
        /*0b5e*/ 	.byte	0x08
	.zero		1


	//   ....[8]....
        /*0b60*/ 	.word	0x00000400
        /*0b64*/ 	.word	0x000000ff
        /*0b68*/ 	.word	0x00016858
        /*0b6c*/ 	.short	0x0100
        /*0b6e*/ 	.byte	0x08
	.zero		1


	//   ....[9]....
        /*0b70*/ 	.word	0x00000410
        /*0b74*/ 	.word	0x000000ff
        /*0b78*/ 	.word	0x00016868
        /*0b7c*/ 	.short	0x0100
        /*0b7e*/ 	.byte	0x08
	.zero		1


	//   ....[10]....
        /*0b80*/ 	.word	0x00000500
        /*0b84*/ 	.word	0x000000ff
        /*0b88*/ 	.word	0x00016870
        /*0b8c*/ 	.short	0x0100
        /*0b8e*/ 	.byte	0x06
	.zero		1


	//   ....[11]....
        /*0b90*/ 	.word	0x00000510
        /*0b94*/ 	.word	0x000000ff
        /*0b98*/ 	.word	0x00016880
        /*0b9c*/ 	.short	0x0100
        /*0b9e*/ 	.byte	0x06
	.zero		1


	//   ....[12]....
        /*0ba0*/ 	.word	0x00000520
        /*0ba4*/ 	.word	0x000000ff
        /*0ba8*/ 	.word	0x00016878
        /*0bac*/ 	.short	0x0100
        /*0bae*/ 	.byte	0x06
	.zero		1


	//   ....[13]....
        /*0bb0*/ 	.word	0x00000530
        /*0bb4*/ 	.word	0x000000ff
        /*0bb8*/ 	.word	0x00016888
        /*0bbc*/ 	.short	0x0100
        /*0bbe*/ 	.byte	0x06
	.zero		1


	//   ....[14]....
        /*0bc0*/ 	.word	0x00000660
        /*0bc4*/ 	.word	0x000000ff
        /*0bc8*/ 	.word	0x00016890
        /*0bcc*/ 	.short	0x0100
        /*0bce*/ 	.byte	0x08
	.zero		1


	//   ....[15]....
        /*0bd0*/ 	.word	0x00000670
        /*0bd4*/ 	.word	0x000000ff
        /*0bd8*/ 	.word	0x000168a0
        /*0bdc*/ 	.short	0x0100
        /*0bde*/ 	.byte	0x08
	.zero		1


	//   ....[16]....
        /*0be0*/ 	.word	0x00000680
        /*0be4*/ 	.word	0x000000ff
        /*0be8*/ 	.word	0x00016898
        /*0bec*/ 	.short	0x0100
        /*0bee*/ 	.byte	0x08
	.zero		1


	//   ....[17]....
        /*0bf0*/ 	.word	0x00000690
        /*0bf4*/ 	.word	0x000000ff
        /*0bf8*/ 	.word	0x000168a8
        /*0bfc*/ 	.short	0x0100
        /*0bfe*/ 	.byte	0x08
	.zero		1


	//   ....[18]....
        /*0c00*/ 	.word	0x000007d0
        /*0c04*/ 	.word	0x000000ff
        /*0c08*/ 	.word	0x000168b0
        /*0c0c*/ 	.short	0x0100
        /*0c0e*/ 	.byte	0x08
	.zero		1


	//   ....[19]....
        /*0c10*/ 	.word	0x000007e0
        /*0c14*/ 	.word	0x000000ff
        /*0c18*/ 	.word	0x000168c0
        /*0c1c*/ 	.short	0x0100
        /*0c1e*/ 	.byte	0x08
	.zero		1


	//   ....[20]....
        /*0c20*/ 	.word	0x000007f0
        /*0c24*/ 	.word	0x000000ff
        /*0c28*/ 	.word	0x000168b8
        /*0c2c*/ 	.short	0x0100
        /*0c2e*/ 	.byte	0x08
	.zero		1


	//   ....[21]....
        /*0c30*/ 	.word	0x00000800
        /*0c34*/ 	.word	0x000000ff
        /*0c38*/ 	.word	0x000168c8
        /*0c3c*/ 	.short	0x0100
        /*0c3e*/ 	.byte	0x08
	.zero		1


	//   ....[22]....
        /*0c40*/ 	.word	0x00001a20
        /*0c44*/ 	.word	0x000000ff
        /*0c48*/ 	.word	0x00016800
        /*0c4c*/ 	.short	0x010a
        /*0c4e*/ 	.byte	0x2d
	.zero		1


	//   ....[23]....
        /*0c50*/ 	.word	0x00001aa0
        /*0c54*/ 	.word	0x00000003
        /*0c58*/ 	.word	0x00016830
        /*0c5c*/ 	.short	0x010a
        /*0c5e*/ 	.byte	0x3f
	.zero		1


	//   ....[24]....
        /*0c60*/ 	.word	0x00001ae0
        /*0c64*/ 	.word	0x00000003
        /*0c68*/ 	.word	0x00016830
        /*0c6c*/ 	.short	0x010a
        /*0c6e*/ 	.byte	0x3f
	.zero		1


	//   ....[25]....
        /*0c70*/ 	.word	0x00001ea0
        /*0c74*/ 	.word	0x000000ff
        /*0c78*/ 	.word	0x00000000
        /*0c7c*/ 	.short	0x0101
        /*0c7e*/ 	.byte	0x06
	.zero		1


	//   ....[26]....
        /*0c80*/ 	.word	0x00004d50
        /*0c84*/ 	.word	0x000000ff
        /*0c88*/ 	.word	0x00016830
        /*0c8c*/ 	.short	0x010a
        /*0c8e*/ 	.byte	0x06
	.zero		1


	//   ....[27]....
        /*0c90*/ 	.word	0x00004d90
        /*0c94*/ 	.word	0x000000ff
        /*0c98*/ 	.word	0x00016830
        /*0c9c*/ 	.short	0x010a
        /*0c9e*/ 	.byte	0x06
	.zero		1


	//   ....[28]....
        /*0ca0*/ 	.word	0x00004fa0
        /*0ca4*/ 	.word	0x000000ff
        /*0ca8*/ 	.word	0x00016850
        /*0cac*/ 	.short	0x010a
        /*0cae*/ 	.byte	0x06
	.zero		1


	//   ....[29]....
        /*0cb0*/ 	.word	0x00004fe0
        /*0cb4*/ 	.word	0x000000ff
        /*0cb8*/ 	.word	0x00016850
        /*0cbc*/ 	.short	0x010a
        /*0cbe*/ 	.byte	0x06
	.zero		1


	//   ....[30]....
        /*0cc0*/ 	.word	0x00005400
        /*0cc4*/ 	.word	0x000000ff
        /*0cc8*/ 	.word	0x00000000
        /*0ccc*/ 	.short	0x0101
        /*0cce*/ 	.byte	0x06
	.zero		1


	//   ....[31]....
        /*0cd0*/ 	.word	0x000076c0
        /*0cd4*/ 	.word	0x000000ff
        /*0cd8*/ 	.word	0x00000000
        /*0cdc*/ 	.short	0x0101
        /*0cde*/ 	.byte	0x06
	.zero		1


	//   ....[32]....
        /*0ce0*/ 	.word	0x00007de0
        /*0ce4*/ 	.word	0x000000ff
        /*0ce8*/ 	.word	0x00016830
        /*0cec*/ 	.short	0x010a
        /*0cee*/ 	.byte	0x06
	.zero		1


	//   ....[33]....
        /*0cf0*/ 	.word	0x00007e20
        /*0cf4*/ 	.word	0x000000ff
        /*0cf8*/ 	.word	0x00016830
        /*0cfc*/ 	.short	0x010a
        /*0cfe*/ 	.byte	0x06
	.zero		1


	//   ....[34]....
        /*0d00*/ 	.word	0x00008030
        /*0d04*/ 	.word	0x000000ff
        /*0d08*/ 	.word	0x00016850
        /*0d0c*/ 	.short	0x010a
        /*0d0e*/ 	.byte	0x06
	.zero		1


	//   ....[35]....
        /*0d10*/ 	.word	0x00008070
        /*0d14*/ 	.word	0x000000ff
        /*0d18*/ 	.word	0x00016850
        /*0d1c*/ 	.short	0x010a
        /*0d1e*/ 	.byte	0x06
	.zero		1


	//   ....[36]....
        /*0d20*/ 	.word	0x00008490
        /*0d24*/ 	.word	0x000000ff
        /*0d28*/ 	.word	0x00000000
        /*0d2c*/ 	.short	0x0101
        /*0d2e*/ 	.byte	0x06
	.zero		1


	//   ....[37]....
        /*0d30*/ 	.word	0x00009640
        /*0d34*/ 	.word	0x000000ff
        /*0d38*/ 	.word	0x00000000
        /*0d3c*/ 	.short	0x0101
        /*0d3e*/ 	.byte	0x06
	.zero		1


	//   ....[38]....
        /*0d40*/ 	.word	0x00009b30
        /*0d44*/ 	.word	0x000000ff
        /*0d48*/ 	.word	0x00016830
        /*0d4c*/ 	.short	0x010a
        /*0d4e*/ 	.byte	0x06
	.zero		1


	//   ....[39]....
        /*0d50*/ 	.word	0x00009b70
        /*0d54*/ 	.word	0x000000ff
        /*0d58*/ 	.word	0x00016830
        /*0d5c*/ 	.short	0x010a
        /*0d5e*/ 	.byte	0x06
	.zero		1


	//   ....[40]....
        /*0d60*/ 	.word	0x00009d50
        /*0d64*/ 	.word	0x000000ff
        /*0d68*/ 	.word	0x00016850
        /*0d6c*/ 	.short	0x010a
        /*0d6e*/ 	.byte	0x06
	.zero		1


	//   ....[41]....
        /*0d70*/ 	.word	0x00009d90
        /*0d74*/ 	.word	0x000000ff
        /*0d78*/ 	.word	0x00016850
        /*0d7c*/ 	.short	0x010a
        /*0d7e*/ 	.byte	0x06
	.zero		1


	//   ....[42]....
        /*0d80*/ 	.word	0x0000a1b0
        /*0d84*/ 	.word	0x000000ff
        /*0d88*/ 	.word	0x00000000
        /*0d8c*/ 	.short	0x0101
        /*0d8e*/ 	.byte	0x06
	.zero		1


	//   ....[43]....
        /*0d90*/ 	.word	0x0000c470
        /*0d94*/ 	.word	0x000000ff
        /*0d98*/ 	.word	0x00000000
        /*0d9c*/ 	.short	0x0101
        /*0d9e*/ 	.byte	0x06
	.zero		1


	//   ....[44]....
        /*0da0*/ 	.word	0x0000c870
        /*0da4*/ 	.word	0x000000ff
        /*0da8*/ 	.word	0x00016850
        /*0dac*/ 	.short	0x010a
        /*0dae*/ 	.byte	0x05
	.zero		1


	//   ....[45]....
        /*0db0*/ 	.word	0x0000c8b0
        /*0db4*/ 	.word	0x000000ff
        /*0db8*/ 	.word	0x00016850
        /*0dbc*/ 	.short	0x010a
        /*0dbe*/ 	.byte	0x05
	.zero		1


	//   ....[46]....
        /*0dc0*/ 	.word	0x0000ce10
        /*0dc4*/ 	.word	0x000000ff
        /*0dc8*/ 	.word	0x00000000
        /*0dcc*/ 	.short	0x0101
        /*0dce*/ 	.byte	0x04
	.zero		1


	//   ....[47]....
        /*0dd0*/ 	.word	0x0000dcb0
        /*0dd4*/ 	.word	0x00000000
        /*0dd8*/ 	.word	0x00000000
        /*0ddc*/ 	.short	0x0101
        /*0dde*/ 	.byte	0x3f
	.zero		1


	//   ....[48]....
        /*0de0*/ 	.word	0x00010890
        /*0de4*/ 	.word	0x00000003
        /*0de8*/ 	.word	0x00016840
        /*0dec*/ 	.short	0x010a
        /*0dee*/ 	.byte	0x3f
	.zero		1


	//   ....[49]....
        /*0df0*/ 	.word	0x00011050
        /*0df4*/ 	.word	0x00000003
        /*0df8*/ 	.word	0x00016830
        /*0dfc*/ 	.short	0x0107
        /*0dfe*/ 	.byte	0x3f
	.zero		1


	//   ....[50]....
        /*0e00*/ 	.word	0x00011120
        /*0e04*/ 	.word	0x00000003
        /*0e08*/ 	.word	0x00016830
        /*0e0c*/ 	.short	0x0101
        /*0e0e*/ 	.byte	0x3f
	.zero		1


	//   ....[51]....
        /*0e10*/ 	.word	0x00011f60
        /*0e14*/ 	.word	0x00000016
        /*0e18*/ 	.word	0x00016800
        /*0e1c*/ 	.short	0x0107
        /*0e1e*/ 	.byte	0x3f
	.zero		1


	//   ....[52]....
        /*0e20*/ 	.word	0x00012050
        /*0e24*/ 	.word	0x00000016
        /*0e28*/ 	.word	0x00016800
        /*0e2c*/ 	.short	0x0101
        /*0e2e*/ 	.byte	0x3f
	.zero		1


	//   ....[53]....
        /*0e30*/ 	.word	0x00012070
        /*0e34*/ 	.word	0x00000016
        /*0e38*/ 	.word	0x00016820
        /*0e3c*/ 	.short	0x010a
        /*0e3e*/ 	.byte	0x3f
	.zero		1


	//   ....[54]....
        /*0e40*/ 	.word	0x00012420
        /*0e44*/ 	.word	0x00000005
        /*0e48*/ 	.word	0x00016840
        /*0e4c*/ 	.short	0x010a
        /*0e4e*/ 	.byte	0x3f
	.zero		1


	//   ....[55]....
        /*0e50*/ 	.word	0x00012930
        /*0e54*/ 	.word	0x00000005
        /*0e58*/ 	.word	0x00016830
        /*0e5c*/ 	.short	0x0107
        /*0e5e*/ 	.byte	0x3f
	.zero		1


	//   ....[56]....
        /*0e60*/ 	.word	0x000129f0
        /*0e64*/ 	.word	0x00000005
        /*0e68*/ 	.word	0x00016830
        /*0e6c*/ 	.short	0x0101
        /*0e6e*/ 	.byte	0x3f
	.zero		1


	//   ....[57]....
        /*0e70*/ 	.word	0x00012a50
        /*0e74*/ 	.word	0x00000005
        /*0e78*/ 	.word	0x00016860
        /*0e7c*/ 	.short	0x010a
        /*0e7e*/ 	.byte	0x3f
	.zero		1


	//   ....[58]....
        /*0e80*/ 	.word	0x00012f20
        /*0e84*/ 	.word	0x00000005
        /*0e88*/ 	.word	0x00016850
        /*0e8c*/ 	.short	0x0107
        /*0e8e*/ 	.byte	0x3f
	.zero		1


	//   ....[59]....
        /*0e90*/ 	.word	0x000130d0
        /*0e94*/ 	.word	0x00000005
        /*0e98*/ 	.word	0x00016850
        /*0e9c*/ 	.short	0x0101
        /*0e9e*/ 	.byte	0x3f
	.zero		1


	//   ....[60]....
        /*0ea0*/ 	.word	0x000132f0
        /*0ea4*/ 	.word	0x00000000
        /*0ea8*/ 	.word	0x00016860
        /*0eac*/ 	.short	0x010a
        /*0eae*/ 	.byte	0x3f
	.zero		1


	//   ....[61]....
        /*0eb0*/ 	.word	0x00013770
        /*0eb4*/ 	.word	0x00000000
        /*0eb8*/ 	.word	0x00016850
        /*0ebc*/ 	.short	0x0107
        /*0ebe*/ 	.byte	0x3f
	.zero		1


	//   ....[62]....
        /*0ec0*/ 	.word	0x00013840
        /*0ec4*/ 	.word	0x00000000
        /*0ec8*/ 	.word	0x00016850
        /*0ecc*/ 	.short	0x0101
        /*0ece*/ 	.byte	0x3f
	.zero		1


	//   ....[63]....
        /*0ed0*/ 	.word	0x00014570
        /*0ed4*/ 	.word	0x00000005
        /*0ed8*/ 	.word	0x00016820
        /*0edc*/ 	.short	0x010a
        /*0ede*/ 	.byte	0x3f
	.zero		1


	//   ....[64]....
        /*0ee0*/ 	.word	0x000146f0
        /*0ee4*/ 	.word	0x00000003
        /*0ee8*/ 	.word	0x00016840
        /*0eec*/ 	.short	0x010a
        /*0eee*/ 	.byte	0x3f
	.zero		1


	//   ....[65]....
        /*0ef0*/ 	.word	0x00014790
        /*0ef4*/ 	.word	0x00000005
        /*0ef8*/ 	.word	0x00016840
        /*0efc*/ 	.short	0x010a
        /*0efe*/ 	.byte	0x3f
	.zero		1


	//   ....[66]....
        /*0f00*/ 	.word	0x000147d0
        /*0f04*/ 	.word	0x00000003
        /*0f08*/ 	.word	0x00016860
        /*0f0c*/ 	.short	0x010a
        /*0f0e*/ 	.byte	0x3f
	.zero		1


	//   ....[67]....
        /*0f10*/ 	.word	0x00014810
        /*0f14*/ 	.word	0x00000005
        /*0f18*/ 	.word	0x00016860
        /*0f1c*/ 	.short	0x010a
        /*0f1e*/ 	.byte	0x3f
	.zero		1


	//   ....[68]....
        /*0f20*/ 	.word	0x00014880
        /*0f24*/ 	.word	0x00000003
        /*0f28*/ 	.word	0x00016800
        /*0f2c*/ 	.short	0x010a
        /*0f2e*/ 	.byte	0x3f
	.zero		1


	//   ....[69]....
        /*0f30*/ 	.word	0x000148d0
        /*0f34*/ 	.word	0x00000003
        /*0f38*/ 	.word	0x00016830
        /*0f3c*/ 	.short	0x010a
        /*0f3e*/ 	.byte	0x3f
	.zero		1


	//   ....[70]....
        /*0f40*/ 	.word	0x00014930
        /*0f44*/ 	.word	0x00000009
        /*0f48*/ 	.word	0x00016830
        /*0f4c*/ 	.short	0x010a
        /*0f4e*/ 	.byte	0x3f
	.zero		1


	//   ....[71]....
        /*0f50*/ 	.word	0x00014990
        /*0f54*/ 	.word	0x00000009
        /*0f58*/ 	.word	0x00016850
        /*0f5c*/ 	.short	0x010a
        /*0f5e*/ 	.byte	0x3f
	.zero		1


	//   ....[72]....
        /*0f60*/ 	.word	0x000149f0
        /*0f64*/ 	.word	0x00000009
        /*0f68*/ 	.word	0x00016830
        /*0f6c*/ 	.short	0x010a
        /*0f6e*/ 	.byte	0x3f
	.zero		1


	//   ....[73]....
        /*0f70*/ 	.word	0x00014a50
        /*0f74*/ 	.word	0x00000009
        /*0f78*/ 	.word	0x00016850
        /*0f7c*/ 	.short	0x010a
        /*0f7e*/ 	.byte	0x3f
	.zero		1


	//   ....[74]....
        /*0f80*/ 	.word	0x00014ab0
        /*0f84*/ 	.word	0x00000009
        /*0f88*/ 	.word	0x00016830
        /*0f8c*/ 	.short	0x010a
        /*0f8e*/ 	.byte	0x3f
	.zero		1


	//   ....[75]....
        /*0f90*/ 	.word	0x00014b10
        /*0f94*/ 	.word	0x00000009
        /*0f98*/ 	.word	0x00016850
        /*0f9c*/ 	.short	0x010a
        /*0f9e*/ 	.byte	0x3f
	.zero		1


	//   ....[76]....
        /*0fa0*/ 	.word	0x00014b70
        /*0fa4*/ 	.word	0x00000006
        /*0fa8*/ 	.word	0x00016850
        /*0fac*/ 	.short	0x010a
        /*0fae*/ 	.byte	0x3f
	.zero		1


	//   ....[77]....
        /*0fb0*/ 	.word	0x00014c90
        /*0fb4*/ 	.word	0x00000003
        /*0fb8*/ 	.word	0x00016840
        /*0fbc*/ 	.short	0x010a
        /*0fbe*/ 	.byte	0x3f
	.zero		1


	//   ....[78]....
        /*0fc0*/ 	.word	0x00016730
        /*0fc4*/ 	.word	0x00000016
        /*0fc8*/ 	.word	0x00016820
        /*0fcc*/ 	.short	0x010a
        /*0fce*/ 	.byte	0x3f
	.zero		1


	//   ....[79]....
        /*0fd0*/ 	.word	0x00016780
        /*0fd4*/ 	.word	0x00000005
        /*0fd8*/ 	.word	0x00016840
        /*0fdc*/ 	.short	0x010a
        /*0fde*/ 	.byte	0x3f
	.zero		1


	//   ....[80]....
        /*0fe0*/ 	.word	0x00017090
        /*0fe4*/ 	.word	0x00000005
        /*0fe8*/ 	.word	0x00016860
        /*0fec*/ 	.short	0x010a
        /*0fee*/ 	.byte	0x3f
	.zero		1


	//   ....[81]....
        /*0ff0*/ 	.word	0x00017a00
        /*0ff4*/ 	.word	0x00000000
        /*0ff8*/ 	.word	0x00016860
        /*0ffc*/ 	.short	0x010a
        /*0ffe*/ 	.byte	0x3f
	.zero		1


	//   ....[82]....
        /*1000*/ 	.word	0x00018c80
        /*1004*/ 	.word	0x00000005
        /*1008*/ 	.word	0x00016820
        /*100c*/ 	.short	0x010a
        /*100e*/ 	.byte	0x3f
	.zero		1


	//   ....[83]....
        /*1010*/ 	.word	0x00018e20
        /*1014*/ 	.word	0x00000003
        /*1018*/ 	.word	0x00016840
        /*101c*/ 	.short	0x010a
        /*101e*/ 	.byte	0x3f
	.zero		1


	//   ....[84]....
        /*1020*/ 	.word	0x00018e70
        /*1024*/ 	.word	0x00000005
        /*1028*/ 	.word	0x00016840
        /*102c*/ 	.short	0x010a
        /*102e*/ 	.byte	0x3f
	.zero		1


	//   ....[85]....
        /*1030*/ 	.word	0x00018ec0
        /*1034*/ 	.word	0x00000003
        /*1038*/ 	.word	0x00016860
        /*103c*/ 	.short	0x010a
        /*103e*/ 	.byte	0x3f
	.zero		1


	//----- nvinfo : EIATTR_NUM_MBARRIERS
	.align		4
.L_207:
        /*1040*/ 	.byte	0x03, 0x38
        /*1042*/ 	.short	0x0016


	//----- nvinfo : EIATTR_EXIT_INSTR_OFFSETS
	.align		4
        /*1044*/ 	.byte	0x04, 0x1c
        /*1046*/ 	.short	(.L_209 - .L_208)


	//   ....[0]....
.L_208:
        /*1048*/ 	.word	0x000009b0


	//   ....[1]....
        /*104c*/ 	.word	0x0000e8f0


	//   ....[2]....
        /*1050*/ 	.word	0x00014860


	//----- nvinfo : EIATTR_MAX_THREADS
	.align		4
.L_209:
        /*1054*/ 	.byte	0x04, 0x05
        /*1056*/ 	.short	(.L_211 - .L_210)
.L_210:
        /*1058*/ 	.word	0x00000200
        /*105c*/ 	.word	0x00000001
        /*1060*/ 	.word	0x00000001


	//----- nvinfo : EIATTR_CRS_STACK_SIZE
	.align		4
.L_211:
        /*1064*/ 	.byte	0x04, 0x1e
        /*1066*/ 	.short	(.L_213 - .L_212)
.L_212:
        /*1068*/ 	.word	0x00000000


	//----- nvinfo : EIATTR_CBANK_PARAM_SIZE
	.align		4
.L_213:
        /*106c*/ 	.byte	0x03, 0x19
        /*106e*/ 	.short	0x0af0


	//----- nvinfo : EIATTR_PARAM_CBANK
	.align		4
        /*1070*/ 	.byte	0x04, 0x0a
        /*1072*/ 	.short	(.L_215 - .L_214)
	.align		4
.L_214:
        /*1074*/ 	.word	index@(.nv.constant0._ZN7cutlass13device_kernelIN5flash11enable_sm90INS1_16FlashAttnFwdSm90INS1_25CollectiveMainloopFwdSm90ILi2EN4cute5tupleIJNS5_1CILi1EEES8_S8_EEENS6_IJNS7_ILi192EEENS7_ILi128EEENS7_ILi64EEEEEELi64ENS_6half_tEfNS_4arch4Sm90ELb0ELb1ELb0ELb1ELb1ELb0ELb0ELb1ELb1ELb1ELb0ELb0EEENS1_21CollectiveEpilogueFwdINS6_IJSA_SC_SB_EEES9_SE_SG_Li384ELb1ELb1ELb0ELb0EEENS1_36VarlenDynamicPersistentTileSchedulerILi192ELi128ELi384ELi128ELb0ELb1ELb1ELb1ELb0ELb1EEEEEEEEEvNT_6ParamsE)
        /*1078*/ 	.short	0x0210
        /*107a*/ 	.short	0x0af0


	//----- nvinfo : EIATTR_SW_WAR
	.align		4
.L_215:
        /*107c*/ 	.byte	0x04, 0x36
        /*107e*/ 	.short	(.L_217 - .L_216)
.L_216:
        /*1080*/ 	.word	0x00000008
.L_217:


//--------------------- .nv.info._ZN7cutlass13device_kernelIN5flash11enable_sm90INS1_16FlashAttnFwdSm90INS1_25CollectiveMainloopFwdSm90ILi2EN4cute5tupleIJNS5_1CILi1EEES8_S8_EEENS6_IJNS7_ILi192EEENS7_ILi128EEENS7_ILi64EEEEEELi64ENS_6half_tEfNS_4arch4Sm90ELb0ELb1ELb0ELb1ELb1ELb1ELb0ELb1ELb1ELb1ELb0ELb0EEENS1_21CollectiveEpilogueFwdINS6_IJSA_SC_SB_EEES9_SE_SG_Li384ELb1ELb1ELb0ELb0EEENS1_36VarlenDynamicPersistentTileSchedulerILi192ELi128ELi384ELi128ELb0ELb1ELb1ELb1ELb0ELb1EEEEEEEEEvNT_6ParamsE --------------------------
	.section	.nv.info._ZN7cutlass13device_kernelIN5flash11enable_sm90INS1_16FlashAttnFwdSm90INS1_25CollectiveMainloopFwdSm90ILi2EN4cute5tupleIJNS5_1CILi1EEES8_S8_EEENS6_IJNS7_ILi192EEENS7_ILi128EEENS7_ILi64EEEEEELi64ENS_6half_tEfNS_4arch4Sm90ELb0ELb1ELb0ELb1ELb1ELb1ELb0ELb1ELb1ELb1ELb0ELb0EEENS1_21CollectiveEpilogueFwdINS6_IJSA_SC_SB_EEES9_SE_SG_Li384ELb1ELb1ELb0ELb0EEENS1_36VarlenDynamicPersistentTileSchedulerILi192ELi128ELi384ELi128ELb0ELb1ELb1ELb1ELb0ELb1EEEEEEEEEvNT_6ParamsE,"",@"SHT_CUDA_INFO"
	.sectionflags	@""
	.align	4


	//----- nvinfo : EIATTR_CUDA_API_VERSION
	.align		4
        /*0000*/ 	.byte	0x04, 0x37
        /*0002*/ 	.short	(.L_219 - .L_218)
.L_218:
        /*0004*/ 	.word	0x00000082


	//----- nvinfo : EIATTR_KPARAM_INFO
	.align		4
.L_219:
        /*0008*/ 	.byte	0x04, 0x17
        /*000a*/ 	.short	(.L_221 - .L_220)
.L_220:
        /*000c*/ 	.word	0x00000000
        /*0010*/ 	.short	0x0000
        /*0012*/ 	.short	0x0070
        /*0014*/ 	.byte	0x00, 0xf0, 0x01, 0x2a


	//----- nvinfo : EIATTR_SPARSE_MMA_MASK
	.align		4
.L_221:
        /*0018*/ 	.byte	0x03, 0x50
        /*001a*/ 	.short	0x0000


	//----- nvinfo : EIATTR_MAXREG_COUNT
	.align		4
        /*001c*/ 	.byte	0x03, 0x1b
        /*001e*/ 	.short	0x0080


	//----- nvinfo : EIATTR_NUM_BARRIERS
	.align		4
        /*0020*/ 	.byte	0x02, 0x4c
        /*0022*/ 	.byte	0x10
	.zero		1


	//----- nvinfo : EIATTR_EXTERNS
	.align		4
        /*0024*/ 	.byte	0x04, 0x0f
        /*0026*/ 	.short	(.L_223 - .L_222)


	//   ....[0]....
	.align		4
.L_222:
        /*0028*/ 	.word	index@(__assertfail)


	//----- nvinfo : EIATTR_ANNOTATIONS
	.align		4
.L_223:
        /*002c*/ 	.byte	0x04, 0x55
        /*002e*/ 	.short	(.L_225 - .L_224)


	//   ....[0]....
.L_224:
        /* <DEDUP_REMOVED lines=78> */


	//----- nvinfo : EIATTR_MERCURY_ISA_VERSION
	.align		4
.L_225:
        /*0500*/ 	.byte	0x03, 0x5f
        /*0502*/ 	.short	0x0101


	//----- nvinfo : EIATTR_UNUSED_LOAD_BYTE_OFFSET
	.align		4
        /*0504*/ 	.byte	0x04, 0x44
        /*0506*/ 	.short	(.L_227 - .L_226)


	//   ....[0]....
.L_226:
        /*0508*/ 	.word	0x00000a90
        /*050c*/ 	.word	0x0000fff0


	//   ....[1]....
        /*0510*/ 	.word	0x000154b0
        /*0514*/ 	.word	0x0000fff0


	//----- nvinfo : EIATTR_INT_WARP_WIDE_INSTR_OFFSETS
	.align		4
.L_227:
        /*0518*/ 	.byte	0x04, 0x31
        /*051a*/ 	.short	(.L_229 - .L_228)


	//   ....[0]....
.L_228:
        /*051c*/ 	.word	0x00000130


	//   ....[1]....
        /*0520*/ 	.word	0x00000170


	//   ....[2]....
        /*0524*/ 	.word	0x000001e0


	//   ....[3]....
        /*0528*/ 	.word	0x00019720


	//   ....[4]....
        /*052c*/ 	.word	0x000197b0


	//   ....[5]....
        /*0530*/ 	.word	0x0001c9f0


	//   ....[6]....
        /*0534*/ 	.word	0x0001ca80


	//----- nvinfo : EIATTR_COOP_GROUP_MASK_REGIDS
	.align		4
.L_229:
        /*0538*/ 	.byte	0x04, 0x29
        /*053a*/ 	.short	(.L_231 - .L_230)


	//   ....[0]....
.L_230:
        /*053c*/ 	.word	0xffffffff


	//   ....[1]....
        /*0540*/ 	.word	0xffffffff


	//   ....[2]....
        /*0544*/ 	.word	0xffffffff


	//   ....[3]....
        /*0548*/ 	.word	0xffffffff


	//   ....[4]....
        /*054c*/ 	.word	0xffffffff


	//   ....[5]....
        /*0550*/ 	.word	0xffffffff


	//   ....[6]....
        /*0554*/ 	.word	0xffffffff


	//   ....[7]....
        /*0558*/ 	.word	0xffffffff


	//   ....[8]....
        /*055c*/ 	.word	0xffffffff


	//   ....[9]....
        /*0560*/ 	.word	0xffffffff


	//   ....[10]....
        /*0564*/ 	.word	0xffffffff


	//   ....[11]....
        /*0568*/ 	.word	0xffffffff


	//   ....[12]....
        /*056c*/ 	.word	0xffffffff


	//   ....[13]....
        /*0570*/ 	.word	0xffffffff


	//   ....[14]....
        /*0574*/ 	.word	0xffffffff


	//   ....[15]....
        /*0578*/ 	.word	0xffffffff


	//   ....[16]....
        /*057c*/ 	.word	0xffffffff


	//   ....[17]....
        /*0580*/ 	.word	0xffffffff


	//   ....[18]....
        /*0584*/ 	.word	0xffffffff


	//   ....[19]....
        /*0588*/ 	.word	0xffffffff


	//   ....[20]....
        /*058c*/ 	.word	0xffffffff


	//   ....[21]....
        /*0590*/ 	.word	0xffffffff


	//   ....[22]....
        /*0594*/ 	.word	0xffffffff


	//   ....[23]....
        /*0598*/ 	.word	0xffffffff


	//   ....[24]....
        /*059c*/ 	.word	0xffffffff


	//   ....[25]....
        /*05a0*/ 	.word	0xffffffff


	//   ....[26]....
        /*05a4*/ 	.word	0xffffffff


	//   ....[27]....
        /*05a8*/ 	.word	0xffffffff


	//   ....[28]....
        /*05ac*/ 	.word	0xffffffff


	//   ....[29]....
        /*05b0*/ 	.word	0xffffffff


	//   ....[30]....
        /*05b4*/ 	.word	0xffffffff


	//   ....[31]....
        /*05b8*/ 	.word	0xffffffff


	//   ....[32]....
        /*05bc*/ 	.word	0xffffffff


	//   ....[33]....
        /*05c0*/ 	.word	0xffffffff


	//   ....[34]....
        /*05c4*/ 	.word	0xffffffff


	//   ....[35]....
        /*05c8*/ 	.word	0xffffffff


	//   ....[36]....
        /*05cc*/ 	.word	0xffffffff


	//   ....[37]....
        /*05d0*/ 	.word	0xffffffff


	//   ....[38]....
        /*05d4*/ 	.word	0xffffffff


	//   ....[39]....
        /*05d8*/ 	.word	0xffffffff


	//   ....[40]....
        /*05dc*/ 	.word	0xffffffff


	//   ....[41]....
        /*05e0*/ 	.word	0xffffffff


	//   ....[42]....
        /*05e4*/ 	.word	0xffffffff


	//   ....[43]....
        /*05e8*/ 	.word	0xffffffff


	//   ....[44]....
        /*05ec*/ 	.word	0xffffffff


	//   ....[45]....
        /*05f0*/ 	.word	0xffffffff


	//   ....[46]....
        /*05f4*/ 	.word	0xffffffff


	//   ....[47]....
        /*05f8*/ 	.word	0xffffffff


	//   ....[48]....
        /*05fc*/ 	.word	0xffffffff


	//   ....[49]....
        /*0600*/ 	.word	0xffffffff


	//   ....[50]....
        /*0604*/ 	.word	0xffffffff


	//   ....[51]....
        /*0608*/ 	.word	0xffffffff


	//   ....[52]....
        /*060c*/ 	.word	0xffffffff


	//   ....[53]....
        /*0610*/ 	.word	0xffffffff


	//   ....[54]....
        /*0614*/ 	.word	0xffffffff


	//   ....[55]....
        /*0618*/ 	.word	0xffffffff


	//   ....[56]....
        /*061c*/ 	.word	0xffffffff


	//   ....[57]....
        /*0620*/ 	.word	0xffffffff


	//   ....[58]....
        /*0624*/ 	.word	0xffffffff


	//   ....[59]....
        /*0628*/ 	.word	0xffffffff


	//   ....[60]....
        /*062c*/ 	.word	0xffffffff


	//   ....[61]....
        /*0630*/ 	.word	0xffffffff


	//   ....[62]....
        /*0634*/ 	.word	0xffffffff


	//   ....[63]....
        /*0638*/ 	.word	0xffffffff


	//   ....[64]....
        /*063c*/ 	.word	0xffffffff


	//   ....[65]....
        /*0640*/ 	.word	0xffffffff


	//   ....[66]....
        /*0644*/ 	.word	0xffffffff


	//   ....[67]....
        /*0648*/ 	.word	0xffffffff


	//   ....[68]....
        /*064c*/ 	.word	0xffffffff


	//   ....[69]....
        /*0650*/ 	.word	0xffffffff


	//   ....[70]....
        /*0654*/ 	.word	0xffffffff


	//   ....[71]....
        /*0658*/ 	.word	0xffffffff


	//   ....[72]....
        /*065c*/ 	.word	0xffffffff


	//   ....[73]....
        /*0660*/ 	.word	0xffffffff


	//   ....[74]....
        /*0664*/ 	.word	0xffffffff


	//   ....[75]....
        /*0668*/ 	.word	0xffffffff


	//   ....[76]....
        /*066c*/ 	.word	0xffffffff


	//   ....[77]....
        /*0670*/ 	.word	0xffffffff


	//   ....[78]....
        /*0674*/ 	.word	0xffffffff


	//   ....[79]....
        /*0678*/ 	.word	0xffffffff


	//   ....[80]....
        /*067c*/ 	.word	0xffffffff


	//   ....[81]....
        /*0680*/ 	.word	0xffffffff


	//   ....[82]....
        /*0684*/ 	.word	0xffffffff


	//   ....[83]....
        /*0688*/ 	.word	0xffffffff


	//   ....[84]....
        /*068c*/ 	.word	0xffffffff


	//   ....[85]....
        /*0690*/ 	.word	0xffffffff


	//   ....[86]....
        /*0694*/ 	.word	0xffffffff


	//   ....[87]....
        /*0698*/ 	.word	0xffffffff


	//   ....[88]....
        /*069c*/ 	.word	0xffffffff


	//   ....[89]....
        /*06a0*/ 	.word	0xffffffff


	//   ....[90]....
        /*06a4*/ 	.word	0xffffffff


	//   ....[91]....
        /*06a8*/ 	.word	0xffffffff


	//   ....[92]....
        /*06ac*/ 	.word	0xffffffff


	//   ....[93]....
        /*06b0*/ 	.word	0xffffffff


	//   ....[94]....
        /*06b4*/ 	.word	0xffffffff


	//   ....[95]....
        /*06b8*/ 	.word	0xffffffff


	//   ....[96]....
        /*06bc*/ 	.word	0xffffffff


	//   ....[97]....
        /*06c0*/ 	.word	0xffffffff


	//   ....[98]....
        /*06c4*/ 	.word	0xffffffff


	//   ....[99]....
        /*06c8*/ 	.word	0xffffffff


	//   ....[100]....
        /*06cc*/ 	.word	0xffffffff


	//   ....[101]....
        /*06d0*/ 	.word	0xffffffff


	//   ....[102]....
        /*06d4*/ 	.word	0xffffffff


	//   ....[103]....
        /*06d8*/ 	.word	0xffffffff


	//   ....[104]....
        /*06dc*/ 	.word	0xffffffff


	//   ....[105]....
        /*06e0*/ 	.word	0xffffffff


	//   ....[106]....
        /*06e4*/ 	.word	0xffffffff


	//   ....[107]....
        /*06e8*/ 	.word	0xffffffff


	//   ....[108]....
        /*06ec*/ 	.word	0xffffffff


	//   ....[109]....
        /*06f0*/ 	.word	0xffffffff


	//   ....[110]....
        /*06f4*/ 	.word	0xffffffff


	//   ....[111]....
        /*06f8*/ 	.word	0xffffffff


	//   ....[112]....
        /*06fc*/ 	.word	0xffffffff


	//   ....[113]....
        /*0700*/ 	.word	0xffffffff


	//   ....[114]....
        /*0704*/ 	.word	0xffffffff


	//   ....[115]....
        /*0708*/ 	.word	0xffffffff


	//   ....[116]....
        /*070c*/ 	.word	0xffffffff


	//   ....[117]....
        /*0710*/ 	.word	0xffffffff


	//   ....[118]....
        /*0714*/ 	.word	0xffffffff


	//   ....[119]....
        /*0718*/ 	.word	0xffffffff


	//   ....[120]....
        /*071c*/ 	.word	0xffffffff


	//   ....[121]....
        /*0720*/ 	.word	0xffffffff


	//   ....[122]....
        /*0724*/ 	.word	0xffffffff


	//   ....[123]....
        /*0728*/ 	.word	0xffffffff


	//   ....[124]....
        /*072c*/ 	.word	0xffffffff


	//   ....[125]....
        /*0730*/ 	.word	0xffffffff


	//   ....[126]....
        /*0734*/ 	.word	0xffffffff


	//   ....[127]....
        /*0738*/ 	.word	0xffffffff


	//   ....[128]....
        /*073c*/ 	.word	0xffffffff


	//   ....[129]....
        /*0740*/ 	.word	0xffffffff


	//   ....[130]....
        /*0744*/ 	.word	0xffffffff


	//   ....[131]....
        /*0748*/ 	.word	0xffffffff


	//   ....[132]....
        /*074c*/ 	.word	0xffffffff


	//   ....[133]....
        /*0750*/ 	.word	0xffffffff


	//   ....[134]....
        /*0754*/ 	.word	0xffffffff


	//   ....[135]....
        /*0758*/ 	.word	0xffffffff


	//   ....[136]....
        /*075c*/ 	.word	0xffffffff


	//   ....[137]....
        /*0760*/ 	.word	0xffffffff


	//   ....[138]....
        /*0764*/ 	.word	0xffffffff


	//   ....[139]....
        /*0768*/ 	.word	0xffffffff


	//   ....[140]....
        /*076c*/ 	.word	0xffffffff


	//   ....[141]....
        /*0770*/ 	.word	0xffffffff


	//   ....[142]....
        /*0774*/ 	.word	0xffffffff


	//   ....[143]....
        /*0778*/ 	.word	0xffffffff


	//   ....[144]....
        /*077c*/ 	.word	0xffffffff


	//   ....[145]....
        /*0780*/ 	.word	0xffffffff


	//   ....[146]....
        /*0784*/ 	.word	0xffffffff


	//   ....[147]....
        /*0788*/ 	.word	0xffffffff


	//   ....[148]....
        /*078c*/ 	.word	0xffffffff


	//   ....[149]....
        /*0790*/ 	.word	0xffffffff


	//   ....[150]....
        /*0794*/ 	.word	0xffffffff


	//   ....[151]....
        /*0798*/ 	.word	0xffffffff


	//   ....[152]....
        /*079c*/ 	.word	0xffffffff


	//   ....[153]....
        /*07a0*/ 	.word	0xffffffff


	//   ....[154]....
        /*07a4*/ 	.word	0xffffffff


	//   ....[155]....
        /*07a8*/ 	.word	0xffffffff


	//   ....[156]....
        /*07ac*/ 	.word	0xffffffff


	//   ....[157]....
        /*07b0*/ 	.word	0xffffffff


	//   ....[158]....
        /*07b4*/ 	.word	0xffffffff


	//   ....[159]....
        /*07b8*/ 	.word	0xffffffff


	//   ....[160]....
        /*07bc*/ 	.word	0xffffffff


	//   ....[161]....
        /*07c0*/ 	.word	0xffffffff


	//   ....[162]....
        /*07c4*/ 	.word	0xffffffff


	//   ....[163]....
        /*07c8*/ 	.word	0xffffffff


	//   ....[164]....
        /*07cc*/ 	.word	0xffffffff


	//   ....[165]....
        /*07d0*/ 	.word	0xffffffff


	//   ....[166]....
        /*07d4*/ 	.word	0xffffffff


	//   ....[167]....
        /*07d8*/ 	.word	0xffffffff


	//   ....[168]....
        /*07dc*/ 	.word	0xffffffff


	//   ....[169]....
        /*07e0*/ 	.word	0xffffffff


	//   ....[170]....
        /*07e4*/ 	.word	0xffffffff


	//   ....[171]....
        /*07e8*/ 	.word	0xffffffff


	//   ....[172]....
        /*07ec*/ 	.word	0xffffffff


	//   ....[173]....
        /*07f0*/ 	.word	0xffffffff


	//   ....[174]....
        /*07f4*/ 	.word	0xffffffff


	//   ....[175]....
        /*07f8*/ 	.word	0xffffffff


	//   ....[176]....
        /*07fc*/ 	.word	0xffffffff


	//   ....[177]....
        /*0800*/ 	.word	0xffffffff


	//   ....[178]....
        /*0804*/ 	.word	0xffffffff


	//   ....[179]....
        /*0808*/ 	.word	0xffffffff


	//   ....[180]....
        /*080c*/ 	.word	0xffffffff


	//   ....[181]....
        /*0810*/ 	.word	0xffffffff


	//   ....[182]....
        /*0814*/ 	.word	0xffffffff


	//   ....[183]....
        /*0818*/ 	.word	0xffffffff


	//   ....[184]....
        /*081c*/ 	.word	0xffffffff


	//   ....[185]....
        /*0820*/ 	.word	0xffffffff


	//   ....[186]....
        /*0824*/ 	.word	0xffffffff


	//   ....[187]....
        /*0828*/ 	.word	0xffffffff


	//   ....[188]....
        /*082c*/ 	.word	0xffffffff


	//   ....[189]....
        /*0830*/ 	.word	0xffffffff


	//   ....[190]....
        /*0834*/ 	.word	0xffffffff


	//   ....[191]....
        /*0838*/ 	.word	0xffffffff


	//   ....[192]....
        /*083c*/ 	.word	0xffffffff


	//   ....[193]....
        /*0840*/ 	.word	0xffffffff


	//   ....[194]....
        /*0844*/ 	.word	0xffffffff


	//   ....[195]....
        /*0848*/ 	.word	0xffffffff


	//   ....[196]....
        /*084c*/ 	.word	0xffffffff


	//   ....[197]....
        /*0850*/ 	.word	0xffffffff


	//   ....[198]....
        /*0854*/ 	.word	0xffffffff


	//   ....[199]....
        /*0858*/ 	.word	0xffffffff


	//   ....[200]....
        /*085c*/ 	.word	0xffffffff


	//   ....[201]....
        /*0860*/ 	.word	0xffffffff


	//   ....[202]....
        /*0864*/ 	.word	0xffffffff


	//   ....[203]....
        /*0868*/ 	.word	0xffffffff


	//   ....[204]....
        /*086c*/ 	.word	0xffffffff


	//   ....[205]....
        /*0870*/ 	.word	0xffffffff


	//   ....[206]....
        /*0874*/ 	.word	0xffffffff


	//   ....[207]....
        /*0878*/ 	.word	0xffffffff


	//   ....[208]....
        /*087c*/ 	.word	0xffffffff


	//   ....[209]....
        /*0880*/ 	.word	0x0500000f


	//   ....[210]....
        /*0884*/ 	.word	0x0500000f


	//   ....[211]....
        /*0888*/ 	.word	0x0500000f


	//   ....[212]....
        /*088c*/ 	.word	0x0500000f


	//   ....[213]....
        /*0890*/ 	.word	0x0500000f


	//   ....[214]....
        /*0894*/ 	.word	0x0500000f


	//   ....[215]....
        /*0898*/ 	.word	0x0500000f


	//   ....[216]....
        /*089c*/ 	.word	0x0500000f


	//   ....[217]....
        /*08a0*/ 	.word	0x0500000f


	//   ....[218]....
        /*08a4*/ 	.word	0x0500000f


	//   ....[219]....
        /*08a8*/ 	.word	0x0500000f


	//   ....[220]....
        /*08ac*/ 	.word	0x0500000f


	//   ....[221]....
        /*08b0*/ 	.word	0x0500000f


	//   ....[222]....
        /*08b4*/ 	.word	0x0500000f


	//   ....[223]....
        /*08b8*/ 	.word	0x0500000f


	//   ....[224]....
        /*08bc*/ 	.word	0x0500000f


	//   ....[225]....
        /*08c0*/ 	.word	0x0500000f


	//   ....[226]....
        /*08c4*/ 	.word	0x0500000f


	//   ....[227]....
        /*08c8*/ 	.word	0x0500000f


	//   ....[228]....
        /*08cc*/ 	.word	0x0500000f


	//   ....[229]....
        /*08d0*/ 	.word	0x0500000f


	//   ....[230]....
        /*08d4*/ 	.word	0x0500000f


	//   ....[231]....
        /*08d8*/ 	.word	0x0500000f


	//   ....[232]....
        /*08dc*/ 	.word	0x0500000f


	//   ....[233]....
        /*08e0*/ 	.word	0x0500000f


	//   ....[234]....
        /*08e4*/ 	.word	0x0500000f


	//   ....[235]....
        /*08e8*/ 	.word	0x0500000f


	//   ....[236]....
        /*08ec*/ 	.word	0x0500000f


	//   ....[237]....
        /*08f0*/ 	.word	0x0500000f


	//   ....[238]....
        /*08f4*/ 	.word	0x0500000f


	//   ....[239]....
        /*08f8*/ 	.word	0x0500000f


	//   ....[240]....
        /*08fc*/ 	.word	0x0500000f


	//   ....[241]....
        /*0900*/ 	.word	0x0500000f


	//   ....[242]....
        /*0904*/ 	.word	0x0500000f


	//   ....[243]....
        /*0908*/ 	.word	0x0500000f


	//   ....[244]....
        /*090c*/ 	.word	0x0500000f


	//   ....[245]....
        /*0910*/ 	.word	0x0500000f


	//   ....[246]....
        /*0914*/ 	.word	0x0500000f


	//   ....[247]....
        /*0918*/ 	.word	0x0500000f


	//   ....[248]....
        /*091c*/ 	.word	0x0500000f


	//   ....[249]....
        /*0920*/ 	.word	0x0500000f


	//   ....[250]....
        /*0924*/ 	.word	0x0500000f


	//   ....[251]....
        /*0928*/ 	.word	0x0500000f


	//   ....[252]....
        /*092c*/ 	.word	0x0500000f


	//   ....[253]....
        /*0930*/ 	.word	0x0500000f


	//   ....[254]....
        /*0934*/ 	.word	0x0500000f


	//   ....[255]....
        /*0938*/ 	.word	0x0500000f


	//   ....[0]....
        /*093c*/ 	.word	0x0500000f


	//   ....[1]....
        /*0940*/ 	.word	0x0500000f


	//   ....[2]....
        /*0944*/ 	.word	0x0500000f


	//   ....[3]....
        /*0948*/ 	.word	0x0500000f


	//   ....[4]....
        /*094c*/ 	.word	0x0500000f


	//   ....[5]....
        /*0950*/ 	.word	0x0500000f


	//   ....[6]....
        /*0954*/ 	.word	0x0500000f


	//   ....[7]....
        /*0958*/ 	.word	0x0500000f


	//   ....[8]....
        /*095c*/ 	.word	0x0500000f


	//   ....[9]....
        /*0960*/ 	.word	0x0500000f


	//   ....[10]....
        /*0964*/ 	.word	0x0500000f


	//   ....[11]....
        /*0968*/ 	.word	0x0500000f


	//   ....[12]....
        /*096c*/ 	.word	0x0500000f


	//   ....[13]....
        /*0970*/ 	.word	0x0500000f


	//   ....[14]....
        /*0974*/ 	.word	0x0500000f


	//   ....[15]....
        /*0978*/ 	.word	0x0500000f


	//   ....[16]....
        /*097c*/ 	.word	0x0500000f


	//   ....[17]....
        /*0980*/ 	.word	0x0500000f


	//   ....[18]....
        /*0984*/ 	.word	0x0500000f


	//   ....[19]....
        /*0988*/ 	.word	0x0500000f


	//   ....[20]....
        /*098c*/ 	.word	0x0500000f


	//   ....[21]....
        /*0990*/ 	.word	0x0500000f


	//   ....[22]....
        /*0994*/ 	.word	0x0500000f


	//   ....[23]....
        /*0998*/ 	.word	0x0500000f


	//   ....[24]....
        /*099c*/ 	.word	0x0500000f


	//   ....[25]....
        /*09a0*/ 	.word	0x0500000f


	//   ....[26]....
        /*09a4*/ 	.word	0x0500000f


	//   ....[27]....
        /*09a8*/ 	.word	0x0500000f


	//   ....[28]....
        /*09ac*/ 	.word	0x0500000f


	//   ....[29]....
        /*09b0*/ 	.word	0x0500000f


	//   ....[30]....
        /*09b4*/ 	.word	0x0500000f


	//   ....[31]....
        /*09b8*/ 	.word	0x0500000f


	//   ....[32]....
        /*09bc*/ 	.word	0x0500000f


	//   ....[33]....
        /*09c0*/ 	.word	0x0500000f


	//   ....[34]....
        /*09c4*/ 	.word	0x0500000f


	//   ....[35]....
        /*09c8*/ 	.word	0x0500000f


	//   ....[36]....
        /*09cc*/ 	.word	0x0500000f


	//   ....[37]....
        /*09d0*/ 	.word	0x0500000f


	//   ....[38]....
        /*09d4*/ 	.word	0x0500000f


	//   ....[39]....
        /*09d8*/ 	.word	0x0500000f


	//   ....[40]....
        /*09dc*/ 	.word	0x0500000f


	//   ....[41]....
        /*09e0*/ 	.word	0x0500000f


	//   ....[42]....
        /*09e4*/ 	.word	0x0500000f


	//   ....[43]....
        /*09e8*/ 	.word	0x0500000f


	//   ....[44]....
        /*09ec*/ 	.word	0x0500000f


	//   ....[45]....
        /*09f0*/ 	.word	0x0500000f


	//   ....[46]....
        /*09f4*/ 	.word	0x0500000f


	//   ....[47]....
        /*09f8*/ 	.word	0x0500000f


	//   ....[48]....
        /*09fc*/ 	.word	0x0500000f


	//   ....[49]....
        /*0a00*/ 	.word	0x0500000f


	//   ....[50]....
        /*0a04*/ 	.word	0x0500000f


	//   ....[51]....
        /*0a08*/ 	.word	0x0500000f


	//   ....[52]....
        /*0a0c*/ 	.word	0x0500000f


	//   ....[53]....
        /*0a10*/ 	.word	0x0500000f


	//   ....[54]....
        /*0a14*/ 	.word	0x0500000f


	//   ....[55]....
        /*0a18*/ 	.word	0x0500000f


	//   ....[56]....
        /*0a1c*/ 	.word	0x0500000f


	//   ....[57]....
        /*0a20*/ 	.word	0x0500000f


	//   ....[58]....
        /*0a24*/ 	.word	0x0500000f


	//   ....[59]....
        /*0a28*/ 	.word	0x0500000f


	//   ....[60]....
        /*0a2c*/ 	.word	0x0500000f


	//   ....[61]....
        /*0a30*/ 	.word	0x0500000f


	//   ....[62]....
        /*0a34*/ 	.word	0x0500000f


	//   ....[63]....
        /*0a38*/ 	.word	0x0500000f


	//   ....[64]....
        /*0a3c*/ 	.word	0x0500000f


	//   ....[65]....
        /*0a40*/ 	.word	0x0500000f


	//   ....[66]....
        /*0a44*/ 	.word	0x0500000f


	//   ....[67]....
        /*0a48*/ 	.word	0x0500000f


	//   ....[68]....
        /*0a4c*/ 	.word	0x0500000f


	//   ....[69]....
        /*0a50*/ 	.word	0x0500000f


	//   ....[70]....
        /*0a54*/ 	.word	0x0500000f


	//   ....[71]....
        /*0a58*/ 	.word	0x0500000f


	//   ....[72]....
        /*0a5c*/ 	.word	0x0500000f


	//   ....[73]....
        /*0a60*/ 	.word	0x0500000f


	//   ....[74]....
        /*0a64*/ 	.word	0x0500000f


	//   ....[75]....
        /*0a68*/ 	.word	0x0500000f


	//   ....[76]....
        /*0a6c*/ 	.word	0x0500000f


	//   ....[77]....
        /*0a70*/ 	.word	0x0500000f


	//   ....[78]....
        /*0a74*/ 	.word	0x0500000f


	//   ....[79]....
        /*0a78*/ 	.word	0x0500000f


	//   ....[80]....
        /*0a7c*/ 	.word	0x0500000f


	//   ....[81]....
        /*0a80*/ 	.word	0x0500000f


	//   ....[82]....
        /*0a84*/ 	.word	0x0500000f


	//   ....[83]....
        /*0a88*/ 	.word	0x0500000f


	//   ....[84]....
        /*0a8c*/ 	.word	0x0500000f


	//   ....[85]....
        /*0a90*/ 	.word	0x0500000f


	//   ....[86]....
        /*0a94*/ 	.word	0x0500000f


	//   ....[87]....
        /*0a98*/ 	.word	0x0500000f


	//   ....[88]....
        /*0a9c*/ 	.word	0x0500000f


	//   ....[89]....
        /*0aa0*/ 	.word	0x0500000f


	//   ....[90]....
        /*0aa4*/ 	.word	0x0500000f


	//   ....[91]....
        /*0aa8*/ 	.word	0x0500000f


	//   ....[92]....
        /*0aac*/ 	.word	0x0500000f


	//   ....[93]....
        /*0ab0*/ 	.word	0x0500000f


	//   ....[94]....
        /*0ab4*/ 	.word	0x0500000f


	//   ....[95]....
        /*0ab8*/ 	.word	0x0500000f


	//   ....[96]....
        /*0abc*/ 	.word	0x0500000f


	//   ....[97]....
        /*0ac0*/ 	.word	0x0500000f


	//----- nvinfo : EIATTR_COOP_GROUP_INSTR_OFFSETS
	.align		4
.L_231:
        /*0ac4*/ 	.byte	0x04, 0x28
        /*0ac6*/ 	.short	(.L_233 - .L_232)


	//   ....[0]....
.L_232:
        /*0ac8*/ 	.word	0x00000070


	//   ....[1]....
        /*0acc*/ 	.word	0x00000140


	//   ....[2]....
        /*0ad0*/ 	.word	0x00000190


	//   ....[3]....
        /*0ad4*/ 	.word	0x000003c0


	//   ....[4]....
        /*0ad8*/ 	.word	0x00000520


	//   ....[5]....
        /*0adc*/ 	.word	0x00000640


	//   ....[6]....
        /*0ae0*/ 	.word	0x000007a0


	//   ....[7]....
        /*0ae4*/ 	.word	0x00002e50


	//   ....[8]....
        /*0ae8*/ 	.word	0x00002e60


	//   ....[9]....
        /*0aec*/ 	.word	0x00003540


	//   ....[10]....
        /*0af0*/ 	.word	0x00003550


	//   ....[11]....
        /*0af4*/ 	.word	0x000041e0


	//   ....[12]....
        /*0af8*/ 	.word	0x000041f0


	//   ....[13]....
        /*0afc*/ 	.word	0x00004950


	//   ....[14]....
        /*0b00*/ 	.word	0x00004960


	//   ....[15]....
        /*0b04*/ 	.word	0x00005390


	//   ....[16]....
        /*0b08*/ 	.word	0x000053a0


	//   ....[17]....
        /*0b0c*/ 	.word	0x000054c0


	//   ....[18]....
        /*0b10*/ 	.word	0x000054d0


	//   ....[19]....
        /*0b14*/ 	.word	0x00005880


	//   ....[20]....
        /*0b18*/ 	.word	0x000058a0


	//   ....[21]....
        /*0b1c*/ 	.word	0x00005980


	//   ....[22]....
        /*0b20*/ 	.word	0x000059a0


	//   ....[23]....
        /*0b24*/ 	.word	0x00006250


	//   ....[24]....
        /*0b28*/ 	.word	0x00006a00


	//   ....[25]....
        /*0b2c*/ 	.word	0x00006a10


	//   ....[26]....
        /*0b30*/ 	.word	0x00006a20


	//   ....[27]....
        /*0b34*/ 	.word	0x00006a30


	//   ....[28]....
        /*0b38*/ 	.word	0x00006d60


	//   ....[29]....
        /*0b3c*/ 	.word	0x00006d70


	//   ....[30]....
        /*0b40*/ 	.word	0x00006d80


	//   ....[31]....
        /*0b44*/ 	.word	0x00006d90


	//   ....[32]....
        /*0b48*/ 	.word	0x000080a0


	//   ....[33]....
        /*0b4c*/ 	.word	0x000080c0


	//   ....[34]....
        /*0b50*/ 	.word	0x000080d0


	//   ....[35]....
        /*0b54*/ 	.word	0x000080e0


	//   ....[36]....
        /*0b58*/ 	.word	0x000081d0


	//   ....[37]....
        /*0b5c*/ 	.word	0x000081f0


	//   ....[38]....
        /*0b60*/ 	.word	0x00008290


	//   ....[39]....
        /*0b64*/ 	.word	0x000082c0


	//   ....[40]....
        /*0b68*/ 	.word	0x00009940


	//   ....[41]....
        /*0b6c*/ 	.word	0x0000a6b0


	//   ....[42]....
        /*0b70*/ 	.word	0x0000ae20


	//   ....[43]....
        /*0b74*/ 	.word	0x0000af20


	//   ....[44]....
        /*0b78*/ 	.word	0x0000b710


	//   ....[45]....
        /*0b7c*/ 	.word	0x0000b780


	//   ....[46]....
        /*0b80*/ 	.word	0x0000d0b0


	//   ....[47]....
        /*0b84*/ 	.word	0x0000d2d0


	//   ....[48]....
        /*0b88*/ 	.word	0x0000e2c0


	//   ....[49]....
        /*0b8c*/ 	.word	0x0000e2e0


	//   ....[50]....
        /*0b90*/ 	.word	0x0000e880


	//   ....[51]....
        /*0b94*/ 	.word	0x0000e8e0


	//   ....[52]....
        /*0b98*/ 	.word	0x00010620


	//   ....[53]....
        /*0b9c*/ 	.word	0x00010640


	//   ....[54]....
        /*0ba0*/ 	.word	0x00010ba0


	//   ....[55]....
        /*0ba4*/ 	.word	0x00010c00


	//   ....[56]....
        /*0ba8*/ 	.word	0x000124d0


	//   ....[57]....
        /*0bac*/ 	.word	0x00012700


	//   ....[58]....
        /*0bb0*/ 	.word	0x000135f0


	//   ....[59]....
        /*0bb4*/ 	.word	0x000136f0


	//   ....[60]....
        /*0bb8*/ 	.word	0x00013cb0


	//   ....[61]....
        /*0bbc*/ 	.word	0x00013d10


	//   ....[62]....
        /*0bc0*/ 	.word	0x00014cb0


	//   ....[63]....
        /*0bc4*/ 	.word	0x00014cf0


	//   ....[64]....
        /*0bc8*/ 	.word	0x00014da0


	//   ....[65]....
        /*0bcc*/ 	.word	0x00015040


	//   ....[66]....
        /*0bd0*/ 	.word	0x00015cd0


	//   ....[67]....
        /*0bd4*/ 	.word	0x00015d00


	//   ....[68]....
        /*0bd8*/ 	.word	0x00015d10


	//   ....[69]....
        /*0bdc*/ 	.word	0x00015d20


	//   ....[70]....
        /*0be0*/ 	.word	0x000161c0


	//   ....[71]....
        /*0be4*/ 	.word	0x000161e0


	//   ....[72]....
        /*0be8*/ 	.word	0x000161f0


	//   ....[73]....
        /*0bec*/ 	.word	0x00016200


	//   ....[74]....
        /*0bf0*/ 	.word	0x00016220


	//   ....[75]....
        /*0bf4*/ 	.word	0x00016250


	//   ....[76]....
        /*0bf8*/ 	.word	0x00016310


	//   ....[77]....
        /*0bfc*/ 	.word	0x00016320


	//   ....[78]....
        /*0c00*/ 	.word	0x00016bf0


	//   ....[79]....
        /*0c04*/ 	.word	0x00016c20


	//   ....[80]....
        /*0c08*/ 	.word	0x00016c40


	//   ....[81]....
        /*0c0c*/ 	.word	0x00016c70


	//   ....[82]....
        /*0c10*/ 	.word	0x00016ca0


	//   ....[83]....
        /*0c14*/ 	.word	0x00016cb0


	//   ....[84]....
        /*0c18*/ 	.word	0x00016ce0


	//   ....[85]....
        /*0c1c*/ 	.word	0x00016d50


	//   ....[86]....
        /*0c20*/ 	.word	0x00016e70


	//   ....[87]....
        /*0c24*/ 	.word	0x00017040


	//   ....[88]....
        /*0c28*/ 	.word	0x00017070


	//   ....[89]....
        /*0c2c*/ 	.word	0x000170a0


	//   ....[90]....
        /*0c30*/ 	.word	0x000170d0


	//   ....[91]....
        /*0c34*/ 	.word	0x00017100


	//   ....[92]....
        /*0c38*/ 	.word	0x00017130


	//   ....[93]....
        /*0c3c*/ 	.word	0x000172a0


	//   ....[94]....
        /*0c40*/ 	.word	0x000172d0


	//   ....[95]....
        /*0c44*/ 	.word	0x00017300


	//   ....[96]....
        /*0c48*/ 	.word	0x00017330


	//   ....[97]....
        /*0c4c*/ 	.word	0x00017360


	//   ....[98]....
        /*0c50*/ 	.word	0x00017390


	//   ....[99]....
        /*0c54*/ 	.word	0x00017430


	//   ....[100]....
        /*0c58*/ 	.word	0x00017490


	//   ....[101]....
        /*0c5c*/ 	.word	0x00017530


	//   ....[102]....
        /*0c60*/ 	.word	0x000185e0


	//   ....[103]....
        /*0c64*/ 	.word	0x0001a2e0


	//   ....[104]....
        /*0c68*/ 	.word	0x0001a300


	//   ....[105]....
        /*0c6c*/ 	.word	0x0001a390


	//   ....[106]....
        /*0c70*/ 	.word	0x0001a3b0


	//   ....[107]....
        /*0c74*/ 	.word	0x0001a430


	//   ....[108]....
        /*0c78*/ 	.word	0x0001a450


	//   ....[109]....
        /*0c7c*/ 	.word	0x0001a4d0


	//   ....[110]....
        /*0c80*/ 	.word	0x0001a4f0


	//   ....[111]....
        /*0c84*/ 	.word	0x0001a570


	//   ....[112]....
        /*0c88*/ 	.word	0x0001a590


	//   ....[113]....
        /*0c8c*/ 	.word	0x0001a610


	//   ....[114]....
        /*0c90*/ 	.word	0x0001a630


	//   ....[115]....
        /*0c94*/ 	.word	0x0001a6b0


	//   ....[116]....
        /*0c98*/ 	.word	0x0001a6d0


	//   ....[117]....
        /*0c9c*/ 	.word	0x0001a6e0


	//   ....[118]....
        /*0ca0*/ 	.word	0x0001a6f0


	//   ....[119]....
        /*0ca4*/ 	.word	0x0001b050


	//   ....[120]....
        /*0ca8*/ 	.word	0x0001b060


	//   ....[121]....
        /*0cac*/ 	.word	0x0001b080


	//   ....[122]....
        /*0cb0*/ 	.word	0x0001b0e0


	//   ....[123]....
        /*0cb4*/ 	.word	0x0001b100


	//   ....[124]....
        /*0cb8*/ 	.word	0x0001b180


	//   ....[125]....
        /*0cbc*/ 	.word	0x0001b1a0


	//   ....[126]....
        /*0cc0*/ 	.word	0x0001b220


	//   ....[127]....
        /*0cc4*/ 	.word	0x0001b240


	//   ....[128]....
        /*0cc8*/ 	.word	0x0001b2c0


	//   ....[129]....
        /*0ccc*/ 	.word	0x0001b2e0


	//   ....[130]....
        /*0cd0*/ 	.word	0x0001b360


	//   ....[131]....
        /*0cd4*/ 	.word	0x0001b380


	//   ....[132]....
        /*0cd8*/ 	.word	0x0001b400


	//   ....[133]....
        /*0cdc*/ 	.word	0x0001b420


	//   ....[134]....
        /*0ce0*/ 	.word	0x0001b430


	//   ....[135]....
        /*0ce4*/ 	.word	0x0001b4a0


	//   ....[136]....
        /*0ce8*/ 	.word	0x0001b4f0


	//   ....[137]....
        /*0cec*/ 	.word	0x0001b590


	//   ....[138]....
        /*0cf0*/ 	.word	0x0001b5c0


	//   ....[139]....
        /*0cf4*/ 	.word	0x0001b5d0


	//   ....[140]....
        /*0cf8*/ 	.word	0x0001b640


	//   ....[141]....
        /*0cfc*/ 	.word	0x0001b650


	//   ....[142]....
        /*0d00*/ 	.word	0x0001b660


	//   ....[143]....
        /*0d04*/ 	.word	0x0001be60


	//   ....[144]....
        /*0d08*/ 	.word	0x0001be80


	//   ....[145]....
        /*0d0c*/ 	.word	0x0001bef0


	//   ....[146]....
        /*0d10*/ 	.word	0x0001bf00


	//   ....[147]....
        /*0d14*/ 	.word	0x0001bf40


	//   ....[148]....
        /*0d18*/ 	.word	0x0001bf50


	//   ....[149]....
        /*0d1c*/ 	.word	0x0001bf90


	//   ....[150]....
        /*0d20*/ 	.word	0x0001bfa0


	//   ....[151]....
        /*0d24*/ 	.word	0x0001bfe0


	//   ....[152]....
        /*0d28*/ 	.word	0x0001bff0


	//   ....[153]....
        /*0d2c*/ 	.word	0x0001c030


	//   ....[154]....
        /*0d30*/ 	.word	0x0001c040


	//   ....[155]....
        /*0d34*/ 	.word	0x0001c080


	//   ....[156]....
        /*0d38*/ 	.word	0x0001c090


	//   ....[157]....
        /*0d3c*/ 	.word	0x0001c0a0


	//   ....[158]....
        /*0d40*/ 	.word	0x0001c0e0


	//   ....[159]....
        /*0d44*/ 	.word	0x0001c3a0


	//   ....[160]....
        /*0d48*/ 	.word	0x0001c3d0


	//   ....[161]....
        /*0d4c*/ 	.word	0x0001c430


	//   ....[162]....
        /*0d50*/ 	.word	0x0001c440


	//   ....[163]....
        /*0d54*/ 	.word	0x0001c490


	//   ....[164]....
        /*0d58*/ 	.word	0x0001c4a0


	//   ....[165]....
        /*0d5c*/ 	.word	0x0001c4f0


	//   ....[166]....
        /*0d60*/ 	.word	0x0001c500


	//   ....[167]....
        /*0d64*/ 	.word	0x0001c550


	//   ....[168]....
        /*0d68*/ 	.word	0x0001c560


	//   ....[169]....
        /*0d6c*/ 	.word	0x0001c5b0


	//   ....[170]....
        /*0d70*/ 	.word	0x0001c5c0


	//   ....[171]....
        /*0d74*/ 	.word	0x0001c610


	//   ....[172]....
        /*0d78*/ 	.word	0x0001c620


	//   ....[173]....
        /*0d7c*/ 	.word	0x0001c630


	//   ....[174]....
        /*0d80*/ 	.word	0x0001c670


	//   ....[175]....
        /*0d84*/ 	.word	0x0001cc70


	//   ....[176]....
        /*0d88*/ 	.word	0x0001ccb0


	//   ....[177]....
        /*0d8c*/ 	.word	0x0001ccd0


	//   ....[178]....
        /*0d90*/ 	.word	0x0001cd10


	//   ....[179]....
        /*0d94*/ 	.word	0x0001cd30


	//   ....[180]....
        /*0d98*/ 	.word	0x0001cd70


	//   ....[181]....
        /*0d9c*/ 	.word	0x0001cd90


	//   ....[182]....
        /*0da0*/ 	.word	0x0001cdd0


	//   ....[183]....
        /*0da4*/ 	.word	0x0001cdf0


	//   ....[184]....
        /*0da8*/ 	.word	0x0001ce30


	//   ....[185]....
        /*0dac*/ 	.word	0x0001ce50


	//   ....[186]....
        /*0db0*/ 	.word	0x0001ce90


	//   ....[187]....
        /*0db4*/ 	.word	0x0001ceb0


	//   ....[188]....
        /*0db8*/ 	.word	0x0001cef0


	//   ....[189]....
        /*0dbc*/ 	.word	0x0001cf10


	//   ....[190]....
        /*0dc0*/ 	.word	0x0001cf20


	//   ....[191]....
        /*0dc4*/ 	.word	0x0001d280


	//   ....[192]....
        /*0dc8*/ 	.word	0x0001d2b0


	//   ....[193]....
        /*0dcc*/ 	.word	0x0001d2f0


	//   ....[194]....
        /*0dd0*/ 	.word	0x0001d320


	//   ....[195]....
        /*0dd4*/ 	.word	0x0001d350


	//   ....[196]....
        /*0dd8*/ 	.word	0x0001d380


	//   ....[197]....
        /*0ddc*/ 	.word	0x0001d3b0


	//   ....[198]....
        /*0de0*/ 	.word	0x0001d3e0


	//   ....[199]....
        /*0de4*/ 	.word	0x0001d560


	//   ....[200]....
        /*0de8*/ 	.word	0x0001d590


	//   ....[201]....
        /*0dec*/ 	.word	0x0001d5c0


	//   ....[202]....
        /*0df0*/ 	.word	0x0001d5f0


	//   ....[203]....
        /*0df4*/ 	.word	0x0001d620


	//   ....[204]....
        /*0df8*/ 	.word	0x0001d650


	//   ....[205]....
        /*0dfc*/ 	.word	0x0001d710


	//   ....[206]....
        /*0e00*/ 	.word	0x0001d730


	//   ....[207]....
        /*0e04*/ 	.word	0x0001d7a0


	//   ....[208]....
        /*0e08*/ 	.word	0x0001de40


	//   ....[209]....
        /*0e0c*/ 	.word	0x0001e160


	//   ....[210]....
        /*0e10*/ 	.word	0x0001e1f0


	//   ....[211]....
        /*0e14*/ 	.word	0x0001e280


	//   ....[212]....
        /*0e18*/ 	.word	0x0001e310


	//   ....[213]....
        /*0e1c*/ 	.word	0x0001e3f0


	//   ....[214]....
        /*0e20*/ 	.word	0x0001e480


	//   ....[215]....
        /*0e24*/ 	.word	0x0001e520


	//   ....[216]....
        /*0e28*/ 	.word	0x0001e5b0


	//   ....[217]....
        /*0e2c*/ 	.word	0x0001e6a0


	//   ....[218]....
        /*0e30*/ 	.word	0x0001e730


	//   ....[219]....
        /*0e34*/ 	.word	0x0001e7d0


	//   ....[220]....
        /*0e38*/ 	.word	0x0001e860


	//   ....[221]....
        /*0e3c*/ 	.word	0x0001e9a0


	//   ....[222]....
        /*0e40*/ 	.word	0x0001ea50


	//   ....[223]....
        /*0e44*/ 	.word	0x0001eae0


	//   ....[224]....
        /*0e48*/ 	.word	0x0001eb30


	//   ....[225]....
        /*0e4c*/ 	.word	0x0001eb80


	//   ....[226]....
        /*0e50*/ 	.word	0x0001ec10


	//   ....[227]....
        /*0e54*/ 	.word	0x0001eca0


	//   ....[228]....
        /*0e58*/ 	.word	0x0001ecf0


	//   ....[229]....
        /*0e5c*/ 	.word	0x0001ed40


	//   ....[230]....
        /*0e60*/ 	.word	0x0001ee30


	//   ....[231]....
        /*0e64*/ 	.word	0x0001eee0


	//   ....[232]....
        /*0e68*/ 	.word	0x0001ef60


	//   ....[233]....
        /*0e6c*/ 	.word	0x0001efd0


	//   ....[234]....
        /*0e70*/ 	.word	0x0001f100


	//   ....[235]....
        /*0e74*/ 	.word	0x0001f210


	//   ....[236]....
        /*0e78*/ 	.word	0x0001f2e0


	//   ....[237]....
        /*0e7c*/ 	.word	0x0001f330


	//   ....[238]....
        /*0e80*/ 	.word	0x0001f6a0


	//   ....[239]....
        /*0e84*/ 	.word	0x0001f740


	//   ....[240]....
        /*0e88*/ 	.word	0x0001f7a0


	//   ....[241]....
        /*0e8c*/ 	.word	0x0001f810


	//   ....[242]....
        /*0e90*/ 	.word	0x0001f870


	//   ....[243]....
        /*0e94*/ 	.word	0x0001f8e0


	//   ....[244]....
        /*0e98*/ 	.word	0x0001f9a0


	//   ....[245]....
        /*0e9c*/ 	.word	0x0001fa00


	//   ....[246]....
        /*0ea0*/ 	.word	0x0001fac0


	//   ....[247]....
        /*0ea4*/ 	.word	0x0001fda0


	//   ....[248]....
        /*0ea8*/ 	.word	0x0001fe90


	//   ....[249]....
        /*0eac*/ 	.word	0x0001ff30


	//   ....[250]....
        /*0eb0*/ 	.word	0x0001ff90


	//   ....[251]....
        /*0eb4*/ 	.word	0x00020080


	//   ....[252]....
        /*0eb8*/ 	.word	0x000200f0


	//   ....[253]....
        /*0ebc*/ 	.word	0x000201e0


	//   ....[254]....
        /*0ec0*/ 	.word	0x00020250


	//   ....[255]....
        /*0ec4*/ 	.word	0x00020340


	//   ....[0]....
        /*0ec8*/ 	.word	0x000203b0


	//   ....[1]....
        /*0ecc*/ 	.word	0x000204a0


	//   ....[2]....
        /*0ed0*/ 	.word	0x00020510


	//   ....[3]....
        /*0ed4*/ 	.word	0x00020600


	//   ....[4]....
        /*0ed8*/ 	.word	0x00020670


	//   ....[5]....
        /*0edc*/ 	.word	0x00020760


	//   ....[6]....
        /*0ee0*/ 	.word	0x000207d0


	//   ....[7]....
        /*0ee4*/ 	.word	0x00020870


	//   ....[8]....
        /*0ee8*/ 	.word	0x00020990


	//   ....[9]....
        /*0eec*/ 	.word	0x000209e0


	//   ....[10]....
        /*0ef0*/ 	.word	0x00020a40


	//   ....[11]....
        /*0ef4*/ 	.word	0x00020b00


	//   ....[12]....
        /*0ef8*/ 	.word	0x00020b60


	//   ....[13]....
        /*0efc*/ 	.word	0x00020c60


	//   ....[14]....
        /*0f00*/ 	.word	0x00020cc0


	//   ....[15]....
        /*0f04*/ 	.word	0x00020dc0


	//   ....[16]....
        /*0f08*/ 	.word	0x00020e20


	//   ....[17]....
        /*0f0c*/ 	.word	0x00020f20


	//   ....[18]....
        /*0f10*/ 	.word	0x00020f80


	//   ....[19]....
        /*0f14*/ 	.word	0x00021080


	//   ....[20]....
        /*0f18*/ 	.word	0x000210e0


	//   ....[21]....
        /*0f1c*/ 	.word	0x000211e0


	//   ....[22]....
        /*0f20*/ 	.word	0x00021240


	//   ....[23]....
        /*0f24*/ 	.word	0x000212f0


	//   ....[24]....
        /*0f28*/ 	.word	0x000213a0


	//   ....[25]....
        /*0f2c*/ 	.word	0x00021490


	//   ....[26]....
        /*0f30*/ 	.word	0x000214f0


	//   ....[27]....
        /*0f34*/ 	.word	0x000215e0


	//   ....[28]....
        /*0f38*/ 	.word	0x00021640


	//   ....[29]....
        /*0f3c*/ 	.word	0x00021710


	//   ....[30]....
        /*0f40*/ 	.word	0x00021770


	//   ....[31]....
        /*0f44*/ 	.word	0x00021830


	//   ....[32]....
        /*0f48*/ 	.word	0x00021970


	//   ....[33]....
        /*0f4c*/ 	.word	0x00021a20


	//   ....[34]....
        /*0f50*/ 	.word	0x00021aa0


	//   ....[35]....
        /*0f54*/ 	.word	0x00021b60


	//   ....[36]....
        /*0f58*/ 	.word	0x00021bc0


	//   ....[37]....
        /*0f5c*/ 	.word	0x00021c70


	//   ....[38]....
        /*0f60*/ 	.word	0x00021cd0


	//   ....[39]....
        /*0f64*/ 	.word	0x00021d80


	//   ....[40]....
        /*0f68*/ 	.word	0x00021de0


	//   ....[41]....
        /*0f6c*/ 	.word	0x00021e90


	//   ....[42]....
        /*0f70*/ 	.word	0x00021ef0


	//   ....[43]....
        /*0f74*/ 	.word	0x00021fa0


	//   ....[44]....
        /*0f78*/ 	.word	0x00022000


	//   ....[45]....
        /*0f7c*/ 	.word	0x000220b0


	//   ....[46]....
        /*0f80*/ 	.word	0x00022110


	//   ....[47]....
        /*0f84*/ 	.word	0x000221c0


	//   ....[48]....
        /*0f88*/ 	.word	0x000222b0


	//   ....[49]....
        /*0f8c*/ 	.word	0x00022360


	//   ....[50]....
        /*0f90*/ 	.word	0x000223c0


	//   ....[51]....
        /*0f94*/ 	.word	0x00022480


	//   ....[52]....
        /*0f98*/ 	.word	0x000224e0


	//   ....[53]....
        /*0f9c*/ 	.word	0x000225a0


	//   ....[54]....
        /*0fa0*/ 	.word	0x00022600


	//   ....[55]....
        /*0fa4*/ 	.word	0x000226c0


	//   ....[56]....
        /*0fa8*/ 	.word	0x00022720


	//   ....[57]....
        /*0fac*/ 	.word	0x000227e0


	//   ....[58]....
        /*0fb0*/ 	.word	0x00022840


	//   ....[59]....
        /*0fb4*/ 	.word	0x00022900


	//   ....[60]....
        /*0fb8*/ 	.word	0x00022960


	//   ....[61]....
        /*0fbc*/ 	.word	0x00022a20


	//   ....[62]....
        /*0fc0*/ 	.word	0x00022a80


	//   ....[63]....
        /*0fc4*/ 	.word	0x00022b30


	//   ....[64]....
        /*0fc8*/ 	.word	0x00022c20


	//   ....[65]....
        /*0fcc*/ 	.word	0x00022cd0


	//   ....[66]....
        /*0fd0*/ 	.word	0x00022d40


	//   ....[67]....
        /*0fd4*/ 	.word	0x00022df0


	//   ....[68]....
        /*0fd8*/ 	.word	0x00022e50


	//   ....[69]....
        /*0fdc*/ 	.word	0x00022f00


	//   ....[70]....
        /*0fe0*/ 	.word	0x00022f60


	//   ....[71]....
        /*0fe4*/ 	.word	0x00023010


	//   ....[72]....
        /*0fe8*/ 	.word	0x00023070


	//   ....[73]....
        /*0fec*/ 	.word	0x00023120


	//   ....[74]....
        /*0ff0*/ 	.word	0x00023180


	//   ....[75]....
        /*0ff4*/ 	.word	0x00023230


	//   ....[76]....
        /*0ff8*/ 	.word	0x00023290


	//   ....[77]....
        /*0ffc*/ 	.word	0x00023340


	//   ....[78]....
        /*1000*/ 	.word	0x000233a0


	//   ....[79]....
        /*1004*/ 	.word	0x00023440


	//   ....[80]....
        /*1008*/ 	.word	0x000234d0


	//   ....[81]....
        /*100c*/ 	.word	0x00023570


	//   ....[82]....
        /*1010*/ 	.word	0x00023690


	//   ....[83]....
        /*1014*/ 	.word	0x00023700


	//   ....[84]....
        /*1018*/ 	.word	0x00023770


	//   ....[85]....
        /*101c*/ 	.word	0x000237e0


	//   ....[86]....
        /*1020*/ 	.word	0x00023850


	//   ....[87]....
        /*1024*/ 	.word	0x000238d0


	//   ....[88]....
        /*1028*/ 	.word	0x00023960


	//   ....[89]....
        /*102c*/ 	.word	0x000239f0


	//   ....[90]....
        /*1030*/ 	.word	0x00023a60


	//   ....[91]....
        /*1034*/ 	.word	0x00023ad0


	//   ....[92]....
        /*1038*/ 	.word	0x00023b40


	//   ....[93]....
        /*103c*/ 	.word	0x00023bc0


	//   ....[94]....
        /*1040*/ 	.word	0x00023c30


	//   ....[95]....
        /*1044*/ 	.word	0x00023cd0


	//   ....[96]....
        /*1048*/ 	.word	0x00023d60


	//   ....[97]....
        /*104c*/ 	.word	0x00023e90


	//----- nvinfo : EIATTR_REG_RECONFIG
	.align		4
.L_233:
        /*1050*/ 	.byte	0x01, 0x54
	.zero		2


	//----- nvinfo : EIATTR_SYSCALL_OFFSETS
	.align		4
        /*1054*/ 	.byte	0x04, 0x46
        /*1056*/ 	.short	(.L_235 - .L_234)


	//   ....[0]....
.L_234:
        /*1058*/ 	.word	0x00001bb0


	//   ....[1]....
        /*105c*/ 	.word	0x00001d00


	//   ....[2]....
        /*1060*/ 	.word	0x00006420


	//   ....[3]....
        /*1064*/ 	.word	0x00006740


	//   ....[4]....
        /*1068*/ 	.word	0x00019910


	//   ....[5]....
        /*106c*/ 	.word	0x00019a60


	//   ....[6]....
        /*1070*/ 	.word	0x00019b50


	//   ....[7]....
        /*1074*/ 	.word	0x0001ab20


	//----- nvinfo : EIATTR_MBARRIER_INSTR_OFFSETS
	.align		4
.L_235:
        /*1078*/ 	.byte	0x04, 0x39
        /*107a*/ 	.short	(.L_237 - .L_236)


	//   ....[0]....
.L_236:
        /*107c*/ 	.word	0x00000270
        /*1080*/ 	.word	0x000000ff
        /*1084*/ 	.word	0x00016800
        /*1088*/ 	.short	0x0100
        /*108a*/ 	.byte	0x08
	.zero		1


	//   ....[1]....
        /*108c*/ 	.word	0x00000280
        /*1090*/ 	.word	0x000000ff
        /*1094*/ 	.word	0x00016820
        /*1098*/ 	.short	0x0100
        /*109a*/ 	.byte	0x08
	.zero		1


	//   ....[2]....
        /*109c*/ 	.word	0x00000370
        /*10a0*/ 	.word	0x000000ff
        /*10a4*/ 	.word	0x00016830
        /*10a8*/ 	.short	0x0100
        /*10aa*/ 	.byte	0x08
	.zero		1


	//   ....[3]....
        /*10ac*/ 	.word	0x00000380
        /*10b0*/ 	.word	0x000000ff
        /*10b4*/ 	.word	0x00016840
        /*10b8*/ 	.short	0x0100
        /*10ba*/ 	.byte	0x08
	.zero		1


	//   ....[4]....
        /*10bc*/ 	.word	0x00000390
        /*10c0*/ 	.word	0x000000ff
        /*10c4*/ 	.word	0x00016838
        /*10c8*/ 	.short	0x0100
        /*10ca*/ 	.byte	0x08
	.zero		1


	//   ....[5]....
        /*10cc*/ 	.word	0x000003a0
        /*10d0*/ 	.word	0x000000ff
        /*10d4*/ 	.word	0x00016848
        /*10d8*/ 	.short	0x0100
        /*10da*/ 	.byte	0x08
	.zero		1


	//   ....[6]....
        /*10dc*/ 	.word	0x000004d0
        /*10e0*/ 	.word	0x000000ff
        /*10e4*/ 	.word	0x00016850
        /*10e8*/ 	.short	0x0100
        /*10ea*/ 	.byte	0x08
	.zero		1


	//   ....[7]....
        /*10ec*/ 	.word	0x000004e0
        /*10f0*/ 	.word	0x000000ff
        /*10f4*/ 	.word	0x00016860
        /*10f8*/ 	.short	0x0100
        /*10fa*/ 	.byte	0x08
	.zero		1


	//   ....[8]....
        /*10fc*/ 	.word	0x000004f0
        /*1100*/ 	.word	0x000000ff
        /*1104*/ 	.word	0x00016858
        /*1108*/ 	.short	0x0100
        /*110a*/ 	.byte	0x08
	.zero		1


	//   ....[9]....
        /*110c*/ 	.word	0x00000500
        /*1110*/ 	.word	0x000000ff
        /*1114*/ 	.word	0x00016868
        /*1118*/ 	.short	0x0100
        /*111a*/ 	.byte	0x08
	.zero		1


	//   ....[10]....
        /*111c*/ 	.word	0x000005f0
        /*1120*/ 	.word	0x000000ff
        /*1124*/ 	.word	0x00016870
        /*1128*/ 	.short	0x0100
        /*112a*/ 	.byte	0x06
	.zero		1


	//   ....[11]....
        /*112c*/ 	.word	0x00000600
        /*1130*/ 	.word	0x000000ff
        /*1134*/ 	.word	0x00016880
        /*1138*/ 	.short	0x0100
        /*113a*/ 	.byte	0x06
	.zero		1


	//   ....[12]....
        /*113c*/ 	.word	0x00000610
        /*1140*/ 	.word	0x000000ff
        /*1144*/ 	.word	0x00016878
        /*1148*/ 	.short	0x0100
        /*114a*/ 	.byte	0x06
	.zero		1


	//   ....[13]....
        /*114c*/ 	.word	0x00000620
        /*1150*/ 	.word	0x000000ff
        /*1154*/ 	.word	0x00016888
        /*1158*/ 	.short	0x0100
        /*115a*/ 	.byte	0x06
	.zero		1


	//   ....[14]....
        /*115c*/ 	.word	0x00000750
        /*1160*/ 	.word	0x000000ff
        /*1164*/ 	.word	0x00016890
        /*1168*/ 	.short	0x0100
        /*116a*/ 	.byte	0x08
	.zero		1


	//   ....[15]....
        /*116c*/ 	.word	0x00000760
        /*1170*/ 	.word	0x000000ff
        /*1174*/ 	.word	0x000168a0
        /*1178*/ 	.short	0x0100
        /*117a*/ 	.byte	0x08
	.zero		1


	//   ....[16]....
        /*117c*/ 	.word	0x00000770
        /*1180*/ 	.word	0x000000ff
        /*1184*/ 	.word	0x00016898
        /*1188*/ 	.short	0x0100
        /*118a*/ 	.byte	0x08
	.zero		1


	//   ....[17]....
        /*118c*/ 	.word	0x00000780
        /*1190*/ 	.word	0x000000ff
        /*1194*/ 	.word	0x000168a8
        /*1198*/ 	.short	0x0100
        /*119a*/ 	.byte	0x08
	.zero		1


	//   ....[18]....
        /*119c*/ 	.word	0x000008b0
        /*11a0*/ 	.word	0x000000ff
        /*11a4*/ 	.word	0x000168b0
        /*11a8*/ 	.short	0x0100
        /*11aa*/ 	.byte	0x08
	.zero		1


	//   ....[19]....
        /*11ac*/ 	.word	0x000008c0
        /*11b0*/ 	.word	0x000000ff
        /*11b4*/ 	.word	0x000168c0
        /*11b8*/ 	.short	0x0100
        /*11ba*/ 	.byte	0x08
	.zero		1


	//   ....[20]....
        /*11bc*/ 	.word	0x000008d0
        /*11c0*/ 	.word	0x000000ff
        /*11c4*/ 	.word	0x000168b8
        /*11c8*/ 	.short	0x0100
        /*11ca*/ 	.byte	0x08
	.zero		1


	//   ....[21]....
        /*11cc*/ 	.word	0x000008e0
        /*11d0*/ 	.word	0x000000ff
        /*11d4*/ 	.word	0x000168c8
        /*11d8*/ 	.short	0x0100
        /*11da*/ 	.byte	0x08
	.zero		1


	//   ....[22]....
        /*11dc*/ 	.word	0x00002e00
        /*11e0*/ 	.word	0x00000046
        /*11e4*/ 	.word	0x00016890
        /*11e8*/ 	.short	0x010a
        /*11ea*/ 	.byte	0x3f
	.zero		1


	//   ....[23]....
        /*11ec*/ 	.word	0x00004180
        /*11f0*/ 	.word	0x00000046
        /*11f4*/ 	.word	0x00016890
        /*11f8*/ 	.short	0x010a
        /*11fa*/ 	.byte	0x3f
	.zero		1


	//   ....[24]....
        /*11fc*/ 	.word	0x000051d0
        /*1200*/ 	.word	0x00000046
        /*1204*/ 	.word	0x00016890
        /*1208*/ 	.short	0x010a
        /*120a*/ 	.byte	0x3f
	.zero		1


	//   ....[25]....
        /*120c*/ 	.word	0x000056a0
        /*1210*/ 	.word	0x00000008
        /*1214*/ 	.word	0x00000000
        /*1218*/ 	.short	0x0101
        /*121a*/ 	.byte	0x3f
	.zero		1


	//   ....[26]....
        /*121c*/ 	.word	0x000056e0
        /*1220*/ 	.word	0x00000046
        /*1224*/ 	.word	0x000168b0
        /*1228*/ 	.short	0x010a
        /*122a*/ 	.byte	0x3f
	.zero		1


	//   ....[27]....
        /*122c*/ 	.word	0x00005b30
        /*1230*/ 	.word	0x00000046
        /*1234*/ 	.word	0x00000000
        /*1238*/ 	.short	0x0101
        /*123a*/ 	.byte	0x3f
	.zero		1


	//   ....[28]....
        /*123c*/ 	.word	0x000064c0
        /*1240*/ 	.word	0x00000002
        /*1244*/ 	.word	0x00016800
        /*1248*/ 	.short	0x010a
        /*124a*/ 	.byte	0x3f
	.zero		1


	//   ....[29]....
        /*124c*/ 	.word	0x00006510
        /*1250*/ 	.word	0x00000002
        /*1254*/ 	.word	0x00016800
        /*1258*/ 	.short	0x010a
        /*125a*/ 	.byte	0x3f
	.zero		1


	//   ....[30]....
        /*125c*/ 	.word	0x000070f0
        /*1260*/ 	.word	0x00000002
        /*1264*/ 	.word	0x00016800
        /*1268*/ 	.short	0x010a
        /*126a*/ 	.byte	0x3f
	.zero		1


	//   ....[31]....
        /*126c*/ 	.word	0x00008610
        /*1270*/ 	.word	0x00000002
        /*1274*/ 	.word	0x00016800
        /*1278*/ 	.short	0x010a
        /*127a*/ 	.byte	0x3f
	.zero		1


	//   ....[32]....
        /*127c*/ 	.word	0x00009420
        /*1280*/ 	.word	0x0000000e
        /*1284*/ 	.word	0x00016830
        /*1288*/ 	.short	0x010a
        /*128a*/ 	.byte	0x3f
	.zero		1


	//   ....[33]....
        /*128c*/ 	.word	0x000094d0
        /*1290*/ 	.word	0x0000000e
        /*1294*/ 	.word	0x00016830
        /*1298*/ 	.short	0x010a
        /*129a*/ 	.byte	0x3f
	.zero		1


	//   ....[34]....
        /*129c*/ 	.word	0x00009990
        /*12a0*/ 	.word	0x00000000
        /*12a4*/ 	.word	0x00000000
        /*12a8*/ 	.short	0x0101
        /*12aa*/ 	.byte	0x3f
	.zero		1


	//   ....[35]....
        /*12ac*/ 	.word	0x0000c780
        /*12b0*/ 	.word	0x0000000b
        /*12b4*/ 	.word	0x00016830
        /*12b8*/ 	.short	0x010a
        /*12ba*/ 	.byte	0x3f
	.zero		1


	//   ....[36]....
        /*12bc*/ 	.word	0x0000c7d0
        /*12c0*/ 	.word	0x0000000b
        /*12c4*/ 	.word	0x00016830
        /*12c8*/ 	.short	0x010a
        /*12ca*/ 	.byte	0x3f
	.zero		1


	//   ....[37]....
        /*12cc*/ 	.word	0x0000cb00
        /*12d0*/ 	.word	0x0000000b
        /*12d4*/ 	.word	0x00016850
        /*12d8*/ 	.short	0x010a
        /*12da*/ 	.byte	0x3f
	.zero		1


	//   ....[38]....
        /*12dc*/ 	.word	0x0000cb40
        /*12e0*/ 	.word	0x0000000b
        /*12e4*/ 	.word	0x00016850
        /*12e8*/ 	.short	0x010a
        /*12ea*/ 	.byte	0x3f
	.zero		1


	//   ....[39]....
        /*12ec*/ 	.word	0x0000d0c0
        /*12f0*/ 	.word	0x0000000a
        /*12f4*/ 	.word	0x00000000
        /*12f8*/ 	.short	0x0101
        /*12fa*/ 	.byte	0x3f
	.zero		1


	//   ....[40]....
        /*12fc*/ 	.word	0x0000f340
        /*1300*/ 	.word	0x0000000e
        /*1304*/ 	.word	0x00000000
        /*1308*/ 	.short	0x0101
        /*130a*/ 	.byte	0x3f
	.zero		1


	//   ....[41]....
        /*130c*/ 	.word	0x0000fb50
        /*1310*/ 	.word	0x00000003
        /*1314*/ 	.word	0x00016830
        /*1318*/ 	.short	0x010a
        /*131a*/ 	.byte	0x3f
	.zero		1


	//   ....[42]....
        /*131c*/ 	.word	0x0000fba0
        /*1320*/ 	.word	0x00000003
        /*1324*/ 	.word	0x00016830
        /*1328*/ 	.short	0x010a
        /*132a*/ 	.byte	0x3f
	.zero		1


	//   ....[43]....
        /*132c*/ 	.word	0x0000ff20
        /*1330*/ 	.word	0x00000003
        /*1334*/ 	.word	0x00016850
        /*1338*/ 	.short	0x010a
        /*133a*/ 	.byte	0x3f
	.zero		1


	//   ....[44]....
        /*133c*/ 	.word	0x0000ff60
        /*1340*/ 	.word	0x00000003
        /*1344*/ 	.word	0x00016850
        /*1348*/ 	.short	0x010a
        /*134a*/ 	.byte	0x3f
	.zero		1


	//   ....[45]....
        /*134c*/ 	.word	0x00010410
        /*1350*/ 	.word	0x00000000
        /*1354*/ 	.word	0x00000000
        /*1358*/ 	.short	0x0101
        /*135a*/ 	.byte	0x3f
	.zero		1


	//   ....[46]....
        /*135c*/ 	.word	0x00011620
        /*1360*/ 	.word	0x0000000f
        /*1364*/ 	.word	0x00000000
        /*1368*/ 	.short	0x0101
        /*136a*/ 	.byte	0x3f
	.zero		1


	//   ....[47]....
        /*136c*/ 	.word	0x00011b60
        /*1370*/ 	.word	0x00000003
        /*1374*/ 	.word	0x00016830
        /*1378*/ 	.short	0x010a
        /*137a*/ 	.byte	0x3f
	.zero		1


	//   ....[48]....
        /*137c*/ 	.word	0x00011bb0
        /*1380*/ 	.word	0x00000003
        /*1384*/ 	.word	0x00016830
        /*1388*/ 	.short	0x010a
        /*138a*/ 	.byte	0x3f
	.zero		1


	//   ....[49]....
        /*138c*/ 	.word	0x00011f30
        /*1390*/ 	.word	0x00000003
        /*1394*/ 	.word	0x00016850
        /*1398*/ 	.short	0x010a
        /*139a*/ 	.byte	0x3f
	.zero		1


	//   ....[50]....
        /*139c*/ 	.word	0x00011f70
        /*13a0*/ 	.word	0x00000003
        /*13a4*/ 	.word	0x00016850
        /*13a8*/ 	.short	0x010a
        /*13aa*/ 	.byte	0x3f
	.zero		1


	//   ....[51]....
        /*13ac*/ 	.word	0x000124e0
        /*13b0*/ 	.word	0x00000000
        /*13b4*/ 	.word	0x00000000
        /*13b8*/ 	.short	0x0101
        /*13ba*/ 	.byte	0x3f
	.zero		1


	//   ....[52]....
        /*13bc*/ 	.word	0x00014770
        /*13c0*/ 	.word	0x0000000b
        /*13c4*/ 	.word	0x00000000
        /*13c8*/ 	.short	0x0101
        /*13ca*/ 	.byte	0x3f
	.zero		1


	//   ....[53]....
        /*13cc*/ 	.word	0x00014bc0
        /*13d0*/ 	.word	0x0000000b
        /*13d4*/ 	.word	0x00016850
        /*13d8*/ 	.short	0x010a
        /*13da*/ 	.byte	0x3f
	.zero		1


	//   ....[54]....
        /*13dc*/ 	.word	0x00014c30
        /*13e0*/ 	.word	0x0000000b
        /*13e4*/ 	.word	0x00016850
        /*13e8*/ 	.short	0x010a
        /*13ea*/ 	.byte	0x3f
	.zero		1


	//   ....[55]....
        /*13ec*/ 	.word	0x00015220
        /*13f0*/ 	.word	0x00000002
        /*13f4*/ 	.word	0x00000000
        /*13f8*/ 	.short	0x0101
        /*13fa*/ 	.byte	0x3f
	.zero		1


	//   ....[56]....
        /*13fc*/ 	.word	0x000162e0
        /*1400*/ 	.word	0x00000000
        /*1404*/ 	.word	0x00000000
        /*1408*/ 	.short	0x0101
        /*140a*/ 	.byte	0x3f
	.zero		1


	//   ....[57]....
        /*140c*/ 	.word	0x000186c0
        /*1410*/ 	.word	0x00000017
        /*1414*/ 	.word	0x00016820
        /*1418*/ 	.short	0x010a
        /*141a*/ 	.byte	0x3f
	.zero		1


	//   ....[58]....
        /*141c*/ 	.word	0x00018780
        /*1420*/ 	.word	0x0000000a
        /*1424*/ 	.word	0x000168a0
        /*1428*/ 	.short	0x010a
        /*142a*/ 	.byte	0x3f
	.zero		1


	//   ....[59]....
        /*142c*/ 	.word	0x000189c0
        /*1430*/ 	.word	0x0000000a
        /*1434*/ 	.word	0x000168c0
        /*1438*/ 	.short	0x010a
        /*143a*/ 	.byte	0x3f
	.zero		1


	//   ....[60]....
        /*143c*/ 	.word	0x00018d50
        /*1440*/ 	.word	0x00000005
        /*1444*/ 	.word	0x000168a0
        /*1448*/ 	.short	0x010a
        /*144a*/ 	.byte	0x3f
	.zero		1


	//   ....[61]....
        /*144c*/ 	.word	0x00018f70
        /*1450*/ 	.word	0x00000005
        /*1454*/ 	.word	0x000168c0
        /*1458*/ 	.short	0x010a
        /*145a*/ 	.byte	0x3f
	.zero		1


	//   ....[62]....
        /*145c*/ 	.word	0x0001a030
        /*1460*/ 	.word	0x00000003
        /*1464*/ 	.word	0x00016840
        /*1468*/ 	.short	0x010a
        /*146a*/ 	.byte	0x3f
	.zero		1


	//   ....[63]....
        /*146c*/ 	.word	0x0001a7f0
        /*1470*/ 	.word	0x00000003
        /*1474*/ 	.word	0x00016830
        /*1478*/ 	.short	0x0107
        /*147a*/ 	.byte	0x3f
	.zero		1


	//   ....[64]....
        /*147c*/ 	.word	0x0001a8c0
        /*1480*/ 	.word	0x00000003
        /*1484*/ 	.word	0x00016830
        /*1488*/ 	.short	0x0101
        /*148a*/ 	.byte	0x3f
	.zero		1


	//   ....[65]....
        /*148c*/ 	.word	0x0001b740
        /*1490*/ 	.word	0x00000017
        /*1494*/ 	.word	0x00016800
        /*1498*/ 	.short	0x0107
        /*149a*/ 	.byte	0x3f
	.zero		1


	//   ....[66]....
        /*149c*/ 	.word	0x0001b830
        /*14a0*/ 	.word	0x00000017
        /*14a4*/ 	.word	0x00016800
        /*14a8*/ 	.short	0x0101
        /*14aa*/ 	.byte	0x3f
	.zero		1


	//   ....[67]....
        /*14ac*/ 	.word	0x0001b850
        /*14b0*/ 	.word	0x00000017
        /*14b4*/ 	.word	0x00016820
        /*14b8*/ 	.short	0x010a
        /*14ba*/ 	.byte	0x3f
	.zero		1


	//   ....[68]....
        /*14bc*/ 	.word	0x0001bc20
        /*14c0*/ 	.word	0x00000005
        /*14c4*/ 	.word	0x00016840
        /*14c8*/ 	.short	0x010a
        /*14ca*/ 	.byte	0x3f
	.zero		1


	//   ....[69]....
        /*14cc*/ 	.word	0x0001c160
        /*14d0*/ 	.word	0x00000005
        /*14d4*/ 	.word	0x00016830
        /*14d8*/ 	.short	0x0107
        /*14da*/ 	.byte	0x3f
	.zero		1


	//   ....[70]....
        /*14dc*/ 	.word	0x0001c220
        /*14e0*/ 	.word	0x00000005
        /*14e4*/ 	.word	0x00016830
        /*14e8*/ 	.short	0x0101
        /*14ea*/ 	.byte	0x3f
	.zero		1


	//   ....[71]....
        /*14ec*/ 	.word	0x0001c280
        /*14f0*/ 	.word	0x00000005
        /*14f4*/ 	.word	0x00016860
        /*14f8*/ 	.short	0x010a
        /*14fa*/ 	.byte	0x3f
	.zero		1


	//   ....[72]....
        /*14fc*/ 	.word	0x0001c760
        /*1500*/ 	.word	0x00000005
        /*1504*/ 	.word	0x00016850
        /*1508*/ 	.short	0x0107
        /*150a*/ 	.byte	0x3f
	.zero		1


	//   ....[73]....
        /*150c*/ 	.word	0x0001c910
        /*1510*/ 	.word	0x00000005
        /*1514*/ 	.word	0x00016850
        /*1518*/ 	.short	0x0101
        /*151a*/ 	.byte	0x3f
	.zero		1


	//   ....[74]....
        /*151c*/ 	.word	0x0001cb30
        /*1520*/ 	.word	0x00000000
        /*1524*/ 	.word	0x00016860
        /*1528*/ 	.short	0x010a
        /*152a*/ 	.byte	0x3f
	.zero		1


	//   ....[75]....
        /*152c*/ 	.word	0x0001cfd0
        /*1530*/ 	.word	0x00000000
        /*1534*/ 	.word	0x00016850
        /*1538*/ 	.short	0x0107
        /*153a*/ 	.byte	0x3f
	.zero		1


	//   ....[76]....
        /*153c*/ 	.word	0x0001d0a0
        /*1540*/ 	.word	0x00000000
        /*1544*/ 	.word	0x00016850
        /*1548*/ 	.short	0x0101
        /*154a*/ 	.byte	0x3f
	.zero		1


	//   ....[77]....
        /*154c*/ 	.word	0x0001ddc0
        /*1550*/ 	.word	0x00000005
        /*1554*/ 	.word	0x00016820
        /*1558*/ 	.short	0x010a
        /*155a*/ 	.byte	0x3f
	.zero		1


	//   ....[78]....
        /*155c*/ 	.word	0x0001df30
        /*1560*/ 	.word	0x00000003
        /*1564*/ 	.word	0x00016840
        /*1568*/ 	.short	0x010a
        /*156a*/ 	.byte	0x3f
	.zero		1


	//   ....[79]....
        /*156c*/ 	.word	0x0001dfd0
        /*1570*/ 	.word	0x00000019
        /*1574*/ 	.word	0x00016840
        /*1578*/ 	.short	0x010a
        /*157a*/ 	.byte	0x3f
	.zero		1


	//   ....[80]....
        /*157c*/ 	.word	0x0001e010
        /*1580*/ 	.word	0x00000003
        /*1584*/ 	.word	0x00016860
        /*1588*/ 	.short	0x010a
        /*158a*/ 	.byte	0x3f
	.zero		1


	//   ....[81]....
        /*158c*/ 	.word	0x0001e050
        /*1590*/ 	.word	0x00000019
        /*1594*/ 	.word	0x00016860
        /*1598*/ 	.short	0x010a
        /*159a*/ 	.byte	0x3f
	.zero		1


	//   ....[82]....
        /*159c*/ 	.word	0x0001e0b0
        /*15a0*/ 	.word	0x00000046
        /*15a4*/ 	.word	0x00016890
        /*15a8*/ 	.short	0x010a
        /*15aa*/ 	.byte	0x3f
	.zero		1


	//   ....[83]....
        /*15ac*/ 	.word	0x0001e340
        /*15b0*/ 	.word	0x00000046
        /*15b4*/ 	.word	0x00016890
        /*15b8*/ 	.short	0x010a
        /*15ba*/ 	.byte	0x3f
	.zero		1


	//   ....[84]....
        /*15bc*/ 	.word	0x0001e5f0
        /*15c0*/ 	.word	0x00000046
        /*15c4*/ 	.word	0x00016890
        /*15c8*/ 	.short	0x010a
        /*15ca*/ 	.byte	0x3f
	.zero		1


	//   ....[85]....
        /*15cc*/ 	.word	0x0001e8a0
        /*15d0*/ 	.word	0x00000046
        /*15d4*/ 	.word	0x000168b0
        /*15d8*/ 	.short	0x010a
        /*15da*/ 	.byte	0x3f
	.zero		1


	//   ....[86]....
        /*15dc*/ 	.word	0x0001ed70
        /*15e0*/ 	.word	0x00000002
        /*15e4*/ 	.word	0x00016800
        /*15e8*/ 	.short	0x010a
        /*15ea*/ 	.byte	0x3f
	.zero		1


	//   ....[87]....
        /*15ec*/ 	.word	0x0001f360
        /*15f0*/ 	.word	0x00000002
        /*15f4*/ 	.word	0x00016800
        /*15f8*/ 	.short	0x010a
        /*15fa*/ 	.byte	0x3f
	.zero		1


	//   ....[88]....
        /*15fc*/ 	.word	0x0001f3b0
        /*1600*/ 	.word	0x0000000e
        /*1604*/ 	.word	0x00016830
        /*1608*/ 	.short	0x010a
        /*160a*/ 	.byte	0x3f
	.zero		1


	//   ....[89]....
        /*160c*/ 	.word	0x0001f400
        /*1610*/ 	.word	0x0000000b
        /*1614*/ 	.word	0x00016830
        /*1618*/ 	.short	0x010a
        /*161a*/ 	.byte	0x3f
	.zero		1


	//   ....[90]....
        /*161c*/ 	.word	0x0001f450
        /*1620*/ 	.word	0x0000000b
        /*1624*/ 	.word	0x00016850
        /*1628*/ 	.short	0x010a
        /*162a*/ 	.byte	0x3f
	.zero		1


	//   ....[91]....
        /*162c*/ 	.word	0x0001f4a0
        /*1630*/ 	.word	0x00000003
        /*1634*/ 	.word	0x00016830
        /*1638*/ 	.short	0x010a
        /*163a*/ 	.byte	0x3f
	.zero		1


	//   ....[92]....
        /*163c*/ 	.word	0x0001f4f0
        /*1640*/ 	.word	0x00000003
        /*1644*/ 	.word	0x00016850
        /*1648*/ 	.short	0x010a
        /*164a*/ 	.byte	0x3f
	.zero		1


	//   ....[93]....
        /*164c*/ 	.word	0x0001f540
        /*1650*/ 	.word	0x00000003
        /*1654*/ 	.word	0x00016830
        /*1658*/ 	.short	0x010a
        /*165a*/ 	.byte	0x3f
	.zero		1


	//   ....[94]....
        /*165c*/ 	.word	0x0001f590
        /*1660*/ 	.word	0x00000003
        /*1664*/ 	.word	0x00016850
        /*1668*/ 	.short	0x010a
        /*166a*/ 	.byte	0x3f
	.zero		1


	//   ....[95]....
        /*166c*/ 	.word	0x0001f5e0
        /*1670*/ 	.word	0x0000000b
        /*1674*/ 	.word	0x00016850
        /*1678*/ 	.short	0x010a
        /*167a*/ 	.byte	0x3f
	.zero		1


	//   ....[96]....
        /*167c*/ 	.word	0x0001fb80
        /*1680*/ 	.word	0x00000017
        /*1684*/ 	.word	0x00016820
        /*1688*/ 	.short	0x010a
        /*168a*/ 	.byte	0x3f
	.zero		1


	//   ....[97]....
        /*168c*/ 	.word	0x0001fbd0
        /*1690*/ 	.word	0x0000000a
        /*1694*/ 	.word	0x000168a0
        /*1698*/ 	.short	0x010a
        /*169a*/ 	.byte	0x3f
	.zero		1


	//   ....[98]....
        /*169c*/ 	.word	0x0001fc20
        /*16a0*/ 	.word	0x0000000a
        /*16a4*/ 	.word	0x000168c0
        /*16a8*/ 	.short	0x010a
        /*16aa*/ 	.byte	0x3f
	.zero		1


	//   ....[99]....
        /*16ac*/ 	.word	0x0001fc70
        /*16b0*/ 	.word	0x00000005
        /*16b4*/ 	.word	0x000168a0
        /*16b8*/ 	.short	0x010a
        /*16ba*/ 	.byte	0x3f
	.zero		1


	//   ....[100]....
        /*16bc*/ 	.word	0x0001fcc0
        /*16c0*/ 	.word	0x00000005
        /*16c4*/ 	.word	0x000168c0
        /*16c8*/ 	.short	0x010a
        /*16ca*/ 	.byte	0x3f
	.zero		1


	//   ....[101]....
        /*16cc*/ 	.word	0x0001fde0
        /*16d0*/ 	.word	0x00000003
        /*16d4*/ 	.word	0x00016840
        /*16d8*/ 	.short	0x010a
        /*16da*/ 	.byte	0x3f
	.zero		1


	//   ....[102]....
        /*16dc*/ 	.word	0x00021870
        /*16e0*/ 	.word	0x00000017
        /*16e4*/ 	.word	0x00016820
        /*16e8*/ 	.short	0x010a
        /*16ea*/ 	.byte	0x3f
	.zero		1


	//   ....[103]....
        /*16ec*/ 	.word	0x000218c0
        /*16f0*/ 	.word	0x00000005
        /*16f4*/ 	.word	0x00016840
        /*16f8*/ 	.short	0x010a
        /*16fa*/ 	.byte	0x3f
	.zero		1


	//   ....[104]....
        /*16fc*/ 	.word	0x00022200
        /*1700*/ 	.word	0x00000005
        /*1704*/ 	.word	0x00016860
        /*1708*/ 	.short	0x010a
        /*170a*/ 	.byte	0x3f
	.zero		1


	//   ....[105]....
        /*170c*/ 	.word	0x00022b70
        /*1710*/ 	.word	0x00000000
        /*1714*/ 	.word	0x00016860
        /*1718*/ 	.short	0x010a
        /*171a*/ 	.byte	0x3f
	.zero		1


	//   ....[106]....
        /*171c*/ 	.word	0x00023db0
        /*1720*/ 	.word	0x00000005
        /*1724*/ 	.word	0x00016820
        /*1728*/ 	.short	0x010a
        /*172a*/ 	.byte	0x3f
	.zero		1


	//   ....[107]....
        /*172c*/ 	.word	0x00023f50
        /*1730*/ 	.word	0x00000003
        /*1734*/ 	.word	0x00016840
        /*1738*/ 	.short	0x010a
        /*173a*/ 	.byte	0x3f
	.zero		1


	//   ....[108]....
        /*173c*/ 	.word	0x00023fa0
        /*1740*/ 	.word	0x00000019
        /*1744*/ 	.word	0x00016840
        /*1748*/ 	.short	0x010a
        /*174a*/ 	.byte	0x3f
	.zero		1


	//   ....[109]....
        /*174c*/ 	.word	0x00023ff0
        /*1750*/ 	.word	0x00000003
        /*1754*/ 	.word	0x00016860
        /*1758*/ 	.short	0x010a
        /*175a*/ 	.byte	0x3f
	.zero		1


	//----- nvinfo : EIATTR_NUM_MBARRIERS
	.align		4
.L_237:
        /*175c*/ 	.byte	0x03, 0x38
        /*175e*/ 	.short	0x0016


	//----- nvinfo : EIATTR_EXIT_INSTR_OFFSETS
	.align		4
        /*1760*/ 	.byte	0x04, 0x1c
        /*1762*/ 	.short	(.L_239 - .L_238)


	//   ....[0]....
.L_238:
        /*1764*/ 	.word	0x0001e0a0


	//----- nvinfo : EIATTR_MAX_THREADS
	.align		4
.L_239:
        /*1768*/ 	.byte	0x04, 0x05
        /*176a*/ 	.short	(.L_241 - .L_240)
.L_240:
        /*176c*/ 	.word	0x00000200
        /*1770*/ 	.word	0x00000001
        /*1774*/ 	.word	0x00000001


	//----- nvinfo : EIATTR_CRS_STACK_SIZE
	.align		4
.L_241:
        /*1778*/ 	.byte	0x04, 0x1e
        /*177a*/ 	.short	(.L_243 - .L_242)
.L_242:
        /*177c*/ 	.word	0x00000000


	//----- nvinfo : EIATTR_CBANK_PARAM_SIZE
	.align		4
.L_243:
        /*1780*/ 	.byte	0x03, 0x19
        /*1782*/ 	.short	0x0af0


	//----- nvinfo : EIATTR_PARAM_CBANK
	.align		4
        /*1784*/ 	.byte	0x04, 0x0a
        /*1786*/ 	.short	(.L_245 - .L_244)
	.align		4
.L_244:
        /*1788*/ 	.word	index@(.nv.constant0._ZN7cutlass13device_kernelIN5flash11enable_sm90INS1_16FlashAttnFwdSm90INS1_25CollectiveMainloopFwdSm90ILi2EN4cute5tupleIJNS5_1CILi1EEES8_S8_EEENS6_IJNS7_ILi192EEENS7_ILi128EEENS7_ILi64EEEEEELi64ENS_6half_tEfNS_4arch4Sm90ELb0ELb1ELb0ELb1ELb1ELb1ELb0ELb1ELb1ELb1ELb0ELb0EEENS1_21CollectiveEpilogueFwdINS6_IJSA_SC_SB_EEES9_SE_SG_Li384ELb1ELb1ELb0ELb0EEENS1_36VarlenDynamicPersistentTileSchedulerILi192ELi128ELi384ELi128ELb0ELb1ELb1ELb1ELb0ELb1EEEEEEEEEvNT_6ParamsE)
        /*178c*/ 	.short	0x0210
        /*178e*/ 	.short	0x0af0


	//----- nvinfo : EIATTR_SW_WAR
	.align		4
.L_245:
        /*1790*/ 	.byte	0x04, 0x36
        /*1792*/ 	.short	(.L_247 - .L_246)
.L_246:
        /*1794*/ 	.word	0x00000008
.L_247:


//--------------------- .nv.info._ZN7cutlass13device_kernelIN5flash11enable_sm90INS1_16FlashAttnFwdSm90INS1_25CollectiveMainloopFwdSm90ILi2EN4cute5tupleIJNS5_1CILi1EEES8_S8_EEENS6_IJNS7_ILi192EEENS7_ILi128EEENS7_ILi64EEEEEELi64ENS_6half_tEfNS_4arch4Sm90ELb1ELb0ELb0ELb0ELb1ELb0ELb0ELb1ELb1ELb1ELb0ELb0EEENS1_21CollectiveEpilogueFwdINS6_IJSA_SC_SB_EEES9_SE_SG_Li384ELb0ELb1ELb0ELb0EEENS1_30DynamicPersistentTileSchedulerILi384ELi128ELb0ELb1ELb1EEEEEEEEEvNT_6ParamsE --------------------------
	.section	.nv.info._ZN7cutlass13device_kernelIN5flash11enable_sm90INS1_16FlashAttnFwdSm90INS1_25CollectiveMainloopFwdSm90ILi2EN4cute5tupleIJNS5_1CILi1EEES8_S8_EEENS6_IJNS7_ILi192EEENS7_ILi128EEENS7_ILi64EEEEEELi64ENS_6half_tEfNS_4arch4Sm90ELb1ELb0ELb0ELb0ELb1ELb0ELb0ELb1ELb1ELb1ELb0ELb0EEENS1_21CollectiveEpilogueFwdINS6_IJSA_SC_SB_EEES9_SE_SG_Li384ELb0ELb1ELb0ELb0EEENS1_30DynamicPersistentTileSchedulerILi384ELi128ELb0ELb1ELb1EEEEEEEEEvNT_6ParamsE,"",@"SHT_CUDA_INFO"
	.sectionflags	@""
	.align	4


	//----- nvinfo : EIATTR_CUDA_API_VERSION
	.align		4
        /*0000*/ 	.byte	0x04, 0x37
        /*0002*/ 	.short	(.L_249 - .L_248)
.L_248:
        /*0004*/ 	.word	0x00000082


	//----- nvinfo : EIATTR_KPARAM_INFO
	.align		4
.L_249:
        /*0008*/ 	.byte	0x04, 0x17
        /*000a*/ 	.short	(.L_251 - .L_250)
.L_250:
        /*000c*/ 	.word	0x00000000
        /*0010*/ 	.short	0x0000
        /*0012*/ 	.short	0x0070
        /*0014*/ 	.byte	0x00, 0xf0, 0x01, 0x2a


	//----- nvinfo : EIATTR_SPARSE_MMA_MASK
	.align		4
.L_251:
        /*0018*/ 	.byte	0x03, 0x50
        /*001a*/ 	.short	0x0000


	//----- nvinfo : EIATTR_MAXREG_COUNT
	.align		4
        /*001c*/ 	.byte	0x03, 0x1b
        /*001e*/ 	.short	0x0080


	//----- nvinfo : EIATTR_NUM_BARRIERS
	.align		4
        /*0020*/ 	.byte	0x02, 0x4c
        /*0022*/ 	.byte	0x10
	.zero		1


	//----- nvinfo : EIATTR_EXTERNS
	.align		4
        /*0024*/ 	.byte	0x04, 0x0f
        /*0026*/ 	.short	(.L_253 - .L_252)


	//   ....[0]....
	.align		4
.L_252:
        /*0028*/ 	.word	index@(__assertfail)


	//----- nvinfo : EIATTR_ANNOTATIONS
	.align		4
.L_253:
        /*002c*/ 	.byte	0x04, 0x55
        /*002e*/ 	.short	(.L_255 - .L_254)


	//   ....[0]....
.L_254:
        /* <DEDUP_REMOVED lines=11> */


	//----- nvinfo : EIATTR_MERCURY_ISA_VERSION
	.align		4
.L_255:
        /*00c8*/ 	.byte	0x03, 0x5f
        /*00ca*/ 	.short	0x0101


	//----- nvinfo : EIATTR_INT_WARP_WIDE_INSTR_OFFSETS
	.align		4
        /*00cc*/ 	.byte	0x04, 0x31
        /*00ce*/ 	.short	(.L_257 - .L_256)


	//   ....[0]....
.L_256:
        /*00d0*/ 	.word	0x000000c0


	//   ....[1]....
        /*00d4*/ 	.word	0x000000d0


	//   ....[2]....
        /*00d8*/ 	.word	0x00000170


	//   ....[3]....
        /*00dc*/ 	.word	0x0000a000


	//   ....[4]....
        /*00e0*/ 	.word	0x0000a090


	//   ....[5]....
        /*00e4*/ 	.word	0x0000d140


	//   ....[6]....
        /*00e8*/ 	.word	0x0000d1d0


	//----- nvinfo : EIATTR_COOP_GROUP_MASK_REGIDS
	.align		4
.L_257:
        /*00ec*/ 	.byte	0x04, 0x29
        /*00ee*/ 	.short	(.L_259 - .L_258)


	//   ....[0]....
.L_258:
        /*00f0*/ 	.word	0xffffffff


	//   ....[1]....
        /*00f4*/ 	.word	0xffffffff


	//   ....[2]....
        /*00f8*/ 	.word	0xffffffff


	//   ....[3]....
        /*00fc*/ 	.word	0xffffffff


	//   ....[4]....
        /*0100*/ 	.word	0xffffffff


	//   ....[5]....
        /*0104*/ 	.word	0xffffffff


	//   ....[6]....
        /*0108*/ 	.word	0xffffffff


	//   ....[7]....
        /*010c*/ 	.word	0xffffffff


	//   ....[8]....
        /*0110*/ 	.word	0xffffffff


	//   ....[9]....
        /*0114*/ 	.word	0xffffffff


	//   ....[10]....
        /*0118*/ 	.word	0xffffffff


	//   ....[11]....
        /*011c*/ 	.word	0xffffffff


	//   ....[12]....
        /*0120*/ 	.word	0xffffffff


	//   ....[13]....
        /*0124*/ 	.word	0xffffffff


	//   ....[14]....
        /*0128*/ 	.word	0xffffffff


	//   ....[15]....
        /*012c*/ 	.word	0xffffffff


	//   ....[16]....
        /*0130*/ 	.word	0xffffffff


	//   ....[17]....
        /*0134*/ 	.word	0xffffffff


	//   ....[18]....
        /*0138*/ 	.word	0xffffffff


	//   ....[19]....
        /*013c*/ 	.word	0xffffffff


	//   ....[20]....
        /*0140*/ 	.word	0xffffffff


	//   ....[21]....
        /*0144*/ 	.word	0xffffffff


	//   ....[22]....
        /*0148*/ 	.word	0xffffffff


	//   ....[23]....
        /*014c*/ 	.word	0xffffffff


	//   ....[24]....
        /*0150*/ 	.word	0xffffffff


	//   ....[25]....
        /*0154*/ 	.word	0xffffffff


	//   ....[26]....
        /*0158*/ 	.word	0xffffffff


	//   ....[27]....
        /*015c*/ 	.word	0xffffffff


	//   ....[28]....
        /*0160*/ 	.word	0xffffffff


	//   ....[29]....
        /*0164*/ 	.word	0xffffffff


	//   ....[30]....
        /*0168*/ 	.word	0xffffffff


	//   ....[31]....
        /*016c*/ 	.word	0xffffffff


	//   ....[32]....
        /*0170*/ 	.word	0xffffffff


	//   ....[33]....
        /*0174*/ 	.word	0xffffffff


	//   ....[34]....
        /*0178*/ 	.word	0xffffffff


	//   ....[35]....
        /*017c*/ 	.word	0xffffffff


	//   ....[36]....
        /*0180*/ 	.word	0xffffffff


	//   ....[37]....
        /*0184*/ 	.word	0xffffffff


	//   ....[38]....
        /*0188*/ 	.word	0xffffffff


	//   ....[39]....
        /*018c*/ 	.word	0xffffffff


	//   ....[40]....
        /*0190*/ 	.word	0xffffffff


	//   ....[41]....
        /*0194*/ 	.word	0xffffffff


	//   ....[42]....
        /*0198*/ 	.word	0xffffffff


	//   ....[43]....
        /*019c*/ 	.word	0xffffffff


	//   ....[44]....
        /*01a0*/ 	.word	0xffffffff


	//   ....[45]....
        /*01a4*/ 	.word	0xffffffff


	//   ....[46]....
        /*01a8*/ 	.word	0xffffffff


	//   ....[47]....
        /*01ac*/ 	.word	0xffffffff


	//   ....[48]....
        /*01b0*/ 	.word	0xffffffff


	//   ....[49]....
        /*01b4*/ 	.word	0xffffffff


	//   ....[50]....
        /*01b8*/ 	.word	0xffffffff


	//   ....[51]....
        /*01bc*/ 	.word	0xffffffff


	//   ....[52]....
        /*01c0*/ 	.word	0xffffffff


	//   ....[53]....
        /*01c4*/ 	.word	0xffffffff


	//   ....[54]....
        /*01c8*/ 	.word	0xffffffff


	//   ....[55]....
        /*01cc*/ 	.word	0xffffffff


	//   ....[56]....
        /*01d0*/ 	.word	0xffffffff


	//   ....[57]....
        /*01d4*/ 	.word	0xffffffff


	//   ....[58]....
        /*01d8*/ 	.word	0xffffffff


	//   ....[59]....
        /*01dc*/ 	.word	0xffffffff


	//   ....[60]....
        /*01e0*/ 	.word	0xffffffff


	//   ....[61]....
        /*01e4*/ 	.word	0xffffffff


	//   ....[62]....
        /*01e8*/ 	.word	0xffffffff


	//   ....[63]....
        /*01ec*/ 	.word	0xffffffff


	//   ....[64]....
        /*01f0*/ 	.word	0xffffffff


	//   ....[65]....
        /*01f4*/ 	.word	0xffffffff


	//   ....[66]....
        /*01f8*/ 	.word	0xffffffff


	//   ....[67]....
        /*01fc*/ 	.word	0xffffffff


	//   ....[68]....
        /*0200*/ 	.word	0xffffffff


	//   ....[69]....
        /*0204*/ 	.word	0xffffffff


	//   ....[70]....
        /*0208*/ 	.word	0xffffffff


	//   ....[71]....
        /*020c*/ 	.word	0xffffffff


	//   ....[72]....
        /*0210*/ 	.word	0xffffffff


	//   ....[73]....
        /*0214*/ 	.word	0xffffffff


	//   ....[74]....
        /*0218*/ 	.word	0xffffffff


	//   ....[75]....
        /*021c*/ 	.word	0xffffffff


	//   ....[76]....
        /*0220*/ 	.word	0xffffffff


	//   ....[77]....
        /*0224*/ 	.word	0xffffffff


	//   ....[78]....
        /*0228*/ 	.word	0xffffffff


	//   ....[79]....
        /*022c*/ 	.word	0xffffffff


	//   ....[80]....
        /*0230*/ 	.word	0xffffffff


	//   ....[81]....
        /*0234*/ 	.word	0xffffffff


	//   ....[82]....
        /*0238*/ 	.word	0xffffffff


	//   ....[83]....
        /*023c*/ 	.word	0xffffffff


	//   ....[84]....
        /*0240*/ 	.word	0xffffffff


	//   ....[85]....
        /*0244*/ 	.word	0xffffffff


	//   ....[86]....
        /*0248*/ 	.word	0xffffffff


	//   ....[87]....
        /*024c*/ 	.word	0xffffffff


	//   ....[88]....
        /*0250*/ 	.word	0xffffffff


	//   ....[89]....
        /*0254*/ 	.word	0xffffffff


	//   ....[90]....
        /*0258*/ 	.word	0xffffffff


	//   ....[91]....
        /*025c*/ 	.word	0xffffffff


	//   ....[92]....
        /*0260*/ 	.word	0xffffffff


	//   ....[93]....
        /*0264*/ 	.word	0xffffffff


	//   ....[94]....
        /*0268*/ 	.word	0xffffffff


	//   ....[95]....
        /*026c*/ 	.word	0xffffffff


	//   ....[96]....
        /*0270*/ 	.word	0xffffffff


	//   ....[97]....
        /*0274*/ 	.word	0xffffffff


	//   ....[98]....
        /*0278*/ 	.word	0xffffffff


	//   ....[99]....
        /*027c*/ 	.word	0xffffffff


	//   ....[100]....
        /*0280*/ 	.word	0xffffffff


	//   ....[101]....
        /*0284*/ 	.word	0xffffffff


	//   ....[102]....
        /*0288*/ 	.word	0xffffffff


	//   ....[103]....
        /*028c*/ 	.word	0xffffffff


	//   ....[104]....
        /*0290*/ 	.word	0xffffffff


	//   ....[105]....
        /*0294*/ 	.word	0xffffffff


	//   ....[106]....
        /*0298*/ 	.word	0xffffffff


	//   ....[107]....
        /*029c*/ 	.word	0xffffffff


	//   ....[108]....
        /*02a0*/ 	.word	0xffffffff


	//   ....[109]....
        /*02a4*/ 	.word	0xffffffff


	//   ....[110]....
        /*02a8*/ 	.word	0xffffffff


	//   ....[111]....
        /*02ac*/ 	.word	0xffffffff


	//   ....[112]....
        /*02b0*/ 	.word	0xffffffff


	//   ....[113]....
        /*02b4*/ 	.word	0xffffffff


	//   ....[114]....
        /*02b8*/ 	.word	0xffffffff


	//   ....[115]....
        /*02bc*/ 	.word	0xffffffff


	//   ....[116]....
        /*02c0*/ 	.word	0xffffffff


	//   ....[117]....
        /*02c4*/ 	.word	0xffffffff


	//   ....[118]....
        /*02c8*/ 	.word	0xffffffff


	//   ....[119]....
        /*02cc*/ 	.word	0xffffffff


	//   ....[120]....
        /*02d0*/ 	.word	0xffffffff


	//   ....[121]....
        /*02d4*/ 	.word	0xffffffff


	//   ....[122]....
        /*02d8*/ 	.word	0xffffffff


	//   ....[123]....
        /*02dc*/ 	.word	0xffffffff


	//   ....[124]....
        /*02e0*/ 	.word	0xffffffff


	//   ....[125]....
        /*02e4*/ 	.word	0xffffffff


	//   ....[126]....
        /*02e8*/ 	.word	0xffffffff


	//   ....[127]....
        /*02ec*/ 	.word	0xffffffff


	//   ....[128]....
        /*02f0*/ 	.word	0xffffffff


	//   ....[129]....
        /*02f4*/ 	.word	0xffffffff


	//   ....[130]....
        /*02f8*/ 	.word	0xffffffff


	//   ....[131]....
        /*02fc*/ 	.word	0xffffffff


	//   ....[132]....
        /*0300*/ 	.word	0xffffffff


	//   ....[133]....
        /*0304*/ 	.word	0xffffffff


	//   ....[134]....
        /*0308*/ 	.word	0xffffffff


	//   ....[135]....
        /*030c*/ 	.word	0xffffffff


	//   ....[136]....
        /*0310*/ 	.word	0xffffffff


	//   ....[137]....
        /*0314*/ 	.word	0xffffffff


	//   ....[138]....
        /*0318*/ 	.word	0x0500000f


	//   ....[139]....
        /*031c*/ 	.word	0x0500000f


	//   ....[140]....
        /*0320*/ 	.word	0x0500000f


	//   ....[141]....
        /*0324*/ 	.word	0x0500000f


	//   ....[142]....
        /*0328*/ 	.word	0x0500000f


	//   ....[143]....
        /*032c*/ 	.word	0x0500000f


	//   ....[144]....
        /*0330*/ 	.word	0x0500000f


	//   ....[145]....
        /*0334*/ 	.word	0x0500000f


	//   ....[146]....
        /*0338*/ 	.word	0x0500000f


	//   ....[147]....
        /*033c*/ 	.word	0x0500000f


	//   ....[148]....
        /*0340*/ 	.word	0x0500000f


	//   ....[149]....
        /*0344*/ 	.word	0x0500000f


	//   ....[150]....
        /*0348*/ 	.word	0x0500000f


	//   ....[151]....
        /*034c*/ 	.word	0x0500000f


	//   ....[152]....
        /*0350*/ 	.word	0x0500000f


	//   ....[153]....
        /*0354*/ 	.word	0x0500000f


	//   ....[154]....
        /*0358*/ 	.word	0x0500000f


	//   ....[155]....
        /*035c*/ 	.word	0x0500000f


	//   ....[156]....
        /*0360*/ 	.word	0x0500000f


	//   ....[157]....
        /*0364*/ 	.word	0x0500000f


	//   ....[158]....
        /*0368*/ 	.word	0x0500000f


	//   ....[159]....
        /*036c*/ 	.word	0x0500000f


	//   ....[160]....
        /*0370*/ 	.word	0x0500000f


	//   ....[161]....
        /*0374*/ 	.word	0x0500000f


	//   ....[162]....
        /*0378*/ 	.word	0x0500000f


	//   ....[163]....
        /*037c*/ 	.word	0x0500000f


	//   ....[164]....
        /*0380*/ 	.word	0x0500000f


	//   ....[165]....
        /*0384*/ 	.word	0x0500000f


	//   ....[166]....
        /*0388*/ 	.word	0x0500000f


	//   ....[167]....
        /*038c*/ 	.word	0x0500000f


	//   ....[168]....
        /*0390*/ 	.word	0x0500000f


	//   ....[169]....
        /*0394*/ 	.word	0x0500000f


	//   ....[170]....
        /*0398*/ 	.word	0x0500000f


	//   ....[171]....
        /*039c*/ 	.word	0x0500000f


	//   ....[172]....
        /*03a0*/ 	.word	0x0500000f


	//   ....[173]....
        /*03a4*/ 	.word	0x0500000f


	//   ....[174]....
        /*03a8*/ 	.word	0x0500000f


	//   ....[175]....
        /*03ac*/ 	.word	0x0500000f


	//   ....[176]....
        /*03b0*/ 	.word	0x0500000f


	//   ....[177]....
        /*03b4*/ 	.word	0x0500000f


	//   ....[178]....
        /*03b8*/ 	.word	0x0500000f


	//   ....[179]....
        /*03bc*/ 	.word	0x0500000f


	//   ....[180]....
        /*03c0*/ 	.word	0x0500000f


	//   ....[181]....
        /*03c4*/ 	.word	0x0500000f


	//   ....[182]....
        /*03c8*/ 	.word	0x0500000f


	//   ....[183]....
        /*03cc*/ 	.word	0x0500000f


	//   ....[184]....
        /*03d0*/ 	.word	0x0500000f


	//   ....[185]....
        /*03d4*/ 	.word	0x0500000f


	//   ....[186]....
        /*03d8*/ 	.word	0x0500000f


	//   ....[187]....
        /*03dc*/ 	.word	0x0500000f


	//   ....[188]....
        /*03e0*/ 	.word	0x0500000f


	//   ....[189]....
        /*03e4*/ 	.word	0x0500000f


	//   ....[190]....
        /*03e8*/ 	.word	0x0500000f


	//   ....[191]....
        /*03ec*/ 	.word	0x0500000f


	//   ....[192]....
        /*03f0*/ 	.word	0x0500000f


	//   ....[193]....
        /*03f4*/ 	.word	0x0500000f


	//   ....[194]....
        /*03f8*/ 	.word	0x0500000f


	//   ....[195]....
        /*03fc*/ 	.word	0x0500000f


	//   ....[196]....
        /*0400*/ 	.word	0x0500000f


	//   ....[197]....
        /*0404*/ 	.word	0x0500000f


	//   ....[198]....
        /*0408*/ 	.word	0x0500000f


	//   ....[199]....
        /*040c*/ 	.word	0x0500000f


	//   ....[200]....
        /*0410*/ 	.word	0x0500000f


	//   ....[201]....
        /*0414*/ 	.word	0x0500000f


	//   ....[202]....
        /*0418*/ 	.word	0x0500000f


	//   ....[203]....
        /*041c*/ 	.word	0x0500000f


	//   ....[204]....
        /*0420*/ 	.word	0x0500000f


	//   ....[205]....
        /*0424*/ 	.word	0x0500000f


	//   ....[206]....
        /*0428*/ 	.word	0x0500000f


	//   ....[207]....
        /*042c*/ 	.word	0x0500000f


	//   ....[208]....
        /*0430*/ 	.word	0x0500000f


	//   ....[209]....
        /*0434*/ 	.word	0x0500000f


	//   ....[210]....
        /*0438*/ 	.word	0x0500000f


	//   ....[211]....
        /*043c*/ 	.word	0x0500000f


	//   ....[212]....
        /*0440*/ 	.word	0x0500000f


	//   ....[213]....
        /*0444*/ 	.word	0x0500000f


	//   ....[214]....
        /*0448*/ 	.word	0x0500000f


	//   ....[215]....
        /*044c*/ 	.word	0x0500000f


	//   ....[216]....
        /*0450*/ 	.word	0x0500000f


	//   ....[217]....
        /*0454*/ 	.word	0x0500000f


	//   ....[218]....
        /*0458*/ 	.word	0x0500000f


	//   ....[219]....
        /*045c*/ 	.word	0x0500000f


	//   ....[220]....
        /*0460*/ 	.word	0x0500000f


	//   ....[221]....
        /*0464*/ 	.word	0x0500000f


	//   ....[222]....
        /*0468*/ 	.word	0x0500000f


	//   ....[223]....
        /*046c*/ 	.word	0x0500000f


	//   ....[224]....
        /*0470*/ 	.word	0x0500000f


	//   ....[225]....
        /*0474*/ 	.word	0x0500000f


	//   ....[226]....
        /*0478*/ 	.word	0x0500000f


	//   ....[227]....
        /*047c*/ 	.word	0x0500000f


	//   ....[228]....
        /*0480*/ 	.word	0x0500000f


	//----- nvinfo : EIATTR_COOP_GROUP_INSTR_OFFSETS
	.align		4
.L_259:
        /*0484*/ 	.byte	0x04, 0x28
        /*0486*/ 	.short	(.L_261 - .L_260)


	//   ....[0]....
.L_260:
        /*0488*/ 	.word	0x00000080


	//   ....[1]....
        /*048c*/ 	.word	0x00000090


	//   ....[2]....
        /*0490*/ 	.word	0x000002d0


	//   ....[3]....
        /*0494*/ 	.word	0x00000430


	//   ....[4]....
        /*0498*/ 	.word	0x00000550


	//   ....[5]....
        /*049c*/ 	.word	0x000006b0


	//   ....[6]....
        /*04a0*/ 	.word	0x00001290


	//   ....[7]....
        /*04a4*/ 	.word	0x00001960


	//   ....[8]....
        /*04a8*/ 	.word	0x00001990


	//   ....[9]....
        /*04ac*/ 	.word	0x00002070


	//   ....[10]....
        /*04b0*/ 	.word	0x000020d0


	//   ....[11]....
        /*04b4*/ 	.word	0x00002b70


	//   ....[12]....
        /*04b8*/ 	.word	0x00002bd0


	//   ....[13]....
        /*04bc*/ 	.word	0x00003e60


	//   ....[14]....
        /*04c0*/ 	.word	0x00003e80


	//   ....[15]....
        /*04c4*/ 	.word	0x00004540


	//   ....[16]....
        /*04c8*/ 	.word	0x00004590


	//   ....[17]....
        /*04cc*/ 	.word	0x00004e90


	//   ....[18]....
        /*04d0*/ 	.word	0x00004ef0


	//   ....[19]....
        /*04d4*/ 	.word	0x000068d0


	//   ....[20]....
        /*04d8*/ 	.word	0x000068e0


	//   ....[21]....
        /*04dc*/ 	.word	0x00006910


	//   ....[22]....
        /*04e0*/ 	.word	0x00006930


	//   ....[23]....
        /*04e4*/ 	.word	0x00007bb0


	//   ....[24]....
        /*04e8*/ 	.word	0x00007be0


	//   ....[25]....
        /*04ec*/ 	.word	0x00007c90


	//   ....[26]....
        /*04f0*/ 	.word	0x00007ca0


	//   ....[27]....
        /*04f4*/ 	.word	0x000088a0


	//   ....[28]....
        /*04f8*/ 	.word	0x000088d0


	//   ....[29]....
        /*04fc*/ 	.word	0x00008900


	//   ....[30]....
        /*0500*/ 	.word	0x00008930


	//   ....[31]....
        /*0504*/ 	.word	0x00008db0


	//   ....[32]....
        /*0508*/ 	.word	0x00008df0


	//   ....[33]....
        /*050c*/ 	.word	0x00008e10


	//   ....[34]....
        /*0510*/ 	.word	0x00008e40


	//   ....[35]....
        /*0514*/ 	.word	0x00008e60


	//   ....[36]....
        /*0518*/ 	.word	0x00008e70


	//   ....[37]....
        /*051c*/ 	.word	0x00008e90


	//   ....[38]....
        /*0520*/ 	.word	0x00008eb0


	//   ....[39]....
        /*0524*/ 	.word	0x00009510


	//   ....[40]....
        /*0528*/ 	.word	0x00009550


	//   ....[41]....
        /*052c*/ 	.word	0x00009580


	//   ....[42]....
        /*0530*/ 	.word	0x000095b0


	//   ....[43]....
        /*0534*/ 	.word	0x000095d0


	//   ....[44]....
        /*0538*/ 	.word	0x000095e0


	//   ....[45]....
        /*053c*/ 	.word	0x000095f0


	//   ....[46]....
        /*0540*/ 	.word	0x00009610


	//   ....[47]....
        /*0544*/ 	.word	0x000097b0


	//   ....[48]....
        /*0548*/ 	.word	0x0000ac00


	//   ....[49]....
        /*054c*/ 	.word	0x0000ac20


	//   ....[50]....
        /*0550*/ 	.word	0x0000ac30


	//   ....[51]....
        /*0554*/ 	.word	0x0000acb0


	//   ....[52]....
        /*0558*/ 	.word	0x0000acd0


	//   ....[53]....
        /*055c*/ 	.word	0x0000ad50


	//   ....[54]....
        /*0560*/ 	.word	0x0000ad70


	//   ....[55]....
        /*0564*/ 	.word	0x0000adf0


	//   ....[56]....
        /*0568*/ 	.word	0x0000ae10


	//   ....[57]....
        /*056c*/ 	.word	0x0000ae90


	//   ....[58]....
        /*0570*/ 	.word	0x0000aeb0


	//   ....[59]....
        /*0574*/ 	.word	0x0000af30


	//   ....[60]....
        /*0578*/ 	.word	0x0000af50


	//   ....[61]....
        /*057c*/ 	.word	0x0000afd0


	//   ....[62]....
        /*0580*/ 	.word	0x0000aff0


	//   ....[63]....
        /*0584*/ 	.word	0x0000b000


	//   ....[64]....
        /*0588*/ 	.word	0x0000b850


	//   ....[65]....
        /*058c*/ 	.word	0x0000b870


	//   ....[66]....
        /*0590*/ 	.word	0x0000b890


	//   ....[67]....
        /*0594*/ 	.word	0x0000b930


	//   ....[68]....
        /*0598*/ 	.word	0x0000b950


	//   ....[69]....
        /*059c*/ 	.word	0x0000b9d0


	//   ....[70]....
        /*05a0*/ 	.word	0x0000b9f0


	//   ....[71]....
        /*05a4*/ 	.word	0x0000ba70


	//   ....[72]....
        /*05a8*/ 	.word	0x0000ba90


	//   ....[73]....
        /*05ac*/ 	.word	0x0000bb10


	//   ....[74]....
        /*05b0*/ 	.word	0x0000bb30


	//   ....[75]....
        /*05b4*/ 	.word	0x0000bbb0


	//   ....[76]....
        /*05b8*/ 	.word	0x0000bbd0


	//   ....[77]....
        /*05bc*/ 	.word	0x0000bc50


	//   ....[78]....
        /*05c0*/ 	.word	0x0000bc70


	//   ....[79]....
        /*05c4*/ 	.word	0x0000bc80


	//   ....[80]....
        /*05c8*/ 	.word	0x0000bc90


	//   ....[81]....
        /*05cc*/ 	.word	0x0000bd30


	//   ....[82]....
        /*05d0*/ 	.word	0x0000bd80


	//   ....[83]....
        /*05d4*/ 	.word	0x0000bda0


	//   ....[84]....
        /*05d8*/ 	.word	0x0000bdc0


	//   ....[85]....
        /*05dc*/ 	.word	0x0000be10


	//   ....[86]....
        /*05e0*/ 	.word	0x0000be30


	//   ....[87]....
        /*05e4*/ 	.word	0x0000be40


	//   ....[88]....
        /*05e8*/ 	.word	0x0000c5e0


	//   ....[89]....
        /*05ec*/ 	.word	0x0000c600


	//   ....[90]....
        /*05f0*/ 	.word	0x0000c670


	//   ....[91]....
        /*05f4*/ 	.word	0x0000c680


	//   ....[92]....
        /*05f8*/ 	.word	0x0000c6c0


	//   ....[93]....
        /*05fc*/ 	.word	0x0000c6d0


	//   ....[94]....
        /*0600*/ 	.word	0x0000c710


	//   ....[95]....
        /*0604*/ 	.word	0x0000c720


	//   ....[96]....
        /*0608*/ 	.word	0x0000c760


	//   ....[97]....
        /*060c*/ 	.word	0x0000c770


	//   ....[98]....
        /*0610*/ 	.word	0x0000c7b0


	//   ....[99]....
        /*0614*/ 	.word	0x0000c7c0


	//   ....[100]....
        /*0618*/ 	.word	0x0000c800


	//   ....[101]....
        /*061c*/ 	.word	0x0000c810


	//   ....[102]....
        /*0620*/ 	.word	0x0000c820


	//   ....[103]....
        /*0624*/ 	.word	0x0000c860


	//   ....[104]....
        /*0628*/ 	.word	0x0000cb20


	//   ....[105]....
        /*062c*/ 	.word	0x0000cb40


	//   ....[106]....
        /*0630*/ 	.word	0x0000cba0


	//   ....[107]....
        /*0634*/ 	.word	0x0000cbb0


	//   ....[108]....
        /*0638*/ 	.word	0x0000cc00


	//   ....[109]....
        /*063c*/ 	.word	0x0000cc10


	//   ....[110]....
        /*0640*/ 	.word	0x0000cc60


	//   ....[111]....
        /*0644*/ 	.word	0x0000cc70


	//   ....[112]....
        /*0648*/ 	.word	0x0000ccc0


	//   ....[113]....
        /*064c*/ 	.word	0x0000ccd0


	//   ....[114]....
        /*0650*/ 	.word	0x0000cd20


	//   ....[115]....
        /*0654*/ 	.word	0x0000cd30


	//   ....[116]....
        /*0658*/ 	.word	0x0000cd80


	//   ....[117]....
        /*065c*/ 	.word	0x0000cd90


	//   ....[118]....
        /*0660*/ 	.word	0x0000cda0


	//   ....[119]....
        /*0664*/ 	.word	0x0000cdf0


	//   ....[120]....
        /*0668*/ 	.word	0x0000d3c0


	//   ....[121]....
        /*066c*/ 	.word	0x0000d3d0


	//   ....[122]....
        /*0670*/ 	.word	0x0000d3e0


	//   ....[123]....
        /*0674*/ 	.word	0x0000d3f0


	//   ....[124]....
        /*0678*/ 	.word	0x0000d400


	//   ....[125]....
        /*067c*/ 	.word	0x0000d450


	//   ....[126]....
        /*0680*/ 	.word	0x0000d4a0


	//   ....[127]....
        /*0684*/ 	.word	0x0000d4d0


	//   ....[128]....
        /*0688*/ 	.word	0x0000d500


	//   ....[129]....
        /*068c*/ 	.word	0x0000d530


	//   ....[130]....
        /*0690*/ 	.word	0x0000d560


	//   ....[131]....
        /*0694*/ 	.word	0x0000d590


	//   ....[132]....
        /*0698*/ 	.word	0x0000d5c0


	//   ....[133]....
        /*069c*/ 	.word	0x0000d5f0


	//   ....[134]....
        /*06a0*/ 	.word	0x0000d620


	//   ....[135]....
        /*06a4*/ 	.word	0x0000d650


	//   ....[136]....
        /*06a8*/ 	.word	0x0000d950


	//   ....[137]....
        /*06ac*/ 	.word	0x0000db40


	//   ....[138]....
        /*06b0*/ 	.word	0x0000e0d0


	//   ....[139]....
        /*06b4*/ 	.word	0x0000e1b0


	//   ....[140]....
        /*06b8*/ 	.word	0x0000e250


	//   ....[141]....
        /*06bc*/ 	.word	0x0000e2b0


	//   ....[142]....
        /*06c0*/ 	.word	0x0000e3a0


	//   ....[143]....
        /*06c4*/ 	.word	0x0000e410


	//   ....[144]....
        /*06c8*/ 	.word	0x0000e500


	//   ....[145]....
        /*06cc*/ 	.word	0x0000e570


	//   ....[146]....
        /*06d0*/ 	.word	0x0000e660


	//   ....[147]....
        /*06d4*/ 	.word	0x0000e6d0


	//   ....[148]....
        /*06d8*/ 	.word	0x0000e7c0


	//   ....[149]....
        /*06dc*/ 	.word	0x0000e830


	//   ....[150]....
        /*06e0*/ 	.word	0x0000e920


	//   ....[151]....
        /*06e4*/ 	.word	0x0000e990


	//   ....[152]....
        /*06e8*/ 	.word	0x0000ea80


	//   ....[153]....
        /*06ec*/ 	.word	0x0000eaf0


	//   ....[154]....
        /*06f0*/ 	.word	0x0000ebd0


	//   ....[155]....
        /*06f4*/ 	.word	0x0000ec60


	//   ....[156]....
        /*06f8*/ 	.word	0x0000ecd0


	//   ....[157]....
        /*06fc*/ 	.word	0x0000ed30


	//   ....[158]....
        /*0700*/ 	.word	0x0000ee30


	//   ....[159]....
        /*0704*/ 	.word	0x0000ee90


	//   ....[160]....
        /*0708*/ 	.word	0x0000ef90


	//   ....[161]....
        /*070c*/ 	.word	0x0000eff0


	//   ....[162]....
        /*0710*/ 	.word	0x0000f0f0


	//   ....[163]....
        /*0714*/ 	.word	0x0000f150


	//   ....[164]....
        /*0718*/ 	.word	0x0000f250


	//   ....[165]....
        /*071c*/ 	.word	0x0000f2b0


	//   ....[166]....
        /*0720*/ 	.word	0x0000f3b0


	//   ....[167]....
        /*0724*/ 	.word	0x0000f410


	//   ....[168]....
        /*0728*/ 	.word	0x0000f510


	//   ....[169]....
        /*072c*/ 	.word	0x0000f570


	//   ....[170]....
        /*0730*/ 	.word	0x0000f610


	//   ....[171]....
        /*0734*/ 	.word	0x0000f6d0


	//   ....[172]....
        /*0738*/ 	.word	0x0000f7a0


	//   ....[173]....
        /*073c*/ 	.word	0x0000f800


	//   ....[174]....
        /*0740*/ 	.word	0x0000f8c0


	//   ....[175]....
        /*0744*/ 	.word	0x0000f920


	//   ....[176]....
        /*0748*/ 	.word	0x0000f9d0


	//   ....[177]....
        /*074c*/ 	.word	0x0000fa50


	//   ....[178]....
        /*0750*/ 	.word	0x0000fb00


	//   ....[179]....
        /*0754*/ 	.word	0x0000fc30


	//   ....[180]....
        /*0758*/ 	.word	0x0000fce0


	//   ....[181]....
        /*075c*/ 	.word	0x0000fd60


	//   ....[182]....
        /*0760*/ 	.word	0x0000fe20


	//   ....[183]....
        /*0764*/ 	.word	0x0000fe80


	//   ....[184]....
        /*0768*/ 	.word	0x0000ff30


	//   ....[185]....
        /*076c*/ 	.word	0x0000ff90


	//   ....[186]....
        /*0770*/ 	.word	0x00010040


	//   ....[187]....
        /*0774*/ 	.word	0x000100a0


	//   ....[188]....
        /*0778*/ 	.word	0x00010150


	//   ....[189]....
        /*077c*/ 	.word	0x000101b0


	//   ....[190]....
        /*0780*/ 	.word	0x00010260


	//   ....[191]....
        /*0784*/ 	.word	0x000102c0


	//   ....[192]....
        /*0788*/ 	.word	0x00010370


	//   ....[193]....
        /*078c*/ 	.word	0x000103d0


	//   ....[194]....
        /*0790*/ 	.word	0x00010480


	//   ....[195]....
        /*0794*/ 	.word	0x00010570


	//   ....[196]....
        /*0798*/ 	.word	0x00010610


	//   ....[197]....
        /*079c*/ 	.word	0x00010670


	//   ....[198]....
        /*07a0*/ 	.word	0x00010730


	//   ....[199]....
        /*07a4*/ 	.word	0x00010790


	//   ....[200]....
        /*07a8*/ 	.word	0x00010850


	//   ....[201]....
        /*07ac*/ 	.word	0x000108b0


	//   ....[202]....
        /*07b0*/ 	.word	0x00010970


	//   ....[203]....
        /*07b4*/ 	.word	0x000109d0


	//   ....[204]....
        /*07b8*/ 	.word	0x00010a90


	//   ....[205]....
        /*07bc*/ 	.word	0x00010af0


	//   ....[206]....
        /*07c0*/ 	.word	0x00010bb0


	//   ....[207]....
        /*07c4*/ 	.word	0x00010c10


	//   ....[208]....
        /*07c8*/ 	.word	0x00010cd0


	//   ....[209]....
        /*07cc*/ 	.word	0x00010d30


	//   ....[210]....
        /*07d0*/ 	.word	0x00010df0


	//   ....[211]....
        /*07d4*/ 	.word	0x00010ee0


	//   ....[212]....
        /*07d8*/ 	.word	0x00010f90


	//   ....[213]....
        /*07dc*/ 	.word	0x00011020


	//   ....[214]....
        /*07e0*/ 	.word	0x000110d0


	//   ....[215]....
        /*07e4*/ 	.word	0x00011130


	//   ....[216]....
        /*07e8*/ 	.word	0x000111e0


	//   ....[217]....
        /*07ec*/ 	.word	0x00011240


	//   ....[218]....
        /*07f0*/ 	.word	0x00011300


	//   ....[219]....
        /*07f4*/ 	.word	0x00011360


	//   ....[220]....
        /*07f8*/ 	.word	0x00011410


	//   ....[221]....
        /*07fc*/ 	.word	0x00011470


	//   ....[222]....
        /*0800*/ 	.word	0x00011530


	//   ....[223]....
        /*0804*/ 	.word	0x00011590


	//   ....[224]....
        /*0808*/ 	.word	0x00011640


	//   ....[225]....
        /*080c*/ 	.word	0x000116a0


	//   ....[226]....
        /*0810*/ 	.word	0x00011760


	//   ....[227]....
        /*0814*/ 	.word	0x000117f0


	//   ....[228]....
        /*0818*/ 	.word	0x00011910


	//----- nvinfo : EIATTR_REG_RECONFIG
	.align		4
.L_261:
        /*081c*/ 	.byte	0x01, 0x54
	.zero		2


	//----- nvinfo : EIATTR_SYSCALL_OFFSETS
	.align		4
        /*0820*/ 	.byte	0x04, 0x46
        /*0822*/ 	.short	(.L_263 - .L_262)


	//   ....[0]....
.L_262:
        /*0824*/ 	.word	0x00001470


	//   ....[1]....
        /*0828*/ 	.word	0x0000a200


	//   ....[2]....
        /*082c*/ 	.word	0x0000a350


	//   ....[3]....
        /*0830*/ 	.word	0x0000a440


	//   ....[4]....
        /*0834*/ 	.word	0x0000b320


	//----- nvinfo : EIATTR_MBARRIER_INSTR_OFFSETS
	.align		4
.L_263:
        /*0838*/ 	.byte	0x04, 0x39
        /*083a*/ 	.short	(.L_265 - .L_264)


	//   ....[0]....
.L_264:
        /*083c*/ 	.word	0x00000180
        /*0840*/ 	.word	0x000000ff
        /*0844*/ 	.word	0x00016800
        /*0848*/ 	.short	0x0100
        /*084a*/ 	.byte	0x08
	.zero		1


	//   ....[1]....
        /*084c*/ 	.word	0x00000190
        /*0850*/ 	.word	0x000000ff
        /*0854*/ 	.word	0x00016820
        /*0858*/ 	.short	0x0100
        /*085a*/ 	.byte	0x08
	.zero		1


	//   ....[2]....
        /*085c*/ 	.word	0x00000280
        /*0860*/ 	.word	0x000000ff
        /*0864*/ 	.word	0x00016830
        /*0868*/ 	.short	0x0100
        /*086a*/ 	.byte	0x08
	.zero		1


	//   ....[3]....
        /*086c*/ 	.word	0x00000290
        /*0870*/ 	.word	0x000000ff
        /*0874*/ 	.word	0x00016840
        /*0878*/ 	.short	0x0100
        /*087a*/ 	.byte	0x08
	.zero		1


	//   ....[4]....
        /*087c*/ 	.word	0x000002a0
        /*0880*/ 	.word	0x000000ff
        /*0884*/ 	.word	0x00016838
        /*0888*/ 	.short	0x0100
        /*088a*/ 	.byte	0x08
	.zero		1


	//   ....[5]....
        /*088c*/ 	.word	0x000002b0
        /*0890*/ 	.word	0x000000ff
        /*0894*/ 	.word	0x00016848
        /*0898*/ 	.short	0x0100
        /*089a*/ 	.byte	0x08
	.zero		1


	//   ....[6]....
        /*089c*/ 	.word	0x000003e0
        /*08a0*/ 	.word	0x000000ff
        /*08a4*/ 	.word	0x00016850
        /*08a8*/ 	.short	0x0100
        /*08aa*/ 	.byte	0x08
	.zero		1


	//   ....[7]....
        /*08ac*/ 	.word	0x000003f0
        /*08b0*/ 	.word	0x000000ff
        /*08b4*/ 	.word	0x00016860
        /*08b8*/ 	.short	0x0100
        /*08ba*/ 	.byte	0x08
	.zero		1


	//   ....[8]....
        /*08bc*/ 	.word	0x00000400
        /*08c0*/ 	.word	0x000000ff
        /*08c4*/ 	.word	0x00016858
        /*08c8*/ 	.short	0x0100
        /*08ca*/ 	.byte	0x08
	.zero		1


	//   ....[9]....
        /*08cc*/ 	.word	0x00000410
        /*08d0*/ 	.word	0x000000ff
        /*08d4*/ 	.word	0x00016868
        /*08d8*/ 	.short	0x0100
        /*08da*/ 	.byte	0x08
	.zero		1


	//   ....[10]....
        /*08dc*/ 	.word	0x00000500
        /*08e0*/ 	.word	0x000000ff
        /*08e4*/ 	.word	0x00016870
        /*08e8*/ 	.short	0x0100
        /*08ea*/ 	.byte	0x06
	.zero		1


	//   ....[11]....
        /*08ec*/ 	.word	0x00000510
        /*08f0*/ 	.word	0x000000ff
        /*08f4*/ 	.word	0x00016880
        /*08f8*/ 	.short	0x0100
        /*08fa*/ 	.byte	0x06
	.zero		1


	//   ....[12]....
        /*08fc*/ 	.word	0x00000520
        /*0900*/ 	.word	0x000000ff
        /*0904*/ 	.word	0x00016878
        /*0908*/ 	.short	0x0100
        /*090a*/ 	.byte	0x06
	.zero		1


	//   ....[13]....
        /*090c*/ 	.word	0x00000530
        /*0910*/ 	.word	0x000000ff
        /*0914*/ 	.word	0x00016888
        /*0918*/ 	.short	0x0100
        /*091a*/ 	.byte	0x06
	.zero		1


	//   ....[14]....
        /*091c*/ 	.word	0x00000660
        /*0920*/ 	.word	0x000000ff
        /*0924*/ 	.word	0x00016890
        /*0928*/ 	.short	0x0100
        /*092a*/ 	.byte	0x08
	.zero		1


	//   ....[15]....
        /*092c*/ 	.word	0x00000670
        /*0930*/ 	.word	0x000000ff
        /*0934*/ 	.word	0x000168a0
        /*0938*/ 	.short	0x0100
        /*093a*/ 	.byte	0x08
	.zero		1


	//   ....[16]....
        /*093c*/ 	.word	0x00000680
        /*0940*/ 	.word	0x000000ff
        /*0944*/ 	.word	0x00016898
        /*0948*/ 	.short	0x0100
        /*094a*/ 	.byte	0x08
	.zero		1


	//   ....[17]....
        /*094c*/ 	.word	0x00000690
        /*0950*/ 	.word	0x000000ff
        /*0954*/ 	.word	0x000168a8
        /*0958*/ 	.short	0x0100
        /*095a*/ 	.byte	0x08
	.zero		1


	//   ....[18]....
        /*095c*/ 	.word	0x000007d0
        /*0960*/ 	.word	0x000000ff
        /*0964*/ 	.word	0x000168b0
        /*0968*/ 	.short	0x0100
        /*096a*/ 	.byte	0x08
	.zero		1


	//   ....[19]....
        /*096c*/ 	.word	0x000007e0
        /*0970*/ 	.word	0x000000ff
        /*0974*/ 	.word	0x000168c0
        /*0978*/ 	.short	0x0100
        /*097a*/ 	.byte	0x08
	.zero		1


	//   ....[20]....
        /*097c*/ 	.word	0x000007f0
        /*0980*/ 	.word	0x000000ff
        /*0984*/ 	.word	0x000168b8
        /*0988*/ 	.short	0x0100
        /*098a*/ 	.byte	0x08
	.zero		1


	//   ....[21]....
        /*098c*/ 	.word	0x00000800
        /*0990*/ 	.word	0x000000ff
        /*0994*/ 	.word	0x000168c8
        /*0998*/ 	.short	0x0100
        /*099a*/ 	.byte	0x08
	.zero		1


	//   ....[22]....
        /*099c*/ 	.word	0x000014f0
        /*09a0*/ 	.word	0x000000ff
        /*09a4*/ 	.word	0x00016800
        /*09a8*/ 	.short	0x010a
        /*09aa*/ 	.byte	0x2d
	.zero		1


	//   ....[23]....
        /*09ac*/ 	.word	0x00001570
        /*09b0*/ 	.word	0x00000004
        /*09b4*/ 	.word	0x00016830
        /*09b8*/ 	.short	0x010a
        /*09ba*/ 	.byte	0x3f
	.zero		1


	//   ....[24]....
        /*09bc*/ 	.word	0x000015b0
        /*09c0*/ 	.word	0x00000004
        /*09c4*/ 	.word	0x00016830
        /*09c8*/ 	.short	0x010a
        /*09ca*/ 	.byte	0x3f
	.zero		1


	//   ....[25]....
        /*09cc*/ 	.word	0x00002140
        /*09d0*/ 	.word	0x000000ff
        /*09d4*/ 	.word	0x00000000
        /*09d8*/ 	.short	0x0101
        /*09da*/ 	.byte	0x06
	.zero		1


	//   ....[26]....
        /*09dc*/ 	.word	0x000037d0
        /*09e0*/ 	.word	0x000000ff
        /*09e4*/ 	.word	0x00016830
        /*09e8*/ 	.short	0x010a
        /*09ea*/ 	.byte	0x06
	.zero		1


	//   ....[27]....
        /*09ec*/ 	.word	0x00003810
        /*09f0*/ 	.word	0x000000ff
        /*09f4*/ 	.word	0x00016830
        /*09f8*/ 	.short	0x010a
        /*09fa*/ 	.byte	0x06
	.zero		1


	//   ....[28]....
        /*09fc*/ 	.word	0x00003a20
        /*0a00*/ 	.word	0x000000ff
        /*0a04*/ 	.word	0x00016850
        /*0a08*/ 	.short	0x010a
        /*0a0a*/ 	.byte	0x06
	.zero		1


	//   ....[29]....
        /*0a0c*/ 	.word	0x00003a60
        /*0a10*/ 	.word	0x000000ff
        /*0a14*/ 	.word	0x00016850
        /*0a18*/ 	.short	0x010a
        /*0a1a*/ 	.byte	0x06
	.zero		1


	//   ....[30]....
        /*0a1c*/ 	.word	0x00003ee0
        /*0a20*/ 	.word	0x000000ff
        /*0a24*/ 	.word	0x00000000
        /*0a28*/ 	.short	0x0101
        /*0a2a*/ 	.byte	0x06
	.zero		1


	//   ....[31]....
        /*0a2c*/ 	.word	0x000059d0
        /*0a30*/ 	.word	0x000000ff
        /*0a34*/ 	.word	0x00000000
        /*0a38*/ 	.short	0x0101
        /*0a3a*/ 	.byte	0x06
	.zero		1


	//   ....[32]....
        /*0a3c*/ 	.word	0x00005eb0
        /*0a40*/ 	.word	0x000000ff
        /*0a44*/ 	.word	0x00016830
        /*0a48*/ 	.short	0x010a
        /*0a4a*/ 	.byte	0x06
	.zero		1


	//   ....[33]....
        /*0a4c*/ 	.word	0x00005ef0
        /*0a50*/ 	.word	0x000000ff
        /*0a54*/ 	.word	0x00016830
        /*0a58*/ 	.short	0x010a
        /*0a5a*/ 	.byte	0x06
	.zero		1


	//   ....[34]....
        /*0a5c*/ 	.word	0x00006100
        /*0a60*/ 	.word	0x000000ff
        /*0a64*/ 	.word	0x00016850
        /*0a68*/ 	.short	0x010a
        /*0a6a*/ 	.byte	0x06
	.zero		1


	//   ....[35]....
        /*0a6c*/ 	.word	0x00006140
        /*0a70*/ 	.word	0x000000ff
        /*0a74*/ 	.word	0x00016850
        /*0a78*/ 	.short	0x010a
        /*0a7a*/ 	.byte	0x06
	.zero		1


	//   ....[36]....
        /*0a7c*/ 	.word	0x00006560
        /*0a80*/ 	.word	0x000000ff
        /*0a84*/ 	.word	0x00000000
        /*0a88*/ 	.short	0x0101
        /*0a8a*/ 	.byte	0x06
	.zero		1


	//   ....[37]....
        /*0a8c*/ 	.word	0x00007710
        /*0a90*/ 	.word	0x000000ff
        /*0a94*/ 	.word	0x00000000
        /*0a98*/ 	.short	0x0101
        /*0a9a*/ 	.byte	0x06
	.zero		1


	//   ....[38]....
        /*0a9c*/ 	.word	0x00007b20
        /*0aa0*/ 	.word	0x000000ff
        /*0aa4*/ 	.word	0x00016850
        /*0aa8*/ 	.short	0x010a
        /*0aaa*/ 	.byte	0x05
	.zero		1


	//   ....[39]....
        /*0aac*/ 	.word	0x00007b60
        /*0ab0*/ 	.word	0x000000ff
        /*0ab4*/ 	.word	0x00016850
        /*0ab8*/ 	.short	0x010a
        /*0aba*/ 	.byte	0x05
	.zero		1


	//   ....[40]....
        /*0abc*/ 	.word	0x000080c0
        /*0ac0*/ 	.word	0x000000ff
        /*0ac4*/ 	.word	0x00000000
        /*0ac8*/ 	.short	0x0101
        /*0aca*/ 	.byte	0x04
	.zero		1


	//   ....[41]....
        /*0acc*/ 	.word	0x00008cd0
        /*0ad0*/ 	.word	0x00000000
        /*0ad4*/ 	.word	0x00000000
        /*0ad8*/ 	.short	0x0101
        /*0ada*/ 	.byte	0x3f
	.zero		1


	//   ....[42]....
        /*0adc*/ 	.word	0x0000a9a0
        /*0ae0*/ 	.word	0x00000000
        /*0ae4*/ 	.word	0x00016840
        /*0ae8*/ 	.short	0x010a
        /*0aea*/ 	.byte	0x3f
	.zero		1


	//   ....[43]....
        /*0aec*/ 	.word	0x0000b100
        /*0af0*/ 	.word	0x00000000
        /*0af4*/ 	.word	0x00016830
        /*0af8*/ 	.short	0x0107
        /*0afa*/ 	.byte	0x3f
	.zero		1


	//   ....[44]....
        /*0afc*/ 	.word	0x0000b1c0
        /*0b00*/ 	.word	0x00000000
        /*0b04*/ 	.word	0x00016830
        /*0b08*/ 	.short	0x0101
        /*0b0a*/ 	.byte	0x3f
	.zero		1


	//   ....[45]....
        /*0b0c*/ 	.word	0x0000bf30
        /*0b10*/ 	.word	0x00000010
        /*0b14*/ 	.word	0x00016800
        /*0b18*/ 	.short	0x0107
        /*0b1a*/ 	.byte	0x3f
	.zero		1


	//   ....[46]....
        /*0b1c*/ 	.word	0x0000c020
        /*0b20*/ 	.word	0x00000010
        /*0b24*/ 	.word	0x00016800
        /*0b28*/ 	.short	0x0101
        /*0b2a*/ 	.byte	0x3f
	.zero		1


	//   ....[47]....
        /*0b2c*/ 	.word	0x0000c040
        /*0b30*/ 	.word	0x00000010
        /*0b34*/ 	.word	0x00016820
        /*0b38*/ 	.short	0x010a
        /*0b3a*/ 	.byte	0x3f
	.zero		1


	//   ....[48]....
        /*0b3c*/ 	.word	0x0000c3c0
        /*0b40*/ 	.word	0x00000005
        /*0b44*/ 	.word	0x00016840
        /*0b48*/ 	.short	0x010a
        /*0b4a*/ 	.byte	0x3f
	.zero		1


	//   ....[49]....
        /*0b4c*/ 	.word	0x0000c8e0
        /*0b50*/ 	.word	0x00000005
        /*0b54*/ 	.word	0x00016830
        /*0b58*/ 	.short	0x0107
        /*0b5a*/ 	.byte	0x3f
	.zero		1


	//   ....[50]....
        /*0b5c*/ 	.word	0x0000c9a0
        /*0b60*/ 	.word	0x00000005
        /*0b64*/ 	.word	0x00016830
        /*0b68*/ 	.short	0x0101
        /*0b6a*/ 	.byte	0x3f
	.zero		1


	//   ....[51]....
        /*0b6c*/ 	.word	0x0000ca00
        /*0b70*/ 	.word	0x00000005
        /*0b74*/ 	.word	0x00016860
        /*0b78*/ 	.short	0x010a
        /*0b7a*/ 	.byte	0x3f
	.zero		1


	//   ....[52]....
        /*0b7c*/ 	.word	0x0000cf10
        /*0b80*/ 	.word	0x00000005
        /*0b84*/ 	.word	0x00016850
        /*0b88*/ 	.short	0x0107
        /*0b8a*/ 	.byte	0x3f
	.zero		1


	//   ....[53]....
        /*0b8c*/ 	.word	0x0000d070
        /*0b90*/ 	.word	0x00000005
        /*0b94*/ 	.word	0x00016850
        /*0b98*/ 	.short	0x0101
        /*0b9a*/ 	.byte	0x3f
	.zero		1


	//   ....[54]....
        /*0b9c*/ 	.word	0x0000d280
        /*0ba0*/ 	.word	0x00000004
        /*0ba4*/ 	.word	0x00016860
        /*0ba8*/ 	.short	0x010a
        /*0baa*/ 	.byte	0x3f
	.zero		1


	//   ....[55]....
        /*0bac*/ 	.word	0x0000d730
        /*0bb0*/ 	.word	0x00000004
        /*0bb4*/ 	.word	0x00016850
        /*0bb8*/ 	.short	0x0107
        /*0bba*/ 	.byte	0x3f
	.zero		1


	//   ....[56]....
        /*0bbc*/ 	.word	0x0000d7f0
        /*0bc0*/ 	.word	0x00000004
        /*0bc4*/ 	.word	0x00016850
        /*0bc8*/ 	.short	0x0101
        /*0bca*/ 	.byte	0x3f
	.zero		1


	//   ....[57]....
        /*0bcc*/ 	.word	0x0000dac0
        /*0bd0*/ 	.word	0x00000005
        /*0bd4*/ 	.word	0x00016820
        /*0bd8*/ 	.short	0x010a
        /*0bda*/ 	.byte	0x3f
	.zero		1


	//   ....[58]....
        /*0bdc*/ 	.word	0x0000dc40
        /*0be0*/ 	.word	0x00000003
        /*0be4*/ 	.word	0x00016840
        /*0be8*/ 	.short	0x010a
        /*0bea*/ 	.byte	0x3f
	.zero		1


	//   ....[59]....
        /*0bec*/ 	.word	0x0000dce0
        /*0bf0*/ 	.word	0x00000005
        /*0bf4*/ 	.word	0x00016840
        /*0bf8*/ 	.short	0x010a
        /*0bfa*/ 	.byte	0x3f
	.zero		1


	//   ....[60]....
        /*0bfc*/ 	.word	0x0000dd20
        /*0c00*/ 	.word	0x00000003
        /*0c04*/ 	.word	0x00016860
        /*0c08*/ 	.short	0x010a
        /*0c0a*/ 	.byte	0x3f
	.zero		1


	//   ....[61]....
        /*0c0c*/ 	.word	0x0000dd60
        /*0c10*/ 	.word	0x00000005
        /*0c14*/ 	.word	0x00016860
        /*0c18*/ 	.short	0x010a
        /*0c1a*/ 	.byte	0x3f
	.zero		1


	//   ....[62]....
        /*0c1c*/ 	.word	0x0000ddd0
        /*0c20*/ 	.word	0x00000003
        /*0c24*/ 	.word	0x00016800
        /*0c28*/ 	.short	0x010a
        /*0c2a*/ 	.byte	0x3f
	.zero		1


	//   ....[63]....
        /*0c2c*/ 	.word	0x0000de20
        /*0c30*/ 	.word	0x00000004
        /*0c34*/ 	.word	0x00016830
        /*0c38*/ 	.short	0x010a
        /*0c3a*/ 	.byte	0x3f
	.zero		1


	//   ....[64]....
        /*0c3c*/ 	.word	0x0000de80
        /*0c40*/ 	.word	0x00000003
        /*0c44*/ 	.word	0x00016830
        /*0c48*/ 	.short	0x010a
        /*0c4a*/ 	.byte	0x3f
	.zero		1


	//   ....[65]....
        /*0c4c*/ 	.word	0x0000dee0
        /*0c50*/ 	.word	0x00000003
        /*0c54*/ 	.word	0x00016850
        /*0c58*/ 	.short	0x010a
        /*0c5a*/ 	.byte	0x3f
	.zero		1


	//   ....[66]....
        /*0c5c*/ 	.word	0x0000df40
        /*0c60*/ 	.word	0x00000003
        /*0c64*/ 	.word	0x00016830
        /*0c68*/ 	.short	0x010a
        /*0c6a*/ 	.byte	0x3f
	.zero		1


	//   ....[67]....
        /*0c6c*/ 	.word	0x0000dfa0
        /*0c70*/ 	.word	0x00000003
        /*0c74*/ 	.word	0x00016850
        /*0c78*/ 	.short	0x010a
        /*0c7a*/ 	.byte	0x3f
	.zero		1


	//   ....[68]....
        /*0c7c*/ 	.word	0x0000e000
        /*0c80*/ 	.word	0x00000007
        /*0c84*/ 	.word	0x00016850
        /*0c88*/ 	.short	0x010a
        /*0c8a*/ 	.byte	0x3f
	.zero		1


	//   ....[69]....
        /*0c8c*/ 	.word	0x0000e100
        /*0c90*/ 	.word	0x00000000
        /*0c94*/ 	.word	0x00016840
        /*0c98*/ 	.short	0x010a
        /*0c9a*/ 	.byte	0x3f
	.zero		1


	//   ....[70]....
        /*0c9c*/ 	.word	0x0000fb30
        /*0ca0*/ 	.word	0x00000010
        /*0ca4*/ 	.word	0x00016820
        /*0ca8*/ 	.short	0x010a
        /*0caa*/ 	.byte	0x3f
	.zero		1


	//   ....[71]....
        /*0cac*/ 	.word	0x0000fb80
        /*0cb0*/ 	.word	0x00000005
        /*0cb4*/ 	.word	0x00016840
        /*0cb8*/ 	.short	0x010a
        /*0cba*/ 	.byte	0x3f
	.zero		1


	//   ....[72]....
        /*0cbc*/ 	.word	0x000104c0
        /*0cc0*/ 	.word	0x00000005
        /*0cc4*/ 	.word	0x00016860
        /*0cc8*/ 	.short	0x010a
        /*0cca*/ 	.byte	0x3f
	.zero		1


	//   ....[73]....
        /*0ccc*/ 	.word	0x00010e30
        /*0cd0*/ 	.word	0x00000004
        /*0cd4*/ 	.word	0x00016860
        /*0cd8*/ 	.short	0x010a
        /*0cda*/ 	.byte	0x3f
	.zero		1


	//   ....[74]....
        /*0cdc*/ 	.word	0x00011830
        /*0ce0*/ 	.word	0x00000005
        /*0ce4*/ 	.word	0x00016820
        /*0ce8*/ 	.short	0x010a
        /*0cea*/ 	.byte	0x3f
	.zero		1


	//   ....[75]....
        /*0cec*/ 	.word	0x000119d0
        /*0cf0*/ 	.word	0x00000003
        /*0cf4*/ 	.word	0x00016840
        /*0cf8*/ 	.short	0x010a
        /*0cfa*/ 	.byte	0x3f
	.zero		1


	//   ....[76]....
        /*0cfc*/ 	.word	0x00011a20
        /*0d00*/ 	.word	0x00000005
        /*0d04*/ 	.word	0x00016840
        /*0d08*/ 	.short	0x010a
        /*0d0a*/ 	.byte	0x3f
	.zero		1


	//   ....[77]....
        /*0d0c*/ 	.word	0x00011a70
        /*0d10*/ 	.word	0x00000003
        /*0d14*/ 	.word	0x00016860
        /*0d18*/ 	.short	0x010a
        /*0d1a*/ 	.byte	0x3f
	.zero		1


	//----- nvinfo : EIATTR_NUM_MBARRIERS
	.align		4
.L_265:
        /*0d1c*/ 	.byte	0x03, 0x38
        /*0d1e*/ 	.short	0x0016


	//----- nvinfo : EIATTR_EXIT_INSTR_OFFSETS
	.align		4
        /*0d20*/ 	.byte	0x04, 0x1c
        /*0d22*/ 	.short	(.L_267 - .L_266)


	//   ....[0]....
.L_266:
        /*0d24*/ 	.word	0x00000970


	//   ....[1]....
        /*0d28*/ 	.word	0x00009720


	//   ....[2]....
        /*0d2c*/ 	.word	0x0000ddb0


	//----- nvinfo : EIATTR_MAX_THREADS
	.align		4
.L_267:
        /*0d30*/ 	.byte	0x04, 0x05
        /*0d32*/ 	.short	(.L_269 - .L_268)
.L_268:
        /*0d34*/ 	.word	0x00000200
        /*0d38*/ 	.word	0x00000001
        /*0d3c*/ 	.word	0x00000001


	//----- nvinfo : EIATTR_CRS_STACK_SIZE
	.align		4
.L_269:
        /*0d40*/ 	.byte	0x04, 0x1e
        /*0d42*/ 	.short	(.L_271 - .L_270)
.L_270:
        /*0d44*/ 	.word	0x00000000


	//----- nvinfo : EIATTR_CBANK_PARAM_SIZE
	.align		4
.L_271:
        /*0d48*/ 	.byte	0x03, 0x19
        /*0d4a*/ 	.short	0x0af0


	//----- nvinfo : EIATTR_PARAM_CBANK
	.align		4
        /*0d4c*/ 	.byte	0x04, 0x0a
        /*0d4e*/ 	.short	(.L_273 - .L_272)
	.align		4
.L_272:
        /*0d50*/ 	.word	index@(.nv.constant0._ZN7cutlass13device_kernelIN5flash11enable_sm90INS1_16FlashAttnFwdSm90INS1_25CollectiveMainloopFwdSm90ILi2EN4cute5tupleIJNS5_1CILi1EEES8_S8_EEENS6_IJNS7_ILi192EEENS7_ILi128EEENS7_ILi64EEEEEELi64ENS_6half_tEfNS_4arch4Sm90ELb1ELb0ELb0ELb0ELb1ELb0ELb0ELb1ELb1ELb1ELb0ELb0EEENS1_21CollectiveEpilogueFwdINS6_IJSA_SC_SB_EEES9_SE_SG_Li384ELb0ELb1ELb0ELb0EEENS1_30DynamicPersistentTileSchedulerILi384ELi128ELb0ELb1ELb1EEEEEEEEEvNT_6ParamsE)
        /*0d54*/ 	.short	0x0210
        /*0d56*/ 	.short	0x0af0


	//----- nvinfo : EIATTR_SW_WAR
	.align		4
.L_273:
        /*0d58*/ 	.byte	0x04, 0x36
        /*0d5a*/ 	.short	(.L_275 - .L_274)
.L_274:
        /*0d5c*/ 	.word	0x00000008
.L_275:


//--------------------- .nv.info._ZN7cutlass13device_kernelIN5flash11enable_sm90INS1_16FlashAttnFwdSm90INS1_25CollectiveMainloopFwdSm90ILi2EN4cute5tupleIJNS5_1CILi1EEES8_S8_EEENS6_IJNS7_ILi192EEENS7_ILi128EEENS7_ILi64EEEEEELi64ENS_6half_tEfNS_4arch4Sm90ELb1ELb0ELb0ELb1ELb1ELb0ELb0ELb1ELb1ELb1ELb0ELb0EEENS1_21CollectiveEpilogueFwdINS6_IJSA_SC_SB_EEES9_SE_SG_Li384ELb1ELb1ELb0ELb0EEENS1_36VarlenDynamicPersistentTileSchedulerILi192ELi128ELi384ELi128ELb0ELb1ELb1ELb1ELb1ELb1EEEEEEEEEvNT_6ParamsE --------------------------
	.section	.nv.info._ZN7cutlass13device_kernelIN5flash11enable_sm90INS1_16FlashAttnFwdSm90INS1_25CollectiveMainloopFwdSm90ILi2EN4cute5tupleIJNS5_1CILi1EEES8_S8_EEENS6_IJNS7_ILi192EEENS7_ILi128EEENS7_ILi64EEEEEELi64ENS_6half_tEfNS_4arch4Sm90ELb1ELb0ELb0ELb1ELb1ELb0ELb0ELb1ELb1ELb1ELb0ELb0EEENS1_21CollectiveEpilogueFwdINS6_IJSA_SC_SB_EEES9_SE_SG_Li384ELb1ELb1ELb0ELb0EEENS1_36VarlenDynamicPersistentTileSchedulerILi192ELi128ELi384ELi128ELb0ELb1ELb1ELb1ELb1ELb1EEEEEEEEEvNT_6ParamsE,"",@"SHT_CUDA_INFO"
	.sectionflags	@""
	.align	4


	//----- nvinfo : EIATTR_CUDA_API_VERSION
	.align		4
        /*0000*/ 	.byte	0x04, 0x37
        /*0002*/ 	.short	(.L_277 - .L_276)
.L_276:
        /*0004*/ 	.word	0x00000082


	//----- nvinfo : EIATTR_KPARAM_INFO
	.align		4
.L_277:
        /*0008*/ 	.byte	0x04, 0x17
        /*000a*/ 	.short	(.L_279 - .L_278)
.L_278:
        /*000c*/ 	.word	0x00000000
        /*0010*/ 	.short	0x0000
        /*0012*/ 	.short	0x0070
        /*0014*/ 	.byte	0x00, 0xf0, 0x01, 0x2a


	//----- nvinfo : EIATTR_SPARSE_MMA_MASK
	.align		4
.L_279:
        /*0018*/ 	.byte	0x03, 0x50
        /*001a*/ 	.short	0x0000


	//----- nvinfo : EIATTR_MAXREG_COUNT
	.align		4
        /*001c*/ 	.byte	0x03, 0x1b
        /*001e*/ 	.short	0x0080


	//----- nvinfo : EIATTR_NUM_BARRIERS
	.align		4
        /*0020*/ 	.byte	0x02, 0x4c
        /*0022*/ 	.byte	0x10
	.zero		1


	//----- nvinfo : EIATTR_EXTERNS
	.align		4
        /*0024*/ 	.byte	0x04, 0x0f
        /*0026*/ 	.short	(.L_281 - .L_280)


	//   ....[0]....
	.align		4
.L_280:
        /*0028*/ 	.word	index@(__assertfail)


	//----- nvinfo : EIATTR_ANNOTATIONS
	.align		4
.L_281:
        /*002c*/ 	.byte	0x04, 0x55
        /*002e*/ 	.short	(.L_283 - .L_282)


	//   ....[0]....
.L_282:
        /* <DEDUP_REMOVED lines=30> */


	//----- nvinfo : EIATTR_MERCURY_ISA_VERSION
	.align		4
.L_283:
        /*01f8*/ 	.byte	0x03, 0x5f
        /*01fa*/ 	.short	0x0101


	//----- nvinfo : EIATTR_UNUSED_LOAD_BYTE_OFFSET
	.align		4
        /*01fc*/ 	.byte	0x04, 0x44
        /*01fe*/ 	.short	(.L_285 - .L_284)


	//   ....[0]....
.L_284:
        /*0200*/ 	.word	0x00000970
        /*0204*/ 	.word	0x0000fff0


	//   ....[1]....
        /*0208*/ 	.word	0x00008410
        /*020c*/ 	.word	0x0000fff0


	//----- nvinfo : EIATTR_INT_WARP_WIDE_INSTR_OFFSETS
	.align		4
.L_285:
        /*0210*/ 	.byte	0x04, 0x31
        /*0212*/ 	.short	(.L_287 - .L_286)


	//   ....[0]....
.L_286:
        /*0214*/ 	.word	0x000000c0


	//   ....[1]....
        /*0218*/ 	.word	0x000000d0


	//   ....[2]....
        /*021c*/ 	.word	0x00000170


	//   ....[3]....
        /*0220*/ 	.word	0x0000b070


	//   ....[4]....
        /*0224*/ 	.word	0x0000b100


	//   ....[5]....
        /*0228*/ 	.word	0x0000e2f0


	//   ....[6]....
        /*022c*/ 	.word	0x0000e380


	//----- nvinfo : EIATTR_COOP_GROUP_MASK_REGIDS
	.align		4
.L_287:
        /*0230*/ 	.byte	0x04, 0x29
        /*0232*/ 	.short	(.L_289 - .L_288)


	//   ....[0]....
.L_288:
        /*0234*/ 	.word	0xffffffff


	//   ....[1]....
        /*0238*/ 	.word	0xffffffff


	//   ....[2]....
        /*023c*/ 	.word	0xffffffff


	//   ....[3]....
        /*0240*/ 	.word	0xffffffff


	//   ....[4]....
        /*0244*/ 	.word	0xffffffff


	//   ....[5]....
        /*0248*/ 	.word	0xffffffff


	//   ....[6]....
        /*024c*/ 	.word	0xffffffff


	//   ....[7]....
        /*0250*/ 	.word	0xffffffff


	//   ....[8]....
        /*0254*/ 	.word	0xffffffff


	//   ....[9]....
        /*0258*/ 	.word	0xffffffff


	//   ....[10]....
        /*025c*/ 	.word	0xffffffff


	//   ....[11]....
        /*0260*/ 	.word	0xffffffff


	//   ....[12]....
        /*0264*/ 	.word	0xffffffff


	//   ....[13]....
        /*0268*/ 	.word	0xffffffff


	//   ....[14]....
        /*026c*/ 	.word	0xffffffff


	//   ....[15]....
        /*0270*/ 	.word	0xffffffff


	//   ....[16]....
        /*0274*/ 	.word	0xffffffff


	//   ....[17]....
        /*0278*/ 	.word	0xffffffff


	//   ....[18]....
        /*027c*/ 	.word	0xffffffff


	//   ....[19]....
        /*0280*/ 	.word	0xffffffff


	//   ....[20]....
        /*0284*/ 	.word	0xffffffff


	//   ....[21]....
        /*0288*/ 	.word	0xffffffff


	//   ....[22]....
        /*028c*/ 	.word	0xffffffff


	//   ....[23]....
        /*0290*/ 	.word	0xffffffff


	//   ....[24]....
        /*0294*/ 	.word	0xffffffff


	//   ....[25]....
        /*0298*/ 	.word	0xffffffff


	//   ....[26]....
        /*029c*/ 	.word	0xffffffff


	//   ....[27]....
        /*02a0*/ 	.word	0xffffffff


	//   ....[28]....
        /*02a4*/ 	.word	0xffffffff


	//   ....[29]....
        /*02a8*/ 	.word	0xffffffff


	//   ....[30]....
        /*02ac*/ 	.word	0xffffffff


	//   ....[31]....
        /*02b0*/ 	.word	0xffffffff


	//   ....[32]....
        /*02b4*/ 	.word	0xffffffff


	//   ....[33]....
        /*02b8*/ 	.word	0xffffffff


	//   ....[34]....
        /*02bc*/ 	.word	0xffffffff


	//   ....[35]....
        /*02c0*/ 	.word	0xffffffff


	//   ....[36]....
        /*02c4*/ 	.word	0xffffffff


	//   ....[37]....
        /*02c8*/ 	.word	0xffffffff


	//   ....[38]....
        /*02cc*/ 	.word	0xffffffff


	//   ....[39]....
        /*02d0*/ 	.word	0xffffffff


	//   ....[40]....
        /*02d4*/ 	.word	0xffffffff


	//   ....[41]....
        /*02d8*/ 	.word	0xffffffff


	//   ....[42]....
        /*02dc*/ 	.word	0xffffffff


	//   ....[43]....
        /*02e0*/ 	.word	0xffffffff


	//   ....[44]....
        /*02e4*/ 	.word	0xffffffff


	//   ....[45]....
        /*02e8*/ 	.word	0xffffffff


	//   ....[46]....
        /*02ec*/ 	.word	0xffffffff


	//   ....[47]....
        /*02f0*/ 	.word	0xffffffff


	//   ....[48]....
        /*02f4*/ 	.word	0xffffffff


	//   ....[49]....
        /*02f8*/ 	.word	0xffffffff


	//   ....[50]....
        /*02fc*/ 	.word	0xffffffff


	//   ....[51]....
        /*0300*/ 	.word	0xffffffff


	//   ....[52]....
        /*0304*/ 	.word	0xffffffff


	//   ....[53]....
        /*0308*/ 	.word	0xffffffff


	//   ....[54]....
        /*030c*/ 	.word	0xffffffff


	//   ....[55]....
        /*0310*/ 	.word	0xffffffff


	//   ....[56]....
        /*0314*/ 	.word	0xffffffff


	//   ....[57]....
        /*0318*/ 	.word	0xffffffff


	//   ....[58]....
        /*031c*/ 	.word	0xffffffff


	//   ....[59]....
        /*0320*/ 	.word	0xffffffff


	//   ....[60]....
        /*0324*/ 	.word	0xffffffff


	//   ....[61]....
        /*0328*/ 	.word	0xffffffff


	//   ....[62]....
        /*032c*/ 	.word	0xffffffff


	//   ....[63]....
        /*0330*/ 	.word	0xffffffff


	//   ....[64]....
        /*0334*/ 	.word	0xffffffff


	//   ....[65]....
        /*0338*/ 	.word	0xffffffff


	//   ....[66]....
        /*033c*/ 	.word	0xffffffff


	//   ....[67]....
        /*0340*/ 	.word	0xffffffff


	//   ....[68]....
        /*0344*/ 	.word	0xffffffff


	//   ....[69]....
        /*0348*/ 	.word	0xffffffff


	//   ....[70]....
        /*034c*/ 	.word	0xffffffff


	//   ....[71]....
        /*0350*/ 	.word	0xffffffff


	//   ....[72]....
        /*0354*/ 	.word	0xffffffff


	//   ....[73]....
        /*0358*/ 	.word	0xffffffff


	//   ....[74]....
        /*035c*/ 	.word	0xffffffff


	//   ....[75]....
        /*0360*/ 	.word	0xffffffff


	//   ....[76]....
        /*0364*/ 	.word	0xffffffff


	//   ....[77]....
        /*0368*/ 	.word	0xffffffff


	//   ....[78]....
        /*036c*/ 	.word	0xffffffff


	//   ....[79]....
        /*0370*/ 	.word	0xffffffff


	//   ....[80]....
        /*0374*/ 	.word	0xffffffff


	//   ....[81]....
        /*0378*/ 	.word	0xffffffff


	//   ....[82]....
        /*037c*/ 	.word	0xffffffff


	//   ....[83]....
        /*0380*/ 	.word	0xffffffff


	//   ....[84]....
        /*0384*/ 	.word	0xffffffff


	//   ....[85]....
        /*0388*/ 	.word	0xffffffff


	//   ....[86]....
        /*038c*/ 	.word	0xffffffff


	//   ....[87]....
        /*0390*/ 	.word	0xffffffff


	//   ....[88]....
        /*0394*/ 	.word	0xffffffff


	//   ....[89]....
        /*0398*/ 	.word	0xffffffff


	//   ....[90]....
        /*039c*/ 	.word	0xffffffff


	//   ....[91]....
        /*03a0*/ 	.word	0xffffffff


	//   ....[92]....
        /*03a4*/ 	.word	0xffffffff


	//   ....[93]....
        /*03a8*/ 	.word	0xffffffff


	//   ....[94]....
        /*03ac*/ 	.word	0xffffffff


	//   ....[95]....
        /*03b0*/ 	.word	0xffffffff


	//   ....[96]....
        /*03b4*/ 	.word	0xffffffff


	//   ....[97]....
        /*03b8*/ 	.word	0xffffffff


	//   ....[98]....
        /*03bc*/ 	.word	0xffffffff


	//   ....[99]....
        /*03c0*/ 	.word	0xffffffff


	//   ....[100]....
        /*03c4*/ 	.word	0xffffffff


	//   ....[101]....
        /*03c8*/ 	.word	0xffffffff


	//   ....[102]....
        /*03cc*/ 	.word	0xffffffff


	//   ....[103]....
        /*03d0*/ 	.word	0xffffffff


	//   ....[104]....
        /*03d4*/ 	.word	0xffffffff


	//   ....[105]....
        /*03d8*/ 	.word	0xffffffff


	//   ....[106]....
        /*03dc*/ 	.word	0xffffffff


	//   ....[107]....
        /*03e0*/ 	.word	0xffffffff


	//   ....[108]....
        /*03e4*/ 	.word	0xffffffff


	//   ....[109]....
        /*03e8*/ 	.word	0xffffffff


	//   ....[110]....
        /*03ec*/ 	.word	0xffffffff


	//   ....[111]....
        /*03f0*/ 	.word	0xffffffff


	//   ....[112]....
        /*03f4*/ 	.word	0xffffffff


	//   ....[113]....
        /*03f8*/ 	.word	0xffffffff


	//   ....[114]....
        /*03fc*/ 	.word	0xffffffff


	//   ....[115]....
        /*0400*/ 	.word	0xffffffff


	//   ....[116]....
        /*0404*/ 	.word	0xffffffff


	//   ....[117]....
        /*0408*/ 	.word	0xffffffff


	//   ....[118]....
        /*040c*/ 	.word	0xffffffff


	//   ....[119]....
        /*0410*/ 	.word	0xffffffff


	//   ....[120]....
        /*0414*/ 	.word	0xffffffff


	//   ....[121]....
        /*0418*/ 	.word	0xffffffff


	//   ....[122]....
        /*041c*/ 	.word	0xffffffff


	//   ....[123]....
        /*0420*/ 	.word	0xffffffff


	//   ....[124]....
        /*0424*/ 	.word	0xffffffff


	//   ....[125]....
        /*0428*/ 	.word	0xffffffff


	//   ....[126]....
        /*042c*/ 	.word	0xffffffff


	//   ....[127]....
        /*0430*/ 	.word	0xffffffff


	//   ....[128]....
        /*0434*/ 	.word	0xffffffff


	//   ....[129]....
        /*0438*/ 	.word	0xffffffff


	//   ....[130]....
        /*043c*/ 	.word	0xffffffff


	//   ....[131]....
        /*0440*/ 	.word	0xffffffff


	//   ....[132]....
        /*0444*/ 	.word	0xffffffff


	//   ....[133]....
        /*0448*/ 	.word	0xffffffff


	//   ....[134]....
        /*044c*/ 	.word	0xffffffff


	//   ....[135]....
        /*0450*/ 	.word	0xffffffff


	//   ....[136]....
        /*0454*/ 	.word	0xffffffff


	//   ....[137]....
        /*0458*/ 	.word	0xffffffff


	//   ....[138]....
        /*045c*/ 	.word	0xffffffff


	//   ....[139]....
        /*0460*/ 	.word	0xffffffff


	//   ....[140]....
        /*0464*/ 	.word	0xffffffff


	//   ....[141]....
        /*0468*/ 	.word	0xffffffff


	//   ....[142]....
        /*046c*/ 	.word	0xffffffff


	//   ....[143]....
        /*0470*/ 	.word	0xffffffff


	//   ....[144]....
        /*0474*/ 	.word	0xffffffff


	//   ....[145]....
        /*0478*/ 	.word	0xffffffff


	//   ....[146]....
        /*047c*/ 	.word	0xffffffff


	//   ....[147]....
        /*0480*/ 	.word	0xffffffff


	//   ....[148]....
        /*0484*/ 	.word	0xffffffff


	//   ....[149]....
        /*0488*/ 	.word	0xffffffff


	//   ....[150]....
        /*048c*/ 	.word	0xffffffff


	//   ....[151]....
        /*0490*/ 	.word	0xffffffff


	//   ....[152]....
        /*0494*/ 	.word	0xffffffff


	//   ....[153]....
        /*0498*/ 	.word	0xffffffff


	//   ....[154]....
        /*049c*/ 	.word	0xffffffff


	//   ....[155]....
        /*04a0*/ 	.word	0xffffffff


	//   ....[156]....
        /*04a4*/ 	.word	0xffffffff


	//   ....[157]....
        /*04a8*/ 	.word	0xffffffff


	//   ....[158]....
        /*04ac*/ 	.word	0xffffffff


	//   ....[159]....
        /*04b0*/ 	.word	0xffffffff


	//   ....[160]....
        /*04b4*/ 	.word	0xffffffff


	//   ....[161]....
        /*04b8*/ 	.word	0xffffffff


	//   ....[162]....
        /*04bc*/ 	.word	0xffffffff


	//   ....[163]....
        /*04c0*/ 	.word	0xffffffff


	//   ....[164]....
        /*04c4*/ 	.word	0xffffffff


	//   ....[165]....
        /*04c8*/ 	.word	0xffffffff


	//   ....[166]....
        /*04cc*/ 	.word	0xffffffff


	//   ....[167]....
        /*04d0*/ 	.word	0xffffffff


	//   ....[168]....
        /*04d4*/ 	.word	0xffffffff


	//   ....[169]....
        /*04d8*/ 	.word	0x0500000f


	//   ....[170]....
        /*04dc*/ 	.word	0x0500000f


	//   ....[171]....
        /*04e0*/ 	.word	0x0500000f


	//   ....[172]....
        /*04e4*/ 	.word	0x0500000f


	//   ....[173]....
        /*04e8*/ 	.word	0x0500000f


	//   ....[174]....
        /*04ec*/ 	.word	0x0500000f


	//   ....[175]....
        /*04f0*/ 	.word	0x0500000f


	//   ....[176]....
        /*04f4*/ 	.word	0x0500000f


	//   ....[177]....
        /*04f8*/ 	.word	0x0500000f


	//   ....[178]....
        /*04fc*/ 	.word	0x0500000f


	//   ....[179]....
        /*0500*/ 	.word	0x0500000f


	//   ....[180]....
        /*0504*/ 	.word	0x0500000f


	//   ....[181]....
        /*0508*/ 	.word	0x0500000f


	//   ....[182]....
        /*050c*/ 	.word	0x0500000f


	//   ....[183]....
        /*0510*/ 	.word	0x0500000f


	//   ....[184]....
        /*0514*/ 	.word	0x0500000f


	//   ....[185]....
        /*0518*/ 	.word	0x0500000f


	//   ....[186]....
        /*051c*/ 	.word	0x0500000f


	//   ....[187]....
        /*0520*/ 	.word	0x0500000f


	//   ....[188]....
        /*0524*/ 	.word	0x0500000f


	//   ....[189]....
        /*0528*/ 	.word	0x0500000f


	//   ....[190]....
        /*052c*/ 	.word	0x0500000f


	//   ....[191]....
        /*0530*/ 	.word	0x0500000f


	//   ....[192]....
        /*0534*/ 	.word	0x0500000f


	//   ....[193]....
        /*0538*/ 	.word	0x0500000f


	//   ....[194]....
        /*053c*/ 	.word	0x0500000f


	//   ....[195]....
        /*0540*/ 	.word	0x0500000f


	//   ....[196]....
        /*0544*/ 	.word	0x0500000f


	//   ....[197]....
        /*0548*/ 	.word	0x0500000f


	//   ....[198]....
        /*054c*/ 	.word	0x0500000f


	//   ....[199]....
        /*0550*/ 	.word	0x0500000f


	//   ....[200]....
        /*0554*/ 	.word	0x0500000f


	//   ....[201]....
        /*0558*/ 	.word	0x0500000f


	//   ....[202]....
        /*055c*/ 	.word	0x0500000f


	//   ....[203]....
        /*0560*/ 	.word	0x0500000f


	//   ....[204]....
        /*0564*/ 	.word	0x0500000f


	//   ....[205]....
        /*0568*/ 	.word	0x0500000f


	//   ....[206]....
        /*056c*/ 	.word	0x0500000f


	//   ....[207]....
        /*0570*/ 	.word	0x0500000f


	//   ....[208]....
        /*0574*/ 	.word	0x0500000f


	//   ....[209]....
        /*0578*/ 	.word	0x0500000f


	//   ....[210]....
        /*057c*/ 	.word	0x0500000f


	//   ....[211]....
        /*0580*/ 	.word	0x0500000f


	//   ....[212]....
        /*0584*/ 	.word	0x0500000f


	//   ....[213]....
        /*0588*/ 	.word	0x0500000f


	//   ....[214]....
        /*058c*/ 	.word	0x0500000f


	//   ....[215]....
        /*0590*/ 	.word	0x0500000f


	//   ....[216]....
        /*0594*/ 	.word	0x0500000f


	//   ....[217]....
        /*0598*/ 	.word	0x0500000f


	//   ....[218]....
        /*059c*/ 	.word	0x0500000f


	//   ....[219]....
        /*05a0*/ 	.word	0x0500000f


	//   ....[220]....
        /*05a4*/ 	.word	0x0500000f


	//   ....[221]....
        /*05a8*/ 	.word	0x0500000f


	//   ....[222]....
        /*05ac*/ 	.word	0x0500000f


	//   ....[223]....
        /*05b0*/ 	.word	0x0500000f


	//   ....[224]....
        /*05b4*/ 	.word	0x0500000f


	//   ....[225]....
        /*05b8*/ 	.word	0x0500000f


	//   ....[226]....
        /*05bc*/ 	.word	0x0500000f


	//   ....[227]....
        /*05c0*/ 	.word	0x0500000f


	//   ....[228]....
        /*05c4*/ 	.word	0x0500000f


	//   ....[229]....
        /*05c8*/ 	.word	0x0500000f


	//   ....[230]....
        /*05cc*/ 	.word	0x0500000f


	//   ....[231]....
        /*05d0*/ 	.word	0x0500000f


	//   ....[232]....
        /*05d4*/ 	.word	0x0500000f


	//   ....[233]....
        /*05d8*/ 	.word	0x0500000f


	//   ....[234]....
        /*05dc*/ 	.word	0x0500000f


	//   ....[235]....
        /*05e0*/ 	.word	0x0500000f


	//   ....[236]....
        /*05e4*/ 	.word	0x0500000f


	//   ....[237]....
        /*05e8*/ 	.word	0x0500000f


	//   ....[238]....
        /*05ec*/ 	.word	0x0500000f


	//   ....[239]....
        /*05f0*/ 	.word	0x0500000f


	//   ....[240]....
        /*05f4*/ 	.word	0x0500000f


	//   ....[241]....
        /*05f8*/ 	.word	0x0500000f


	//   ....[242]....
        /*05fc*/ 	.word	0x0500000f


	//   ....[243]....
        /*0600*/ 	.word	0x0500000f


	//   ....[244]....
        /*0604*/ 	.word	0x0500000f


	//   ....[245]....
        /*0608*/ 	.word	0x0500000f


	//   ....[246]....
        /*060c*/ 	.word	0x0500000f


	//   ....[247]....
        /*0610*/ 	.word	0x0500000f


	//   ....[248]....
        /*0614*/ 	.word	0x0500000f


	//   ....[249]....
        /*0618*/ 	.word	0x0500000f


	//   ....[250]....
        /*061c*/ 	.word	0x0500000f


	//   ....[251]....
        /*0620*/ 	.word	0x0500000f


	//   ....[252]....
        /*0624*/ 	.word	0x0500000f


	//   ....[253]....
        /*0628*/ 	.word	0x0500000f


	//   ....[254]....
        /*062c*/ 	.word	0x0500000f


	//   ....[255]....
        /*0630*/ 	.word	0x0500000f


	//   ....[0]....
        /*0634*/ 	.word	0x0500000f


	//   ....[1]....
        /*0638*/ 	.word	0x0500000f


	//   ....[2]....
        /*063c*/ 	.word	0x0500000f


	//   ....[3]....
        /*0640*/ 	.word	0x0500000f


	//   ....[4]....
        /*0644*/ 	.word	0x0500000f


	//   ....[5]....
        /*0648*/ 	.word	0x0500000f


	//   ....[6]....
        /*064c*/ 	.word	0x0500000f


	//   ....[7]....
        /*0650*/ 	.word	0x0500000f


	//   ....[8]....
        /*0654*/ 	.word	0x0500000f


	//   ....[9]....
        /*0658*/ 	.word	0x0500000f


	//   ....[10]....
        /*065c*/ 	.word	0x0500000f


	//   ....[11]....
        /*0660*/ 	.word	0x0500000f


	//   ....[12]....
        /*0664*/ 	.word	0x0500000f


	//   ....[13]....
        /*0668*/ 	.word	0x0500000f


	//   ....[14]....
        /*066c*/ 	.word	0x0500000f


	//   ....[15]....
        /*0670*/ 	.word	0x0500000f


	//   ....[16]....
        /*0674*/ 	.word	0x0500000f


	//   ....[17]....
        /*0678*/ 	.word	0x0500000f


	//   ....[18]....
        /*067c*/ 	.word	0x0500000f


	//   ....[19]....
        /*0680*/ 	.word	0x0500000f


	//----- nvinfo : EIATTR_COOP_GROUP_INSTR_OFFSETS
	.align		4
.L_289:
        /*0684*/ 	.byte	0x04, 0x28
        /*0686*/ 	.short	(.L_291 - .L_290)


	//   ....[0]....
.L_290:
        /*0688*/ 	.word	0x00000080


	//   ....[1]....
        /*068c*/ 	.word	0x00000090


	//   ....[2]....
        /*0690*/ 	.word	0x000002d0


	//   ....[3]....
        /*0694*/ 	.word	0x00000430


	//   ....[4]....
        /*0698*/ 	.word	0x00000550


	//   ....[5]....
        /*069c*/ 	.word	0x000006b0


	//   ....[6]....
        /*06a0*/ 	.word	0x00001460


	//   ....[7]....
        /*06a4*/ 	.word	0x00001b00


	//   ....[8]....
        /*06a8*/ 	.word	0x00001b30


	//   ....[9]....
        /*06ac*/ 	.word	0x000021e0


	//   ....[10]....
        /*06b0*/ 	.word	0x00002250


	//   ....[11]....
        /*06b4*/ 	.word	0x00002d10


	//   ....[12]....
        /*06b8*/ 	.word	0x00002d60


	//   ....[13]....
        /*06bc*/ 	.word	0x00003fc0


	//   ....[14]....
        /*06c0*/ 	.word	0x00003fe0


	//   ....[15]....
        /*06c4*/ 	.word	0x000046c0


	//   ....[16]....
        /*06c8*/ 	.word	0x00004700


	//   ....[17]....
        /*06cc*/ 	.word	0x00005000


	//   ....[18]....
        /*06d0*/ 	.word	0x00005060


	//   ....[19]....
        /*06d4*/ 	.word	0x00006a00


	//   ....[20]....
        /*06d8*/ 	.word	0x00006a10


	//   ....[21]....
        /*06dc*/ 	.word	0x00006a40


	//   ....[22]....
        /*06e0*/ 	.word	0x00006a60


	//   ....[23]....
        /*06e4*/ 	.word	0x00007ce0


	//   ....[24]....
        /*06e8*/ 	.word	0x00007d10


	//   ....[25]....
        /*06ec*/ 	.word	0x00007dc0


	//   ....[26]....
        /*06f0*/ 	.word	0x00007dd0


	//   ....[27]....
        /*06f4*/ 	.word	0x00008b90


	//   ....[28]....
        /*06f8*/ 	.word	0x00008bd0


	//   ....[29]....
        /*06fc*/ 	.word	0x00008c10


	//   ....[30]....
        /*0700*/ 	.word	0x00008c40


	//   ....[31]....
        /*0704*/ 	.word	0x00009120


	//   ....[32]....
        /*0708*/ 	.word	0x00009160


	//   ....[33]....
        /*070c*/ 	.word	0x00009190


	//   ....[34]....
        /*0710*/ 	.word	0x000091c0


	//   ....[35]....
        /*0714*/ 	.word	0x000091e0


	//   ....[36]....
        /*0718*/ 	.word	0x000091f0


	//   ....[37]....
        /*071c*/ 	.word	0x00009210


	//   ....[38]....
        /*0720*/ 	.word	0x00009230


	//   ....[39]....
        /*0724*/ 	.word	0x00009ac0


	//   ....[40]....
        /*0728*/ 	.word	0x00009af0


	//   ....[41]....
        /*072c*/ 	.word	0x00009b30


	//   ....[42]....
        /*0730*/ 	.word	0x00009b60


	//   ....[43]....
        /*0734*/ 	.word	0x00009b70


	//   ....[44]....
        /*0738*/ 	.word	0x00009b80


	//   ....[45]....
        /*073c*/ 	.word	0x00009b90


	//   ....[46]....
        /*0740*/ 	.word	0x00009bb0


	//   ....[47]....
        /*0744*/ 	.word	0x00009d00


	//   ....[48]....
        /*0748*/ 	.word	0x00009ef0


	//   ....[49]....
        /*074c*/ 	.word	0x00009f20


	//   ....[50]....
        /*0750*/ 	.word	0x00009f50


	//   ....[51]....
        /*0754*/ 	.word	0x00009f80


	//   ....[52]....
        /*0758*/ 	.word	0x00009fb0


	//   ....[53]....
        /*075c*/ 	.word	0x00009fe0


	//   ....[54]....
        /*0760*/ 	.word	0x0000a130


	//   ....[55]....
        /*0764*/ 	.word	0x0000a160


	//   ....[56]....
        /*0768*/ 	.word	0x0000a190


	//   ....[57]....
        /*076c*/ 	.word	0x0000a1c0


	//   ....[58]....
        /*0770*/ 	.word	0x0000a1f0


	//   ....[59]....
        /*0774*/ 	.word	0x0000a220


	//   ....[60]....
        /*0778*/ 	.word	0x0000a2b0


	//   ....[61]....
        /*077c*/ 	.word	0x0000a310


	//   ....[62]....
        /*0780*/ 	.word	0x0000a3a0


	//   ....[63]....
        /*0784*/ 	.word	0x0000bc80


	//   ....[64]....
        /*0788*/ 	.word	0x0000bca0


	//   ....[65]....
        /*078c*/ 	.word	0x0000bd30


	//   ....[66]....
        /*0790*/ 	.word	0x0000bd50


	//   ....[67]....
        /*0794*/ 	.word	0x0000bdd0


	//   ....[68]....
        /*0798*/ 	.word	0x0000bdf0


	//   ....[69]....
        /*079c*/ 	.word	0x0000be70


	//   ....[70]....
        /*07a0*/ 	.word	0x0000be90


	//   ....[71]....
        /*07a4*/ 	.word	0x0000bf10


	//   ....[72]....
        /*07a8*/ 	.word	0x0000bf30


	//   ....[73]....
        /*07ac*/ 	.word	0x0000bfb0


	//   ....[74]....
        /*07b0*/ 	.word	0x0000bfd0


	//   ....[75]....
        /*07b4*/ 	.word	0x0000c050


	//   ....[76]....
        /*07b8*/ 	.word	0x0000c070


	//   ....[77]....
        /*07bc*/ 	.word	0x0000c080


	//   ....[78]....
        /*07c0*/ 	.word	0x0000c090


	//   ....[79]....
        /*07c4*/ 	.word	0x0000c990


	//   ....[80]....
        /*07c8*/ 	.word	0x0000c9c0


	//   ....[81]....
        /*07cc*/ 	.word	0x0000ca60


	//   ....[82]....
        /*07d0*/ 	.word	0x0000ca80


	//   ....[83]....
        /*07d4*/ 	.word	0x0000cb00


	//   ....[84]....
        /*07d8*/ 	.word	0x0000cb20


	//   ....[85]....
        /*07dc*/ 	.word	0x0000cba0


	//   ....[86]....
        /*07e0*/ 	.word	0x0000cbc0


	//   ....[87]....
        /*07e4*/ 	.word	0x0000cc40


	//   ....[88]....
        /*07e8*/ 	.word	0x0000cc60


	//   ....[89]....
        /*07ec*/ 	.word	0x0000cce0


	//   ....[90]....
        /*07f0*/ 	.word	0x0000cd00


	//   ....[91]....
        /*07f4*/ 	.word	0x0000cd80


	//   ....[92]....
        /*07f8*/ 	.word	0x0000cda0


	//   ....[93]....
        /*07fc*/ 	.word	0x0000cdb0


	//   ....[94]....
        /*0800*/ 	.word	0x0000ce20


	//   ....[95]....
        /*0804*/ 	.word	0x0000ce70


	//   ....[96]....
        /*0808*/ 	.word	0x0000cea0


	//   ....[97]....
        /*080c*/ 	.word	0x0000cf30


	//   ....[98]....
        /*0810*/ 	.word	0x0000cf40


	//   ....[99]....
        /*0814*/ 	.word	0x0000cfb0


	//   ....[100]....
        /*0818*/ 	.word	0x0000cfc0


	//   ....[101]....
        /*081c*/ 	.word	0x0000d000


	//   ....[102]....
        /*0820*/ 	.word	0x0000d020


	//   ....[103]....
        /*0824*/ 	.word	0x0000d7a0


	//   ....[104]....
        /*0828*/ 	.word	0x0000d7d0


	//   ....[105]....
        /*082c*/ 	.word	0x0000d820


	//   ....[106]....
        /*0830*/ 	.word	0x0000d830


	//   ....[107]....
        /*0834*/ 	.word	0x0000d870


	//   ....[108]....
        /*0838*/ 	.word	0x0000d880


	//   ....[109]....
        /*083c*/ 	.word	0x0000d8c0


	//   ....[110]....
        /*0840*/ 	.word	0x0000d8d0


	//   ....[111]....
        /*0844*/ 	.word	0x0000d910


	//   ....[112]....
        /*0848*/ 	.word	0x0000d920


	//   ....[113]....
        /*084c*/ 	.word	0x0000d960


	//   ....[114]....
        /*0850*/ 	.word	0x0000d970


	//   ....[115]....
        /*0854*/ 	.word	0x0000d9b0


	//   ....[116]....
        /*0858*/ 	.word	0x0000d9c0


	//   ....[117]....
        /*085c*/ 	.word	0x0000d9d0


	//   ....[118]....
        /*0860*/ 	.word	0x0000da10


	//   ....[119]....
        /*0864*/ 	.word	0x0000dcc0


	//   ....[120]....
        /*0868*/ 	.word	0x0000dcf0


	//   ....[121]....
        /*086c*/ 	.word	0x0000dd50


	//   ....[122]....
        /*0870*/ 	.word	0x0000dd60


	//   ....[123]....
        /*0874*/ 	.word	0x0000ddb0


	//   ....[124]....
        /*0878*/ 	.word	0x0000ddc0


	//   ....[125]....
        /*087c*/ 	.word	0x0000de10


	//   ....[126]....
        /*0880*/ 	.word	0x0000de20


	//   ....[127]....
        /*0884*/ 	.word	0x0000de70


	//   ....[128]....
        /*0888*/ 	.word	0x0000de80


	//   ....[129]....
        /*088c*/ 	.word	0x0000ded0


	//   ....[130]....
        /*0890*/ 	.word	0x0000dee0


	//   ....[131]....
        /*0894*/ 	.word	0x0000df30


	//   ....[132]....
        /*0898*/ 	.word	0x0000df40


	//   ....[133]....
        /*089c*/ 	.word	0x0000df50


	//   ....[134]....
        /*08a0*/ 	.word	0x0000df90


	//   ....[135]....
        /*08a4*/ 	.word	0x0000e550


	//   ....[136]....
        /*08a8*/ 	.word	0x0000e590


	//   ....[137]....
        /*08ac*/ 	.word	0x0000e5a0


	//   ....[138]....
        /*08b0*/ 	.word	0x0000e5b0


	//   ....[139]....
        /*08b4*/ 	.word	0x0000e5c0


	//   ....[140]....
        /*08b8*/ 	.word	0x0000e5d0


	//   ....[141]....
        /*08bc*/ 	.word	0x0000e5f0


	//   ....[142]....
        /*08c0*/ 	.word	0x0000e640


	//   ....[143]....
        /*08c4*/ 	.word	0x0000e660


	//   ....[144]....
        /*08c8*/ 	.word	0x0000e6a0


	//   ....[145]....
        /*08cc*/ 	.word	0x0000e6c0


	//   ....[146]....
        /*08d0*/ 	.word	0x0000e700


	//   ....[147]....
        /*08d4*/ 	.word	0x0000e720


	//   ....[148]....
        /*08d8*/ 	.word	0x0000e770


	//   ....[149]....
        /*08dc*/ 	.word	0x0000e7a0


	//   ....[150]....
        /*08e0*/ 	.word	0x0000e800


	//   ....[151]....
        /*08e4*/ 	.word	0x0000eb80


	//   ....[152]....
        /*08e8*/ 	.word	0x0000ebd0


	//   ....[153]....
        /*08ec*/ 	.word	0x0000ec00


	//   ....[154]....
        /*08f0*/ 	.word	0x0000ec30


	//   ....[155]....
        /*08f4*/ 	.word	0x0000ec40


	//   ....[156]....
        /*08f8*/ 	.word	0x0000ec70


	//   ....[157]....
        /*08fc*/ 	.word	0x0000eca0


	//   ....[158]....
        /*0900*/ 	.word	0x0000ecd0


	//   ....[159]....
        /*0904*/ 	.word	0x0000ee50


	//   ....[160]....
        /*0908*/ 	.word	0x0000ee80


	//   ....[161]....
        /*090c*/ 	.word	0x0000eeb0


	//   ....[162]....
        /*0910*/ 	.word	0x0000eee0


	//   ....[163]....
        /*0914*/ 	.word	0x0000ef10


	//   ....[164]....
        /*0918*/ 	.word	0x0000ef40


	//   ....[165]....
        /*091c*/ 	.word	0x0000f000


	//   ....[166]....
        /*0920*/ 	.word	0x0000f020


	//   ....[167]....
        /*0924*/ 	.word	0x0000f090


	//   ....[168]....
        /*0928*/ 	.word	0x0000f730


	//   ....[169]....
        /*092c*/ 	.word	0x0000fcd0


	//   ....[170]....
        /*0930*/ 	.word	0x0000fdc0


	//   ....[171]....
        /*0934*/ 	.word	0x0000fe60


	//   ....[172]....
        /*0938*/ 	.word	0x0000fec0


	//   ....[173]....
        /*093c*/ 	.word	0x0000ffb0


	//   ....[174]....
        /*0940*/ 	.word	0x00010020


	//   ....[175]....
        /*0944*/ 	.word	0x00010110


	//   ....[176]....
        /*0948*/ 	.word	0x00010180


	//   ....[177]....
        /*094c*/ 	.word	0x00010270


	//   ....[178]....
        /*0950*/ 	.word	0x000102e0


	//   ....[179]....
        /*0954*/ 	.word	0x000103d0


	//   ....[180]....
        /*0958*/ 	.word	0x00010440


	//   ....[181]....
        /*095c*/ 	.word	0x00010530


	//   ....[182]....
        /*0960*/ 	.word	0x000105a0


	//   ....[183]....
        /*0964*/ 	.word	0x00010690


	//   ....[184]....
        /*0968*/ 	.word	0x00010700


	//   ....[185]....
        /*096c*/ 	.word	0x000107a0


	//   ....[186]....
        /*0970*/ 	.word	0x00010890


	//   ....[187]....
        /*0974*/ 	.word	0x00010900


	//   ....[188]....
        /*0978*/ 	.word	0x00010960


	//   ....[189]....
        /*097c*/ 	.word	0x00010a50


	//   ....[190]....
        /*0980*/ 	.word	0x00010ab0


	//   ....[191]....
        /*0984*/ 	.word	0x00010bb0


	//   ....[192]....
        /*0988*/ 	.word	0x00010c10


	//   ....[193]....
        /*098c*/ 	.word	0x00010d10


	//   ....[194]....
        /*0990*/ 	.word	0x00010d70


	//   ....[195]....
        /*0994*/ 	.word	0x00010e70


	//   ....[196]....
        /*0998*/ 	.word	0x00010ed0


	//   ....[197]....
        /*099c*/ 	.word	0x00010fd0


	//   ....[198]....
        /*09a0*/ 	.word	0x00011030


	//   ....[199]....
        /*09a4*/ 	.word	0x00011130


	//   ....[200]....
        /*09a8*/ 	.word	0x00011190


	//   ....[201]....
        /*09ac*/ 	.word	0x00011240


	//   ....[202]....
        /*09b0*/ 	.word	0x00011300


	//   ....[203]....
        /*09b4*/ 	.word	0x000113c0


	//   ....[204]....
        /*09b8*/ 	.word	0x00011420


	//   ....[205]....
        /*09bc*/ 	.word	0x00011520


	//   ....[206]....
        /*09c0*/ 	.word	0x00011580


	//   ....[207]....
        /*09c4*/ 	.word	0x00011650


	//   ....[208]....
        /*09c8*/ 	.word	0x000116b0


	//   ....[209]....
        /*09cc*/ 	.word	0x00011770


	//   ....[210]....
        /*09d0*/ 	.word	0x000118b0


	//   ....[211]....
        /*09d4*/ 	.word	0x00011950


	//   ....[212]....
        /*09d8*/ 	.word	0x000119c0


	//   ....[213]....
        /*09dc*/ 	.word	0x00011a70


	//   ....[214]....
        /*09e0*/ 	.word	0x00011ad0


	//   ....[215]....
        /*09e4*/ 	.word	0x00011b80


	//   ....[216]....
        /*09e8*/ 	.word	0x00011be0


	//   ....[217]....
        /*09ec*/ 	.word	0x00011c90


	//   ....[218]....
        /*09f0*/ 	.word	0x00011cf0


	//   ....[219]....
        /*09f4*/ 	.word	0x00011da0


	//   ....[220]....
        /*09f8*/ 	.word	0x00011e00


	//   ....[221]....
        /*09fc*/ 	.word	0x00011eb0


	//   ....[222]....
        /*0a00*/ 	.word	0x00011f10


	//   ....[223]....
        /*0a04*/ 	.word	0x00011fc0


	//   ....[224]....
        /*0a08*/ 	.word	0x00012020


	//   ....[225]....
        /*0a0c*/ 	.word	0x000120d0


	//   ....[226]....
        /*0a10*/ 	.word	0x000121c0


	//   ....[227]....
        /*0a14*/ 	.word	0x00012270


	//   ....[228]....
        /*0a18*/ 	.word	0x000122d0


	//   ....[229]....
        /*0a1c*/ 	.word	0x00012390


	//   ....[230]....
        /*0a20*/ 	.word	0x000123f0


	//   ....[231]....
        /*0a24*/ 	.word	0x000124b0


	//   ....[232]....
        /*0a28*/ 	.word	0x00012510


	//   ....[233]....
        /*0a2c*/ 	.word	0x000125d0


	//   ....[234]....
        /*0a30*/ 	.word	0x00012630


	//   ....[235]....
        /*0a34*/ 	.word	0x000126f0


	//   ....[236]....
        /*0a38*/ 	.word	0x00012750


	//   ....[237]....
        /*0a3c*/ 	.word	0x00012810


	//   ....[238]....
        /*0a40*/ 	.word	0x00012870


	//   ....[239]....
        /*0a44*/ 	.word	0x00012930


	//   ....[240]....
        /*0a48*/ 	.word	0x00012990


	//   ....[241]....
        /*0a4c*/ 	.word	0x00012a40


	//   ....[242]....
        /*0a50*/ 	.word	0x00012b30


	//   ....[243]....
        /*0a54*/ 	.word	0x00012be0


	//   ....[244]....
        /*0a58*/ 	.word	0x00012c50


	//   ....[245]....
        /*0a5c*/ 	.word	0x00012d00


	//   ....[246]....
        /*0a60*/ 	.word	0x00012d60


	//   ....[247]....
        /*0a64*/ 	.word	0x00012e20


	//   ....[248]....
        /*0a68*/ 	.word	0x00012e80


	//   ....[249]....
        /*0a6c*/ 	.word	0x00012f40


	//   ....[250]....
        /*0a70*/ 	.word	0x00012fa0


	//   ....[251]....
        /*0a74*/ 	.word	0x00013060


	//   ....[252]....
        /*0a78*/ 	.word	0x000130c0


	//   ....[253]....
        /*0a7c*/ 	.word	0x00013180


	//   ....[254]....
        /*0a80*/ 	.word	0x000131e0


	//   ....[255]....
        /*0a84*/ 	.word	0x000132a0


	//   ....[0]....
        /*0a88*/ 	.word	0x00013300


	//   ....[1]....
        /*0a8c*/ 	.word	0x000133a0


	//   ....[2]....
        /*0a90*/ 	.word	0x00013430


	//   ....[3]....
        /*0a94*/ 	.word	0x000134d0


	//   ....[4]....
        /*0a98*/ 	.word	0x000135f0


	//   ....[5]....
        /*0a9c*/ 	.word	0x00013660


	//   ....[6]....
        /*0aa0*/ 	.word	0x000136d0


	//   ....[7]....
        /*0aa4*/ 	.word	0x00013740


	//   ....[8]....
        /*0aa8*/ 	.word	0x000137b0


	//   ....[9]....
        /*0aac*/ 	.word	0x00013830


	//   ....[10]....
        /*0ab0*/ 	.word	0x000138c0


	//   ....[11]....
        /*0ab4*/ 	.word	0x00013950


	//   ....[12]....
        /*0ab8*/ 	.word	0x000139c0


	//   ....[13]....
        /*0abc*/ 	.word	0x00013a30


	//   ....[14]....
        /*0ac0*/ 	.word	0x00013aa0


	//   ....[15]....
        /*0ac4*/ 	.word	0x00013b20


	//   ....[16]....
        /*0ac8*/ 	.word	0x00013b90


	//   ....[17]....
        /*0acc*/ 	.word	0x00013c30


	//   ....[18]....
        /*0ad0*/ 	.word	0x00013cc0


	//   ....[19]....
        /*0ad4*/ 	.word	0x00013de0


	//----- nvinfo : EIATTR_REG_RECONFIG
	.align		4
.L_291:
        /*0ad8*/ 	.byte	0x01, 0x54
	.zero		2


	//----- nvinfo : EIATTR_SYSCALL_OFFSETS
	.align		4
        /*0adc*/ 	.byte	0x04, 0x46
        /*0ade*/ 	.short	(.L_293 - .L_292)


	//   ....[0]....
.L_292:
        /*0ae0*/ 	.word	0x00001640


	//   ....[1]....
        /*0ae4*/ 	.word	0x0000b260


	//   ....[2]....
        /*0ae8*/ 	.word	0x0000b3b0


	//   ....[3]....
        /*0aec*/ 	.word	0x0000b4a0


	//   ....[4]....
        /*0af0*/ 	.word	0x0000c4a0


	//----- nvinfo : EIATTR_MBARRIER_INSTR_OFFSETS
	.align		4
.L_293:
        /*0af4*/ 	.byte	0x04, 0x39
        /*0af6*/ 	.short	(.L_295 - .L_294)


	//   ....[0]....
.L_294:
        /*0af8*/ 	.word	0x00000180
        /*0afc*/ 	.word	0x000000ff
        /*0b00*/ 	.word	0x00016800
        /*0b04*/ 	.short	0x0100
        /*0b06*/ 	.byte	0x08
	.zero		1


	//   ....[1]....
        /*0b08*/ 	.word	0x00000190
        /*0b0c*/ 	.word	0x000000ff
        /*0b10*/ 	.word	0x00016820
        /*0b14*/ 	.short	0x0100
        /*0b16*/ 	.byte	0x08
	.zero		1


	//   ....[2]....
        /*0b18*/ 	.word	0x00000280
        /*0b1c*/ 	.word	0x000000ff
        /*0b20*/ 	.word	0x00016830
        /*0b24*/ 	.short	0x0100
        /*0b26*/ 	.byte	0x08
	.zero		1


	//   ....[3]....
        /*0b28*/ 	.word	0x00000290
        /*0b2c*/ 	.word	0x000000ff
        /*0b30*/ 	.word	0x00016840
        /*0b34*/ 	.short	0x0100
        /*0b36*/ 	.byte	0x08
	.zero		1


	//   ....[4]....
        /*0b38*/ 	.word	0x000002a0
        /*0b3c*/ 	.word	0x000000ff
        /*0b40*/ 	.word	0x00016838
        /*0b44*/ 	.short	0x0100
        /*0b46*/ 	.byte	0x08
	.zero		1


	//   ....[5]....
        /*0b48*/ 	.word	0x000002b0
        /*0b4c*/ 	.word	0x000000ff
        /*0b50*/ 	.word	0x00016848
        /*0b54*/ 	.short	0x0100
        /*0b56*/ 	.byte	0x08
	.zero		1


	//   ....[6]....
        /*0b58*/ 	.word	0x000003e0
        /*0b5c*/ 	.word	0x000000ff
        /*0b60*/ 	.word	0x00016850
        /*0b64*/ 	.short	0x0100
        /*0b66*/ 	.byte	0x08
	.zero		1


	//   ....[7]....
        /*0b68*/ 	.word	0x000003f0
        /*0b6c*/ 	.word	0x000000ff
        /*0b70*/ 	.word	0x00016860
        /*0b74*/ 	.short	0x0100
        /*0b76*/ 	.byte	0x08
	.zero		1


	//   ....[8]....
        /*0b78*/ 	.word	0x00000400
        /*0b7c*/ 	.word	0x000000ff
        /*0b80*/ 	.word	0x00016858
        /*0b84*/ 	.short	0x0100
        /*0b86*/ 	.byte	0x08
	.zero		1


	//   ....[9]....
        /*0b88*/ 	.word	0x00000410
        /*0b8c*/ 	.word	0x000000ff
        /*0b90*/ 	.word	0x00016868
        /*0b94*/ 	.short	0x0100
        /*0b96*/ 	.byte	0x08
	.zero		1


	//   ....[10]....
        /*0b98*/ 	.word	0x00000500
        /*0b9c*/ 	.word	0x000000ff
        /*0ba0*/ 	.word	0x00016870
        /*0ba4*/ 	.short	0x0100
        /*0ba6*/ 	.byte	0x06
	.zero		1


	//   ....[11]....
        /*0ba8*/ 	.word	0x00000510
        /*0bac*/ 	.word	0x000000ff
        /*0bb0*/ 	.word	0x00016880
        /*0bb4*/ 	.short	0x0100
        /*0bb6*/ 	.byte	0x06
	.zero		1


	//   ....[12]....
        /*0bb8*/ 	.word	0x00000520
        /*0bbc*/ 	.word	0x000000ff
        /*0bc0*/ 	.word	0x00016878
        /*0bc4*/ 	.short	0x0100
        /*0bc6*/ 	.byte	0x06
	.zero		1


	//   ....[13]....
        /*0bc8*/ 	.word	0x00000530
        /*0bcc*/ 	.word	0x000000ff
        /*0bd0*/ 	.word	0x00016888
        /*0bd4*/ 	.short	0x0100
        /*0bd6*/ 	.byte	0x06
	.zero		1


	//   ....[14]....
        /*0bd8*/ 	.word	0x00000660
        /*0bdc*/ 	.word	0x000000ff
        /*0be0*/ 	.word	0x00016890
        /*0be4*/ 	.short	0x0100
        /*0be6*/ 	.byte	0x08
	.zero		1


	//   ....[15]....
        /*0be8*/ 	.word	0x00000670
        /*0bec*/ 	.word	0x000000ff
        /*0bf0*/ 	.word	0x000168a0
        /*0bf4*/ 	.short	0x0100
        /*0bf6*/ 	.byte	0x08
	.zero		1


	//   ....[16]....
        /*0bf8*/ 	.word	0x00000680
        /*0bfc*/ 	.word	0x000000ff
        /*0c00*/ 	.word	0x00016898
        /*0c04*/ 	.short	0x0100
        /*0c06*/ 	.byte	0x08
	.zero		1


	//   ....[17]....
        /*0c08*/ 	.word	0x00000690
        /*0c0c*/ 	.word	0x000000ff
        /*0c10*/ 	.word	0x000168a8
        /*0c14*/ 	.short	0x0100
        /*0c16*/ 	.byte	0x08
	.zero		1


	//   ....[18]....
        /*0c18*/ 	.word	0x000007d0
        /*0c1c*/ 	.word	0x000000ff
        /*0c20*/ 	.word	0x000168b0
        /*0c24*/ 	.short	0x0100
        /*0c26*/ 	.byte	0x08
	.zero		1


	//   ....[19]....
        /*0c28*/ 	.word	0x000007e0
        /*0c2c*/ 	.word	0x000000ff
        /*0c30*/ 	.word	0x000168c0
        /*0c34*/ 	.short	0x0100
        /*0c36*/ 	.byte	0x08
	.zero		1


	//   ....[20]....
        /*0c38*/ 	.word	0x000007f0
        /*0c3c*/ 	.word	0x000000ff
        /*0c40*/ 	.word	0x000168b8
        /*0c44*/ 	.short	0x0100
        /*0c46*/ 	.byte	0x08
	.zero		1


	//   ....[21]....
        /*0c48*/ 	.word	0x00000800
        /*0c4c*/ 	.word	0x000000ff
        /*0c50*/ 	.word	0x000168c8
        /*0c54*/ 	.short	0x0100
        /*0c56*/ 	.byte	0x08
	.zero		1


	//   ....[22]....
        /*0c58*/ 	.word	0x000016c0
        /*0c5c*/ 	.word	0x000000ff
        /*0c60*/ 	.word	0x00016800
        /*0c64*/ 	.short	0x010a
        /*0c66*/ 	.byte	0x2d
	.zero		1


	//   ....[23]....
        /*0c68*/ 	.word	0x00001740
        /*0c6c*/ 	.word	0x00000004
        /*0c70*/ 	.word	0x00016830
        /*0c74*/ 	.short	0x010a
        /*0c76*/ 	.byte	0x3f
	.zero		1


	//   ....[24]....
        /*0c78*/ 	.word	0x00001780
        /*0c7c*/ 	.word	0x00000004
        /*0c80*/ 	.word	0x00016830
        /*0c84*/ 	.short	0x010a
        /*0c86*/ 	.byte	0x3f
	.zero		1


	//   ....[25]....
        /*0c88*/ 	.word	0x000022c0
        /*0c8c*/ 	.word	0x000000ff
        /*0c90*/ 	.word	0x00000000
        /*0c94*/ 	.short	0x0101
        /*0c96*/ 	.byte	0x06
	.zero		1


	//   ....[26]....
        /*0c98*/ 	.word	0x00003940
        /*0c9c*/ 	.word	0x000000ff
        /*0ca0*/ 	.word	0x00016830
        /*0ca4*/ 	.short	0x010a
        /*0ca6*/ 	.byte	0x06
	.zero		1


	//   ....[27]....
        /*0ca8*/ 	.word	0x00003980
        /*0cac*/ 	.word	0x000000ff
        /*0cb0*/ 	.word	0x00016830
        /*0cb4*/ 	.short	0x010a
        /*0cb6*/ 	.byte	0x06
	.zero		1


	//   ....[28]....
        /*0cb8*/ 	.word	0x00003b90
        /*0cbc*/ 	.word	0x000000ff
        /*0cc0*/ 	.word	0x00016850
        /*0cc4*/ 	.short	0x010a
        /*0cc6*/ 	.byte	0x06
	.zero		1


	//   ....[29]....
        /*0cc8*/ 	.word	0x00003bd0
        /*0ccc*/ 	.word	0x000000ff
        /*0cd0*/ 	.word	0x00016850
        /*0cd4*/ 	.short	0x010a
        /*0cd6*/ 	.byte	0x06
	.zero		1


	//   ....[30]....
        /*0cd8*/ 	.word	0x00004060
        /*0cdc*/ 	.word	0x000000ff
        /*0ce0*/ 	.word	0x00000000
        /*0ce4*/ 	.short	0x0101
        /*0ce6*/ 	.byte	0x06
	.zero		1


	//   ....[31]....
        /*0ce8*/ 	.word	0x00005b40
        /*0cec*/ 	.word	0x000000ff
        /*0cf0*/ 	.word	0x00000000
        /*0cf4*/ 	.short	0x0101
        /*0cf6*/ 	.byte	0x06
	.zero		1


	//   ....[32]....
        /*0cf8*/ 	.word	0x00006010
        /*0cfc*/ 	.word	0x000000ff
        /*0d00*/ 	.word	0x00016830
        /*0d04*/ 	.short	0x010a
        /*0d06*/ 	.byte	0x06
	.zero		1


	//   ....[33]....
        /*0d08*/ 	.word	0x00006050
        /*0d0c*/ 	.word	0x000000ff
        /*0d10*/ 	.word	0x00016830
        /*0d14*/ 	.short	0x010a
        /*0d16*/ 	.byte	0x06
	.zero		1


	//   ....[34]....
        /*0d18*/ 	.word	0x00006230
        /*0d1c*/ 	.word	0x000000ff
        /*0d20*/ 	.word	0x00016850
        /*0d24*/ 	.short	0x010a
        /*0d26*/ 	.byte	0x06
	.zero		1


	//   ....[35]....
        /*0d28*/ 	.word	0x00006270
        /*0d2c*/ 	.word	0x000000ff
        /*0d30*/ 	.word	0x00016850
        /*0d34*/ 	.short	0x010a
        /*0d36*/ 	.byte	0x06
	.zero		1


	//   ....[36]....
        /*0d38*/ 	.word	0x00006690
        /*0d3c*/ 	.word	0x000000ff
        /*0d40*/ 	.word	0x00000000
        /*0d44*/ 	.short	0x0101
        /*0d46*/ 	.byte	0x06
	.zero		1


	//   ....[37]....
        /*0d48*/ 	.word	0x00007840
        /*0d4c*/ 	.word	0x000000ff
        /*0d50*/ 	.word	0x00000000
        /*0d54*/ 	.short	0x0101
        /*0d56*/ 	.byte	0x06
	.zero		1


	//   ....[38]....
        /*0d58*/ 	.word	0x00007c50
        /*0d5c*/ 	.word	0x000000ff
        /*0d60*/ 	.word	0x00016850
        /*0d64*/ 	.short	0x010a
        /*0d66*/ 	.byte	0x05
	.zero		1


	//   ....[39]....
        /*0d68*/ 	.word	0x00007c90
        /*0d6c*/ 	.word	0x000000ff
        /*0d70*/ 	.word	0x00016850
        /*0d74*/ 	.short	0x010a
        /*0d76*/ 	.byte	0x05
	.zero		1


	//   ....[40]....
        /*0d78*/ 	.word	0x000081f0
        /*0d7c*/ 	.word	0x000000ff
        /*0d80*/ 	.word	0x00000000
        /*0d84*/ 	.short	0x0101
        /*0d86*/ 	.byte	0x04
	.zero		1


	//   ....[41]....
        /*0d88*/ 	.word	0x00009090
        /*0d8c*/ 	.word	0x00000000
        /*0d90*/ 	.word	0x00000000
        /*0d94*/ 	.short	0x0101
        /*0d96*/ 	.byte	0x3f
	.zero		1


	//   ....[42]....
        /*0d98*/ 	.word	0x0000b9d0
        /*0d9c*/ 	.word	0x00000003
        /*0da0*/ 	.word	0x00016840
        /*0da4*/ 	.short	0x010a
        /*0da6*/ 	.byte	0x3f
	.zero		1


	//   ....[43]....
        /*0da8*/ 	.word	0x0000c190
        /*0dac*/ 	.word	0x00000003
        /*0db0*/ 	.word	0x00016830
        /*0db4*/ 	.short	0x0107
        /*0db6*/ 	.byte	0x3f
	.zero		1


	//   ....[44]....
        /*0db8*/ 	.word	0x0000c260
        /*0dbc*/ 	.word	0x00000003
        /*0dc0*/ 	.word	0x00016830
        /*0dc4*/ 	.short	0x0101
        /*0dc6*/ 	.byte	0x3f
	.zero		1


	//   ....[45]....
        /*0dc8*/ 	.word	0x0000d0c0
        /*0dcc*/ 	.word	0x00000016
        /*0dd0*/ 	.word	0x00016800
        /*0dd4*/ 	.short	0x0107
        /*0dd6*/ 	.byte	0x3f
	.zero		1


	//   ....[46]....
        /*0dd8*/ 	.word	0x0000d1c0
        /*0ddc*/ 	.word	0x00000016
        /*0de0*/ 	.word	0x00016800
        /*0de4*/ 	.short	0x0101
        /*0de6*/ 	.byte	0x3f
	.zero		1


	//   ....[47]....
        /*0de8*/ 	.word	0x0000d1e0
        /*0dec*/ 	.word	0x00000016
        /*0df0*/ 	.word	0x00016820
        /*0df4*/ 	.short	0x010a
        /*0df6*/ 	.byte	0x3f
	.zero		1


	//   ....[48]....
        /*0df8*/ 	.word	0x0000d580
        /*0dfc*/ 	.word	0x00000005
        /*0e00*/ 	.word	0x00016840
        /*0e04*/ 	.short	0x010a
        /*0e06*/ 	.byte	0x3f
	.zero		1


	//   ....[49]....
        /*0e08*/ 	.word	0x0000da90
        /*0e0c*/ 	.word	0x00000005
        /*0e10*/ 	.word	0x00016830
        /*0e14*/ 	.short	0x0107
        /*0e16*/ 	.byte	0x3f
	.zero		1


	//   ....[50]....
        /*0e18*/ 	.word	0x0000db50
        /*0e1c*/ 	.word	0x00000005
        /*0e20*/ 	.word	0x00016830
        /*0e24*/ 	.short	0x0101
        /*0e26*/ 	.byte	0x3f
	.zero		1


	//   ....[51]....
        /*0e28*/ 	.word	0x0000dbb0
        /*0e2c*/ 	.word	0x00000005
        /*0e30*/ 	.word	0x00016860
        /*0e34*/ 	.short	0x010a
        /*0e36*/ 	.byte	0x3f
	.zero		1


	//   ....[52]....
        /*0e38*/ 	.word	0x0000e080
        /*0e3c*/ 	.word	0x00000005
        /*0e40*/ 	.word	0x00016850
        /*0e44*/ 	.short	0x0107
        /*0e46*/ 	.byte	0x3f
	.zero		1


	//   ....[53]....
        /*0e48*/ 	.word	0x0000e220
        /*0e4c*/ 	.word	0x00000005
        /*0e50*/ 	.word	0x00016850
        /*0e54*/ 	.short	0x0101
        /*0e56*/ 	.byte	0x3f
	.zero		1


	//   ....[54]....
        /*0e58*/ 	.word	0x0000e430
        /*0e5c*/ 	.word	0x00000000
        /*0e60*/ 	.word	0x00016860
        /*0e64*/ 	.short	0x010a
        /*0e66*/ 	.byte	0x3f
	.zero		1


	//   ....[55]....
        /*0e68*/ 	.word	0x0000e8b0
        /*0e6c*/ 	.word	0x00000000
        /*0e70*/ 	.word	0x00016850
        /*0e74*/ 	.short	0x0107
        /*0e76*/ 	.byte	0x3f
	.zero		1


	//   ....[56]....
        /*0e78*/ 	.word	0x0000e980
        /*0e7c*/ 	.word	0x00000000
        /*0e80*/ 	.word	0x00016850
        /*0e84*/ 	.short	0x0101
        /*0e86*/ 	.byte	0x3f
	.zero		1


	//   ....[57]....
        /*0e88*/ 	.word	0x0000f6b0
        /*0e8c*/ 	.word	0x00000005
        /*0e90*/ 	.word	0x00016820
        /*0e94*/ 	.short	0x010a
        /*0e96*/ 	.byte	0x3f
	.zero		1


	//   ....[58]....
        /*0e98*/ 	.word	0x0000f830
        /*0e9c*/ 	.word	0x00000003
        /*0ea0*/ 	.word	0x00016840
        /*0ea4*/ 	.short	0x010a
        /*0ea6*/ 	.byte	0x3f
	.zero		1


	//   ....[59]....
        /*0ea8*/ 	.word	0x0000f8d0
        /*0eac*/ 	.word	0x00000019
        /*0eb0*/ 	.word	0x00016840
        /*0eb4*/ 	.short	0x010a
        /*0eb6*/ 	.byte	0x3f
	.zero		1


	//   ....[60]....
        /*0eb8*/ 	.word	0x0000f910
        /*0ebc*/ 	.word	0x00000003
        /*0ec0*/ 	.word	0x00016860
        /*0ec4*/ 	.short	0x010a
        /*0ec6*/ 	.byte	0x3f
	.zero		1


	//   ....[61]....
        /*0ec8*/ 	.word	0x0000f950
        /*0ecc*/ 	.word	0x00000019
        /*0ed0*/ 	.word	0x00016860
        /*0ed4*/ 	.short	0x010a
        /*0ed6*/ 	.byte	0x3f
	.zero		1


	//   ....[62]....
        /*0ed8*/ 	.word	0x0000f9c0
        /*0edc*/ 	.word	0x00000003
        /*0ee0*/ 	.word	0x00016800
        /*0ee4*/ 	.short	0x010a
        /*0ee6*/ 	.byte	0x3f
	.zero		1


	//   ....[63]....
        /*0ee8*/ 	.word	0x0000fa10
        /*0eec*/ 	.word	0x00000004
        /*0ef0*/ 	.word	0x00016830
        /*0ef4*/ 	.short	0x010a
        /*0ef6*/ 	.byte	0x3f
	.zero		1


	//   ....[64]....
        /*0ef8*/ 	.word	0x0000fa70
        /*0efc*/ 	.word	0x00000003
        /*0f00*/ 	.word	0x00016830
        /*0f04*/ 	.short	0x010a
        /*0f06*/ 	.byte	0x3f
	.zero		1


	//   ....[65]....
        /*0f08*/ 	.word	0x0000fad0
        /*0f0c*/ 	.word	0x00000003
        /*0f10*/ 	.word	0x00016850
        /*0f14*/ 	.short	0x010a
        /*0f16*/ 	.byte	0x3f
	.zero		1


	//   ....[66]....
        /*0f18*/ 	.word	0x0000fb30
        /*0f1c*/ 	.word	0x00000003
        /*0f20*/ 	.word	0x00016830
        /*0f24*/ 	.short	0x010a
        /*0f26*/ 	.byte	0x3f
	.zero		1


	//   ....[67]....
        /*0f28*/ 	.word	0x0000fb90
        /*0f2c*/ 	.word	0x00000003
        /*0f30*/ 	.word	0x00016850
        /*0f34*/ 	.short	0x010a
        /*0f36*/ 	.byte	0x3f
	.zero		1


	//   ....[68]....
        /*0f38*/ 	.word	0x0000fbf0
        /*0f3c*/ 	.word	0x00000007
        /*0f40*/ 	.word	0x00016850
        /*0f44*/ 	.short	0x010a
        /*0f46*/ 	.byte	0x3f
	.zero		1


	//   ....[69]....
        /*0f48*/ 	.word	0x0000fd10
        /*0f4c*/ 	.word	0x00000003
        /*0f50*/ 	.word	0x00016840
        /*0f54*/ 	.short	0x010a
        /*0f56*/ 	.byte	0x3f
	.zero		1


	//   ....[70]....
        /*0f58*/ 	.word	0x000117b0
        /*0f5c*/ 	.word	0x00000016
        /*0f60*/ 	.word	0x00016820
        /*0f64*/ 	.short	0x010a
        /*0f66*/ 	.byte	0x3f
	.zero		1


	//   ....[71]....
        /*0f68*/ 	.word	0x00011800
        /*0f6c*/ 	.word	0x00000005
        /*0f70*/ 	.word	0x00016840
        /*0f74*/ 	.short	0x010a
        /*0f76*/ 	.byte	0x3f
	.zero		1


	//   ....[72]....
        /*0f78*/ 	.word	0x00012110
        /*0f7c*/ 	.word	0x00000005
        /*0f80*/ 	.word	0x00016860
        /*0f84*/ 	.short	0x010a
        /*0f86*/ 	.byte	0x3f
	.zero		1


	//   ....[73]....
        /*0f88*/ 	.word	0x00012a80
        /*0f8c*/ 	.word	0x00000000
        /*0f90*/ 	.word	0x00016860
        /*0f94*/ 	.short	0x010a
        /*0f96*/ 	.byte	0x3f
	.zero		1


	//   ....[74]....
        /*0f98*/ 	.word	0x00013d00
        /*0f9c*/ 	.word	0x00000005
        /*0fa0*/ 	.word	0x00016820
        /*0fa4*/ 	.short	0x010a
        /*0fa6*/ 	.byte	0x3f
	.zero		1


	//   ....[75]....
        /*0fa8*/ 	.word	0x00013ea0
        /*0fac*/ 	.word	0x00000003
        /*0fb0*/ 	.word	0x00016840
        /*0fb4*/ 	.short	0x010a
        /*0fb6*/ 	.byte	0x3f
	.zero		1


	//   ....[76]....
        /*0fb8*/ 	.word	0x00013ef0
        /*0fbc*/ 	.word	0x00000019
        /*0fc0*/ 	.word	0x00016840
        /*0fc4*/ 	.short	0x010a
        /*0fc6*/ 	.byte	0x3f
	.zero		1


	//   ....[77]....
        /*0fc8*/ 	.word	0x00013f40
        /*0fcc*/ 	.word	0x00000003
        /*0fd0*/ 	.word	0x00016860
        /*0fd4*/ 	.short	0x010a
        /*0fd6*/ 	.byte	0x3f
	.zero		1


	//----- nvinfo : EIATTR_NUM_MBARRIERS
	.align		4
.L_295:
        /*0fd8*/ 	.byte	0x03, 0x38
        /*0fda*/ 	.short	0x0016


	//----- nvinfo : EIATTR_EXIT_INSTR_OFFSETS
	.align		4
        /*0fdc*/ 	.byte	0x04, 0x1c
        /*0fde*/ 	.short	(.L_297 - .L_296)


	//   ....[0]....
.L_296:
        /*0fe0*/ 	.word	0x000009b0


	//   ....[1]....
        /*0fe4*/ 	.word	0x00009cb0


	//   ....[2]....
        /*0fe8*/ 	.word	0x0000f9a0


	//----- nvinfo : EIATTR_MAX_THREADS
	.align		4
.L_297:
        /*0fec*/ 	.byte	0x04, 0x05
        /*0fee*/ 	.short	(.L_299 - .L_298)
.L_298:
        /*0ff0*/ 	.word	0x00000200
        /*0ff4*/ 	.word	0x00000001
        /*0ff8*/ 	.word	0x00000001


	//----- nvinfo : EIATTR_CRS_STACK_SIZE
	.align		4
.L_299:
        /*0ffc*/ 	.byte	0x04, 0x1e
        /*0ffe*/ 	.short	(.L_301 - .L_300)
.L_300:
        /*1000*/ 	.word	0x00000000


	//----- nvinfo : EIATTR_CBANK_PARAM_SIZE
	.align		4
.L_301:
        /*1004*/ 	.byte	0x03, 0x19
        /*1006*/ 	.short	0x0af0


	//----- nvinfo : EIATTR_PARAM_CBANK
	.align		4
        /*1008*/ 	.byte	0x04, 0x0a
        /*100a*/ 	.short	(.L_303 - .L_302)
	.align		4
.L_302:
        /*100c*/ 	.word	index@(.nv.constant0._ZN7cutlass13device_kernelIN5flash11enable_sm90INS1_16FlashAttnFwdSm90INS1_25CollectiveMainloopFwdSm90ILi2EN4cute5tupleIJNS5_1CILi1EEES8_S8_EEENS6_IJNS7_ILi192EEENS7_ILi128EEENS7_ILi64EEEEEELi64ENS_6half_tEfNS_4arch4Sm90ELb1ELb0ELb0ELb1ELb1ELb0ELb0ELb1ELb1ELb1ELb0ELb0EEENS1_21CollectiveEpilogueFwdINS6_IJSA_SC_SB_EEES9_SE_SG_Li384ELb1ELb1ELb0ELb0EEENS1_36VarlenDynamicPersistentTileSchedulerILi192ELi128ELi384ELi128ELb0ELb1ELb1ELb1ELb1ELb1EEEEEEEEEvNT_6ParamsE)
        /*1010*/ 	.short	0x0210
        /*1012*/ 	.short	0x0af0


	//----- nvinfo : EIATTR_SW_WAR
	.align		4
.L_303:
        /*1014*/ 	.byte	0x04, 0x36
        /*1016*/ 	.short	(.L_305 - .L_304)
.L_304:
        /*1018*/ 	.word	0x00000008
.L_305:


//--------------------- .nv.info._ZN7cutlass13device_kernelIN5flash11enable_sm90INS1_16FlashAttnFwdSm90INS1_25CollectiveMainloopFwdSm90ILi2EN4cute5tupleIJNS5_1CILi1EEES8_S8_EEENS6_IJNS7_ILi192EEENS7_ILi128EEENS7_ILi64EEEEEELi64ENS_6half_tEfNS_4arch4Sm90ELb1ELb0ELb0ELb1ELb1ELb1ELb0ELb1ELb1ELb1ELb0ELb0EEENS1_21CollectiveEpilogueFwdINS6_IJSA_SC_SB_EEES9_SE_SG_Li384ELb1ELb1ELb0ELb0EEENS1_36VarlenDynamicPersistentTileSchedulerILi192ELi128ELi384ELi128ELb0ELb1ELb1ELb1ELb1ELb1EEEEEEEEEvNT_6ParamsE --------------------------
	.section	.nv.info._ZN7cutlass13device_kernelIN5flash11enable_sm90INS1_16FlashAttnFwdSm90INS1_25CollectiveMainloopFwdSm90ILi2EN4cute5tupleIJNS5_1CILi1EEES8_S8_EEENS6_IJNS7_ILi192EEENS7_ILi128EEENS7_ILi64EEEEEELi64ENS_6half_tEfNS_4arch4Sm90ELb1ELb0ELb0ELb1ELb1ELb1ELb0ELb1ELb1ELb1ELb0ELb0EEENS1_21CollectiveEpilogueFwdINS6_IJSA_SC_SB_EEES9_SE_SG_Li384ELb1ELb1ELb0ELb0EEENS1_36VarlenDynamicPersistentTileSchedulerILi192ELi128ELi384ELi128ELb0ELb1ELb1ELb1ELb1ELb1EEEEEEEEEvNT_6ParamsE,"",@"SHT_CUDA_INFO"
	.sectionflags	@""
	.align	4


	//----- nvinfo : EIATTR_CUDA_API_VERSION
	.align		4
        /*0000*/ 	.byte	0x04, 0x37
        /*0002*/ 	.short	(.L_307 - .L_306)
.L_306:
        /*0004*/ 	.word	0x00000082


	//----- nvinfo : EIATTR_KPARAM_INFO
	.align		4
.L_307:
        /*0008*/ 	.byte	0x04, 0x17
        /*000a*/ 	.short	(.L_309 - .L_308)
.L_308:
        /*000c*/ 	.word	0x00000000
        /*0010*/ 	.short	0x0000
        /*0012*/ 	.short	0x0070
        /*0014*/ 	.byte	0x00, 0xf0, 0x01, 0x2a


	//----- nvinfo : EIATTR_SPARSE_MMA_MASK
	.align		4
.L_309:
        /*0018*/ 	.byte	0x03, 0x50
        /*001a*/ 	.short	0x0000


	//----- nvinfo : EIATTR_MAXREG_COUNT
	.align		4
        /*001c*/ 	.byte	0x03, 0x1b
        /*001e*/ 	.short	0x0080


	//----- nvinfo : EIATTR_NUM_BARRIERS
	.align		4
        /*0020*/ 	.byte	0x02, 0x4c
        /*0022*/ 	.byte	0x10
	.zero		1


	//----- nvinfo : EIATTR_EXTERNS
	.align		4
        /*0024*/ 	.byte	0x04, 0x0f
        /*0026*/ 	.short	(.L_311 - .L_310)


	//   ....[0]....
	.align		4
.L_310:
        /*0028*/ 	.word	index@(__assertfail)


	//----- nvinfo : EIATTR_ANNOTATIONS
	.align		4
.L_311:
        /*002c*/ 	.byte	0x04, 0x55
        /*002e*/ 	.short	(.L_313 - .L_312)


	//   ....[0]....
.L_312:
        /* <DEDUP_REMOVED lines=85> */


	//----- nvinfo : EIATTR_MERCURY_ISA_VERSION
	.align		4
.L_313:
        /*0570*/ 	.byte	0x03, 0x5f
        /*0572*/ 	.short	0x0101


	//----- nvinfo : EIATTR_UNUSED_LOAD_BYTE_OFFSET
	.align		4
        /*0574*/ 	.byte	0x04, 0x44
        /*0576*/ 	.short	(.L_315 - .L_314)


	//   ....[0]....
.L_314:
        /*0578*/ 	.word	0x00000a70
        /*057c*/ 	.word	0x0000fff0


	//   ....[1]....
        /*0580*/ 	.word	0x000102c0
        /*0584*/ 	.word	0x0000fff0


	//----- nvinfo : EIATTR_INT_WARP_WIDE_INSTR_OFFSETS
	.align		4
.L_315:
        /*0588*/ 	.byte	0x04, 0x31
        /*058a*/ 	.short	(.L_317 - .L_316)


	//   ....[0]....
.L_316:
        /*058c*/ 	.word	0x00000120


	//   ....[1]....
        /*0590*/ 	.word	0x000001c0


	//   ....[2]....
        /*0594*/ 	.word	0x00000230


	//   ....[3]....
        /*0598*/ 	.word	0x00013e80


	//   ....[4]....
        /*059c*/ 	.word	0x00013f10


	//   ....[5]....
        /*05a0*/ 	.word	0x000171a0


	//   ....[6]....
        /*05a4*/ 	.word	0x00017230


	//----- nvinfo : EIATTR_COOP_GROUP_MASK_REGIDS
	.align		4
.L_317:
        /*05a8*/ 	.byte	0x04, 0x29
        /*05aa*/ 	.short	(.L_319 - .L_318)


	//   ....[0]....
.L_318:
        /*05ac*/ 	.word	0xffffffff


	//   ....[1]....
        /*05b0*/ 	.word	0xffffffff


	//   ....[2]....
        /*05b4*/ 	.word	0xffffffff


	//   ....[3]....
        /*05b8*/ 	.word	0xffffffff


	//   ....[4]....
        /*05bc*/ 	.word	0xffffffff


	//   ....[5]....
        /*05c0*/ 	.word	0xffffffff


	//   ....[6]....
        /*05c4*/ 	.word	0xffffffff


	//   ....[7]....
        /*05c8*/ 	.word	0xffffffff


	//   ....[8]....
        /*05cc*/ 	.word	0xffffffff


	//   ....[9]....
        /*05d0*/ 	.word	0xffffffff


	//   ....[10]....
        /*05d4*/ 	.word	0xffffffff


	//   ....[11]....
        /*05d8*/ 	.word	0xffffffff


	//   ....[12]....
        /*05dc*/ 	.word	0xffffffff


	//   ....[13]....
        /*05e0*/ 	.word	0xffffffff


	//   ....[14]....
        /*05e4*/ 	.word	0xffffffff


	//   ....[15]....
        /*05e8*/ 	.word	0xffffffff


	//   ....[16]....
        /*05ec*/ 	.word	0xffffffff


	//   ....[17]....
        /*05f0*/ 	.word	0xffffffff


	//   ....[18]....
        /*05f4*/ 	.word	0xffffffff


	//   ....[19]....
        /*05f8*/ 	.word	0xffffffff


	//   ....[20]....
        /*05fc*/ 	.word	0xffffffff


	//   ....[21]....
        /*0600*/ 	.word	0xffffffff


	//   ....[22]....
        /*0604*/ 	.word	0xffffffff


	//   ....[23]....
        /*0608*/ 	.word	0xffffffff


	//   ....[24]....
        /*060c*/ 	.word	0xffffffff


	//   ....[25]....
        /*0610*/ 	.word	0xffffffff


	//   ....[26]....
        /*0614*/ 	.word	0xffffffff


	//   ....[27]....
        /*0618*/ 	.word	0xffffffff


	//   ....[28]....
        /*061c*/ 	.word	0xffffffff


	//   ....[29]....
        /*0620*/ 	.word	0xffffffff


	//   ....[30]....
        /*0624*/ 	.word	0xffffffff


	//   ....[31]....
        /*0628*/ 	.word	0xffffffff


	//   ....[32]....
        /*062c*/ 	.word	0xffffffff


	//   ....[33]....
        /*0630*/ 	.word	0xffffffff


	//   ....[34]....
        /*0634*/ 	.word	0xffffffff


	//   ....[35]....
        /*0638*/ 	.word	0xffffffff


	//   ....[36]....
        /*063c*/ 	.word	0xffffffff


	//   ....[37]....
        /*0640*/ 	.word	0xffffffff


	//   ....[38]....
        /*0644*/ 	.word	0xffffffff


	//   ....[39]....
        /*0648*/ 	.word	0xffffffff


	//   ....[40]....
        /*064c*/ 	.word	0xffffffff


	//   ....[41]....
        /*0650*/ 	.word	0xffffffff


	//   ....[42]....
        /*0654*/ 	.word	0xffffffff


	//   ....[43]....
        /*0658*/ 	.word	0xffffffff


	//   ....[44]....
        /*065c*/ 	.word	0xffffffff


	//   ....[45]....
        /*0660*/ 	.word	0xffffffff


	//   ....[46]....
        /*0664*/ 	.word	0xffffffff


	//   ....[47]....
        /*0668*/ 	.word	0xffffffff


	//   ....[48]....
        /*066c*/ 	.word	0xffffffff


	//   ....[49]....
        /*0670*/ 	.word	0xffffffff


	//   ....[50]....
        /*0674*/ 	.word	0xffffffff


	//   ....[51]....
        /*0678*/ 	.word	0xffffffff


	//   ....[52]....
        /*067c*/ 	.word	0xffffffff


	//   ....[53]....
        /*0680*/ 	.word	0xffffffff


	//   ....[54]....
        /*0684*/ 	.word	0xffffffff


	//   ....[55]....
        /*0688*/ 	.word	0xffffffff


	//   ....[56]....
        /*068c*/ 	.word	0xffffffff


	//   ....[57]....
        /*0690*/ 	.word	0xffffffff


	//   ....[58]....
        /*0694*/ 	.word	0xffffffff


	//   ....[59]....
        /*0698*/ 	.word	0xffffffff


	//   ....[60]....
        /*069c*/ 	.word	0xffffffff


	//   ....[61]....
        /*06a0*/ 	.word	0xffffffff


	//   ....[62]....
        /*06a4*/ 	.word	0xffffffff


	//   ....[63]....
        /*06a8*/ 	.word	0xffffffff


	//   ....[64]....
        /*06ac*/ 	.word	0xffffffff


	//   ....[65]....
        /*06b0*/ 	.word	0xffffffff


	//   ....[66]....
        /*06b4*/ 	.word	0xffffffff


	//   ....[67]....
        /*06b8*/ 	.word	0xffffffff


	//   ....[68]....
        /*06bc*/ 	.word	0xffffffff


	//   ....[69]....
        /*06c0*/ 	.word	0xffffffff


	//   ....[70]....
        /*06c4*/ 	.word	0xffffffff


	//   ....[71]....
        /*06c8*/ 	.word	0xffffffff


	//   ....[72]....
        /*06cc*/ 	.word	0xffffffff


	//   ....[73]....
        /*06d0*/ 	.word	0xffffffff


	//   ....[74]....
        /*06d4*/ 	.word	0xffffffff


	//   ....[75]....
        /*06d8*/ 	.word	0xffffffff


	//   ....[76]....
        /*06dc*/ 	.word	0xffffffff


	//   ....[77]....
        /*06e0*/ 	.word	0xffffffff


	//   ....[78]....
        /*06e4*/ 	.word	0xffffffff


	//   ....[79]....
        /*06e8*/ 	.word	0xffffffff


	//   ....[80]....
        /*06ec*/ 	.word	0xffffffff


	//   ....[81]....
        /*06f0*/ 	.word	0xffffffff


	//   ....[82]....
        /*06f4*/ 	.word	0xffffffff


	//   ....[83]....
        /*06f8*/ 	.word	0xffffffff


	//   ....[84]....
        /*06fc*/ 	.word	0xffffffff


	//   ....[85]....
        /*0700*/ 	.word	0xffffffff


	//   ....[86]....
        /*0704*/ 	.word	0xffffffff


	//   ....[87]....
        /*0708*/ 	.word	0xffffffff


	//   ....[88]....
        /*070c*/ 	.word	0xffffffff


	//   ....[89]....
        /*0710*/ 	.word	0xffffffff


	//   ....[90]....
        /*0714*/ 	.word	0xffffffff


	//   ....[91]....
        /*0718*/ 	.word	0xffffffff


	//   ....[92]....
        /*071c*/ 	.word	0xffffffff


	//   ....[93]....
        /*0720*/ 	.word	0xffffffff


	//   ....[94]....
        /*0724*/ 	.word	0xffffffff


	//   ....[95]....
        /*0728*/ 	.word	0xffffffff


	//   ....[96]....
        /*072c*/ 	.word	0xffffffff


	//   ....[97]....
        /*0730*/ 	.word	0xffffffff


	//   ....[98]....
        /*0734*/ 	.word	0xffffffff


	//   ....[99]....
        /*0738*/ 	.word	0xffffffff


	//   ....[100]....
        /*073c*/ 	.word	0xffffffff


	//   ....[101]....
        /*0740*/ 	.word	0xffffffff


	//   ....[102]....
        /*0744*/ 	.word	0xffffffff


	//   ....[103]....
        /*0748*/ 	.word	0xffffffff


	//   ....[104]....
        /*074c*/ 	.word	0xffffffff


	//   ....[105]....
        /*0750*/ 	.word	0xffffffff


	//   ....[106]....
        /*0754*/ 	.word	0xffffffff


	//   ....[107]....
        /*0758*/ 	.word	0xffffffff


	//   ....[108]....
        /*075c*/ 	.word	0xffffffff


	//   ....[109]....
        /*0760*/ 	.word	0xffffffff


	//   ....[110]....
        /*0764*/ 	.word	0xffffffff


	//   ....[111]....
        /*0768*/ 	.word	0xffffffff


	//   ....[112]....
        /*076c*/ 	.word	0xffffffff


	//   ....[113]....
        /*0770*/ 	.word	0xffffffff


	//   ....[114]....
        /*0774*/ 	.word	0xffffffff


	//   ....[115]....
        /*0778*/ 	.word	0xffffffff


	//   ....[116]....
        /*077c*/ 	.word	0xffffffff


	//   ....[117]....
        /*0780*/ 	.word	0xffffffff


	//   ....[118]....
        /*0784*/ 	.word	0xffffffff


	//   ....[119]....
        /*0788*/ 	.word	0xffffffff


	//   ....[120]....
        /*078c*/ 	.word	0xffffffff


	//   ....[121]....
        /*0790*/ 	.word	0xffffffff


	//   ....[122]....
        /*0794*/ 	.word	0xffffffff


	//   ....[123]....
        /*0798*/ 	.word	0xffffffff


	//   ....[124]....
        /*079c*/ 	.word	0xffffffff


	//   ....[125]....
        /*07a0*/ 	.word	0xffffffff


	//   ....[126]....
        /*07a4*/ 	.word	0xffffffff


	//   ....[127]....
        /*07a8*/ 	.word	0xffffffff


	//   ....[128]....
        /*07ac*/ 	.word	0xffffffff


	//   ....[129]....
        /*07b0*/ 	.word	0xffffffff


	//   ....[130]....
        /*07b4*/ 	.word	0xffffffff


	//   ....[131]....
        /*07b8*/ 	.word	0xffffffff


	//   ....[132]....
        /*07bc*/ 	.word	0xffffffff


	//   ....[133]....
        /*07c0*/ 	.word	0xffffffff


	//   ....[134]....
        /*07c4*/ 	.word	0xffffffff


	//   ....[135]....
        /*07c8*/ 	.word	0xffffffff


	//   ....[136]....
        /*07cc*/ 	.word	0xffffffff


	//   ....[137]....
        /*07d0*/ 	.word	0xffffffff


	//   ....[138]....
        /*07d4*/ 	.word	0xffffffff


	//   ....[139]....
        /*07d8*/ 	.word	0xffffffff


	//   ....[140]....
        /*07dc*/ 	.word	0xffffffff


	//   ....[141]....
        /*07e0*/ 	.word	0xffffffff


	//   ....[142]....
        /*07e4*/ 	.word	0xffffffff


	//   ....[143]....
        /*07e8*/ 	.word	0xffffffff


	//   ....[144]....
        /*07ec*/ 	.word	0xffffffff


	//   ....[145]....
        /*07f0*/ 	.word	0xffffffff


	//   ....[146]....
        /*07f4*/ 	.word	0xffffffff


	//   ....[147]....
        /*07f8*/ 	.word	0xffffffff


	//   ....[148]....
        /*07fc*/ 	.word	0xffffffff


	//   ....[149]....
        /*0800*/ 	.word	0xffffffff


	//   ....[150]....
        /*0804*/ 	.word	0xffffffff


	//   ....[151]....
        /*0808*/ 	.word	0xffffffff


	//   ....[152]....
        /*080c*/ 	.word	0xffffffff


	//   ....[153]....
        /*0810*/ 	.word	0xffffffff


	//   ....[154]....
        /*0814*/ 	.word	0xffffffff


	//   ....[155]....
        /*0818*/ 	.word	0xffffffff


	//   ....[156]....
        /*081c*/ 	.word	0xffffffff


	//   ....[157]....
        /*0820*/ 	.word	0xffffffff


	//   ....[158]....
        /*0824*/ 	.word	0xffffffff


	//   ....[159]....
        /*0828*/ 	.word	0xffffffff


	//   ....[160]....
        /*082c*/ 	.word	0xffffffff


	//   ....[161]....
        /*0830*/ 	.word	0xffffffff


	//   ....[162]....
        /*0834*/ 	.word	0xffffffff


	//   ....[163]....
        /*0838*/ 	.word	0xffffffff


	//   ....[164]....
        /*083c*/ 	.word	0xffffffff


	//   ....[165]....
        /*0840*/ 	.word	0xffffffff


	//   ....[166]....
        /*0844*/ 	.word	0xffffffff


	//   ....[167]....
        /*0848*/ 	.word	0xffffffff


	//   ....[168]....
        /*084c*/ 	.word	0xffffffff


	//   ....[169]....
        /*0850*/ 	.word	0xffffffff


	//   ....[170]....
        /*0854*/ 	.word	0xffffffff


	//   ....[171]....
        /*0858*/ 	.word	0xffffffff


	//   ....[172]....
        /*085c*/ 	.word	0xffffffff


	//   ....[173]....
        /*0860*/ 	.word	0xffffffff


	//   ....[174]....
        /*0864*/ 	.word	0xffffffff


	//   ....[175]....
        /*0868*/ 	.word	0xffffffff


	//   ....[176]....
        /*086c*/ 	.word	0xffffffff


	//   ....[177]....
        /*0870*/ 	.word	0xffffffff


	//   ....[178]....
        /*0874*/ 	.word	0xffffffff


	//   ....[179]....
        /*0878*/ 	.word	0xffffffff


	//   ....[180]....
        /*087c*/ 	.word	0xffffffff


	//   ....[181]....
        /*0880*/ 	.word	0xffffffff


	//   ....[182]....
        /*0884*/ 	.word	0xffffffff


	//   ....[183]....
        /*0888*/ 	.word	0xffffffff


	//   ....[184]....
        /*088c*/ 	.word	0xffffffff


	//   ....[185]....
        /*0890*/ 	.word	0xffffffff


	//   ....[186]....
        /*0894*/ 	.word	0xffffffff


	//   ....[187]....
        /*0898*/ 	.word	0xffffffff


	//   ....[188]....
        /*089c*/ 	.word	0xffffffff


	//   ....[189]....
        /*08a0*/ 	.word	0xffffffff


	//   ....[190]....
        /*08a4*/ 	.word	0xffffffff


	//   ....[191]....
        /*08a8*/ 	.word	0xffffffff


	//   ....[192]....
        /*08ac*/ 	.word	0xffffffff


	//   ....[193]....
        /*08b0*/ 	.word	0xffffffff


	//   ....[194]....
        /*08b4*/ 	.word	0xffffffff


	//   ....[195]....
        /*08b8*/ 	.word	0xffffffff


	//   ....[196]....
        /*08bc*/ 	.word	0xffffffff


	//   ....[197]....
        /*08c0*/ 	.word	0xffffffff


	//   ....[198]....
        /*08c4*/ 	.word	0xffffffff


	//   ....[199]....
        /*08c8*/ 	.word	0xffffffff


	//   ....[200]....
        /*08cc*/ 	.word	0xffffffff


	//   ....[201]....
        /*08d0*/ 	.word	0xffffffff


	//   ....[202]....
        /*08d4*/ 	.word	0xffffffff


	//   ....[203]....
        /*08d8*/ 	.word	0x0500000f


	//   ....[204]....
        /*08dc*/ 	.word	0x0500000f


	//   ....[205]....
        /*08e0*/ 	.word	0x0500000f


	//   ....[206]....
        /*08e4*/ 	.word	0x0500000f


	//   ....[207]....
        /*08e8*/ 	.word	0x0500000f


	//   ....[208]....
        /*08ec*/ 	.word	0x0500000f


	//   ....[209]....
        /*08f0*/ 	.word	0x0500000f


	//   ....[210]....
        /*08f4*/ 	.word	0x0500000f


	//   ....[211]....
        /*08f8*/ 	.word	0x0500000f


	//   ....[212]....
        /*08fc*/ 	.word	0x0500000f


	//   ....[213]....
        /*0900*/ 	.word	0x0500000f


	//   ....[214]....
        /*0904*/ 	.word	0x0500000f


	//   ....[215]....
        /*0908*/ 	.word	0x0500000f


	//   ....[216]....
        /*090c*/ 	.word	0x0500000f


	//   ....[217]....
        /*0910*/ 	.word	0x0500000f


	//   ....[218]....
        /*0914*/ 	.word	0x0500000f


	//   ....[219]....
        /*0918*/ 	.word	0x0500000f


	//   ....[220]....
        /*091c*/ 	.word	0x0500000f


	//   ....[221]....
        /*0920*/ 	.word	0x0500000f


	//   ....[222]....
        /*0924*/ 	.word	0x0500000f


	//   ....[223]....
        /*0928*/ 	.word	0x0500000f


	//   ....[224]....
        /*092c*/ 	.word	0x0500000f


	//   ....[225]....
        /*0930*/ 	.word	0x0500000f


	//   ....[226]....
        /*0934*/ 	.word	0x0500000f


	//   ....[227]....
        /*0938*/ 	.word	0x0500000f


	//   ....[228]....
        /*093c*/ 	.word	0x0500000f


	//   ....[229]....
        /*0940*/ 	.word	0x0500000f


	//   ....[230]....
        /*0944*/ 	.word	0x0500000f


	//   ....[231]....
        /*0948*/ 	.word	0x0500000f


	//   ....[232]....
        /*094c*/ 	.word	0x0500000f


	//   ....[233]....
        /*0950*/ 	.word	0x0500000f


	//   ....[234]....
        /*0954*/ 	.word	0x0500000f


	//   ....[235]....
        /*0958*/ 	.word	0x0500000f


	//   ....[236]....
        /*095c*/ 	.word	0x0500000f


	//   ....[237]....
        /*0960*/ 	.word	0x0500000f


	//   ....[238]....
        /*0964*/ 	.word	0x0500000f


	//   ....[239]....
        /*0968*/ 	.word	0x0500000f


	//   ....[240]....
        /*096c*/ 	.word	0x0500000f


	//   ....[241]....
        /*0970*/ 	.word	0x0500000f


	//   ....[242]....
        /*0974*/ 	.word	0x0500000f


	//   ....[243]....
        /*0978*/ 	.word	0x0500000f


	//   ....[244]....
        /*097c*/ 	.word	0x0500000f


	//   ....[245]....
        /*0980*/ 	.word	0x0500000f


	//   ....[246]....
        /*0984*/ 	.word	0x0500000f


	//   ....[247]....
        /*0988*/ 	.word	0x0500000f


	//   ....[248]....
        /*098c*/ 	.word	0x0500000f


	//   ....[249]....
        /*0990*/ 	.word	0x0500000f


	//   ....[250]....
        /*0994*/ 	.word	0x0500000f


	//   ....[251]....
        /*0998*/ 	.word	0x0500000f


	//   ....[252]....
        /*099c*/ 	.word	0x0500000f


	//   ....[253]....
        /*09a0*/ 	.word	0x0500000f


	//   ....[254]....
        /*09a4*/ 	.word	0x0500000f


	//   ....[255]....
        /*09a8*/ 	.word	0x0500000f


	//   ....[0]....
        /*09ac*/ 	.word	0x0500000f


	//   ....[1]....
        /*09b0*/ 	.word	0x0500000f


	//   ....[2]....
        /*09b4*/ 	.word	0x0500000f


	//   ....[3]....
        /*09b8*/ 	.word	0x0500000f


	//   ....[4]....
        /*09bc*/ 	.word	0x0500000f


	//   ....[5]....
        /*09c0*/ 	.word	0x0500000f


	//   ....[6]....
        /*09c4*/ 	.word	0x0500000f


	//   ....[7]....
        /*09c8*/ 	.word	0x0500000f


	//   ....[8]....
        /*09cc*/ 	.word	0x0500000f


	//   ....[9]....
        /*09d0*/ 	.word	0x0500000f


	//   ....[10]....
        /*09d4*/ 	.word	0x0500000f


	//   ....[11]....
        /*09d8*/ 	.word	0x0500000f


	//   ....[12]....
        /*09dc*/ 	.word	0x0500000f


	//   ....[13]....
        /*09e0*/ 	.word	0x0500000f


	//   ....[14]....
        /*09e4*/ 	.word	0x0500000f


	//   ....[15]....
        /*09e8*/ 	.word	0x0500000f


	//   ....[16]....
        /*09ec*/ 	.word	0x0500000f


	//   ....[17]....
        /*09f0*/ 	.word	0x0500000f


	//   ....[18]....
        /*09f4*/ 	.word	0x0500000f


	//   ....[19]....
        /*09f8*/ 	.word	0x0500000f


	//   ....[20]....
        /*09fc*/ 	.word	0x0500000f


	//   ....[21]....
        /*0a00*/ 	.word	0x0500000f


	//   ....[22]....
        /*0a04*/ 	.word	0x0500000f


	//   ....[23]....
        /*0a08*/ 	.word	0x0500000f


	//   ....[24]....
        /*0a0c*/ 	.word	0x0500000f


	//   ....[25]....
        /*0a10*/ 	.word	0x0500000f


	//   ....[26]....
        /*0a14*/ 	.word	0x0500000f


	//   ....[27]....
        /*0a18*/ 	.word	0x0500000f


	//   ....[28]....
        /*0a1c*/ 	.word	0x0500000f


	//   ....[29]....
        /*0a20*/ 	.word	0x0500000f


	//   ....[30]....
        /*0a24*/ 	.word	0x0500000f


	//   ....[31]....
        /*0a28*/ 	.word	0x0500000f


	//   ....[32]....
        /*0a2c*/ 	.word	0x0500000f


	//   ....[33]....
        /*0a30*/ 	.word	0x0500000f


	//   ....[34]....
        /*0a34*/ 	.word	0x0500000f


	//   ....[35]....
        /*0a38*/ 	.word	0x0500000f


	//   ....[36]....
        /*0a3c*/ 	.word	0x0500000f


	//   ....[37]....
        /*0a40*/ 	.word	0x0500000f


	//   ....[38]....
        /*0a44*/ 	.word	0x0500000f


	//   ....[39]....
        /*0a48*/ 	.word	0x0500000f


	//   ....[40]....
        /*0a4c*/ 	.word	0x0500000f


	//   ....[41]....
        /*0a50*/ 	.word	0x0500000f


	//   ....[42]....
        /*0a54*/ 	.word	0x0500000f


	//   ....[43]....
        /*0a58*/ 	.word	0x0500000f


	//   ....[44]....
        /*0a5c*/ 	.word	0x0500000f


	//   ....[45]....
        /*0a60*/ 	.word	0x0500000f


	//   ....[46]....
        /*0a64*/ 	.word	0x0500000f


	//   ....[47]....
        /*0a68*/ 	.word	0x0500000f


	//   ....[48]....
        /*0a6c*/ 	.word	0x0500000f


	//   ....[49]....
        /*0a70*/ 	.word	0x0500000f


	//   ....[50]....
        /*0a74*/ 	.word	0x0500000f


	//   ....[51]....
        /*0a78*/ 	.word	0x0500000f


	//   ....[52]....
        /*0a7c*/ 	.word	0x0500000f


	//   ....[53]....
        /*0a80*/ 	.word	0x0500000f


	//   ....[54]....
        /*0a84*/ 	.word	0x0500000f


	//   ....[55]....
        /*0a88*/ 	.word	0x0500000f


	//   ....[56]....
        /*0a8c*/ 	.word	0x0500000f


	//   ....[57]....
        /*0a90*/ 	.word	0x0500000f


	//   ....[58]....
        /*0a94*/ 	.word	0x0500000f


	//   ....[59]....
        /*0a98*/ 	.word	0x0500000f


	//   ....[60]....
        /*0a9c*/ 	.word	0x0500000f


	//   ....[61]....
        /*0aa0*/ 	.word	0x0500000f


	//   ....[62]....
        /*0aa4*/ 	.word	0x0500000f


	//   ....[63]....
        /*0aa8*/ 	.word	0x0500000f


	//   ....[64]....
        /*0aac*/ 	.word	0x0500000f


	//   ....[65]....
        /*0ab0*/ 	.word	0x0500000f


	//   ....[66]....
        /*0ab4*/ 	.word	0x0500000f


	//   ....[67]....
        /*0ab8*/ 	.word	0x0500000f


	//   ....[68]....
        /*0abc*/ 	.word	0x0500000f


	//   ....[69]....
        /*0ac0*/ 	.word	0x0500000f


	//   ....[70]....
        /*0ac4*/ 	.word	0x0500000f


	//   ....[71]....
        /*0ac8*/ 	.word	0x0500000f


	//   ....[72]....
        /*0acc*/ 	.word	0x0500000f


	//   ....[73]....
        /*0ad0*/ 	.word	0x0500000f


	//   ....[74]....
        /*0ad4*/ 	.word	0x0500000f


	//   ....[75]....
        /*0ad8*/ 	.word	0x0500000f


	//   ....[76]....
        /*0adc*/ 	.word	0x0500000f


	//   ....[77]....
        /*0ae0*/ 	.word	0x0500000f


	//   ....[78]....
        /*0ae4*/ 	.word	0x0500000f


	//   ....[79]....
        /*0ae8*/ 	.word	0x0500000f


	//   ....[80]....
        /*0aec*/ 	.word	0x0500000f


	//   ....[81]....
        /*0af0*/ 	.word	0x0500000f


	//   ....[82]....
        /*0af4*/ 	.word	0x0500000f


	//   ....[83]....
        /*0af8*/ 	.word	0x0500000f


	//   ....[84]....
        /*0afc*/ 	.word	0x0500000f


	//   ....[85]....
        /*0b00*/ 	.word	0x0500000f


	//   ....[86]....
        /*0b04*/ 	.word	0x0500000f


	//   ....[87]....
        /*0b08*/ 	.word	0x0500000f


	//   ....[88]....
        /*0b0c*/ 	.word	0x0500000f


	//   ....[89]....
        /*0b10*/ 	.word	0x0500000f


	//   ....[90]....
        /*0b14*/ 	.word	0x0500000f


	//   ....[91]....
        /*0b18*/ 	.word	0x0500000f


	//----- nvinfo : EIATTR_COOP_GROUP_INSTR_OFFSETS
	.align		4
.L_319:
        /*0b1c*/ 	.byte	0x04, 0x28
        /*0b1e*/ 	.short	(.L_321 - .L_320)


	//   ....[0]....
.L_320:
        /*0b20*/ 	.word	0x00000060


	//   ....[1]....
        /*0b24*/ 	.word	0x00000130


	//   ....[2]....
        /*0b28*/ 	.word	0x000001e0


	//   ....[3]....
        /*0b2c*/ 	.word	0x000003a0


	//   ....[4]....
        /*0b30*/ 	.word	0x00000500


	//   ....[5]....
        /*0b34*/ 	.word	0x00000620


	//   ....[6]....
        /*0b38*/ 	.word	0x00000780


	//   ....[7]....
        /*0b3c*/ 	.word	0x00002b20


	//   ....[8]....
        /*0b40*/ 	.word	0x00002b30


	//   ....[9]....
        /*0b44*/ 	.word	0x00003200


	//   ....[10]....
        /*0b48*/ 	.word	0x00003210


	//   ....[11]....
        /*0b4c*/ 	.word	0x00003e80


	//   ....[12]....
        /*0b50*/ 	.word	0x00003e90


	//   ....[13]....
        /*0b54*/ 	.word	0x00004600


	//   ....[14]....
        /*0b58*/ 	.word	0x00004610


	//   ....[15]....
        /*0b5c*/ 	.word	0x00005030


	//   ....[16]....
        /*0b60*/ 	.word	0x00005040


	//   ....[17]....
        /*0b64*/ 	.word	0x00005150


	//   ....[18]....
        /*0b68*/ 	.word	0x00005160


	//   ....[19]....
        /*0b6c*/ 	.word	0x000054f0


	//   ....[20]....
        /*0b70*/ 	.word	0x00005510


	//   ....[21]....
        /*0b74*/ 	.word	0x000055f0


	//   ....[22]....
        /*0b78*/ 	.word	0x00005610


	//   ....[23]....
        /*0b7c*/ 	.word	0x00005b50


	//   ....[24]....
        /*0b80*/ 	.word	0x00006300


	//   ....[25]....
        /*0b84*/ 	.word	0x00006310


	//   ....[26]....
        /*0b88*/ 	.word	0x00006320


	//   ....[27]....
        /*0b8c*/ 	.word	0x00006330


	//   ....[28]....
        /*0b90*/ 	.word	0x00006670


	//   ....[29]....
        /*0b94*/ 	.word	0x00006680


	//   ....[30]....
        /*0b98*/ 	.word	0x00006690


	//   ....[31]....
        /*0b9c*/ 	.word	0x000066a0


	//   ....[32]....
        /*0ba0*/ 	.word	0x000079c0


	//   ....[33]....
        /*0ba4*/ 	.word	0x000079d0


	//   ....[34]....
        /*0ba8*/ 	.word	0x000079e0


	//   ....[35]....
        /*0bac*/ 	.word	0x000079f0


	//   ....[36]....
        /*0bb0*/ 	.word	0x00007af0


	//   ....[37]....
        /*0bb4*/ 	.word	0x00007b10


	//   ....[38]....
        /*0bb8*/ 	.word	0x00007bb0


	//   ....[39]....
        /*0bbc*/ 	.word	0x00007be0


	//   ....[40]....
        /*0bc0*/ 	.word	0x000091e0


	//   ....[41]....
        /*0bc4*/ 	.word	0x00009850


	//   ....[42]....
        /*0bc8*/ 	.word	0x00009860


	//   ....[43]....
        /*0bcc*/ 	.word	0x00009880


	//   ....[44]....
        /*0bd0*/ 	.word	0x0000a000


	//   ....[45]....
        /*0bd4*/ 	.word	0x0000a020


	//   ....[46]....
        /*0bd8*/ 	.word	0x0000ba20


	//   ....[47]....
        /*0bdc*/ 	.word	0x0000ba40


	//   ....[48]....
        /*0be0*/ 	.word	0x0000c260


	//   ....[49]....
        /*0be4*/ 	.word	0x0000c360


	//   ....[50]....
        /*0be8*/ 	.word	0x0000caa0


	//   ....[51]....
        /*0bec*/ 	.word	0x0000caf0


	//   ....[52]....
        /*0bf0*/ 	.word	0x0000e510


	//   ....[53]....
        /*0bf4*/ 	.word	0x0000e540


	//   ....[54]....
        /*0bf8*/ 	.word	0x0000e760


	//   ....[55]....
        /*0bfc*/ 	.word	0x0000e780


	//   ....[56]....
        /*0c00*/ 	.word	0x0000fa50


	//   ....[57]....
        /*0c04*/ 	.word	0x0000fa80


	//   ....[58]....
        /*0c08*/ 	.word	0x0000fd90


	//   ....[59]....
        /*0c0c*/ 	.word	0x0000fdb0


	//   ....[60]....
        /*0c10*/ 	.word	0x00010a90


	//   ....[61]....
        /*0c14*/ 	.word	0x00010ac0


	//   ....[62]....
        /*0c18*/ 	.word	0x00010ae0


	//   ....[63]....
        /*0c1c*/ 	.word	0x00010af0


	//   ....[64]....
        /*0c20*/ 	.word	0x00010fa0


	//   ....[65]....
        /*0c24*/ 	.word	0x00010fc0


	//   ....[66]....
        /*0c28*/ 	.word	0x00010fe0


	//   ....[67]....
        /*0c2c*/ 	.word	0x00010ff0


	//   ....[68]....
        /*0c30*/ 	.word	0x00011010


	//   ....[69]....
        /*0c34*/ 	.word	0x00011040


	//   ....[70]....
        /*0c38*/ 	.word	0x00011120


	//   ....[71]....
        /*0c3c*/ 	.word	0x00011130


	//   ....[72]....
        /*0c40*/ 	.word	0x00011960


	//   ....[73]....
        /*0c44*/ 	.word	0x00011990


	//   ....[74]....
        /*0c48*/ 	.word	0x000119b0


	//   ....[75]....
        /*0c4c*/ 	.word	0x000119e0


	//   ....[76]....
        /*0c50*/ 	.word	0x00011a10


	//   ....[77]....
        /*0c54*/ 	.word	0x00011a20


	//   ....[78]....
        /*0c58*/ 	.word	0x00011a50


	//   ....[79]....
        /*0c5c*/ 	.word	0x00011a90


	//   ....[80]....
        /*0c60*/ 	.word	0x00011be0


	//   ....[81]....
        /*0c64*/ 	.word	0x00011db0


	//   ....[82]....
        /*0c68*/ 	.word	0x00011de0


	//   ....[83]....
        /*0c6c*/ 	.word	0x00011e10


	//   ....[84]....
        /*0c70*/ 	.word	0x00011e40


	//   ....[85]....
        /*0c74*/ 	.word	0x00011e70


	//   ....[86]....
        /*0c78*/ 	.word	0x00011ea0


	//   ....[87]....
        /*0c7c*/ 	.word	0x00012010


	//   ....[88]....
        /*0c80*/ 	.word	0x00012040


	//   ....[89]....
        /*0c84*/ 	.word	0x00012070


	//   ....[90]....
        /*0c88*/ 	.word	0x000120a0


	//   ....[91]....
        /*0c8c*/ 	.word	0x000120d0


	//   ....[92]....
        /*0c90*/ 	.word	0x00012100


	//   ....[93]....
        /*0c94*/ 	.word	0x000121b0


	//   ....[94]....
        /*0c98*/ 	.word	0x00012210


	//   ....[95]....
        /*0c9c*/ 	.word	0x000122b0


	//   ....[96]....
        /*0ca0*/ 	.word	0x00013090


	//   ....[97]....
        /*0ca4*/ 	.word	0x00014a50


	//   ....[98]....
        /*0ca8*/ 	.word	0x00014a70


	//   ....[99]....
        /*0cac*/ 	.word	0x00014b00


	//   ....[100]....
        /*0cb0*/ 	.word	0x00014b20


	//   ....[101]....
        /*0cb4*/ 	.word	0x00014ba0


	//   ....[102]....
        /*0cb8*/ 	.word	0x00014bc0


	//   ....[103]....
        /*0cbc*/ 	.word	0x00014c40


	//   ....[104]....
        /*0cc0*/ 	.word	0x00014c60


	//   ....[105]....
        /*0cc4*/ 	.word	0x00014ce0


	//   ....[106]....
        /*0cc8*/ 	.word	0x00014d00


	//   ....[107]....
        /*0ccc*/ 	.word	0x00014d80


	//   ....[108]....
        /*0cd0*/ 	.word	0x00014da0


	//   ....[109]....
        /*0cd4*/ 	.word	0x00014e20


	//   ....[110]....
        /*0cd8*/ 	.word	0x00014e40


	//   ....[111]....
        /*0cdc*/ 	.word	0x00014e50


	//   ....[112]....
        /*0ce0*/ 	.word	0x00014e60


	//   ....[113]....
        /*0ce4*/ 	.word	0x000157e0


	//   ....[114]....
        /*0ce8*/ 	.word	0x000157f0


	//   ....[115]....
        /*0cec*/ 	.word	0x00015810


	//   ....[116]....
        /*0cf0*/ 	.word	0x000158a0


	//   ....[117]....
        /*0cf4*/ 	.word	0x000158c0


	//   ....[118]....
        /*0cf8*/ 	.word	0x00015940


	//   ....[119]....
        /*0cfc*/ 	.word	0x00015960


	//   ....[120]....
        /*0d00*/ 	.word	0x000159e0


	//   ....[121]....
        /*0d04*/ 	.word	0x00015a00


	//   ....[122]....
        /*0d08*/ 	.word	0x00015a80


	//   ....[123]....
        /*0d0c*/ 	.word	0x00015aa0


	//   ....[124]....
        /*0d10*/ 	.word	0x00015b20


	//   ....[125]....
        /*0d14*/ 	.word	0x00015b40


	//   ....[126]....
        /*0d18*/ 	.word	0x00015bc0


	//   ....[127]....
        /*0d1c*/ 	.word	0x00015be0


	//   ....[128]....
        /*0d20*/ 	.word	0x00015bf0


	//   ....[129]....
        /*0d24*/ 	.word	0x00015c80


	//   ....[130]....
        /*0d28*/ 	.word	0x00015cb0


	//   ....[131]....
        /*0d2c*/ 	.word	0x00015d10


	//   ....[132]....
        /*0d30*/ 	.word	0x00015d90


	//   ....[133]....
        /*0d34*/ 	.word	0x00015da0


	//   ....[134]....
        /*0d38*/ 	.word	0x00015e10


	//   ....[135]....
        /*0d3c*/ 	.word	0x00015e20


	//   ....[136]....
        /*0d40*/ 	.word	0x00015e30


	//   ....[137]....
        /*0d44*/ 	.word	0x00016620


	//   ....[138]....
        /*0d48*/ 	.word	0x00016640


	//   ....[139]....
        /*0d4c*/ 	.word	0x000166b0


	//   ....[140]....
        /*0d50*/ 	.word	0x000166c0


	//   ....[141]....
        /*0d54*/ 	.word	0x00016700


	//   ....[142]....
        /*0d58*/ 	.word	0x00016710


	//   ....[143]....
        /*0d5c*/ 	.word	0x00016750


	//   ....[144]....
        /*0d60*/ 	.word	0x00016760


	//   ....[145]....
        /*0d64*/ 	.word	0x000167a0


	//   ....[146]....
        /*0d68*/ 	.word	0x000167b0


	//   ....[147]....
        /*0d6c*/ 	.word	0x000167f0


	//   ....[148]....
        /*0d70*/ 	.word	0x00016800


	//   ....[149]....
        /*0d74*/ 	.word	0x00016840


	//   ....[150]....
        /*0d78*/ 	.word	0x00016850


	//   ....[151]....
        /*0d7c*/ 	.word	0x00016860


	//   ....[152]....
        /*0d80*/ 	.word	0x000168a0


	//   ....[153]....
        /*0d84*/ 	.word	0x00016b60


	//   ....[154]....
        /*0d88*/ 	.word	0x00016b90


	//   ....[155]....
        /*0d8c*/ 	.word	0x00016bf0


	//   ....[156]....
        /*0d90*/ 	.word	0x00016c00


	//   ....[157]....
        /*0d94*/ 	.word	0x00016c50


	//   ....[158]....
        /*0d98*/ 	.word	0x00016c60


	//   ....[159]....
        /*0d9c*/ 	.word	0x00016cb0


	//   ....[160]....
        /*0da0*/ 	.word	0x00016cc0


	//   ....[161]....
        /*0da4*/ 	.word	0x00016d10


	//   ....[162]....
        /*0da8*/ 	.word	0x00016d20


	//   ....[163]....
        /*0dac*/ 	.word	0x00016d70


	//   ....[164]....
        /*0db0*/ 	.word	0x00016d80


	//   ....[165]....
        /*0db4*/ 	.word	0x00016dd0


	//   ....[166]....
        /*0db8*/ 	.word	0x00016de0


	//   ....[167]....
        /*0dbc*/ 	.word	0x00016df0


	//   ....[168]....
        /*0dc0*/ 	.word	0x00016e30


	//   ....[169]....
        /*0dc4*/ 	.word	0x00017420


	//   ....[170]....
        /*0dc8*/ 	.word	0x00017460


	//   ....[171]....
        /*0dcc*/ 	.word	0x00017480


	//   ....[172]....
        /*0dd0*/ 	.word	0x000174c0


	//   ....[173]....
        /*0dd4*/ 	.word	0x000174e0


	//   ....[174]....
        /*0dd8*/ 	.word	0x00017520


	//   ....[175]....
        /*0ddc*/ 	.word	0x00017540


	//   ....[176]....
        /*0de0*/ 	.word	0x00017580


	//   ....[177]....
        /*0de4*/ 	.word	0x000175a0


	//   ....[178]....
        /*0de8*/ 	.word	0x000175e0


	//   ....[179]....
        /*0dec*/ 	.word	0x00017600


	//   ....[180]....
        /*0df0*/ 	.word	0x00017640


	//   ....[181]....
        /*0df4*/ 	.word	0x00017660


	//   ....[182]....
        /*0df8*/ 	.word	0x000176a0


	//   ....[183]....
        /*0dfc*/ 	.word	0x000176c0


	//   ....[184]....
        /*0e00*/ 	.word	0x000176d0


	//   ....[185]....
        /*0e04*/ 	.word	0x00017a30


	//   ....[186]....
        /*0e08*/ 	.word	0x00017a60


	//   ....[187]....
        /*0e0c*/ 	.word	0x00017aa0


	//   ....[188]....
        /*0e10*/ 	.word	0x00017ad0


	//   ....[189]....
        /*0e14*/ 	.word	0x00017b00


	//   ....[190]....
        /*0e18*/ 	.word	0x00017b30


	//   ....[191]....
        /*0e1c*/ 	.word	0x00017b60


	//   ....[192]....
        /*0e20*/ 	.word	0x00017b90


	//   ....[193]....
        /*0e24*/ 	.word	0x00017d10


	//   ....[194]....
        /*0e28*/ 	.word	0x00017d40


	//   ....[195]....
        /*0e2c*/ 	.word	0x00017d70


	//   ....[196]....
        /*0e30*/ 	.word	0x00017da0


	//   ....[197]....
        /*0e34*/ 	.word	0x00017dd0


	//   ....[198]....
        /*0e38*/ 	.word	0x00017e00


	//   ....[199]....
        /*0e3c*/ 	.word	0x00017ec0


	//   ....[200]....
        /*0e40*/ 	.word	0x00017ee0


	//   ....[201]....
        /*0e44*/ 	.word	0x00017f50


	//   ....[202]....
        /*0e48*/ 	.word	0x000185f0


	//   ....[203]....
        /*0e4c*/ 	.word	0x00018910


	//   ....[204]....
        /*0e50*/ 	.word	0x000189a0


	//   ....[205]....
        /*0e54*/ 	.word	0x00018a30


	//   ....[206]....
        /*0e58*/ 	.word	0x00018ac0


	//   ....[207]....
        /*0e5c*/ 	.word	0x00018ba0


	//   ....[208]....
        /*0e60*/ 	.word	0x00018c30


	//   ....[209]....
        /*0e64*/ 	.word	0x00018cd0


	//   ....[210]....
        /*0e68*/ 	.word	0x00018d60


	//   ....[211]....
        /*0e6c*/ 	.word	0x00018e50


	//   ....[212]....
        /*0e70*/ 	.word	0x00018ee0


	//   ....[213]....
        /*0e74*/ 	.word	0x00018f80


	//   ....[214]....
        /*0e78*/ 	.word	0x00019010


	//   ....[215]....
        /*0e7c*/ 	.word	0x00019150


	//   ....[216]....
        /*0e80*/ 	.word	0x00019200


	//   ....[217]....
        /*0e84*/ 	.word	0x00019290


	//   ....[218]....
        /*0e88*/ 	.word	0x000192e0


	//   ....[219]....
        /*0e8c*/ 	.word	0x00019330


	//   ....[220]....
        /*0e90*/ 	.word	0x000193c0


	//   ....[221]....
        /*0e94*/ 	.word	0x00019450


	//   ....[222]....
        /*0e98*/ 	.word	0x000194a0


	//   ....[223]....
        /*0e9c*/ 	.word	0x000194f0


	//   ....[224]....
        /*0ea0*/ 	.word	0x000195e0


	//   ....[225]....
        /*0ea4*/ 	.word	0x00019690


	//   ....[226]....
        /*0ea8*/ 	.word	0x000196e0


	//   ....[227]....
        /*0eac*/ 	.word	0x00019730


	//   ....[228]....
        /*0eb0*/ 	.word	0x000198d0


	//   ....[229]....
        /*0eb4*/ 	.word	0x00019a30


	//   ....[230]....
        /*0eb8*/ 	.word	0x00019aa0


	//   ....[231]....
        /*0ebc*/ 	.word	0x00019af0


	//   ....[232]....
        /*0ec0*/ 	.word	0x00019dc0


	//   ....[233]....
        /*0ec4*/ 	.word	0x00019e60


	//   ....[234]....
        /*0ec8*/ 	.word	0x00019ec0


	//   ....[235]....
        /*0ecc*/ 	.word	0x00019f30


	//   ....[236]....
        /*0ed0*/ 	.word	0x00019f90


	//   ....[237]....
        /*0ed4*/ 	.word	0x0001a000


	//   ....[238]....
        /*0ed8*/ 	.word	0x0001a0d0


	//   ....[239]....
        /*0edc*/ 	.word	0x0001a120


	//   ....[240]....
        /*0ee0*/ 	.word	0x0001a1e0


	//   ....[241]....
        /*0ee4*/ 	.word	0x0001a4c0


	//   ....[242]....
        /*0ee8*/ 	.word	0x0001a5b0


	//   ....[243]....
        /*0eec*/ 	.word	0x0001a650


	//   ....[244]....
        /*0ef0*/ 	.word	0x0001a6b0


	//   ....[245]....
        /*0ef4*/ 	.word	0x0001a7a0


	//   ....[246]....
        /*0ef8*/ 	.word	0x0001a810


	//   ....[247]....
        /*0efc*/ 	.word	0x0001a900


	//   ....[248]....
        /*0f00*/ 	.word	0x0001a970


	//   ....[249]....
        /*0f04*/ 	.word	0x0001aa60


	//   ....[250]....
        /*0f08*/ 	.word	0x0001aad0


	//   ....[251]....
        /*0f0c*/ 	.word	0x0001abc0


	//   ....[252]....
        /*0f10*/ 	.word	0x0001ac30


	//   ....[253]....
        /*0f14*/ 	.word	0x0001ad20


	//   ....[254]....
        /*0f18*/ 	.word	0x0001ad90


	//   ....[255]....
        /*0f1c*/ 	.word	0x0001ae80


	//   ....[0]....
        /*0f20*/ 	.word	0x0001aef0


	//   ....[1]....
        /*0f24*/ 	.word	0x0001af90


	//   ....[2]....
        /*0f28*/ 	.word	0x0001b0b0


	//   ....[3]....
        /*0f2c*/ 	.word	0x0001b100


	//   ....[4]....
        /*0f30*/ 	.word	0x0001b160


	//   ....[5]....
        /*0f34*/ 	.word	0x0001b250


	//   ....[6]....
        /*0f38*/ 	.word	0x0001b2b0


	//   ....[7]....
        /*0f3c*/ 	.word	0x0001b3b0


	//   ....[8]....
        /*0f40*/ 	.word	0x0001b410


	//   ....[9]....
        /*0f44*/ 	.word	0x0001b510


	//   ....[10]....
        /*0f48*/ 	.word	0x0001b570


	//   ....[11]....
        /*0f4c*/ 	.word	0x0001b670


	//   ....[12]....
        /*0f50*/ 	.word	0x0001b6d0


	//   ....[13]....
        /*0f54*/ 	.word	0x0001b7d0


	//   ....[14]....
        /*0f58*/ 	.word	0x0001b830


	//   ....[15]....
        /*0f5c*/ 	.word	0x0001b930


	//   ....[16]....
        /*0f60*/ 	.word	0x0001b9a0


	//   ....[17]....
        /*0f64*/ 	.word	0x0001baa0


	//   ....[18]....
        /*0f68*/ 	.word	0x0001bb00


	//   ....[19]....
        /*0f6c*/ 	.word	0x0001bbf0


	//   ....[20]....
        /*0f70*/ 	.word	0x0001bc50


	//   ....[21]....
        /*0f74*/ 	.word	0x0001bd40


	//   ....[22]....
        /*0f78*/ 	.word	0x0001bda0


	//   ....[23]....
        /*0f7c*/ 	.word	0x0001be70


	//   ....[24]....
        /*0f80*/ 	.word	0x0001bed0


	//   ....[25]....
        /*0f84*/ 	.word	0x0001bf90


	//   ....[26]....
        /*0f88*/ 	.word	0x0001c0d0


	//   ....[27]....
        /*0f8c*/ 	.word	0x0001c180


	//   ....[28]....
        /*0f90*/ 	.word	0x0001c200


	//   ....[29]....
        /*0f94*/ 	.word	0x0001c2c0


	//   ....[30]....
        /*0f98*/ 	.word	0x0001c320


	//   ....[31]....
        /*0f9c*/ 	.word	0x0001c3d0


	//   ....[32]....
        /*0fa0*/ 	.word	0x0001c430


	//   ....[33]....
        /*0fa4*/ 	.word	0x0001c4e0


	//   ....[34]....
        /*0fa8*/ 	.word	0x0001c540


	//   ....[35]....
        /*0fac*/ 	.word	0x0001c5f0


	//   ....[36]....
        /*0fb0*/ 	.word	0x0001c650


	//   ....[37]....
        /*0fb4*/ 	.word	0x0001c700


	//   ....[38]....
        /*0fb8*/ 	.word	0x0001c760


	//   ....[39]....
        /*0fbc*/ 	.word	0x0001c810


	//   ....[40]....
        /*0fc0*/ 	.word	0x0001c870


	//   ....[41]....
        /*0fc4*/ 	.word	0x0001c920


	//   ....[42]....
        /*0fc8*/ 	.word	0x0001ca10


	//   ....[43]....
        /*0fcc*/ 	.word	0x0001cac0


	//   ....[44]....
        /*0fd0*/ 	.word	0x0001cb20


	//   ....[45]....
        /*0fd4*/ 	.word	0x0001cbe0


	//   ....[46]....
        /*0fd8*/ 	.word	0x0001cc40


	//   ....[47]....
        /*0fdc*/ 	.word	0x0001cd00


	//   ....[48]....
        /*0fe0*/ 	.word	0x0001cd60


	//   ....[49]....
        /*0fe4*/ 	.word	0x0001ce20


	//   ....[50]....
        /*0fe8*/ 	.word	0x0001ce80


	//   ....[51]....
        /*0fec*/ 	.word	0x0001cf40


	//   ....[52]....
        /*0ff0*/ 	.word	0x0001cfa0


	//   ....[53]....
        /*0ff4*/ 	.word	0x0001d060


	//   ....[54]....
        /*0ff8*/ 	.word	0x0001d0c0


	//   ....[55]....
        /*0ffc*/ 	.word	0x0001d180


	//   ....[56]....
        /*1000*/ 	.word	0x0001d1e0


	//   ....[57]....
        /*1004*/ 	.word	0x0001d290


	//   ....[58]....
        /*1008*/ 	.word	0x0001d380


	//   ....[59]....
        /*100c*/ 	.word	0x0001d430


	//   ....[60]....
        /*1010*/ 	.word	0x0001d4a0


	//   ....[61]....
        /*1014*/ 	.word	0x0001d550


	//   ....[62]....
        /*1018*/ 	.word	0x0001d5b0


	//   ....[63]....
        /*101c*/ 	.word	0x0001d660


	//   ....[64]....
        /*1020*/ 	.word	0x0001d6c0


	//   ....[65]....
        /*1024*/ 	.word	0x0001d770


	//   ....[66]....
        /*1028*/ 	.word	0x0001d7d0


	//   ....[67]....
        /*102c*/ 	.word	0x0001d880


	//   ....[68]....
        /*1030*/ 	.word	0x0001d8e0


	//   ....[69]....
        /*1034*/ 	.word	0x0001d990


	//   ....[70]....
        /*1038*/ 	.word	0x0001d9f0


	//   ....[71]....
        /*103c*/ 	.word	0x0001daa0


	//   ....[72]....
        /*1040*/ 	.word	0x0001db00


	//   ....[73]....
        /*1044*/ 	.word	0x0001dba0


	//   ....[74]....
        /*1048*/ 	.word	0x0001dc30


	//   ....[75]....
        /*104c*/ 	.word	0x0001dcd0


	//   ....[76]....
        /*1050*/ 	.word	0x0001ddf0


	//   ....[77]....
        /*1054*/ 	.word	0x0001de60


	//   ....[78]....
        /*1058*/ 	.word	0x0001ded0


	//   ....[79]....
        /*105c*/ 	.word	0x0001df40


	//   ....[80]....
        /*1060*/ 	.word	0x0001dfb0


	//   ....[81]....
        /*1064*/ 	.word	0x0001e030


	//   ....[82]....
        /*1068*/ 	.word	0x0001e0c0


	//   ....[83]....
        /*106c*/ 	.word	0x0001e150


	//   ....[84]....
        /*1070*/ 	.word	0x0001e1c0


	//   ....[85]....
        /*1074*/ 	.word	0x0001e230


	//   ....[86]....
        /*1078*/ 	.word	0x0001e2a0


	//   ....[87]....
        /*107c*/ 	.word	0x0001e320


	//   ....[88]....
        /*1080*/ 	.word	0x0001e390


	//   ....[89]....
        /*1084*/ 	.word	0x0001e430


	//   ....[90]....
        /*1088*/ 	.word	0x0001e4c0


	//   ....[91]....
        /*108c*/ 	.word	0x0001e5f0


	//----- nvinfo : EIATTR_REG_RECONFIG
	.align		4
.L_321:
        /*1090*/ 	.byte	0x01, 0x54
	.zero		2


	//----- nvinfo : EIATTR_SYSCALL_OFFSETS
	.align		4
        /*1094*/ 	.byte	0x04, 0x46
        /*1096*/ 	.short	(.L_323 - .L_322)


	//   ....[0]....
.L_322:
        /*1098*/ 	.word	0x000018b0


	//   ....[1]....
        /*109c*/ 	.word	0x00001a00


	//   ....[2]....
        /*10a0*/ 	.word	0x00005d20


	//   ....[3]....
        /*10a4*/ 	.word	0x00006040


	//   ....[4]....
        /*10a8*/ 	.word	0x00014070


	//   ....[5]....
        /*10ac*/ 	.word	0x000141c0


	//   ....[6]....
        /*10b0*/ 	.word	0x000142b0


	//   ....[7]....
        /*10b4*/ 	.word	0x000152a0


	//----- nvinfo : EIATTR_MBARRIER_INSTR_OFFSETS
	.align		4
.L_323:
        /*10b8*/ 	.byte	0x04, 0x39
        /*10ba*/ 	.short	(.L_325 - .L_324)


	//   ....[0]....
.L_324:
        /*10bc*/ 	.word	0x00000250
        /*10c0*/ 	.word	0x000000ff
        /*10c4*/ 	.word	0x00016800
        /*10c8*/ 	.short	0x0100
        /*10ca*/ 	.byte	0x08
	.zero		1


	//   ....[1]....
        /*10cc*/ 	.word	0x00000260
        /*10d0*/ 	.word	0x000000ff
        /*10d4*/ 	.word	0x00016820
        /*10d8*/ 	.short	0x0100
        /*10da*/ 	.byte	0x08
	.zero		1


	//   ....[2]....
        /*10dc*/ 	.word	0x00000350
        /*10e0*/ 	.word	0x000000ff
        /*10e4*/ 	.word	0x00016830
        /*10e8*/ 	.short	0x0100
        /*10ea*/ 	.byte	0x08
	.zero		1


	//   ....[3]....
        /*10ec*/ 	.word	0x00000360
        /*10f0*/ 	.word	0x000000ff
        /*10f4*/ 	.word	0x00016840
        /*10f8*/ 	.short	0x0100
        /*10fa*/ 	.byte	0x08
	.zero		1


	//   ....[4]....
        /*10fc*/ 	.word	0x00000370
        /*1100*/ 	.word	0x000000ff
        /*1104*/ 	.word	0x00016838
        /*1108*/ 	.short	0x0100
        /*110a*/ 	.byte	0x08
	.zero		1


	//   ....[5]....
        /*110c*/ 	.word	0x00000380
        /*1110*/ 	.word	0x000000ff
        /*1114*/ 	.word	0x00016848
        /*1118*/ 	.short	0x0100
        /*111a*/ 	.byte	0x08
	.zero		1


	//   ....[6]....
        /*111c*/ 	.word	0x000004b0
        /*1120*/ 	.word	0x000000ff
        /*1124*/ 	.word	0x00016850
        /*1128*/ 	.short	0x0100
        /*112a*/ 	.byte	0x08
	.zero		1


	//   ....[7]....
        /*112c*/ 	.word	0x000004c0
        /*1130*/ 	.word	0x000000ff
        /*1134*/ 	.word	0x00016860
        /*1138*/ 	.short	0x0100
        /*113a*/ 	.byte	0x08
	.zero		1


	//   ....[8]....
        /*113c*/ 	.word	0x000004d0
        /*1140*/ 	.word	0x000000ff
        /*1144*/ 	.word	0x00016858
        /*1148*/ 	.short	0x0100
        /*114a*/ 	.byte	0x08
	.zero		1


	//   ....[9]....
        /*114c*/ 	.word	0x000004e0
        /*1150*/ 	.word	0x000000ff
        /*1154*/ 	.word	0x00016868
        /*1158*/ 	.short	0x0100
        /*115a*/ 	.byte	0x08
	.zero		1


	//   ....[10]....
        /*115c*/ 	.word	0x000005d0
        /*1160*/ 	.word	0x000000ff
        /*1164*/ 	.word	0x00016870
        /*1168*/ 	.short	0x0100
        /*116a*/ 	.byte	0x06
	.zero		1


	//   ....[11]....
        /*116c*/ 	.word	0x000005e0
        /*1170*/ 	.word	0x000000ff
        /*1174*/ 	.word	0x00016880
        /*1178*/ 	.short	0x0100
        /*117a*/ 	.byte	0x06
	.zero		1


	//   ....[12]....
        /*117c*/ 	.word	0x000005f0
        /*1180*/ 	.word	0x000000ff
        /*1184*/ 	.word	0x00016878
        /*1188*/ 	.short	0x0100
        /*118a*/ 	.byte	0x06
	.zero		1


	//   ....[13]....
        /*118c*/ 	.word	0x00000600
        /*1190*/ 	.word	0x000000ff
        /*1194*/ 	.word	0x00016888
        /*1198*/ 	.short	0x0100
        /*119a*/ 	.byte	0x06
	.zero		1


	//   ....[14]....
        /*119c*/ 	.word	0x00000730
        /*11a0*/ 	.word	0x000000ff
        /*11a4*/ 	.word	0x00016890
        /*11a8*/ 	.short	0x0100
        /*11aa*/ 	.byte	0x08
	.zero		1


	//   ....[15]....
        /*11ac*/ 	.word	0x00000740
        /*11b0*/ 	.word	0x000000ff
        /*11b4*/ 	.word	0x000168a0
        /*11b8*/ 	.short	0x0100
        /*11ba*/ 	.byte	0x08
	.zero		1


	//   ....[16]....
        /*11bc*/ 	.word	0x00000750
        /*11c0*/ 	.word	0x000000ff
        /*11c4*/ 	.word	0x00016898
        /*11c8*/ 	.short	0x0100
        /*11ca*/ 	.byte	0x08
	.zero		1


	//   ....[17]....
        /*11cc*/ 	.word	0x00000760
        /*11d0*/ 	.word	0x000000ff
        /*11d4*/ 	.word	0x000168a8
        /*11d8*/ 	.short	0x0100
        /*11da*/ 	.byte	0x08
	.zero		1


	//   ....[18]....
        /*11dc*/ 	.word	0x00000890
        /*11e0*/ 	.word	0x000000ff
        /*11e4*/ 	.word	0x000168b0
        /*11e8*/ 	.short	0x0100
        /*11ea*/ 	.byte	0x08
	.zero		1


	//   ....[19]....
        /*11ec*/ 	.word	0x000008a0
        /*11f0*/ 	.word	0x000000ff
        /*11f4*/ 	.word	0x000168c0
        /*11f8*/ 	.short	0x0100
        /*11fa*/ 	.byte	0x08
	.zero		1


	//   ....[20]....
        /*11fc*/ 	.word	0x000008b0
        /*1200*/ 	.word	0x000000ff
        /*1204*/ 	.word	0x000168b8
        /*1208*/ 	.short	0x0100
        /*120a*/ 	.byte	0x08
	.zero		1


	//   ....[21]....
        /*120c*/ 	.word	0x000008c0
        /*1210*/ 	.word	0x000000ff
        /*1214*/ 	.word	0x000168c8
        /*1218*/ 	.short	0x0100
        /*121a*/ 	.byte	0x08
	.zero		1


	//   ....[22]....
        /*121c*/ 	.word	0x00002ad0
        /*1220*/ 	.word	0x00000045
        /*1224*/ 	.word	0x00016890
        /*1228*/ 	.short	0x010a
        /*122a*/ 	.byte	0x3f
	.zero		1


	//   ....[23]....
        /*122c*/ 	.word	0x00003e20
        /*1230*/ 	.word	0x00000045
        /*1234*/ 	.word	0x00016890
        /*1238*/ 	.short	0x010a
        /*123a*/ 	.byte	0x3f
	.zero		1


	//   ....[24]....
        /*123c*/ 	.word	0x00004e70
        /*1240*/ 	.word	0x00000045
        /*1244*/ 	.word	0x00016890
        /*1248*/ 	.short	0x010a
        /*124a*/ 	.byte	0x3f
	.zero		1


	//   ....[25]....
        /*124c*/ 	.word	0x00005320
        /*1250*/ 	.word	0x00000008
        /*1254*/ 	.word	0x00000000
        /*1258*/ 	.short	0x0101
        /*125a*/ 	.byte	0x3f
	.zero		1


	//   ....[26]....
        /*125c*/ 	.word	0x00005360
        /*1260*/ 	.word	0x00000045
        /*1264*/ 	.word	0x000168b0
        /*1268*/ 	.short	0x010a
        /*126a*/ 	.byte	0x3f
	.zero		1


	//   ....[27]....
        /*126c*/ 	.word	0x000057a0
        /*1270*/ 	.word	0x00000045
        /*1274*/ 	.word	0x00000000
        /*1278*/ 	.short	0x0101
        /*127a*/ 	.byte	0x3f
	.zero		1


	//   ....[28]....
        /*127c*/ 	.word	0x00005dc0
        /*1280*/ 	.word	0x00000002
        /*1284*/ 	.word	0x00016800
        /*1288*/ 	.short	0x010a
        /*128a*/ 	.byte	0x3f
	.zero		1


	//   ....[29]....
        /*128c*/ 	.word	0x00005e10
        /*1290*/ 	.word	0x00000002
        /*1294*/ 	.word	0x00016800
        /*1298*/ 	.short	0x010a
        /*129a*/ 	.byte	0x3f
	.zero		1


	//   ....[30]....
        /*129c*/ 	.word	0x00006930
        /*12a0*/ 	.word	0x00000002
        /*12a4*/ 	.word	0x00016800
        /*12a8*/ 	.short	0x010a
        /*12aa*/ 	.byte	0x3f
	.zero		1


	//   ....[31]....
        /*12ac*/ 	.word	0x00007e40
        /*12b0*/ 	.word	0x00000002
        /*12b4*/ 	.word	0x00016800
        /*12b8*/ 	.short	0x010a
        /*12ba*/ 	.byte	0x3f
	.zero		1


	//   ....[32]....
        /*12bc*/ 	.word	0x00008d30
        /*12c0*/ 	.word	0x00000008
        /*12c4*/ 	.word	0x00016830
        /*12c8*/ 	.short	0x010a
        /*12ca*/ 	.byte	0x3f
	.zero		1


	//   ....[33]....
        /*12cc*/ 	.word	0x00008de0
        /*12d0*/ 	.word	0x00000008
        /*12d4*/ 	.word	0x00016830
        /*12d8*/ 	.short	0x010a
        /*12da*/ 	.byte	0x3f
	.zero		1


	//   ....[34]....
        /*12dc*/ 	.word	0x0000a1a0
        /*12e0*/ 	.word	0x00000008
        /*12e4*/ 	.word	0x00000000
        /*12e8*/ 	.short	0x0101
        /*12ea*/ 	.byte	0x3f
	.zero		1


	//   ....[35]....
        /*12ec*/ 	.word	0x0000b0a0
        /*12f0*/ 	.word	0x00000003
        /*12f4*/ 	.word	0x00016830
        /*12f8*/ 	.short	0x010a
        /*12fa*/ 	.byte	0x3f
	.zero		1


	//   ....[36]....
        /*12fc*/ 	.word	0x0000b0f0
        /*1300*/ 	.word	0x00000003
        /*1304*/ 	.word	0x00016830
        /*1308*/ 	.short	0x010a
        /*130a*/ 	.byte	0x3f
	.zero		1


	//   ....[37]....
        /*130c*/ 	.word	0x0000b470
        /*1310*/ 	.word	0x00000003
        /*1314*/ 	.word	0x00016850
        /*1318*/ 	.short	0x010a
        /*131a*/ 	.byte	0x3f
	.zero		1


	//   ....[38]....
        /*131c*/ 	.word	0x0000b4b0
        /*1320*/ 	.word	0x00000003
        /*1324*/ 	.word	0x00016850
        /*1328*/ 	.short	0x010a
        /*132a*/ 	.byte	0x3f
	.zero		1


	//   ....[39]....
        /*132c*/ 	.word	0x0000ccb0
        /*1330*/ 	.word	0x0000000a
        /*1334*/ 	.word	0x00000000
        /*1338*/ 	.short	0x0101
        /*133a*/ 	.byte	0x3f
	.zero		1


	//   ....[40]....
        /*133c*/ 	.word	0x0000d4f0
        /*1340*/ 	.word	0x0000000a
        /*1344*/ 	.word	0x00000000
        /*1348*/ 	.short	0x0101
        /*134a*/ 	.byte	0x3f
	.zero		1


	//   ....[41]....
        /*134c*/ 	.word	0x0000da80
        /*1350*/ 	.word	0x00000000
        /*1354*/ 	.word	0x00016830
        /*1358*/ 	.short	0x010a
        /*135a*/ 	.byte	0x3f
	.zero		1


	//   ....[42]....
        /*135c*/ 	.word	0x0000dad0
        /*1360*/ 	.word	0x00000000
        /*1364*/ 	.word	0x00016830
        /*1368*/ 	.short	0x010a
        /*136a*/ 	.byte	0x3f
	.zero		1


	//   ....[43]....
        /*136c*/ 	.word	0x0000de20
        /*1370*/ 	.word	0x00000003
        /*1374*/ 	.word	0x00016850
        /*1378*/ 	.short	0x010a
        /*137a*/ 	.byte	0x3f
	.zero		1


	//   ....[44]....
        /*137c*/ 	.word	0x0000de60
        /*1380*/ 	.word	0x00000003
        /*1384*/ 	.word	0x00016850
        /*1388*/ 	.short	0x010a
        /*138a*/ 	.byte	0x3f
	.zero		1


	//   ....[45]....
        /*138c*/ 	.word	0x0000e300
        /*1390*/ 	.word	0x00000000
        /*1394*/ 	.word	0x00000000
        /*1398*/ 	.short	0x0101
        /*139a*/ 	.byte	0x3f
	.zero		1


	//   ....[46]....
        /*139c*/ 	.word	0x0000f510
        /*13a0*/ 	.word	0x0000000a
        /*13a4*/ 	.word	0x00000000
        /*13a8*/ 	.short	0x0101
        /*13aa*/ 	.byte	0x3f
	.zero		1


	//   ....[47]....
        /*13ac*/ 	.word	0x0000f950
        /*13b0*/ 	.word	0x0000000a
        /*13b4*/ 	.word	0x00016850
        /*13b8*/ 	.short	0x010a
        /*13ba*/ 	.byte	0x3f
	.zero		1


	//   ....[48]....
        /*13bc*/ 	.word	0x0000f9c0
        /*13c0*/ 	.word	0x0000000a
        /*13c4*/ 	.word	0x00016850
        /*13c8*/ 	.short	0x010a
        /*13ca*/ 	.byte	0x3f
	.zero		1


	//   ....[49]....
        /*13cc*/ 	.word	0x000100a0
        /*13d0*/ 	.word	0x00000000
        /*13d4*/ 	.word	0x00000000
        /*13d8*/ 	.short	0x0101
        /*13da*/ 	.byte	0x3f
	.zero		1


	//   ....[50]....
        /*13dc*/ 	.word	0x000110f0
        /*13e0*/ 	.word	0x00000000
        /*13e4*/ 	.word	0x00000000
        /*13e8*/ 	.short	0x0101
        /*13ea*/ 	.byte	0x3f
	.zero		1


	//   ....[51]....
        /*13ec*/ 	.word	0x00013170
        /*13f0*/ 	.word	0x00000016
        /*13f4*/ 	.word	0x00016820
        /*13f8*/ 	.short	0x010a
        /*13fa*/ 	.byte	0x3f
	.zero		1


	//   ....[52]....
        /*13fc*/ 	.word	0x00013230
        /*1400*/ 	.word	0x00000005
        /*1404*/ 	.word	0x000168a0
        /*1408*/ 	.short	0x010a
        /*140a*/ 	.byte	0x3f
	.zero		1


	//   ....[53]....
        /*140c*/ 	.word	0x00013470
        /*1410*/ 	.word	0x00000005
        /*1414*/ 	.word	0x000168c0
        /*1418*/ 	.short	0x010a
        /*141a*/ 	.byte	0x3f
	.zero		1


	//   ....[54]....
        /*141c*/ 	.word	0x00013800
        /*1420*/ 	.word	0x00000005
        /*1424*/ 	.word	0x000168a0
        /*1428*/ 	.short	0x010a
        /*142a*/ 	.byte	0x3f
	.zero		1


	//   ....[55]....
        /*142c*/ 	.word	0x00013a20
        /*1430*/ 	.word	0x00000005
        /*1434*/ 	.word	0x000168c0
        /*1438*/ 	.short	0x010a
        /*143a*/ 	.byte	0x3f
	.zero		1


	//   ....[56]....
        /*143c*/ 	.word	0x000147a0
        /*1440*/ 	.word	0x00000003
        /*1444*/ 	.word	0x00016840
        /*1448*/ 	.short	0x010a
        /*144a*/ 	.byte	0x3f
	.zero		1


	//   ....[57]....
        /*144c*/ 	.word	0x00014f60
        /*1450*/ 	.word	0x00000003
        /*1454*/ 	.word	0x00016830
        /*1458*/ 	.short	0x0107
        /*145a*/ 	.byte	0x3f
	.zero		1


	//   ....[58]....
        /*145c*/ 	.word	0x00015030
        /*1460*/ 	.word	0x00000003
        /*1464*/ 	.word	0x00016830
        /*1468*/ 	.short	0x0101
        /*146a*/ 	.byte	0x3f
	.zero		1


	//   ....[59]....
        /*146c*/ 	.word	0x00015f10
        /*1470*/ 	.word	0x00000016
        /*1474*/ 	.word	0x00016800
        /*1478*/ 	.short	0x0107
        /*147a*/ 	.byte	0x3f
	.zero		1


	//   ....[60]....
        /*147c*/ 	.word	0x00016000
        /*1480*/ 	.word	0x00000016
        /*1484*/ 	.word	0x00016800
        /*1488*/ 	.short	0x0101
        /*148a*/ 	.byte	0x3f
	.zero		1


	//   ....[61]....
        /*148c*/ 	.word	0x00016020
        /*1490*/ 	.word	0x00000016
        /*1494*/ 	.word	0x00016820
        /*1498*/ 	.short	0x010a
        /*149a*/ 	.byte	0x3f
	.zero		1


	//   ....[62]....
        /*149c*/ 	.word	0x000163e0
        /*14a0*/ 	.word	0x00000005
        /*14a4*/ 	.word	0x00016840
        /*14a8*/ 	.short	0x010a
        /*14aa*/ 	.byte	0x3f
	.zero		1


	//   ....[63]....
        /*14ac*/ 	.word	0x00016920
        /*14b0*/ 	.word	0x00000005
        /*14b4*/ 	.word	0x00016830
        /*14b8*/ 	.short	0x0107
        /*14ba*/ 	.byte	0x3f
	.zero		1


	//   ....[64]....
        /*14bc*/ 	.word	0x000169e0
        /*14c0*/ 	.word	0x00000005
        /*14c4*/ 	.word	0x00016830
        /*14c8*/ 	.short	0x0101
        /*14ca*/ 	.byte	0x3f
	.zero		1


	//   ....[65]....
        /*14cc*/ 	.word	0x00016a40
        /*14d0*/ 	.word	0x00000005
        /*14d4*/ 	.word	0x00016860
        /*14d8*/ 	.short	0x010a
        /*14da*/ 	.byte	0x3f
	.zero		1


	//   ....[66]....
        /*14dc*/ 	.word	0x00016f20
        /*14e0*/ 	.word	0x00000005
        /*14e4*/ 	.word	0x00016850
        /*14e8*/ 	.short	0x0107
        /*14ea*/ 	.byte	0x3f
	.zero		1


	//   ....[67]....
        /*14ec*/ 	.word	0x000170e0
        /*14f0*/ 	.word	0x00000005
        /*14f4*/ 	.word	0x00016850
        /*14f8*/ 	.short	0x0101
        /*14fa*/ 	.byte	0x3f
	.zero		1


	//   ....[68]....
        /*14fc*/ 	.word	0x000172e0
        /*1500*/ 	.word	0x00000000
        /*1504*/ 	.word	0x00016860
        /*1508*/ 	.short	0x010a
        /*150a*/ 	.byte	0x3f
	.zero		1


	//   ....[69]....
        /*150c*/ 	.word	0x00017780
        /*1510*/ 	.word	0x00000000
        /*1514*/ 	.word	0x00016850
        /*1518*/ 	.short	0x0107
        /*151a*/ 	.byte	0x3f
	.zero		1


	//   ....[70]....
        /*151c*/ 	.word	0x00017850
        /*1520*/ 	.word	0x00000000
        /*1524*/ 	.word	0x00016850
        /*1528*/ 	.short	0x0101
        /*152a*/ 	.byte	0x3f
	.zero		1


	//   ....[71]....
        /*152c*/ 	.word	0x00018570
        /*1530*/ 	.word	0x00000005
        /*1534*/ 	.word	0x00016820
        /*1538*/ 	.short	0x010a
        /*153a*/ 	.byte	0x3f
	.zero		1


	//   ....[72]....
        /*153c*/ 	.word	0x000186e0
        /*1540*/ 	.word	0x00000003
        /*1544*/ 	.word	0x00016840
        /*1548*/ 	.short	0x010a
        /*154a*/ 	.byte	0x3f
	.zero		1


	//   ....[73]....
        /*154c*/ 	.word	0x00018780
        /*1550*/ 	.word	0x00000005
        /*1554*/ 	.word	0x00016840
        /*1558*/ 	.short	0x010a
        /*155a*/ 	.byte	0x3f
	.zero		1


	//   ....[74]....
        /*155c*/ 	.word	0x000187c0
        /*1560*/ 	.word	0x00000003
        /*1564*/ 	.word	0x00016860
        /*1568*/ 	.short	0x010a
        /*156a*/ 	.byte	0x3f
	.zero		1


	//   ....[75]....
        /*156c*/ 	.word	0x00018800
        /*1570*/ 	.word	0x00000005
        /*1574*/ 	.word	0x00016860
        /*1578*/ 	.short	0x010a
        /*157a*/ 	.byte	0x3f
	.zero		1


	//   ....[76]....
        /*157c*/ 	.word	0x00018860
        /*1580*/ 	.word	0x00000045
        /*1584*/ 	.word	0x00016890
        /*1588*/ 	.short	0x010a
        /*158a*/ 	.byte	0x3f
	.zero		1


	//   ....[77]....
        /*158c*/ 	.word	0x00018af0
        /*1590*/ 	.word	0x00000045
        /*1594*/ 	.word	0x00016890
        /*1598*/ 	.short	0x010a
        /*159a*/ 	.byte	0x3f
	.zero		1


	//   ....[78]....
        /*159c*/ 	.word	0x00018da0
        /*15a0*/ 	.word	0x00000045
        /*15a4*/ 	.word	0x00016890
        /*15a8*/ 	.short	0x010a
        /*15aa*/ 	.byte	0x3f
	.zero		1


	//   ....[79]....
        /*15ac*/ 	.word	0x00019050
        /*15b0*/ 	.word	0x00000045
        /*15b4*/ 	.word	0x000168b0
        /*15b8*/ 	.short	0x010a
        /*15ba*/ 	.byte	0x3f
	.zero		1


	//   ....[80]....
        /*15bc*/ 	.word	0x00019520
        /*15c0*/ 	.word	0x00000002
        /*15c4*/ 	.word	0x00016800
        /*15c8*/ 	.short	0x010a
        /*15ca*/ 	.byte	0x3f
	.zero		1


	//   ....[81]....
        /*15cc*/ 	.word	0x00019b20
        /*15d0*/ 	.word	0x00000002
        /*15d4*/ 	.word	0x00016800
        /*15d8*/ 	.short	0x010a
        /*15da*/ 	.byte	0x3f
	.zero		1


	//   ....[82]....
        /*15dc*/ 	.word	0x00019b70
        /*15e0*/ 	.word	0x00000008
        /*15e4*/ 	.word	0x00016830
        /*15e8*/ 	.short	0x010a
        /*15ea*/ 	.byte	0x3f
	.zero		1


	//   ....[83]....
        /*15ec*/ 	.word	0x00019bc0
        /*15f0*/ 	.word	0x00000003
        /*15f4*/ 	.word	0x00016830
        /*15f8*/ 	.short	0x010a
        /*15fa*/ 	.byte	0x3f
	.zero		1


	//   ....[84]....
        /*15fc*/ 	.word	0x00019c10
        /*1600*/ 	.word	0x00000003
        /*1604*/ 	.word	0x00016850
        /*1608*/ 	.short	0x010a
        /*160a*/ 	.byte	0x3f
	.zero		1


	//   ....[85]....
        /*160c*/ 	.word	0x00019c60
        /*1610*/ 	.word	0x00000000
        /*1614*/ 	.word	0x00016830
        /*1618*/ 	.short	0x010a
        /*161a*/ 	.byte	0x3f
	.zero		1


	//   ....[86]....
        /*161c*/ 	.word	0x00019cb0
        /*1620*/ 	.word	0x00000003
        /*1624*/ 	.word	0x00016850
        /*1628*/ 	.short	0x010a
        /*162a*/ 	.byte	0x3f
	.zero		1


	//   ....[87]....
        /*162c*/ 	.word	0x00019d00
        /*1630*/ 	.word	0x0000000a
        /*1634*/ 	.word	0x00016850
        /*1638*/ 	.short	0x010a
        /*163a*/ 	.byte	0x3f
	.zero		1


	//   ....[88]....
        /*163c*/ 	.word	0x0001a2a0
        /*1640*/ 	.word	0x00000016
        /*1644*/ 	.word	0x00016820
        /*1648*/ 	.short	0x010a
        /*164a*/ 	.byte	0x3f
	.zero		1


	//   ....[89]....
        /*164c*/ 	.word	0x0001a2f0
        /*1650*/ 	.word	0x00000005
        /*1654*/ 	.word	0x000168a0
        /*1658*/ 	.short	0x010a
        /*165a*/ 	.byte	0x3f
	.zero		1


	//   ....[90]....
        /*165c*/ 	.word	0x0001a340
        /*1660*/ 	.word	0x00000005
        /*1664*/ 	.word	0x000168c0
        /*1668*/ 	.short	0x010a
        /*166a*/ 	.byte	0x3f
	.zero		1


	//   ....[91]....
        /*166c*/ 	.word	0x0001a390
        /*1670*/ 	.word	0x00000005
        /*1674*/ 	.word	0x000168a0
        /*1678*/ 	.short	0x010a
        /*167a*/ 	.byte	0x3f
	.zero		1


	//   ....[92]....
        /*167c*/ 	.word	0x0001a3e0
        /*1680*/ 	.word	0x00000005
        /*1684*/ 	.word	0x000168c0
        /*1688*/ 	.short	0x010a
        /*168a*/ 	.byte	0x3f
	.zero		1


	//   ....[93]....
        /*168c*/ 	.word	0x0001a500
        /*1690*/ 	.word	0x00000003
        /*1694*/ 	.word	0x00016840
        /*1698*/ 	.short	0x010a
        /*169a*/ 	.byte	0x3f
	.zero		1


	//   ....[94]....
        /*169c*/ 	.word	0x0001bfd0
        /*16a0*/ 	.word	0x00000016
        /*16a4*/ 	.word	0x00016820
        /*16a8*/ 	.short	0x010a
        /*16aa*/ 	.byte	0x3f
	.zero		1


	//   ....[95]....
        /*16ac*/ 	.word	0x0001c020
        /*16b0*/ 	.word	0x00000005
        /*16b4*/ 	.word	0x00016840
        /*16b8*/ 	.short	0x010a
        /*16ba*/ 	.byte	0x3f
	.zero		1


	//   ....[96]....
        /*16bc*/ 	.word	0x0001c960
        /*16c0*/ 	.word	0x00000005
        /*16c4*/ 	.word	0x00016860
        /*16c8*/ 	.short	0x010a
        /*16ca*/ 	.byte	0x3f
	.zero		1


	//   ....[97]....
        /*16cc*/ 	.word	0x0001d2d0
        /*16d0*/ 	.word	0x00000000
        /*16d4*/ 	.word	0x00016860
        /*16d8*/ 	.short	0x010a
        /*16da*/ 	.byte	0x3f
	.zero		1


	//   ....[98]....
        /*16dc*/ 	.word	0x0001e510
        /*16e0*/ 	.word	0x00000005
        /*16e4*/ 	.word	0x00016820
        /*16e8*/ 	.short	0x010a
        /*16ea*/ 	.byte	0x3f
	.zero		1


	//   ....[99]....
        /*16ec*/ 	.word	0x0001e6b0
        /*16f0*/ 	.word	0x00000003
        /*16f4*/ 	.word	0x00016840
        /*16f8*/ 	.short	0x010a
        /*16fa*/ 	.byte	0x3f
	.zero		1


	//   ....[100]....
        /*16fc*/ 	.word	0x0001e700
        /*1700*/ 	.word	0x00000005
        /*1704*/ 	.word	0x00016840
        /*1708*/ 	.short	0x010a
        /*170a*/ 	.byte	0x3f
	.zero		1


	//   ....[101]....
        /*170c*/ 	.word	0x0001e750
        /*1710*/ 	.word	0x00000003
        /*1714*/ 	.word	0x00016860
        /*1718*/ 	.short	0x010a
        /*171a*/ 	.byte	0x3f
	.zero		1


	//----- nvinfo : EIATTR_NUM_MBARRIERS
	.align		4
.L_325:
        /*171c*/ 	.byte	0x03, 0x38
        /*171e*/ 	.short	0x0016


	//----- nvinfo : EIATTR_EXIT_INSTR_OFFSETS
	.align		4
        /*1720*/ 	.byte	0x04, 0x1c
        /*1722*/ 	.short	(.L_327 - .L_326)


	//   ....[0]....
.L_326:
        /*1724*/ 	.word	0x00018850


	//----- nvinfo : EIATTR_MAX_THREADS
	.align		4
.L_327:
        /*1728*/ 	.byte	0x04, 0x05
        /*172a*/ 	.short	(.L_329 - .L_328)
.L_328:
        /*172c*/ 	.word	0x00000200
        /*1730*/ 	.word	0x00000001
        /*1734*/ 	.word	0x00000001


	//----- nvinfo : EIATTR_CRS_STACK_SIZE
	.align		4
.L_329:
        /*1738*/ 	.byte	0x04, 0x1e
        /*173a*/ 	.short	(.L_331 - .L_330)
.L_330:
        /*173c*/ 	.word	0x00000000


	//----- nvinfo : EIATTR_CBANK_PARAM_SIZE
	.align		4
.L_331:
        /*1740*/ 	.byte	0x03, 0x19
        /*1742*/ 	.short	0x0af0


	//----- nvinfo : EIATTR_PARAM_CBANK
	.align		4
        /*1744*/ 	.byte	0x04, 0x0a
        /*1746*/ 	.short	(.L_333 - .L_332)
	.align		4
.L_332:
        /*1748*/ 	.word	index@(.nv.constant0._ZN7cutlass13device_kernelIN5flash11enable_sm90INS1_16FlashAttnFwdSm90INS1_25CollectiveMainloopFwdSm90ILi2EN4cute5tupleIJNS5_1CILi1EEES8_S8_EEENS6_IJNS7_ILi192EEENS7_ILi128EEENS7_ILi64EEEEEELi64ENS_6half_tEfNS_4arch4Sm90ELb1ELb0ELb0ELb1ELb1ELb1ELb0ELb1ELb1ELb1ELb0ELb0EEENS1_21CollectiveEpilogueFwdINS6_IJSA_SC_SB_EEES9_SE_SG_Li384ELb1ELb1ELb0ELb0EEENS1_36VarlenDynamicPersistentTileSchedulerILi192ELi128ELi384ELi128ELb0ELb1ELb1ELb1ELb1ELb1EEEEEEEEEvNT_6ParamsE)
        /*174c*/ 	.short	0x0210
        /*174e*/ 	.short	0x0af0


	//----- nvinfo : EIATTR_SW_WAR
	.align		4
.L_333:
        /*1750*/ 	.byte	0x04, 0x36
        /*1752*/ 	.short	(.L_335 - .L_334)
.L_334:
        /*1754*/ 	.word	0x00000008
.L_335:


//--------------------- .nv.callgraph             --------------------------
	.section	.nv.callgraph,"",@"SHT_CUDA_CALLGRAPH"
	.align	4
	.sectionentsize	8
	.align		4
        /*0000*/ 	.word	0x00000000
	.align		4
        /*0004*/ 	.word	0xffffffff
	.align		4
        /*0008*/ 	.word	index@(_ZN7cutlass13device_kernelIN5flash11enable_sm90INS1_16FlashAttnFwdSm90INS1_25CollectiveMainloopFwdSm90ILi2EN4cute5tupleIJNS5_1CILi1EEES8_S8_EEENS6_IJNS7_ILi192EEENS7_ILi128EEENS7_ILi64EEEEEELi64ENS_6half_tEfNS_4arch4Sm90ELb0ELb0ELb0ELb0ELb1ELb0ELb0ELb1ELb1ELb1ELb0ELb0EEENS1_21CollectiveEpilogueFwdINS6_IJSA_SC_SB_EEES9_SE_SG_Li384ELb0ELb1ELb0ELb0EEENS1_29StaticPersistentTileSchedulerILb0EEEEEEEEEvNT_6ParamsE)
	.align		4
        /*000c*/ 	.word	index@(__assertfail)
	.align		4
        /*0010*/ 	.word	index@(_ZN7cutlass13device_kernelIN5flash11enable_sm90INS1_16FlashAttnFwdSm90INS1_25CollectiveMainloopFwdSm90ILi2EN4cute5tupleIJNS5_1CILi1EEES8_S8_EEENS6_IJNS7_ILi192EEENS7_ILi128EEENS7_ILi64EEEEEELi64ENS_6half_tEfNS_4arch4Sm90ELb0ELb0ELb0ELb1ELb1ELb0ELb0ELb1ELb1ELb1ELb0ELb0EEENS1_21CollectiveEpilogueFwdINS6_IJSA_SC_SB_EEES9_SE_SG_Li384ELb1ELb1ELb0ELb0EEENS1_36VarlenDynamicPersistentTileSchedulerILi192ELi128ELi384ELi128ELb0ELb1ELb1ELb0ELb1ELb1EEEEEEEEEvNT_6ParamsE)
	.align		4
        /*0014*/ 	.word	index@(__assertfail)
	.align		4
        /*0018*/ 	.word	index@(_ZN7cutlass13device_kernelIN5flash11enable_sm90INS1_16FlashAttnFwdSm90INS1_25CollectiveMainloopFwdSm90ILi2EN4cute5tupleIJNS5_1CILi1EEES8_S8_EEENS6_IJNS7_ILi192EEENS7_ILi128EEENS7_ILi64EEEEEELi64ENS_6half_tEfNS_4arch4Sm90ELb0ELb0ELb0ELb1ELb1ELb1ELb0ELb1ELb1ELb1ELb0ELb0EEENS1_21CollectiveEpilogueFwdINS6_IJSA_SC_SB_EEES9_SE_SG_Li384ELb1ELb1ELb0ELb0EEENS1_36VarlenDynamicPersistentTileSchedulerILi192ELi128ELi384ELi128ELb0ELb1ELb1ELb0ELb1ELb1EEEEEEEEEvNT_6ParamsE)
	.align		4
        /*001c*/ 	.word	index@(__assertfail)
	.align		4
        /*0020*/ 	.word	index@(_ZN7cutlass13device_kernelIN5flash11enable_sm90INS1_16FlashAttnFwdSm90INS1_25CollectiveMainloopFwdSm90ILi2EN4cute5tupleIJNS5_1CILi1EEES8_S8_EEENS6_IJNS7_ILi192EEENS7_ILi128EEENS7_ILi64EEEEEELi64ENS_6half_tEfNS_4arch4Sm90ELb0ELb1ELb0ELb0ELb1ELb0ELb0ELb1ELb1ELb1ELb0ELb0EEENS1_21CollectiveEpilogueFwdINS6_IJSA_SC_SB_EEES9_SE_SG_Li384ELb0ELb1ELb0ELb0EEENS1_30DynamicPersistentTileSchedulerILi384ELi128ELb0ELb1ELb1EEEEEEEEEvNT_6ParamsE)
	.align		4
        /*0024*/ 	.word	index@(__assertfail)
	.align		4
        /*0028*/ 	.word	index@(_ZN7cutlass13device_kernelIN5flash11enable_sm90INS1_16FlashAttnFwdSm90INS1_25CollectiveMainloopFwdSm90ILi2EN4cute5tupleIJNS5_1CILi1EEES8_S8_EEENS6_IJNS7_ILi192EEENS7_ILi128EEENS7_ILi64EEEEEELi64ENS_6half_tEfNS_4arch4Sm90ELb0ELb1ELb0ELb1ELb1ELb0ELb0ELb1ELb1ELb1ELb0ELb0EEENS1_21CollectiveEpilogueFwdINS6_IJSA_SC_SB_EEES9_SE_SG_Li384ELb1ELb1ELb0ELb0EEENS1_36VarlenDynamicPersistentTileSchedulerILi192ELi128ELi384ELi128ELb0ELb1ELb1ELb1ELb0ELb1EEEEEEEEEvNT_6ParamsE)
	.align		4
        /*002c*/ 	.word	index@(__assertfail)
	.align		4
        /*0030*/ 	.word	index@(_ZN7cutlass13device_kernelIN5flash11enable_sm90INS1_16FlashAttnFwdSm90INS1_25CollectiveMainloopFwdSm90ILi2EN4cute5tupleIJNS5_1CILi1EEES8_S8_EEENS6_IJNS7_ILi192EEENS7_ILi128EEENS7_ILi64EEEEEELi64ENS_6half_tEfNS_4arch4Sm90ELb0ELb1ELb0ELb1ELb1ELb1ELb0ELb1ELb1ELb1ELb0ELb0EEENS1_21CollectiveEpilogueFwdINS6_IJSA_SC_SB_EEES9_SE_SG_Li384ELb1ELb1ELb0ELb0EEENS1_36VarlenDynamicPersistentTileSchedulerILi192ELi128ELi384ELi128ELb0ELb1ELb1ELb1ELb0ELb1EEEEEEEEEvNT_6ParamsE)
	.align		4
        /*0034*/ 	.word	index@(__assertfail)
	.align		4
        /*0038*/ 	.word	index@(_ZN7cutlass13device_kernelIN5flash11enable_sm90INS1_16FlashAttnFwdSm90INS1_25CollectiveMainloopFwdSm90ILi2EN4cute5tupleIJNS5_1CILi1EEES8_S8_EEENS6_IJNS7_ILi192EEENS7_ILi128EEENS7_ILi64EEEEEELi64ENS_6half_tEfNS_4arch4Sm90ELb1ELb0ELb0ELb0ELb1ELb0ELb0ELb1ELb1ELb1ELb0ELb0EEENS1_21CollectiveEpilogueFwdINS6_IJSA_SC_SB_EEES9_SE_SG_Li384ELb0ELb1ELb0ELb0EEENS1_30DynamicPersistentTileSchedulerILi384ELi128ELb0ELb1ELb1EEEEEEEEEvNT_6ParamsE)
	.align		4
        /*003c*/ 	.word	index@(__assertfail)
	.align		4
        /*0040*/ 	.word	index@(_ZN7cutlass13device_kernelIN5flash11enable_sm90INS1_16FlashAttnFwdSm90INS1_25CollectiveMainloopFwdSm90ILi2EN4cute5tupleIJNS5_1CILi1EEES8_S8_EEENS6_IJNS7_ILi192EEENS7_ILi128EEENS7_ILi64EEEEEELi64ENS_6half_tEfNS_4arch4Sm90ELb1ELb0ELb0ELb1ELb1ELb0ELb0ELb1ELb1ELb1ELb0ELb0EEENS1_21CollectiveEpilogueFwdINS6_IJSA_SC_SB_EEES9_SE_SG_Li384ELb1ELb1ELb0ELb0EEENS1_36VarlenDynamicPersistentTileSchedulerILi192ELi128ELi384ELi128ELb0ELb1ELb1ELb1ELb1ELb1EEEEEEEEEvNT_6ParamsE)
	.align		4
        /*0044*/ 	.word	index@(__assertfail)
	.align		4
        /*0048*/ 	.word	index@(_ZN7cutlass13device_kernelIN5flash11enable_sm90INS1_16FlashAttnFwdSm90INS1_25CollectiveMainloopFwdSm90ILi2EN4cute5tupleIJNS5_1CILi1EEES8_S8_EEENS6_IJNS7_ILi192EEENS7_ILi128EEENS7_ILi64EEEEEELi64ENS_6half_tEfNS_4arch4Sm90ELb1ELb0ELb0ELb1ELb1ELb1ELb0ELb1ELb1ELb1ELb0ELb0EEENS1_21CollectiveEpilogueFwdINS6_IJSA_SC_SB_EEES9_SE_SG_Li384ELb1ELb1ELb0ELb0EEENS1_36VarlenDynamicPersistentTileSchedulerILi192ELi128ELi384ELi128ELb0ELb1ELb1ELb1ELb1ELb1EEEEEEEEEvNT_6ParamsE)
	.align		4
        /*004c*/ 	.word	index@(__assertfail)
	.align		4
        /*0050*/ 	.word	0x00000000
	.align		4
        /*0054*/ 	.word	0xfffffffe
	.align		4
        /*0058*/ 	.word	0x00000000
	.align		4
        /*005c*/ 	.word	0xfffffffd
	.align		4
        /*0060*/ 	.word	0x00000000
	.align		4
        /*0064*/ 	.word	0xfffffffc


//--------------------- .nv.constant4             --------------------------
	.section	.nv.constant4,"a",@progbits
	.align	8
	.align		8
.nv.constant4:
        /*0000*/ 	.dword	__assertfail
	.align		8
        /*0008*/ 	.dword	__unnamed_1
	.align		8
        /*0010*/ 	.dword	__unnamed_2
	.align		8
        /*0018*/ 	.dword	__unnamed_3
	.align		8
        /*0020*/ 	.dword	__unnamed_4
	.align		8
        /*0028*/ 	.dword	__unnamed_5
	.align		8
        /*0030*/ 	.dword	_ZN71_INTERNAL_5862e68d_35_flash_fwd_hdim64_fp16_paged_sm90_cu_21e1f8cb_33504cuda3std3__45__cpo5beginE
	.align		8
        /*0038*/ 	.dword	_ZN71_INTERNAL_5862e68d_35_flash_fwd_hdim64_fp16_paged_sm90_cu_21e1f8cb_33504cuda3std3__45__cpo3endE
	.align		8
        /*0040*/ 	.dword	_ZN71_INTERNAL_5862e68d_35_flash_fwd_hdim64_fp16_paged_sm90_cu_21e1f8cb_33504cuda3std3__45__cpo6cbeginE
	.align		8
        /*0048*/ 	.dword	_ZN71_INTERNAL_5862e68d_35_flash_fwd_hdim64_fp16_paged_sm90_cu_21e1f8cb_33504cuda3std3__45__cpo4cendE
	.align		8
        /*0050*/ 	.dword	_ZN71_INTERNAL_5862e68d_35_flash_fwd_hdim64_fp16_paged_sm90_cu_21e1f8cb_33504cuda3std3__473_GLOBAL__N__5862e68d_35_flash_fwd_hdim64_fp16_paged_sm90_cu_21e1f8cb_33506ignoreE
	.align		8
        /*0058*/ 	.dword	_ZN71_INTERNAL_5862e68d_35_flash_fwd_hdim64_fp16_paged_sm90_cu_21e1f8cb_33504cuda3std3__419piecewise_constructE
	.align		8
        /*0060*/ 	.dword	_ZN71_INTERNAL_5862e68d_35_flash_fwd_hdim64_fp16_paged_sm90_cu_21e1f8cb_33504cuda3std3__48in_placeE
	.align		8
        /*0068*/ 	.dword	_ZN71_INTERNAL_5862e68d_35_flash_fwd_hdim64_fp16_paged_sm90_cu_21e1f8cb_33504cuda3std6ranges3__45__cpo4swapE
	.align		8
        /*0070*/ 	.dword	_ZN71_INTERNAL_5862e68d_35_flash_fwd_hdim64_fp16_paged_sm90_cu_21e1f8cb_33504cuda3std6ranges3__45__cpo9iter_moveE
	.align		8
        /*0078*/ 	.dword	_ZN71_INTERNAL_5862e68d_35_flash_fwd_hdim64_fp16_paged_sm90_cu_21e1f8cb_33504cute7productE
	.align		8
        /*0080*/ 	.dword	_ZN71_INTERNAL_5862e68d_35_flash_fwd_hdim64_fp16_paged_sm90_cu_21e1f8cb_33504cute1_E
	.align		8
        /*0088*/ 	.dword	$str$23
	.align		8
        /*0090*/ 	.dword	$str$24


//--------------------- .text._ZN7cutlass13device_kernelIN5flash11enable_sm90INS1_16FlashAttnFwdSm90INS1_25CollectiveMainloopFwdSm90ILi2EN4cute5tupleIJNS5_1CILi1EEES8_S8_EEENS6_IJNS7_ILi192EEENS7_ILi128EEENS7_ILi64EEEEEELi64ENS_6half_tEfNS_4arch4Sm90ELb0ELb0ELb0ELb0ELb1ELb0ELb0ELb1ELb1ELb1ELb0ELb0EEENS1_21CollectiveEpilogueFwdINS6_IJSA_SC_SB_EEES9_SE_SG_Li384ELb0ELb1ELb0ELb0EEENS1_29StaticPersistentTileSchedulerILb0EEEEEEEEEvNT_6ParamsE --------------------------
	.section	.text._ZN7cutlass13device_kernelIN5flash11enable_sm90INS1_16FlashAttnFwdSm90INS1_25CollectiveMainloopFwdSm90ILi2EN4cute5tupleIJNS5_1CILi1EEES8_S8_EEENS6_IJNS7_ILi192EEENS7_ILi128EEENS7_ILi64EEEEEELi64ENS_6half_tEfNS_4arch4Sm90ELb0ELb0ELb0ELb0ELb1ELb0ELb0ELb1ELb1ELb1ELb0ELb0EEENS1_21CollectiveEpilogueFwdINS6_IJSA_SC_SB_EEES9_SE_SG_Li384ELb0ELb1ELb0ELb0EEENS1_29StaticPersistentTileSchedulerILb0EEEEEEEEEvNT_6ParamsE,"ax",@progbits
	.align	128
.text._ZN7cutlass13device_kernelIN5flash11enable_sm90INS1_16FlashAttnFwdSm90INS1_25CollectiveMainloopFwdSm90ILi2EN4cute5tupleIJNS5_1CILi1EEES8_S8_EEENS6_IJNS7_ILi192EEENS7_ILi128EEENS7_ILi64EEEEEELi64ENS_6half_tEfNS_4arch4Sm90ELb0ELb0ELb0ELb0ELb1ELb0ELb0ELb1ELb1ELb1ELb0ELb0EEENS1_21CollectiveEpilogueFwdINS6_IJSA_SC_SB_EEES9_SE_SG_Li384ELb0ELb1ELb0ELb0EEENS1_29StaticPersistentTileSchedulerILb0EEEEEEEEEvNT_6ParamsE:
        .type           _ZN7cutlass13device_kernelIN5flash11enable_sm90INS1_16FlashAttnFwdSm90INS1_25CollectiveMainloopFwdSm90ILi2EN4cute5tupleIJNS5_1CILi1EEES8_S8_EEENS6_IJNS7_ILi192EEENS7_ILi128EEENS7_ILi64EEEEEELi64ENS_6half_tEfNS_4arch4Sm90ELb0ELb0ELb0ELb0ELb1ELb0ELb0ELb1ELb1ELb1ELb0ELb0EEENS1_21CollectiveEpilogueFwdINS6_IJSA_SC_SB_EEES9_SE_SG_Li384ELb0ELb1ELb0ELb0EEENS1_29StaticPersistentTileSchedulerILb0EEEEEEEEEvNT_6ParamsE,@function
        .size           _ZN7cutlass13device_kernelIN5flash11enable_sm90INS1_16FlashAttnFwdSm90INS1_25CollectiveMainloopFwdSm90ILi2EN4cute5tupleIJNS5_1CILi1EEES8_S8_EEENS6_IJNS7_ILi192EEENS7_ILi128EEENS7_ILi64EEEEEELi64ENS_6half_tEfNS_4arch4Sm90ELb0ELb0ELb0ELb0ELb1ELb0ELb0ELb1ELb1ELb1ELb0ELb0EEENS1_21CollectiveEpilogueFwdINS6_IJSA_SC_SB_EEES9_SE_SG_Li384ELb0ELb1ELb0ELb0EEENS1_29StaticPersistentTileSchedulerILb0EEEEEEEEEvNT_6ParamsE,(.L_x_3105 - _ZN7cutlass13device_kernelIN5flash11enable_sm90INS1_16FlashAttnFwdSm90INS1_25CollectiveMainloopFwdSm90ILi2EN4cute5tupleIJNS5_1CILi1EEES8_S8_EEENS6_IJNS7_ILi192EEENS7_ILi128EEENS7_ILi64EEEEEELi64ENS_6half_tEfNS_4arch4Sm90ELb0ELb0ELb0ELb0ELb1ELb0ELb0ELb1ELb1ELb1ELb0ELb0EEENS1_21CollectiveEpilogueFwdINS6_IJSA_SC_SB_EEES9_SE_SG_Li384ELb0ELb1ELb0ELb0EEENS1_29StaticPersistentTileSchedulerILb0EEEEEEEEEvNT_6ParamsE)
        .other          _ZN7cutlass13device_kernelIN5flash11enable_sm90INS1_16FlashAttnFwdSm90INS1_25CollectiveMainloopFwdSm90ILi2EN4cute5tupleIJNS5_1CILi1EEES8_S8_EEENS6_IJNS7_ILi192EEENS7_ILi128EEENS7_ILi64EEEEEELi64ENS_6half_tEfNS_4arch4Sm90ELb0ELb0ELb0ELb0ELb1ELb0ELb0ELb1ELb1ELb1ELb0ELb0EEENS1_21CollectiveEpilogueFwdINS6_IJSA_SC_SB_EEES9_SE_SG_Li384ELb0ELb1ELb0ELb0EEENS1_29StaticPersistentTileSchedulerILb0EEEEEEEEEvNT_6ParamsE,@"STO_CUDA_ENTRY STV_DEFAULT"
_ZN7cutlass13device_kernelIN5flash11enable_sm90INS1_16FlashAttnFwdSm90INS1_25CollectiveMainloopFwdSm90ILi2EN4cute5tupleIJNS5_1CILi1EEES8_S8_EEENS6_IJNS7_ILi192EEENS7_ILi128EEENS7_ILi64EEEEEELi64ENS_6half_tEfNS_4arch4Sm90ELb0ELb0ELb0ELb0ELb1ELb0ELb0ELb1ELb1ELb1ELb0ELb0EEENS1_21CollectiveEpilogueFwdINS6_IJSA_SC_SB_EEES9_SE_SG_Li384ELb0ELb1ELb0ELb0EEENS1_29StaticPersistentTileSchedulerILb0EEEEEEEEEvNT_6ParamsE:
[----:B------:R-:W0:Y:S02]  /*0000*/  LDC R1, c[0x0][0x28] ;  /* 0x00000a00ff017b82 */ /* 0x000e240000000800 */
[----:B0-----:R-:W-:Y:S01]  /*0010*/  VIADD R1, R1, 0xfffffff0 ;  /* 0xfffffff001017836 */ /* 0x001fe20000000000 */
[----:B------:R-:W0:Y:S01]  /*0020*/  S2R R3, SR_TID.X ;  /* 0x0000000000037919 */ /* 0x000e220000002100 */
[----:B------:R-:W-:Y:S01]  /*0030*/  ELECT P0, URZ, PT ;  /* 0x00000000003f782f */ /* 0x000fe20003800000 */
[----:B------:R-:W-:Y:S01]  /*0040*/  UMOV UR4, 0x80 ;  /* 0x0000008000047882 */ /* 0x000fe20000000000 */
[----:B------:R-:W-:Y:S01]  /*0050*/  UMOV UR7, 0x180 ;  /* 0x0000018000077882 */ /* 0x000fe20000000000 */
[--C-:B0-----:R-:W-:Y:S02]  /*0060*/  SHF.R.U32.HI R0, RZ, 0x5, R3.reuse ;  /* 0x00000005ff007819 */ /* 0x101fe40000011603 */
[----:B------:R-:W-:-:S03]  /*0070*/  SHF.R.U32.HI R18, RZ, 0x7, R3 ;  /* 0x00000007ff127819 */ /* 0x000fc60000011603 */
[----:B------:R-:W0:Y:S04]  /*0080*/  SHFL.IDX PT, R2, R0, RZ, 0x1f ;  /* 0x00001fff00027589 */ /* 0x000e2800000e0000 */
[----:B------:R1:W2:Y:S01]  /*0090*/  SHFL.IDX PT, R3, R18, RZ, 0x1f ;  /* 0x00001fff12037589 */ /* 0x0002a200000e0000 */
[C---:B0-----:R-:W-:Y:S02]  /*00a0*/  ISETP.NE.OR P0, PT, R2.reuse, RZ, !P0 ;  /* 0x000000ff0200720c */ /* 0x041fe40004705670 */
[----:B------:R-:W-:-:S11]  /*00b0*/  ISETP.NE.AND P1, PT, R2, RZ, PT ;  /* 0x000000ff0200720c */ /* 0x000fd60003f25270 */
[----:B------:R-:W-:Y:S01]  /*00c0*/  VOTEU.ALL UP0, P0 ;  /* 0x00000000003f7886 */ /* 0x000fe20000000000 */
[----:B------:R-:W-:-:S04]  /*00d0*/  VOTEU.ALL UP1, P0 ;  /* 0x00000000003f7886 */ /* 0x000fc80000020000 */
[----:B------:R-:W0:Y:S01]  /*00e0*/  @!UP0 S2UR UR8, SR_CgaCtaId ;  /* 0x00000000000889c3 */ /* 0x000e220000008800 */
[----:B------:R-:W-:Y:S01]  /*00f0*/  @!UP0 UMOV UR6, 0x400 ;  /* 0x0000040000068882 */ /* 0x000fe20000000000 */
[----:B------:R-:W-:-:S04]  /*0100*/  @!UP0 UIADD3 UR4, -UR4, 0x100000, URZ ;  /* 0x0010000004048890 */ /* 0x000fc8000fffe13f */
[----:B------:R-:W-:Y:S02]  /*0110*/  @!UP0 USHF.L.U32 UR5, UR4, 0xb, URZ ;  /* 0x0000000b04058899 */ /* 0x000fe4000800063f */
[----:B------:R-:W-:Y:S02]  /*0120*/  @!UP0 USHF.L.U32 UR4, UR4, 0x1, URZ ;  /* 0x0000000104048899 */ /* 0x000fe4000800063f */
[----:B0-----:R-:W-:Y:S02]  /*0130*/  @!UP0 ULEA UR8, UR8, UR6, 0x18 ;  /* 0x0000000608088291 */ /* 0x001fe4000f8ec03f */
[----:B------:R-:W-:-:S04]  /*0140*/  @!UP0 UIADD3 UR6, -UR7, 0x100000, URZ ;  /* 0x0010000007068890 */ /* 0x000fc8000fffe13f */
[----:B------:R-:W-:Y:S02]  /*0150*/  @!UP0 USHF.L.U32 UR7, UR6, 0xb, URZ ;  /* 0x0000000b06078899 */ /* 0x000fe4000800063f */
[----:B------:R-:W-:Y:S01]  /*0160*/  @!UP0 USHF.L.U32 UR6, UR6, 0x1, URZ ;  /* 0x0000000106068899 */ /* 0x000fe2000800063f */
[----:B------:R-:W-:-:S05]  /*0170*/  VOTEU.ALL UP0, P0 ;  /* 0x00000000003f7886 */ /* 0x000fca0000000000 */
[----:B------:R1:W0:Y:S06]  /*0180*/  @!UP0 SYNCS.EXCH.64 URZ, [UR8+0x16800], UR4 ;  /* 0x01680004083f85b2 */ /* 0x00022c0008000100 */
[----:B------:R1:W3:Y:S02]  /*0190*/  @!UP1 SYNCS.EXCH.64 URZ, [UR8+0x16820], UR6 ;  /* 0x01682006083f95b2 */ /* 0x0002e40008000100 */
[----:B-12---:R-:W-:Y:S05]  /*01a0*/  @P1 BRA `(.L_x_0) ;  /* 0x0000000000481947 */ /* 0x006fea0003800000 */
[----:B------:R-:W1:Y:S01]  /*01b0*/  S2UR UR5, SR_CgaCtaId ;  /* 0x00000000000579c3 */ /* 0x000e620000008800 */
[----:B------:R-:W-:Y:S01]  /*01c0*/  UMOV UR4, 0x400 ;  /* 0x0000040000047882 */ /* 0x000fe20000000000 */
[----:B------:R-:W-:Y:S01]  /*01d0*/  UMOV UR6, 0x80 ;  /* 0x0000008000067882 */ /* 0x000fe20000000000 */
[----:B------:R-:W-:Y:S01]  /*01e0*/  UMOV UR7, 0x180 ;  /* 0x0000018000077882 */ /* 0x000fe20000000000 */
[----:B------:R-:W-:Y:S01]  /*01f0*/  ELECT P0, URZ, PT ;  /* 0x00000000003f782f */ /* 0x000fe20003800000 */
[----:B-1----:R-:W-:Y:S02]  /*0200*/  ULEA UR8, UR5, UR4, 0x18 ;  /* 0x0000000405087291 */ /* 0x002fe4000f8ec03f */
[----:B------:R-:W-:-:S04]  /*0210*/  UIADD3 UR4, -UR6, 0x100000, URZ ;  /* 0x0010000006047890 */ /* 0x000fc8000fffe13f */
[----:B------:R-:W-:Y:S02]  /*0220*/  USHF.L.U32 UR5, UR4, 0xb, URZ ;  /* 0x0000000b04057899 */ /* 0x000fe4000800063f */
[----:B------:R-:W-:Y:S02]  /*0230*/  USHF.L.U32 UR4, UR4, 0x1, URZ ;  /* 0x0000000104047899 */ /* 0x000fe4000800063f */
[----:B------:R-:W-:-:S04]  /*0240*/  UIADD3 UR6, -UR7, 0x100000, URZ ;  /* 0x0010000007067890 */ /* 0x000fc8000fffe13f */
[----:B------:R-:W-:Y:S02]  /*0250*/  USHF.L.U32 UR7, UR6, 0xb, URZ ;  /* 0x0000000b06077899 */ /* 0x000fe4000800063f */
[----:B------:R-:W-:Y:S01]  /*0260*/  USHF.L.U32 UR6, UR6, 0x1, URZ ;  /* 0x0000000106067899 */ /* 0x000fe2000800063f */
[----:B------:R-:W1:Y:S03]  /*0270*/  FENCE.VIEW.ASYNC.S ;  /* 0x00000000000073c6 */ /* 0x000e660000000000 */
[----:B-1----:R1:W2:Y:S08]  /*0280*/  SYNCS.EXCH.64 URZ, [UR8+0x16830], UR4 ;  /* 0x01683004083f75b2 */ /* 0x0022b00008000100 */
[----:B------:R1:W4:Y:S01]  /*0290*/  SYNCS.EXCH.64 URZ, [UR8+0x16840], UR6 ;  /* 0x01684006083f75b2 */ /* 0x0003220008000100 */
[----:B------:R1:W0:Y:S01]  /*02a0*/  SYNCS.EXCH.64 URZ, [UR8+0x16838], UR4 ;  /* 0x01683804083f75b2 */ /* 0x0002220008000100 */
[----:B------:R1:W0:Y:S01]  /*02b0*/  SYNCS.EXCH.64 URZ, [UR8+0x16848], UR6 ;  /* 0x01684806083f75b2 */ /* 0x0002220008000100 */
[----:B------:R-:W-:Y:S01]  /*02c0*/  NOP ;  /* 0x0000000000007918 */ /* 0x000fe20000000000 */
.L_x_0:
[----:B------:R-:W5:Y:S01]  /*02d0*/  SHFL.IDX PT, R2, R0, RZ, 0x1f ;  /* 0x00001fff00027589 */ /* 0x000f6200000e0000 */
[----:B------:R-:W-:Y:S01]  /*02e0*/  NOP ;  /* 0x0000000000007918 */ /* 0x000fe20000000000 */
[----:B-----5:R-:W-:-:S13]  /*02f0*/  ISETP.NE.AND P0, PT, R2, RZ, PT ;  /* 0x000000ff0200720c */ /* 0x020fda0003f05270 */
[----:B------:R-:W-:Y:S05]  /*0300*/  @P0 BRA `(.L_x_1) ;  /* 0x0000000000480947 */ /* 0x000fea0003800000 */
[----:B-1----:R-:W1:Y:S01]  /*0310*/  S2UR UR5, SR_CgaCtaId ;  /* 0x00000000000579c3 */ /* 0x002e620000008800 */
        /* <DEDUP_REMOVED lines=12> */
[----:B-1----:R1:W0:Y:S08]  /*03e0*/  SYNCS.EXCH.64 URZ, [UR8+0x16850], UR4 ;  /* 0x01685004083f75b2 */ /* 0x0022300008000100 */
[----:B------:R1:W0:Y:S01]  /*03f0*/  SYNCS.EXCH.64 URZ, [UR8+0x16860], UR6 ;  /* 0x01686006083f75b2 */ /* 0x0002220008000100 */
[----:B------:R1:W0:Y:S01]  /*0400*/  SYNCS.EXCH.64 URZ, [UR8+0x16858], UR4 ;  /* 0x01685804083f75b2 */ /* 0x0002220008000100 */
[----:B------:R1:W0:Y:S01]  /*0410*/  SYNCS.EXCH.64 URZ, [UR8+0x16868], UR6 ;  /* 0x01686806083f75b2 */ /* 0x0002220008000100 */
[----:B------:R-:W-:Y:S01]  /*0420*/  NOP ;  /* 0x0000000000007918 */ /* 0x000fe20000000000 */
.L_x_1:
[----:B------:R-:W5:Y:S01]  /*0430*/  SHFL.IDX PT, R2, R0, RZ, 0x1f ;  /* 0x00001fff00027589 */ /* 0x000f6200000e0000 */
[----:B------:R-:W-:Y:S01]  /*0440*/  NOP ;  /* 0x0000000000007918 */ /* 0x000fe20000000000 */
[----:B-----5:R-:W-:-:S13]  /*0450*/  ISETP.NE.AND P0, PT, R2, RZ, PT ;  /* 0x000000ff0200720c */ /* 0x020fda0003f05270 */
[----:B------:R-:W-:Y:S05]  /*0460*/  @P0 BRA `(.L_x_2) ;  /* 0x0000000000380947 */ /* 0x000fea0003800000 */
[----:B-1----:R-:W1:Y:S01]  /*0470*/  S2UR UR5, SR_CgaCtaId ;  /* 0x00000000000579c3 */ /* 0x002e620000008800 */
[----:B------:R-:W-:Y:S01]  /*0480*/  UMOV UR4, 0x400 ;  /* 0x0000040000047882 */ /* 0x000fe20000000000 */
[----:B------:R-:W-:Y:S01]  /*0490*/  UMOV UR7, 0x80 ;  /* 0x0000008000077882 */ /* 0x000fe20000000000 */
[----:B------:R-:W-:Y:S01]  /*04a0*/  ELECT P0, URZ, PT ;  /* 0x00000000003f782f */ /* 0x000fe20003800000 */
[----:B-1----:R-:W-:Y:S02]  /*04b0*/  ULEA UR6, UR5, UR4, 0x18 ;  /* 0x0000000405067291 */ /* 0x002fe4000f8ec03f */
[----:B------:R-:W-:-:S04]  /*04c0*/  UIADD3 UR4, -UR7, 0x100000, URZ ;  /* 0x0010000007047890 */ /* 0x000fc8000fffe13f */
[----:B------:R-:W-:Y:S02]  /*04d0*/  USHF.L.U32 UR5, UR4, 0xb, URZ ;  /* 0x0000000b04057899 */ /* 0x000fe4000800063f */
[----:B------:R-:W-:Y:S01]  /*04e0*/  USHF.L.U32 UR4, UR4, 0x1, URZ ;  /* 0x0000000104047899 */ /* 0x000fe2000800063f */
[----:B------:R-:W1:Y:S11]  /*04f0*/  FENCE.VIEW.ASYNC.S ;  /* 0x00000000000073c6 */ /* 0x000e760000000000 */
[----:B-1----:R1:W0:Y:S01]  /*0500*/  SYNCS.EXCH.64 URZ, [UR6+0x16870], UR4 ;  /* 0x01687004063f75b2 */ /* 0x0022220008000100 */
[----:B------:R1:W0:Y:S01]  /*0510*/  SYNCS.EXCH.64 URZ, [UR6+0x16880], UR4 ;  /* 0x01688004063f75b2 */ /* 0x0002220008000100 */
[----:B------:R1:W0:Y:S01]  /*0520*/  SYNCS.EXCH.64 URZ, [UR6+0x16878], UR4 ;  /* 0x01687804063f75b2 */ /* 0x0002220008000100 */
[----:B------:R1:W0:Y:S01]  /*0530*/  SYNCS.EXCH.64 URZ, [UR6+0x16888], UR4 ;  /* 0x01688804063f75b2 */ /* 0x0002220008000100 */
[----:B------:R-:W-:Y:S01]  /*0540*/  NOP ;  /* 0x0000000000007918 */ /* 0x000fe20000000000 */
.L_x_2:
        /* <DEDUP_REMOVED lines=22> */
.L_x_3:
[----:B------:R-:W5:Y:S01]  /*06b0*/  SHFL.IDX PT, R2, R0, RZ, 0x1f ;  /* 0x00001fff00027589 */ /* 0x000f6200000e0000 */
[----:B------:R-:W-:Y:S01]  /*06c0*/  R2UR UR9, R3 ;  /* 0x00000000030972ca */ /* 0x000fe200000e0000 */
        /* <DEDUP_REMOVED lines=21> */
.L_x_4:
[----:B------:R-:W-:Y:S01]  /*0820*/  UISETP.NE.AND UP0, UPT, UR9, URZ, UPT ;  /* 0x0000003f0900728c */ /* 0x000fe2000bf05270 */
[----:B------:R-:W-:Y:S01]  /*0830*/  NOP ;  /* 0x0000000000007918 */ /* 0x000fe20000000000 */
[----:B------:R-:W-:Y:S01]  /*0840*/  UMOV UR39, 0x1 ;  /* 0x0000000100277882 */ /* 0x000fe20000000000 */
[----:B------:R-:W-:Y:S01]  /*0850*/  ULDC.64 UR50, c[0x0][0x208] ;  /* 0x0000820000327ab9 */ /* 0x000fe20000000a00 */
[----:B------:R-:W-:Y:S01]  /*0860*/  USEL UR39, UR39, 0x2, !UP0 ;  /* 0x0000000227277887 */ /* 0x000fe2000c000000 */
[----:B0-234-:R-:W-:Y:S01]  /*0870*/  BAR.SYNC.DEFER_BLOCKING 0x0 ;  /* 0x0000000000007b1d */ /* 0x01dfe20000010000 */
[----:B------:R-:W-:-:S13]  /*0880*/  PLOP3.LUT P0, PT, PT, PT, UP0, 0x80, 0x0 ;  /* 0x000000000000781c */ /* 0x000fda0003f0f008 */
[----:B------:R-:W-:Y:S05]  /*0890*/  @!P0 BRA `(.L_x_5) ;  /* 0x0000005800808947 */ /* 0x000fea0003800000 */
.L_x_6:
[----:B------:R-:W-:-:S08]  /*08a0*/  NOP ;  /* 0x0000000000007918 */ /* 0x000fd00000000000 */
[----:B------:R-:W0:Y:S02]  /*08b0*/  USETMAXREG.TRY_ALLOC.CTAPOOL UP0, 0xa0 ;  /* 0x000000a0000079c8 */ /* 0x000e240008000600 */
[----:B0-----:R-:W-:-:S13]  /*08c0*/  PLOP3.LUT P0, PT, PT, PT, UP0, 0x80, 0x0 ;  /* 0x000000000000781c */ /* 0x001fda0003f0f008 */
[----:B------:R-:W-:Y:S05]  /*08d0*/  @!P0 BRA `(.L_x_6) ;  /* 0xfffffffc00f08947 */ /* 0x000fea000383ffff */
[----:B------:R-:W0:Y:S01]  /*08e0*/  S2R R2, SR_TID.X ;  /* 0x0000000000027919 */ /* 0x000e220000002100 */
[----:B------:R-:W2:Y:S08]  /*08f0*/  S2UR UR46, SR_CTAID.X ;  /* 0x00000000002e79c3 */ /* 0x000eb00000002500 */
[----:B------:R-:W-:Y:S06]  /*0900*/  BAR.ARV 0x8, 0x200 ;  /* 0x0208000000007b1d */ /* 0x000fec0000002000 */
[----:B0-----:R-:W-:-:S04]  /*0910*/  LOP3.LUT R0, R2, 0xffffff80, RZ, 0xc0, !PT ;  /* 0xffffff8002007812 */ /* 0x001fc800078ec0ff */
[----:B------:R-:W-:Y:S02]  /*0920*/  ISETP.NE.AND P0, PT, R0, 0x80, PT ;  /* 0x000000800000780c */ /* 0x000fe40003f05270 */
[----:B------:R-:W2:Y:S11]  /*0930*/  LDC R0, c[0x0][0xc34] ;  /* 0x00030d00ff007b82 */ /* 0x000eb60000000800 */
[----:B------:R-:W-:Y:S06]  /*0940*/  @!P0 BAR.ARV 0x9, 0x100 ;  /* 0x0244000000008b1d */ /* 0x000fec0000002000 */
[----:B--2---:R-:W-:-:S13]  /*0950*/  ISETP.LE.AND P0, PT, R0, UR46, PT ;  /* 0x0000002e00007c0c */ /* 0x004fda000bf03270 */
[----:B-1----:R-:W-:Y:S05]  /*0960*/  @P0 EXIT ;  /* 0x000000000000094d */ /* 0x002fea0003800000 */
[----:B------:R-:W-:Y:S01]  /*0970*/  VIADD R2, R2, 0xffffff80 ;  /* 0xffffff8002027836 */ /* 0x000fe20000000000 */
[----:B------:R-:W-:Y:S01]  /*0980*/  ULOP3.LUT UR40, UR39, 0x1, URZ, 0xfc, !UPT ;  /* 0x0000000127287892 */ /* 0x000fe2000f8efc3f */
[----:B------:R-:W-:Y:S01]  /*0990*/  IMAD.MOV.U32 R153, RZ, RZ, -0x2 ;  /* 0xfffffffeff997424 */ /* 0x000fe200078e00ff */
[----:B------:R-:W-:Y:S01]  /*09a0*/  UMOV UR36, URZ ;  /* 0x0000003f00247c82 */ /* 0x000fe20008000000 */
[----:B------:R-:W-:Y:S01]  /*09b0*/  UMOV UR37, URZ ;  /* 0x0000003f00257c82 */ /* 0x000fe20008000000 */
[----:B------:R-:W-:Y:S01]  /*09c0*/  SHF.R.S32.HI R3, RZ, 0x1f, R2 ;  /* 0x0000001fff037819 */ /* 0x000fe20000011402 */
[----:B------:R-:W-:-:S03]  /*09d0*/  UMOV UR38, URZ ;  /* 0x0000003f00267c82 */ /* 0x000fc60008000000 */
[CC--:B------:R-:W-:Y:S02]  /*09e0*/  LEA.HI R19, R3.reuse, R2.reuse, RZ, 0x7 ;  /* 0x0000000203137211 */ /* 0x0c0fe400078f38ff */
[-C--:B------:R-:W-:Y:S02]  /*09f0*/  LEA.HI R7, R3, R2.reuse, RZ, 0x2 ;  /* 0x0000000203077211 */ /* 0x080fe400078f10ff */
[----:B------:R-:W-:Y:S02]  /*0a00*/  LOP3.LUT R17, R19, 0xffffff80, RZ, 0xc0, !PT ;  /* 0xffffff8013117812 */ /* 0x000fe400078ec0ff */
[CC--:B------:R-:W-:Y:S02]  /*0a10*/  LEA.HI R0, R3.reuse, R2.reuse, RZ, 0x4 ;  /* 0x0000000203007211 */ /* 0x0c0fe400078f20ff */
[----:B------:R-:W-:Y:S01]  /*0a20*/  LEA.HI R5, R3, R2, RZ, 0x5 ;  /* 0x0000000203057211 */ /* 0x000fe200078f28ff */
[----:B------:R-:W-:Y:S01]  /*0a30*/  IMAD.IADD R17, R2, 0x1, -R17 ;  /* 0x0000000102117824 */ /* 0x000fe200078e0a11 */
[----:B------:R-:W-:-:S02]  /*0a40*/  LOP3.LUT R11, R7, 0xfffffffc, RZ, 0xc0, !PT ;  /* 0xfffffffc070b7812 */ /* 0x000fc400078ec0ff */
[----:B------:R-:W-:Y:S01]  /*0a50*/  SHF.R.S32.HI R7, RZ, 0x4, R0 ;  /* 0x00000004ff077819 */ /* 0x000fe20000011400 */
[----:B------:R-:W-:Y:S01]  /*0a60*/  IMAD.SHL.U32 R6, R5, 0x20, RZ ;  /* 0x0000002005067824 */ /* 0x000fe200078e00ff */
[----:B------:R-:W-:Y:S01]  /*0a70*/  SHF.R.S32.HI R4, RZ, 0x1f, R17 ;  /* 0x0000001fff047819 */ /* 0x000fe20000011411 */
[----:B------:R-:W-:Y:S01]  /*0a80*/  IMAD.IADD R11, R2, 0x1, -R11 ;  /* 0x00000001020b7824 */ /* 0x000fe200078e0a0b */
[----:B------:R-:W-:Y:S02]  /*0a90*/  LEA.HI R16, R3, R2, RZ, 0x3 ;  /* 0x0000000203107211 */ /* 0x000fe400078f18ff */
[----:B------:R-:W-:Y:S02]  /*0aa0*/  LEA.HI R3, R4, R17, RZ, 0x2 ;  /* 0x0000001104037211 */ /* 0x000fe400078f10ff */
[C---:B------:R-:W-:Y:S02]  /*0ab0*/  LOP3.LUT R5, R0.reuse, 0x3fffff0, RZ, 0xc0, !PT ;  /* 0x03fffff000057812 */ /* 0x040fe400078ec0ff */
[----:B------:R-:W-:-:S02]  /*0ac0*/  LEA.HI R0, R0, R7, RZ, 0x1 ;  /* 0x0000000700007211 */ /* 0x000fc400078f08ff */
[----:B------:R-:W-:Y:S01]  /*0ad0*/  SHF.R.S32.HI R8, RZ, 0x2, R3 ;  /* 0x00000002ff087819 */ /* 0x000fe20000011403 */
[----:B------:R-:W-:Y:S01]  /*0ae0*/  IMAD.IADD R5, R2, 0x1, -R5 ;  /* 0x0000000102057824 */ /* 0x000fe200078e0a05 */
[----:B------:R-:W-:Y:S02]  /*0af0*/  SHF.R.S32.HI R9, RZ, 0x1f, R3 ;  /* 0x0000001fff097819 */ /* 0x000fe40000011403 */
[----:B------:R-:W-:Y:S02]  /*0b00*/  LOP3.LUT R0, R0, 0x1ffffffe, RZ, 0xc0, !PT ;  /* 0x1ffffffe00007812 */ /* 0x000fe400078ec0ff */
[----:B------:R-:W-:Y:S02]  /*0b10*/  SHF.R.S32.HI R19, RZ, 0x7, R19 ;  /* 0x00000007ff137819 */ /* 0x000fe40000011413 */
[----:B------:R-:W-:Y:S01]  /*0b20*/  LOP3.LUT R6, R6, 0xfffffc00, RZ, 0xc0, !PT ;  /* 0xfffffc0006067812 */ /* 0x000fe200078ec0ff */
[----:B------:R-:W-:Y:S01]  /*0b30*/  IMAD.IADD R152, R7, 0x1, -R0 ;  /* 0x0000000107987824 */ /* 0x000fe200078e0a00 */
[----:B------:R-:W-:Y:S01]  /*0b40*/  LEA.HI R9, R9, R8, RZ, 0x3 ;  /* 0x0000000809097211 */ /* 0x000fe200078f18ff */
[----:B------:R-:W-:Y:S01]  /*0b50*/  IMAD.HI R0, R19, 0x55555556, RZ ;  /* 0x5555555613007827 */ /* 0x000fe200078e02ff */
[----:B------:R-:W-:-:S02]  /*0b60*/  LEA R5, R5, R6, 0x6 ;  /* 0x0000000605057211 */ /* 0x000fc400078e30ff */
[----:B------:R-:W-:Y:S02]  /*0b70*/  LOP3.LUT R9, R9, 0xfffffff8, RZ, 0xc0, !PT ;  /* 0xfffffff809097812 */ /* 0x000fe400078ec0ff */
[----:B------:R-:W-:Y:S01]  /*0b80*/  LEA.HI R6, R4, R17, RZ, 0x5 ;  /* 0x0000001104067211 */ /* 0x000fe200078f28ff */
[----:B------:R-:W-:Y:S01]  /*0b90*/  IMAD R152, R152, 0x8, R5 ;  /* 0x0000000898987824 */ /* 0x000fe200078e0205 */
[----:B------:R-:W-:Y:S01]  /*0ba0*/  LEA.HI R0, R0, R0, RZ, 0x1 ;  /* 0x0000000000007211 */ /* 0x000fe200078f08ff */
[----:B------:R-:W-:Y:S01]  /*0bb0*/  IMAD.IADD R9, R8, 0x1, -R9 ;  /* 0x0000000108097824 */ /* 0x000fe200078e0a09 */
[----:B------:R-:W-:Y:S02]  /*0bc0*/  SHF.R.S32.HI R6, RZ, 0x5, R6 ;  /* 0x00000005ff067819 */ /* 0x000fe40000011406 */
[----:B------:R-:W-:Y:S01]  /*0bd0*/  LEA.HI R7, R11, R11, RZ, 0x1 ;  /* 0x0000000b0b077211 */ /* 0x000fe200078f08ff */
[----:B------:R-:W-:Y:S01]  /*0be0*/  IMAD R0, R0, -0x3, R19 ;  /* 0xfffffffd00007824 */ /* 0x000fe200078e0213 */
[----:B------:R-:W-:Y:S01]  /*0bf0*/  LOP3.LUT R4, R3, 0x7ffffffc, RZ, 0xc0, !PT ;  /* 0x7ffffffc03047812 */ /* 0x000fe200078ec0ff */
[----:B------:R-:W-:Y:S01]  /*0c00*/  IMAD R9, R6, 0x10, R9 ;  /* 0x0000001006097824 */ /* 0x000fe200078e0209 */
[----:B------:R-:W-:-:S02]  /*0c10*/  LOP3.LUT R8, R7, 0x1ffffffe, RZ, 0xc0, !PT ;  /* 0x1ffffffe07087812 */ /* 0x000fc400078ec0ff */
[----:B------:R-:W-:Y:S01]  /*0c20*/  LOP3.LUT R13, R16, 0xfffffff8, RZ, 0xc0, !PT ;  /* 0xfffffff8100d7812 */ /* 0x000fe200078ec0ff */
[----:B------:R-:W-:Y:S01]  /*0c30*/  IMAD.IADD R4, R17, 0x1, -R4 ;  /* 0x0000000111047824 */ /* 0x000fe200078e0a04 */
[----:B------:R-:W-:Y:S01]  /*0c40*/  LEA R22, R0, R9, 0x6 ;  /* 0x0000000900167211 */ /* 0x000fe200078e30ff */
[----:B------:R-:W-:Y:S01]  /*0c50*/  IMAD.IADD R23, R11, 0x1, -R8 ;  /* 0x000000010b177824 */ /* 0x000fe200078e0a08 */
[----:B------:R-:W-:Y:S01]  /*0c60*/  SHF.R.S32.HI R16, RZ, 0x3, R16 ;  /* 0x00000003ff107819 */ /* 0x000fe20000011410 */
[----:B------:R-:W-:Y:S02]  /*0c70*/  IMAD.IADD R2, R2, 0x1, -R13 ;  /* 0x0000000102027824 */ /* 0x000fe400078e0a0d */
[----:B------:R-:W-:Y:S02]  /*0c80*/  IMAD R153, R4, R153, 0x80 ;  /* 0x0000008004997424 */ /* 0x000fe400078e0299 */
[----:B------:R-:W-:-:S07]  /*0c90*/  IMAD R23, R23, 0x8, R22 ;  /* 0x0000000817177824 */ /* 0x000fce00078e0216 */
.L_x_31:
[----:B0-----:R-:W0:Y:S01]  /*0ca0*/  SHFL.IDX PT, R0, R19, RZ, 0x1f ;  /* 0x00001fff13007589 */ /* 0x001e2200000e0000 */
[----:B------:R-:W1:Y:S01]  /*0cb0*/  S2UR UR41, SR_CgaCtaId ;  /* 0x00000000002979c3 */ /* 0x000e620000008800 */
[----:B------:R-:W-:Y:S01]  /*0cc0*/  ULDC UR4, c[0x0][0xc38] ;  /* 0x00030e0000047ab9 */ /* 0x000fe20000000800 */
[----:B------:R-:W-:Y:S01]  /*0cd0*/  ULDC.64 UR6, c[0x0][0x418] ;  /* 0x0001060000067ab9 */ /* 0x000fe20000000a00 */
[----:B------:R-:W-:Y:S02]  /*0ce0*/  UISETP.NE.AND UP2, UPT, UR4, 0x1, UPT ;  /* 0x000000010400788c */ /* 0x000fe4000bf45270 */
[----:B------:R-:W-:Y:S01]  /*0cf0*/  UISETP.NE.U32.AND UP0, UPT, UR6, URZ, UPT ;  /* 0x0000003f0600728c */ /* 0x000fe2000bf05070 */
[----:B------:R-:W-:Y:S01]  /*0d00*/  ULDC UR4, c[0x0][0xc44] ;  /* 0x0003110000047ab9 */ /* 0x000fe20000000800 */
[----:B------:R-:W-:Y:S01]  /*0d10*/  UMOV UR43, UR46 ;  /* 0x0000002e002b7c82 */ /* 0x000fe20008000000 */
[----:B------:R-:W-:Y:S01]  /*0d20*/  UISETP.NE.AND UP1, UPT, UR4, 0x1, UPT ;  /* 0x000000010400788c */ /* 0x000fe2000bf25270 */
[----:B------:R-:W-:Y:S01]  /*0d30*/  UMOV UR44, 0x400 ;  /* 0x00000400002c7882 */ /* 0x000fe20000000000 */
[----:B------:R-:W-:-:S04]  /*0d40*/  UISETP.NE.AND.EX UP0, UPT, UR7, URZ, UPT, UP0 ;  /* 0x0000003f0700728c */ /* 0x000fc8000bf05300 */
[----:B------:R-:W-:Y:S01]  /*0d50*/  @UP2 ULDC UR4, c[0x0][0xc3c] ;  /* 0x00030f0000042ab9 */ /* 0x000fe20000000800 */
[----:B------:R-:W-:Y:S01]  /*0d60*/  @UP2 ULDC UR6, c[0x0][0xc40] ;  /* 0x0003100000062ab9 */ /* 0x000fe20000000800 */
[----:B------:R-:W-:Y:S01]  /*0d70*/  UIMAD.WIDE.U32 UR4, UR46, UR4, URZ ;  /* 0x000000042e0472a5 */ /* 0x000fe2000f8e003f */
[----:B------:R-:W-:-:S03]  /*0d80*/  ULDC UR48, c[0x0][0x424] ;  /* 0x0001090000307ab9 */ /* 0x000fc60000000800 */
[----:B------:R-:W-:Y:S01]  /*0d90*/  @UP2 USHF.R.U32.HI UR43, URZ, UR6, UR5 ;  /* 0x000000063f2b2299 */ /* 0x000fe20008011605 */
[----:B------:R-:W-:Y:S01]  /*0da0*/  @UP1 ULDC.64 UR8, c[0x0][0xc48] ;  /* 0x0003120000081ab9 */ /* 0x000fe20000000a00 */
[----:B0-----:R-:W-:Y:S01]  /*0db0*/  R2UR UR42, R0 ;  /* 0x00000000002a72ca */ /* 0x001fe200000e0000 */
[----:B-1----:R-:W-:Y:S02]  /*0dc0*/  ULEA UR44, UR41, UR44, 0x18 ;  /* 0x0000002c292c7291 */ /* 0x002fe4000f8ec03f */
[----:B------:R-:W-:Y:S02]  /*0dd0*/  UIMAD.WIDE.U32 UR4, UR43, UR8, URZ ;  /* 0x000000082b0472a5 */ /* 0x000fe4000f8e003f */
[----:B------:R-:W-:Y:S02]  /*0de0*/  UIADD3 UR8, UR44, 0x8400, URZ ;  /* 0x000084002c087890 */ /* 0x000fe4000fffe03f */
[----:B------:R-:W-:Y:S02]  /*0df0*/  USEL UR48, UR48, 0x1, UP0 ;  /* 0x0000000130307887 */ /* 0x000fe40008000000 */
[----:B------:R-:W-:Y:S01]  /*0e00*/  ULOP3.LUT UP0, URZ, UR8, 0x3ff, URZ, 0xc0, !UPT ;  /* 0x000003ff083f7892 */ /* 0x000fe2000f80c03f */
[----:B------:R-:W-:Y:S01]  /*0e10*/  ULDC UR4, c[0x0][0x2f0] ;  /* 0x0000bc0000047ab9 */ /* 0x000fe20000000800 */
[----:B------:R-:W-:-:S02]  /*0e20*/  UMOV UR45, UR43 ;  /* 0x0000002b002d7c82 */ /* 0x000fc40008000000 */
[----:B------:R-:W-:Y:S02]  /*0e30*/  UIMAD.WIDE UR6, UR42, 0x55555556, URZ ;  /* 0x555555562a0678a5 */ /* 0x000fe4000f8e023f */
[----:B------:R-:W-:Y:S01]  /*0e40*/  UIMAD UR48, UR48, UR4, URZ ;  /* 0x00000004303072a4 */ /* 0x000fe2000f8e023f */
[----:B------:R-:W-:Y:S01]  /*0e50*/  PLOP3.LUT P0, PT, PT, PT, UP0, 0x80, 0x0 ;  /* 0x000000000000781c */ /* 0x000fe20003f0f008 */
[----:B------:R-:W-:Y:S02]  /*0e60*/  ULEA.HI UR7, UR7, UR7, URZ, 0x1 ;  /* 0x0000000707077291 */ /* 0x000fe4000f8f083f */
[----:B------:R-:W-:Y:S02]  /*0e70*/  UIADD3 UR4, UR48, 0x7f, URZ ;  /* 0x0000007f30047890 */ /* 0x000fe4000fffe03f */
[----:B------:R-:W-:Y:S02]  /*0e80*/  UIMAD UR7, UR7, -0x3, UR42 ;  /* 0xfffffffd070778a4 */ /* 0x000fe4000f8e022a */
[----:B------:R-:W-:-:S02]  /*0e90*/  @UP1 USHF.R.U32.HI UR45, URZ, UR9, UR5 ;  /* 0x000000093f2d1299 */ /* 0x000fc40008011605 */
[----:B------:R-:W-:Y:S02]  /*0ea0*/  USHF.R.S32.HI UR5, URZ, 0x1f, UR4 ;  /* 0x0000001f3f057899 */ /* 0x000fe40008011404 */
[----:B------:R-:W-:Y:S02]  /*0eb0*/  ULEA UR7, UR7, UR8, 0xd ;  /* 0x0000000807077291 */ /* 0x000fe4000f8e683f */
[----:B------:R-:W-:Y:S02]  /*0ec0*/  ULEA.HI UR5, UR5, UR4, URZ, 0x7 ;  /* 0x0000000405057291 */ /* 0x000fe4000f8f383f */
[----:B------:R-:W-:Y:S02]  /*0ed0*/  USHF.R.U32.HI UR7, URZ, 0x4, UR7 ;  /* 0x000000043f077899 */ /* 0x000fe40008011607 */
[----:B------:R-:W-:Y:S02]  /*0ee0*/  USHF.R.S32.HI UR47, URZ, 0x7, UR5 ;  /* 0x000000073f2f7899 */ /* 0x000fe40008011405 */
[----:B------:R-:W-:Y:S01]  /*0ef0*/  ULOP3.LUT UR49, UR7, 0x3fff, URZ, 0xc0, !UPT ;  /* 0x00003fff07317892 */ /* 0x000fe2000f8ec03f */
[----:B------:R-:W-:Y:S11]  /*0f00*/  @!P0 BRA `(.L_x_7) ;  /* 0x0000000000408947 */ /* 0x000ff60003800000 */
[----:B------:R-:W-:Y:S01]  /*0f10*/  MOV R0, 0x0 ;  /* 0x0000000000007802 */ /* 0x000fe20000000f00 */
[----:B------:R-:W-:Y:S01]  /*0f20*/  ULDC.64 UR4, c[0x4][0x88] ;  /* 0x0100220000047ab9 */ /* 0x000fe20000000a00 */
[----:B------:R-:W-:Y:S01]  /*0f30*/  ULDC.64 UR6, c[0x4][0x28] ;  /* 0x01000a0000067ab9 */ /* 0x000fe20000000a00 */
[----:B------:R-:W-:Y:S01]  /*0f40*/  IMAD.U32 R4, RZ, RZ, UR4 ;  /* 0x00000004ff047e24 */ /* 0x000fe2000f8e00ff */
[----:B------:R0:W1:Y:S01]  /*0f50*/  LDC.64 R14, c[0x4][R0] ;  /* 0x01000000000e7b82 */ /* 0x0000620000000a00 */
[----:B------:R-:W-:Y:S01]  /*0f60*/  IMAD.U32 R5, RZ, RZ, UR5 ;  /* 0x00000005ff057e24 */ /* 0x000fe2000f8e00ff */
[----:B------:R-:W-:Y:S01]  /*0f70*/  ULDC.64 UR4, c[0x4][0x90] ;  /* 0x0100240000047ab9 */ /* 0x000fe20000000a00 */
[----:B------:R-:W-:Y:S01]  /*0f80*/  IMAD.U32 R10, RZ, RZ, UR6 ;  /* 0x00000006ff0a7e24 */ /* 0x000fe2000f8e00ff */
[----:B------:R-:W-:Y:S01]  /*0f90*/  MOV R8, 0x70 ;  /* 0x0000007000087802 */ /* 0x000fe20000000f00 */
[----:B------:R-:W-:Y:S02]  /*0fa0*/  IMAD.U32 R6, RZ, RZ, UR4 ;  /* 0x00000004ff067e24 */ /* 0x000fe4000f8e00ff */
[----:B------:R-:W-:-:S02]  /*0fb0*/  IMAD.U32 R7, RZ, RZ, UR5 ;  /* 0x00000005ff077e24 */ /* 0x000fc4000f8e00ff */
[----:B------:R-:W-:Y:S02]  /*0fc0*/  IMAD.U32 R11, RZ, RZ, UR7 ;  /* 0x00000007ff0b7e24 */ /* 0x000fe4000f8e00ff */
[----:B------:R-:W-:Y:S02]  /*0fd0*/  IMAD.MOV.U32 R12, RZ, RZ, 0x1 ;  /* 0x00000001ff0c7424 */ /* 0x000fe400078e00ff */
[----:B0-----:R-:W-:-:S07]  /*0fe0*/  IMAD.MOV.U32 R13, RZ, RZ, RZ ;  /* 0x000000ffff0d7224 */ /* 0x001fce00078e00ff */
[----:B------:R-:W-:-:S07]  /*0ff0*/  LEPC R20, `(.L_x_7) ;  /* 0x000000001014794e */ /* 0x000fce0000000000 */
[----:B-1----:R-:W-:Y:S05]  /*1000*/  CALL.ABS.NOINC R14 ;  /* 0x000000000e007343 */ /* 0x002fea0003c00000 */
.L_x_7:
[----:B------:R-:W-:Y:S01]  /*1010*/  ULOP3.LUT UR4, UR36, 0x1, URZ, 0xc0, !UPT ;  /* 0x0000000124047892 */ /* 0x000fe2000f8ec03f */
[----:B------:R-:W-:-:S05]  /*1020*/  IMAD.U32 R3, RZ, RZ, UR40 ;  /* 0x00000028ff037e24 */ /* 0x000fca000f8e00ff */
[----:B------:R-:W-:Y:S01]  /*1030*/  IMAD.U32 R0, RZ, RZ, UR4 ;  /* 0x00000004ff007e24 */ /* 0x000fe2000f8e00ff */
[----:B------:R-:W-:-:S04]  /*1040*/  ISETP.NE.AND P0, PT, R3, 0x3, PT ;  /* 0x000000030300780c */ /* 0x000fc80003f05270 */
[----:B------:R-:W-:-:S04]  /*1050*/  SHF.L.U32 R0, R0, 0x1f, RZ ;  /* 0x0000001f00007819 */ /* 0x000fc800000006ff */
[----:B------:R-:W0:Y:S02]  /*1060*/  SYNCS.PHASECHK.TRANS64.TRYWAIT P1, [UR44+0x16800], R0 ;  /* 0x01680000ff0075a7 */ /* 0x000e24000802016c */
[----:B0-----:R-:W-:Y:S05]  /*1070*/  @!P1 BRA `(.L_x_8) ;  /* 0x0000008c00c09947 */ /* 0x001fea0003800000 */
.L_x_81:
[----:B------:R-:W-:Y:S05]  /*1080*/  @!P0 BRA `(.L_x_9) ;  /* 0x0000000000048947 */ /* 0x000fea0003800000 */
[----:B------:R-:W-:Y:S01]  /*1090*/  BPT.TRAP 0x1 ;  /* 0x000000040000795c */ /* 0x000fe20000300000 */
.L_x_9:
[----:B------:R-:W-:Y:S02]  /*10a0*/  IMAD.U32 R4, RZ, RZ, UR38 ;  /* 0x00000026ff047e24 */ /* 0x000fe4000f8e00ff */
[----:B0-----:R-:W-:-:S03]  /*10b0*/  IMAD.U32 R3, RZ, RZ, UR37 ;  /* 0x00000025ff037e24 */ /* 0x001fc6000f8e00ff */
[----:B------:R-:W-:Y:S02]  /*10c0*/  LEA R4, R4, UR44, 0x3 ;  /* 0x0000002c04047c11 */ /* 0x000fe4000f8e18ff */
[----:B------:R-:W-:-:S04]  /*10d0*/  SHF.L.U32 R3, R3, 0x1f, RZ ;  /* 0x0000001f03037819 */ /* 0x000fc800000006ff */
[----:B------:R0:W1:Y:S01]  /*10e0*/  SYNCS.PHASECHK.TRANS64.TRYWAIT P1, [R4+URZ+0x16830], R3 ;  /* 0x01683003040075a7 */ /* 0x000062000802017f */
[----:B------:R-:W-:Y:S05]  /*10f0*/  @!P0 BRA `(.L_x_10) ;  /* 0x0000000000048947 */ /* 0x000fea0003800000 */
[----:B------:R-:W-:Y:S01]  /*1100*/  BPT.TRAP 0x1 ;  /* 0x000000040000795c */ /* 0x000fe20000300000 */
.L_x_10:
[----:B------:R-:W-:Y:S01]  /*1110*/  IMAD.MOV.U32 R119, RZ, RZ, RZ ;  /* 0x000000ffff777224 */ /* 0x000fe200078e00ff */
[----:B-1----:R-:W-:Y:S06]  /*1120*/  @P1 BRA `(.L_x_11) ;  /* 0x0000000000081947 */ /* 0x002fec0003800000 */
[----:B------:R-:W1:Y:S02]  /*1130*/  SYNCS.PHASECHK.TRANS64.TRYWAIT P1, [R4+URZ+0x16830], R3 ;  /* 0x01683003040075a7 */ /* 0x000e64000802017f */
[----:B-1----:R-:W-:Y:S05]  /*1140*/  @!P1 BRA `(.L_x_12) ;  /* 0x0000008c00a49947 */ /* 0x002fea0003800000 */
.L_x_11:
[----:B------:R-:W-:Y:S05]  /*1150*/  WARPSYNC.ALL ;  /* 0x0000000000007948 */ /* 0x000fea0003800000 */
[----:B------:R-:W-:Y:S01]  /*1160*/  UIADD3 UR4, UR44, 0xe400, URZ ;  /* 0x0000e4002c047890 */ /* 0x000fe2000fffe03f */
[----:B------:R-:W-:Y:S01]  /*1170*/  WARPGROUP.ARRIVE ;  /* 0x00000000000079c5 */ /* 0x000fe20000000000 */
[----:B------:R-:W-:Y:S02]  /*1180*/  ULOP3.LUT UR16, UR49, 0x10000, URZ, 0xfc, !UPT ;  /* 0x0001000031107892 */ /* 0x000fe4000f8efc3f */
[----:B------:R-:W-:Y:S01]  /*1190*/  USHF.R.U32.HI UR4, URZ, 0x4, UR4 ;  /* 0x000000043f047899 */ /* 0x000fe20008011604 */
[----:B------:R-:W-:Y:S01]  /*11a0*/  UMOV UR17, 0x40000040 ;  /* 0x4000004000117882 */ /* 0x000fe20000000000 */
[----:B------:R-:W-:-:S02]  /*11b0*/  UMOV UR19, 0x40000040 ;  /* 0x4000004000137882 */ /* 0x000fc40000000000 */
[----:B------:R-:W-:Y:S01]  /*11c0*/  ULOP3.LUT UR4, UR4, 0x3fff, URZ, 0xc0, !UPT ;  /* 0x00003fff04047892 */ /* 0x000fe2000f8ec03f */
[----:B------:R-:W-:Y:S01]  /*11d0*/  UMOV UR5, 0x40000040 ;  /* 0x4000004000057882 */ /* 0x000fe20000000000 */
[----:B------:R-:W-:Y:S02]  /*11e0*/  UMOV UR7, 0x40000040 ;  /* 0x4000004000077882 */ /* 0x000fe40000000000 */
[----:B------:R-:W-:Y:S02]  /*11f0*/  ULOP3.LUT UR20, UR4, 0x10000, URZ, 0xfc, !UPT ;  /* 0x0001000004147892 */ /* 0x000fe4000f8efc3f */
[----:B------:R-:W-:Y:S02]  /*1200*/  UIADD3 UR4, UR16, 0x2, URZ ;  /* 0x0000000210047890 */ /* 0x000fe4000fffe03f */
[----:B------:R-:W-:Y:S02]  /*1210*/  ULEA UR18, UR38, UR20, 0xa ;  /* 0x0000001426127291 */ /* 0x000fe4000f8e503f */
[----:B------:R-:W-:-:S02]  /*1220*/  UIADD3 UR8, UR16, 0x4, URZ ;  /* 0x0000000410087890 */ /* 0x000fc4000fffe03f */
[----:B------:R-:W-:Y:S02]  /*1230*/  UIADD3 UR6, UR18, 0x2, URZ ;  /* 0x0000000212067890 */ /* 0x000fe4000fffe03f */
[----:B------:R-:W-:Y:S01]  /*1240*/  UIADD3 UR10, UR18, 0x4, URZ ;  /* 0x00000004120a7890 */ /* 0x000fe2000fffe03f */
[----:B------:R-:W-:Y:S02]  /*1250*/  UMOV UR9, 0x40000040 ;  /* 0x4000004000097882 */ /* 0x000fe40000000000 */
[----:B------:R-:W-:Y:S01]  /*1260*/  HGMMA.64x128x16.F32 R24, gdesc[UR16], RZ, !UPT, gsb0 ;  /* 0x01e00000101879f0 */ /* 0x000fe2000c0008ff */
[----:B------:R-:W-:Y:S01]  /*1270*/  UMOV UR11, 0x40000040 ;  /* 0x40000040000b7882 */ /* 0x000fe20000000000 */
[----:B------:R-:W-:Y:S02]  /*1280*/  UIADD3 UR12, UR16, 0x6, URZ ;  /* 0x00000006100c7890 */ /* 0x000fe4000fffe03f */
[----:B------:R-:W-:Y:S01]  /*1290*/  UIADD3 UR14, UR18, 0x6, URZ ;  /* 0x00000006120e7890 */ /* 0x000fe2000fffe03f */
[----:B------:R-:W-:Y:S01]  /*12a0*/  UMOV UR13, 0x40000040 ;  /* 0x40000040000d7882 */ /* 0x000fe20000000000 */
[----:B------:R-:W-:Y:S01]  /*12b0*/  UMOV UR15, 0x40000040 ;  /* 0x40000040000f7882 */ /* 0x000fe20000000000 */
[----:B------:R-:W-:-:S02]  /*12c0*/  WARPGROUP.DEPBAR.LE gsb0, 0x0 ;  /* 0x00008000000079c5 */ /* 0x000fc40000010000 */
[----:B------:R-:W-:-:S06]  /*12d0*/  WARPGROUP.ARRIVE ;  /* 0x00000000000079c5 */ /* 0x000fcc0000000000 */
[----:B------:R-:W-:Y:S03]  /*12e0*/  HGMMA.64x128x16.F32 R24, gdesc[UR4], R24, gsb0 ;  /* 0x01e00000041879f0 */ /* 0x000fe60008000818 */
[----:B------:R-:W-:Y:S02]  /*12f0*/  WARPGROUP.DEPBAR.LE gsb0, 0x0 ;  /* 0x00008000000079c5 */ /* 0x000fe40000010000 */
[----:B------:R-:W-:-:S07]  /*1300*/  WARPGROUP.ARRIVE ;  /* 0x00000000000079c5 */ /* 0x000fce0000000000 */
[----:B------:R-:W-:Y:S03]  /*1310*/  HGMMA.64x128x16.F32 R24, gdesc[UR8], R24, gsb0 ;  /* 0x01e00000081879f0 */ /* 0x000fe60008000818 */
[----:B------:R-:W-:Y:S02]  /*1320*/  WARPGROUP.DEPBAR.LE gsb0, 0x0 ;  /* 0x00008000000079c5 */ /* 0x000fe40000010000 */
[----:B------:R-:W-:-:S07]  /*1330*/  WARPGROUP.ARRIVE ;  /* 0x00000000000079c5 */ /* 0x000fce0000000000 */
[----:B------:R-:W-:Y:S03]  /*1340*/  HGMMA.64x128x16.F32 R24, gdesc[UR12], R24, gsb0 ;  /* 0x01e000000c1879f0 */ /* 0x000fe60008000818 */
[----:B------:R-:W-:Y:S02]  /*1350*/  WARPGROUP.DEPBAR.LE gsb0, 0x0 ;  /* 0x00008000000079c5 */ /* 0x000fe40000010000 */
[----:B------:R-:W-:Y:S05]  /*1360*/  @!P0 BRA `(.L_x_13) ;  /* 0x0000000000048947 */ /* 0x000fea0003800000 */
[----:B------:R-:W-:Y:S01]  /*1370*/  BPT.TRAP 0x1 ;  /* 0x000000040000795c */ /* 0x000fe20000300000 */
.L_x_13:
[----:B------:R-:W-:Y:S01]  /*1380*/  IADD3 R8, R153, UR48, RZ ;  /* 0x0000003099087c10 */ /* 0x000fe2000fffe0ff */
[----:B01----:R-:W-:Y:S01]  /*1390*/  IMAD.U32 R3, RZ, RZ, UR47 ;  /* 0x0000002fff037e24 */ /* 0x003fe2000f8e00ff */
[----:B------:R-:W-:Y:S01]  /*13a0*/  P2R R10, PR, RZ, 0x1 ;  /* 0x00000001ff0a7803 */ /* 0x000fe20000000000 */
[----:B------:R-:W-:Y:S01]  /*13b0*/  ULDC UR6, c[0x0][0x988] ;  /* 0x0002620000067ab9 */ /* 0x000fe20000000800 */
[----:B------:R-:W-:Y:S01]  /*13c0*/  UISETP.GE.AND UP0, UPT, UR48, 0x81, UPT ;  /* 0x000000813000788c */ /* 0x000fe2000bf06270 */
[----:B------:R-:W-:Y:S02]  /*13d0*/  IMAD R8, R3, -0x80, R8 ;  /* 0xffffff8003087824 */ /* 0x000fe400078e0208 */
[--C-:B------:R-:W-:Y:S02]  /*13e0*/  IMAD.MOV.U32 R118, RZ, RZ, R119.reuse ;  /* 0x000000ffff767224 */ /* 0x100fe400078e0077 */
[--C-:B------:R-:W-:Y:S01]  /*13f0*/  IMAD.MOV.U32 R116, RZ, RZ, R119.reuse ;  /* 0x000000ffff747224 */ /* 0x100fe200078e0077 */
[C---:B------:R-:W-:Y:S01]  /*1400*/  ISETP.GT.AND P4, PT, R8.reuse, RZ, PT ;  /* 0x000000ff0800720c */ /* 0x040fe20003f84270 */
[--C-:B------:R-:W-:Y:S01]  /*1410*/  IMAD.MOV.U32 R114, RZ, RZ, R119.reuse ;  /* 0x000000ffff727224 */ /* 0x100fe200078e0077 */
[C---:B------:R-:W-:Y:S01]  /*1420*/  ISETP.GT.AND P3, PT, R8.reuse, 0x1, PT ;  /* 0x000000010800780c */ /* 0x040fe20003f64270 */
[--C-:B------:R-:W-:Y:S01]  /*1430*/  IMAD.MOV.U32 R112, RZ, RZ, R119.reuse ;  /* 0x000000ffff707224 */ /* 0x100fe200078e0077 */
[----:B------:R-:W-:Y:S01]  /*1440*/  ISETP.GT.AND P1, PT, R8, 0x8, PT ;  /* 0x000000080800780c */ /* 0x000fe20003f24270 */
[--C-:B------:R-:W-:Y:S01]  /*1450*/  IMAD.MOV.U32 R110, RZ, RZ, R119.reuse ;  /* 0x000000ffff6e7224 */ /* 0x100fe200078e0077 */
[----:B------:R-:W-:Y:S01]  /*1460*/  FSEL R105, R24, -INF , P4 ;  /* 0xff80000018697808 */ /* 0x000fe20002000000 */
[--C-:B------:R-:W-:Y:S01]  /*1470*/  IMAD.MOV.U32 R108, RZ, RZ, R119.reuse ;  /* 0x000000ffff6c7224 */ /* 0x100fe200078e0077 */
[----:B------:R-:W-:Y:S01]  /*1480*/  FSEL R6, R25, -INF , P3 ;  /* 0xff80000019067808 */ /* 0x000fe20001800000 */
[--C-:B------:R-:W-:Y:S01]  /*1490*/  IMAD.MOV.U32 R106, RZ, RZ, R119.reuse ;  /* 0x000000ffff6a7224 */ /* 0x100fe200078e0077 */
[----:B------:R-:W-:Y:S01]  /*14a0*/  ISETP.GT.AND P2, PT, R8, 0x9, PT ;  /* 0x000000090800780c */ /* 0x000fe20003f44270 */
[--C-:B------:R-:W-:Y:S01]  /*14b0*/  IMAD.MOV.U32 R104, RZ, RZ, R119.reuse ;  /* 0x000000ffff687224 */ /* 0x100fe200078e0077 */
[----:B------:R-:W-:Y:S01]  /*14c0*/  FSEL R109, R28, -INF , P1 ;  /* 0xff8000001c6d7808 */ /* 0x000fe20000800000 */
[--C-:B------:R-:W-:Y:S01]  /*14d0*/  IMAD.MOV.U32 R102, RZ, RZ, R119.reuse ;  /* 0x000000ffff667224 */ /* 0x100fe200078e0077 */
[----:B------:R-:W-:Y:S01]  /*14e0*/  FMNMX.FTZ R0, R105, R6, !PT ;  /* 0x0000000669007209 */ /* 0x000fe20007810000 */
[--C-:B------:R-:W-:Y:S01]  /*14f0*/  IMAD.MOV.U32 R100, RZ, RZ, R119.reuse ;  /* 0x000000ffff647224 */ /* 0x100fe200078e0077 */
[C---:B------:R-:W-:Y:S01]  /*1500*/  ISETP.GT.AND P6, PT, R8.reuse, 0x10, PT ;  /* 0x000000100800780c */ /* 0x040fe20003fc4270 */
[--C-:B------:R-:W-:Y:S01]  /*1510*/  IMAD.MOV.U32 R98, RZ, RZ, R119.reuse ;  /* 0x000000ffff627224 */ /* 0x100fe200078e0077 */
[----:B------:R-:W-:Y:S01]  /*1520*/  FSEL R111, R29, -INF , P2 ;  /* 0xff8000001d6f7808 */ /* 0x000fe20001000000 */
[--C-:B------:R-:W-:Y:S01]  /*1530*/  IMAD.MOV.U32 R96, RZ, RZ, R119.reuse ;  /* 0x000000ffff607224 */ /* 0x100fe200078e0077 */
[----:B------:R-:W-:Y:S01]  /*1540*/  FMNMX.FTZ R0, R109, R0, !PT ;  /* 0x000000006d007209 */ /* 0x000fe20007810000 */
[--C-:B------:R-:W-:Y:S01]  /*1550*/  IMAD.MOV.U32 R94, RZ, RZ, R119.reuse ;  /* 0x000000ffff5e7224 */ /* 0x100fe200078e0077 */
[----:B------:R-:W-:Y:S01]  /*1560*/  ISETP.GT.AND P5, PT, R8, 0x11, PT ;  /* 0x000000110800780c */ /* 0x000fe20003fa4270 */
[--C-:B------:R-:W-:Y:S01]  /*1570*/  IMAD.MOV.U32 R92, RZ, RZ, R119.reuse ;  /* 0x000000ffff5c7224 */ /* 0x100fe200078e0077 */
[----:B------:R-:W-:Y:S01]  /*1580*/  FSEL R103, R32, -INF , P6 ;  /* 0xff80000020677808 */ /* 0x000fe20003000000 */
[--C-:B------:R-:W-:Y:S01]  /*1590*/  IMAD.MOV.U32 R90, RZ, RZ, R119.reuse ;  /* 0x000000ffff5a7224 */ /* 0x100fe200078e0077 */
[----:B------:R-:W-:Y:S01]  /*15a0*/  FMNMX.FTZ R0, R111, R0, !PT ;  /* 0x000000006f007209 */ /* 0x000fe20007810000 */
[----:B------:R-:W-:Y:S01]  /*15b0*/  IMAD.MOV.U32 R88, RZ, RZ, R119 ;  /* 0x000000ffff587224 */ /* 0x000fe200078e0077 */
[----:B------:R-:W-:-:S02]  /*15c0*/  FSEL R7, R26, -INF , P4 ;  /* 0xff8000001a077808 */ /* 0x000fc40002000000 */
[C---:B------:R-:W-:Y:S02]  /*15d0*/  ISETP.GT.AND P4, PT, R8.reuse, 0x18, PT ;  /* 0x000000180800780c */ /* 0x040fe40003f84270 */
[----:B------:R-:W-:Y:S02]  /*15e0*/  FSEL R89, R33, -INF , P5 ;  /* 0xff80000021597808 */ /* 0x000fe40002800000 */
[----:B------:R-:W-:Y:S02]  /*15f0*/  FMNMX.FTZ R0, R103, R0, !PT ;  /* 0x0000000067007209 */ /* 0x000fe40007810000 */
[----:B------:R-:W-:Y:S02]  /*1600*/  FSEL R27, R27, -INF , P3 ;  /* 0xff8000001b1b7808 */ /* 0x000fe40001800000 */
[----:B------:R-:W-:Y:S02]  /*1610*/  ISETP.GT.AND P3, PT, R8, 0x19, PT ;  /* 0x000000190800780c */ /* 0x000fe40003f64270 */
[----:B------:R-:W-:-:S02]  /*1620*/  FSEL R101, R36, -INF , P4 ;  /* 0xff80000024657808 */ /* 0x000fc40002000000 */
[----:B------:R-:W-:Y:S02]  /*1630*/  FMNMX.FTZ R0, R89, R0, !PT ;  /* 0x0000000059007209 */ /* 0x000fe40007810000 */
[----:B------:R-:W-:Y:S02]  /*1640*/  FSEL R9, R30, -INF , P1 ;  /* 0xff8000001e097808 */ /* 0x000fe40000800000 */
[----:B------:R-:W-:Y:S02]  /*1650*/  ISETP.GT.AND P1, PT, R8, 0x20, PT ;  /* 0x000000200800780c */ /* 0x000fe40003f24270 */
[----:B------:R-:W-:Y:S02]  /*1660*/  FSEL R93, R37, -INF , P3 ;  /* 0xff800000255d7808 */ /* 0x000fe40001800000 */
[----:B------:R-:W-:Y:S02]  /*1670*/  FMNMX.FTZ R0, R101, R0, !PT ;  /* 0x0000000065007209 */ /* 0x000fe40007810000 */
[----:B------:R-:W-:-:S02]  /*1680*/  FSEL R31, R31, -INF , P2 ;  /* 0xff8000001f1f7808 */ /* 0x000fc40001000000 */
[----:B------:R-:W-:Y:S02]  /*1690*/  ISETP.GT.AND P2, PT, R8, 0x21, PT ;  /* 0x000000210800780c */ /* 0x000fe40003f44270 */
        /* <DEDUP_REMOVED lines=54> */
[----:B------:R-:W-:Y:S02]  /*1a00*/  ISETP.GT.AND P0, PT, R8, 0x59, PT ;  /* 0x000000590800780c */ /* 0x000fe40003f04270 */
[----:B------:R-:W-:Y:S02]  /*1a10*/  FSEL R129, R68, -INF , P6 ;  /* 0xff80000044817808 */ /* 0x000fe40003000000 */
[----:B------:R-:W-:Y:S02]  /*1a20*/  FMNMX.FTZ R0, R127, R0, !PT ;  /* 0x000000007f007209 */ /* 0x000fe40007810000 */
[----:B------:R-:W-:Y:S02]  /*1a30*/  FSEL R59, R59, -INF , P5 ;  /* 0xff8000003b3b7808 */ /* 0x000fe40002800000 */
[----:B------:R-:W-:-:S02]  /*1a40*/  ISETP.GT.AND P5, PT, R8, 0x60, PT ;  /* 0x000000600800780c */ /* 0x000fc40003fa4270 */
[----:B------:R-:W-:Y:S02]  /*1a50*/  FSEL R69, R69, -INF , P0 ;  /* 0xff80000045457808 */ /* 0x000fe40000000000 */
[----:B------:R-:W-:Y:S02]  /*1a60*/  FMNMX.FTZ R0, R129, R0, !PT ;  /* 0x0000000081007209 */ /* 0x000fe40007810000 */
        /* <DEDUP_REMOVED lines=12> */
[----:B------:R-:W-:Y:S02]  /*1b30*/  FSEL R135, R77, -INF , P2 ;  /* 0xff8000004d877808 */ /* 0x000fe40001000000 */
[----:B------:R-:W-:Y:S02]  /*1b40*/  FMNMX.FTZ R0, R133, R0, !PT ;  /* 0x0000000085007209 */ /* 0x000fe40007810000 */
[----:B------:R-:W-:Y:S02]  /*1b50*/  ISETP.GT.AND P3, PT, R8, 0x70, PT ;  /* 0x000000700800780c */ /* 0x000fe40003f64270 */
[----:B------:R-:W-:-:S02]  /*1b60*/  FSEL R37, R62, -INF , P4 ;  /* 0xff8000003e257808 */ /* 0x000fc40002000000 */
[----:B------:R-:W-:Y:S02]  /*1b70*/  FSEL R137, R80, -INF , P3 ;  /* 0xff80000050897808 */ /* 0x000fe40001800000 */
[----:B------:R-:W-:Y:S02]  /*1b80*/  FMNMX.FTZ R0, R135, R0, !PT ;  /* 0x0000000087007209 */ /* 0x000fe40007810000 */
[C---:B------:R-:W-:Y:S02]  /*1b90*/  ISETP.GT.AND P4, PT, R8.reuse, 0x71, PT ;  /* 0x000000710800780c */ /* 0x040fe40003f84270 */
[----:B------:R-:W-:Y:S02]  /*1ba0*/  FMNMX.FTZ R0, R137, R0, !PT ;  /* 0x0000000089007209 */ /* 0x000fe40007810000 */
[----:B------:R-:W-:Y:S02]  /*1bb0*/  FSEL R139, R81, -INF , P4 ;  /* 0xff800000518b7808 */ /* 0x000fe40002000000 */
[----:B------:R-:W-:-:S02]  /*1bc0*/  ISETP.GT.AND P5, PT, R8, 0x78, PT ;  /* 0x000000780800780c */ /* 0x000fc40003fa4270 */
[----:B------:R-:W-:Y:S02]  /*1bd0*/  FMNMX.FTZ R0, R139, R0, !PT ;  /* 0x000000008b007209 */ /* 0x000fe40007810000 */
[----:B------:R-:W-:Y:S02]  /*1be0*/  FSEL R81, R84, -INF , P5 ;  /* 0xff80000054517808 */ /* 0x000fe40002800000 */
[----:B------:R-:W-:Y:S02]  /*1bf0*/  ISETP.GT.AND P6, PT, R8, 0x79, PT ;  /* 0x000000790800780c */ /* 0x000fe40003fc4270 */
[----:B------:R-:W-:Y:S02]  /*1c00*/  FMNMX.FTZ R0, R81, R0, !PT ;  /* 0x0000000051007209 */ /* 0x000fe40007810000 */
[----:B------:R-:W-:Y:S02]  /*1c10*/  FSEL R85, R85, -INF , P6 ;  /* 0xff80000055557808 */ /* 0x000fe40003000000 */
[----:B------:R-:W-:-:S02]  /*1c20*/  P2R R24, PR, RZ, 0x8 ;  /* 0x00000008ff187803 */ /* 0x000fc40000000000 */
[----:B------:R-:W-:Y:S01]  /*1c30*/  FMNMX.FTZ R12, R85, R0, !PT ;  /* 0x00000000550c7209 */ /* 0x000fe20007810000 */
[----:B------:R-:W-:Y:S01]  /*1c40*/  IMAD.U32 R0, RZ, RZ, UR6 ;  /* 0x00000006ff007e24 */ /* 0x000fe2000f8e00ff */
[----:B------:R-:W-:Y:S02]  /*1c50*/  P2R R30, PR, RZ, 0x1 ;  /* 0x00000001ff1e7803 */ /* 0x000fe40000000000 */
[----:B------:R-:W-:Y:S01]  /*1c60*/  P2R R28, PR, RZ, 0x2 ;  /* 0x00000002ff1c7803 */ /* 0x000fe20000000000 */
[----:B------:R-:W0:Y:S01]  /*1c70*/  SHFL.BFLY PT, R3, R12, 0x2, 0x1f ;  /* 0x0c401f000c037f89 */ /* 0x000e2200000e0000 */
[----:B------:R-:W-:Y:S02]  /*1c80*/  P2R R26, PR, RZ, 0x4 ;  /* 0x00000004ff1a7803 */ /* 0x000fe40000000000 */
[C---:B------:R-:W-:Y:S02]  /*1c90*/  ISETP.GT.AND P2, PT, R8.reuse, 0x58, PT ;  /* 0x000000580800780c */ /* 0x040fe40003f44270 */
[----:B------:R-:W-:-:S02]  /*1ca0*/  ISETP.GT.AND P1, PT, R8, 0x59, PT ;  /* 0x000000590800780c */ /* 0x000fc40003f24270 */
[----:B------:R-:W-:Y:S02]  /*1cb0*/  ISETP.GT.AND P0, PT, R8, 0x60, PT ;  /* 0x000000600800780c */ /* 0x000fe40003f04270 */
[----:B------:R-:W-:Y:S02]  /*1cc0*/  FSEL R45, R70, -INF , P2 ;  /* 0xff800000462d7808 */ /* 0x000fe40001000000 */
[----:B------:R-:W-:Y:S02]  /*1cd0*/  FSEL R71, R71, -INF , P1 ;  /* 0xff80000047477808 */ /* 0x000fe40000800000 */
[----:B------:R-:W-:Y:S02]  /*1ce0*/  FSEL R49, R74, -INF , P0 ;  /* 0xff8000004a317808 */ /* 0x000fe40000000000 */
[----:B------:R-:W-:Y:S02]  /*1cf0*/  ISETP.NE.AND P0, PT, R30, RZ, PT ;  /* 0x000000ff1e00720c */ /* 0x000fe40003f05270 */
[----:B------:R-:W-:-:S02]  /*1d00*/  ISETP.NE.AND P1, PT, R28, RZ, PT ;  /* 0x000000ff1c00720c */ /* 0x000fc40003f25270 */
[----:B------:R-:W-:Y:S02]  /*1d10*/  FSEL R75, R75, -INF , P0 ;  /* 0xff8000004b4b7808 */ /* 0x000fe40000000000 */
[----:B------:R-:W-:Y:S02]  /*1d20*/  ISETP.NE.AND P2, PT, R26, RZ, PT ;  /* 0x000000ff1a00720c */ /* 0x000fe40003f45270 */
[----:B------:R-:W-:Y:S02]  /*1d30*/  FSEL R87, R87, -INF , P6 ;  /* 0xff80000057577808 */ /* 0x000fe40003000000 */
[----:B0-----:R-:W-:Y:S02]  /*1d40*/  FMNMX.FTZ R14, R12, R3, !PT ;  /* 0x000000030c0e7209 */ /* 0x001fe40007810000 */
[----:B------:R-:W-:Y:S02]  /*1d50*/  ISETP.NE.AND P0, PT, R10, RZ, PT ;  /* 0x000000ff0a00720c */ /* 0x000fe40003f05270 */
[----:B------:R-:W-:Y:S01]  /*1d60*/  R2UR UR6, R4 ;  /* 0x00000000040672ca */ /* 0x000fe200000e0000 */
[----:B------:R-:W0:-:S12]  /*1d70*/  SHFL.BFLY PT, R3, R14, 0x1, 0x1f ;  /* 0x0c201f000e037f89 */ /* 0x000e1800000e0000 */
[----:B------:R-:W-:-:S04]  /*1d80*/  UIADD3 UR6, UR6, 0x16840, URZ ;  /* 0x0001684006067890 */ /* 0x000fc8000fffe03f */
[----:B------:R-:W-:Y:S01]  /*1d90*/  UPRMT UR6, UR41, 0x654, UR6 ;  /* 0x0000065429067896 */ /* 0x000fe20008000006 */
[----:B0-----:R-:W-:-:S08]  /*1da0*/  FMNMX.FTZ R3, R14, R3, !PT ;  /* 0x000000030e037209 */ /* 0x001fd00007810000 */
[----:B------:R-:W-:Y:S01]  /*1db0*/  SYNCS.ARRIVE.TRANS64.RED.A1T0 RZ, [UR6], RZ ;  /* 0x000000ffffff79a7 */ /* 0x000fe20008100406 */
[C---:B------:R-:W-:Y:S01]  /*1dc0*/  FSETP.NEU.FTZ.AND P3, PT, R3.reuse, -INF , PT ;  /* 0xff8000000300780b */ /* 0x040fe20003f7d000 */
[----:B------:R-:W-:-:S05]  /*1dd0*/  FMUL.FTZ R20, R3, R0 ;  /* 0x0000000003147220 */ /* 0x000fca0000410000 */
[----:B------:R-:W-:Y:S02]  /*1de0*/  FSEL R8, R20, RZ, P3 ;  /* 0x000000ff14087208 */ /* 0x000fe40001800000 */
[----:B------:R-:W-:-:S03]  /*1df0*/  ISETP.NE.AND P3, PT, R24, RZ, PT ;  /* 0x000000ff1800720c */ /* 0x000fc60003f65270 */
[-CC-:B------:R-:W-:Y:S01]  /*1e00*/  FFMA.FTZ R53, R6, R0.reuse, -R8.reuse ;  /* 0x0000000006357223 */ /* 0x180fe20000010808 */
[----:B------:R-:W-:Y:S01]  /*1e10*/  FMNMX.FTZ R6, R7, R27, !PT ;  /* 0x0000001b07067209 */ /* 0x000fe20007810000 */
[-CC-:B------:R-:W-:Y:S01]  /*1e20*/  FFMA.FTZ R132, R95, R0.reuse, -R8.reuse ;  /* 0x000000005f847223 */ /* 0x180fe20000010808 */
[----:B------:R-:W-:Y:S01]  /*1e30*/  FSEL R95, R78, -INF , P1 ;  /* 0xff8000004e5f7808 */ /* 0x000fe20000800000 */
[--C-:B------:R-:W-:Y:S01]  /*1e40*/  FFMA.FTZ R130, R97, R0, -R8.reuse ;  /* 0x0000000061827223 */ /* 0x100fe20000010808 */
        /* <DEDUP_REMOVED lines=13> */
[--C-:B------:R-:W-:Y:S01]  /*1f20*/  FFMA.FTZ R122, R109, R0, -R8.reuse ;  /* 0x000000006d7a7223 */ /* 0x100fe20000010808 */
[----:B------:R-:W-:Y:S01]  /*1f30*/  FSEL R103, R86, -INF , P5 ;  /* 0xff80000056677808 */ /* 0x000fe20002800000 */
[----:B------:R-:W-:Y:S01]  /*1f40*/  MUFU.EX2 R53, R53 ;  /* 0x0000003500357308 */ /* 0x000fe20000000800 */
[----:B------:R-:W-:Y:S01]  /*1f50*/  FMNMX.FTZ R6, R13, R6, !PT ;  /* 0x000000060d067209 */ /* 0x000fe20007810000 */
[-CC-:B------:R-:W-:Y:S01]  /*1f60*/  FFMA.FTZ R57, R111, R0.reuse, -R8.reuse ;  /* 0x000000006f397223 */ /* 0x180fe20000010808 */
[-CC-:B------:R-:W-:Y:S01]  /*1f70*/  FFMA.FTZ R121, R121, R0.reuse, -R8.reuse ;  /* 0x0000000079797223 */ /* 0x180fe20000010808 */
[--C-:B------:R-:W-:Y:S01]  /*1f80*/  FFMA.FTZ R138, R123, R0, -R8.reuse ;  /* 0x000000007b8a7223 */ /* 0x100fe20000010808 */
[----:B------:R-:W-:Y:S01]  /*1f90*/  FMNMX.FTZ R6, R39, R6, !PT ;  /* 0x0000000627067209 */ /* 0x000fe20007810000 */
[-CC-:B------:R-:W-:Y:S01]  /*1fa0*/  FFMA.FTZ R77, R93, R0.reuse, -R8.reuse ;  /* 0x000000005d4d7223 */ /* 0x180fe20000010808 */
[--C-:B------:R-:W-:Y:S01]  /*1fb0*/  FFMA.FTZ R93, R107, R0, -R8.reuse ;  /* 0x000000006b5d7223 */ /* 0x100fe20000010808 */
[----:B------:R-:W0:Y:S01]  /*1fc0*/  MUFU.EX2 R120, R120 ;  /* 0x0000007800787308 */ /* 0x000e220000000800 */
[----:B------:R-:W-:Y:S01]  /*1fd0*/  FMNMX.FTZ R6, R15, R6, !PT ;  /* 0x000000060f067209 */ /* 0x000fe20007810000 */
[-CC-:B------:R-:W-:Y:S01]  /*1fe0*/  FFMA.FTZ R150, R81, R0.reuse, -R8.reuse ;  /* 0x0000000051967223 */ /* 0x180fe20000010808 */
[-CC-:B------:R-:W-:Y:S01]  /*1ff0*/  FFMA.FTZ R91, R91, R0.reuse, -R8.reuse ;  /* 0x000000005b5b7223 */ /* 0x180fe20000010808 */
[--C-:B------:R-:W-:Y:S01]  /*2000*/  FFMA.FTZ R134, R113, R0, -R8.reuse ;  /* 0x0000000071867223 */ /* 0x100fe20000010808 */
[----:B------:R-:W-:Y:S01]  /*2010*/  FMNMX.FTZ R6, R43, R6, !PT ;  /* 0x000000062b067209 */ /* 0x000fe20007810000 */
[-CC-:B------:R-:W-:Y:S01]  /*2020*/  FFMA.FTZ R136, R117, R0.reuse, -R8.reuse ;  /* 0x0000000075887223 */ /* 0x180fe20000010808 */
[--C-:B------:R-:W-:Y:S01]  /*2030*/  FFMA.FTZ R83, R115, R0, -R8.reuse ;  /* 0x0000000073537223 */ /* 0x100fe20000010808 */
[----:B------:R-:W1:Y:S01]  /*2040*/  MUFU.EX2 R122, R122 ;  /* 0x0000007a007a7308 */ /* 0x000e620000000800 */
[----:B------:R-:W-:Y:S01]  /*2050*/  FMNMX.FTZ R6, R21, R6, !PT ;  /* 0x0000000615067209 */ /* 0x000fe20007810000 */
[-CC-:B------:R-:W-:Y:S01]  /*2060*/  FFMA.FTZ R61, R61, R0.reuse, -R8.reuse ;  /* 0x000000003d3d7223 */ /* 0x180fe20000010808 */
[-CC-:B------:R-:W-:Y:S01]  /*2070*/  FFMA.FTZ R140, R125, R0.reuse, -R8.reuse ;  /* 0x000000007d8c7223 */ /* 0x180fe20000010808 */
[--C-:B------:R-:W-:Y:S01]  /*2080*/  FFMA.FTZ R105, R127, R0, -R8.reuse ;  /* 0x000000007f697223 */ /* 0x100fe20000010808 */
[----:B------:R-:W-:Y:S01]  /*2090*/  FMNMX.FTZ R6, R47, R6, !PT ;  /* 0x000000062f067209 */ /* 0x000fe20007810000 */
[-CC-:B------:R-:W-:Y:S01]  /*20a0*/  FFMA.FTZ R142, R129, R0.reuse, -R8.reuse ;  /* 0x00000000818e7223 */ /* 0x180fe20000010808 */
[--C-:B------:R-:W-:Y:S01]  /*20b0*/  FFMA.FTZ R69, R69, R0, -R8.reuse ;  /* 0x0000000045457223 */ /* 0x100fe20000010808 */
[----:B------:R-:W2:Y:S01]  /*20c0*/  MUFU.EX2 R57, R57 ;  /* 0x0000003900397308 */ /* 0x000ea20000000800 */
[----:B------:R-:W-:Y:S01]  /*20d0*/  FMNMX.FTZ R6, R25, R6, !PT ;  /* 0x0000000619067209 */ /* 0x000fe20007810000 */
[-CC-:B------:R-:W-:Y:S01]  /*20e0*/  FFMA.FTZ R144, R131, R0.reuse, -R8.reuse ;  /* 0x0000000083907223 */ /* 0x180fe20000010808 */
[-CC-:B------:R-:W-:Y:S01]  /*20f0*/  FFMA.FTZ R73, R73, R0.reuse, -R8.reuse ;  /* 0x0000000049497223 */ /* 0x180fe20000010808 */
[--C-:B------:R-:W-:Y:S01]  /*2100*/  FFMA.FTZ R146, R133, R0, -R8.reuse ;  /* 0x0000000085927223 */ /* 0x100fe20000010808 */
[----:B------:R-:W-:Y:S01]  /*2110*/  FMNMX.FTZ R6, R51, R6, !PT ;  /* 0x0000000633067209 */ /* 0x000fe20007810000 */
[-CC-:B------:R-:W-:Y:S01]  /*2120*/  FFMA.FTZ R107, R135, R0.reuse, -R8.reuse ;  /* 0x00000000876b7223 */ /* 0x180fe20000010808 */
[--C-:B------:R-:W-:Y:S01]  /*2130*/  FFMA.FTZ R148, R137, R0, -R8.reuse ;  /* 0x0000000089947223 */ /* 0x100fe20000010808 */
[----:B------:R3:W-:Y:S01]  /*2140*/  MUFU.EX2 R79, R121 ;  /* 0x00000079004f7308 */ /* 0x0007e20000000800 */
[----:B------:R-:W-:Y:S01]  /*2150*/  FMNMX.FTZ R6, R29, R6, !PT ;  /* 0x000000061d067209 */ /* 0x000fe20007810000 */
[-CC-:B------:R-:W-:Y:S01]  /*2160*/  FFMA.FTZ R109, R139, R0.reuse, -R8.reuse ;  /* 0x000000008b6d7223 */ /* 0x180fe20000010808 */
[----:B------:R-:W-:Y:S01]  /*2170*/  FFMA.FTZ R81, R85, R0, -R8 ;  /* 0x0000000055517223 */ /* 0x000fe20000010808 */
[--C-:B------:R-:W-:Y:S01]  /*2180*/  IMAD.MOV.U32 R117, RZ, RZ, R119.reuse ;  /* 0x000000ffff757224 */ /* 0x100fe200078e0077 */
[----:B------:R-:W-:Y:S01]  /*2190*/  FMNMX.FTZ R6, R55, R6, !PT ;  /* 0x0000000637067209 */ /* 0x000fe20007810000 */
[--C-:B------:R-:W-:Y:S01]  /*21a0*/  IMAD.MOV.U32 R115, RZ, RZ, R119.reuse ;  /* 0x000000ffff737224 */ /* 0x100fe200078e0077 */
[----:B------:R-:W-:Y:S01]  /*21b0*/  MOV R113, R119 ;  /* 0x0000007700717202 */ /* 0x000fe20000000f00 */
[----:B------:R-:W4:Y:S01]  /*21c0*/  MUFU.EX2 R124, R124 ;  /* 0x0000007c007c7308 */ /* 0x000f220000000800 */
[----:B------:R-:W-:Y:S01]  /*21d0*/  FMNMX.FTZ R6, R33, R6, !PT ;  /* 0x0000000621067209 */ /* 0x000fe20007810000 */
[----:B------:R-:W-:-:S03]  /*21e0*/  IMAD.MOV.U32 R111, RZ, RZ, R119 ;  /* 0x000000ffff6f7224 */ /* 0x000fc600078e0077 */
[----:B------:R-:W-:-:S03]  /*21f0*/  FMNMX.FTZ R6, R59, R6, !PT ;  /* 0x000000063b067209 */ /* 0x000fc60007810000 */
[----:B------:R-:W5:Y:S01]  /*2200*/  MUFU.EX2 R65, R65 ;  /* 0x0000004100417308 */ /* 0x000f620000000800 */
[----:B------:R-:W-:-:S04]  /*2210*/  FMNMX.FTZ R6, R37, R6, !PT ;  /* 0x0000000625067209 */ /* 0x000fc80007810000 */
[----:B------:R-:W-:-:S03]  /*2220*/  FMNMX.FTZ R6, R63, R6, !PT ;  /* 0x000000063f067209 */ /* 0x000fc60007810000 */
[----:B------:R-:W5:Y:S01]  /*2230*/  MUFU.EX2 R126, R126 ;  /* 0x0000007e007e7308 */ /* 0x000f620000000800 */
[----:B------:R-:W-:-:S04]  /*2240*/  FMNMX.FTZ R6, R41, R6, !PT ;  /* 0x0000000629067209 */ /* 0x000fc80007810000 */
[----:B------:R-:W-:-:S03]  /*2250*/  FMNMX.FTZ R6, R67, R6, !PT ;  /* 0x0000000643067209 */ /* 0x000fc60007810000 */
[----:B------:R-:W5:Y:S01]  /*2260*/  MUFU.EX2 R77, R77 ;  /* 0x0000004d004d7308 */ /* 0x000f620000000800 */
[----:B------:R-:W-:-:S04]  /*2270*/  FMNMX.FTZ R6, R45, R6, !PT ;  /* 0x000000062d067209 */ /* 0x000fc80007810000 */
[----:B------:R-:W-:-:S03]  /*2280*/  FMNMX.FTZ R6, R71, R6, !PT ;  /* 0x0000000647067209 */ /* 0x000fc60007810000 */
[----:B------:R-:W-:Y:S01]  /*2290*/  MUFU.EX2 R128, R128 ;  /* 0x0000008000807308 */ /* 0x000fe20000000800 */
        /* <DEDUP_REMOVED lines=11> */
[----:B------:R-:W-:Y:S02]  /*2350*/  MUFU.EX2 R132, R132 ;  /* 0x0000008400847308 */ /* 0x000fe40000000800 */
[----:B------:R-:W0:Y:S06]  /*2360*/  SHFL.BFLY PT, R5, R6, 0x2, 0x1f ;  /* 0x0c401f0006057f89 */ /* 0x000e2c00000e0000 */
[----:B------:R-:W-:Y:S08]  /*2370*/  MUFU.EX2 R93, R93 ;  /* 0x0000005d005d7308 */ /* 0x000ff00000000800 */
[----:B------:R-:W-:Y:S08]  /*2380*/  MUFU.EX2 R134, R134 ;  /* 0x0000008600867308 */ /* 0x000ff00000000800 */
[----:B------:R-:W-:Y:S01]  /*2390*/  MUFU.EX2 R136, R136 ;  /* 0x0000008800887308 */ /* 0x000fe20000000800 */
[----:B0-----:R-:W-:-:S05]  /*23a0*/  FMNMX.FTZ R10, R6, R5, !PT ;  /* 0x00000005060a7209 */ /* 0x001fca0007810000 */
[----:B------:R-:W0:Y:S02]  /*23b0*/  SHFL.BFLY PT, R5, R10, 0x1, 0x1f ;  /* 0x0c201f000a057f89 */ /* 0x000e2400000e0000 */
[----:B------:R-:W-:Y:S08]  /*23c0*/  MUFU.EX2 R83, R83 ;  /* 0x0000005300537308 */ /* 0x000ff00000000800 */
[----:B------:R-:W-:Y:S08]  /*23d0*/  MUFU.EX2 R138, R138 ;  /* 0x0000008a008a7308 */ /* 0x000ff00000000800 */
[----:B------:R-:W-:Y:S01]  /*23e0*/  MUFU.EX2 R61, R61 ;  /* 0x0000003d003d7308 */ /* 0x000fe20000000800 */
[----:B0-----:R-:W-:-:S07]  /*23f0*/  FMNMX.FTZ R5, R10, R5, !PT ;  /* 0x000000050a057209 */ /* 0x001fce0007810000 */
[----:B------:R-:W-:Y:S01]  /*2400*/  MUFU.EX2 R140, R140 ;  /* 0x0000008c008c7308 */ /* 0x000fe20000000800 */
[C---:B------:R-:W-:Y:S01]  /*2410*/  FSETP.NEU.FTZ.AND P1, PT, R5.reuse, -INF , PT ;  /* 0xff8000000500780b */ /* 0x040fe20003f3d000 */
[----:B------:R-:W-:-:S06]  /*2420*/  FMUL.FTZ R26, R5, R0 ;  /* 0x00000000051a7220 */ /* 0x000fcc0000410000 */
[----:B------:R-:W-:Y:S01]  /*2430*/  MUFU.EX2 R105, R105 ;  /* 0x0000006900697308 */ /* 0x000fe20000000800 */
[----:B------:R-:W-:Y:S02]  /*2440*/  FSEL R26, R26, RZ, P1 ;  /* 0x000000ff1a1a7208 */ /* 0x000fe40000800000 */
[----:B------:R-:W-:-:S03]  /*2450*/  PLOP3.LUT P1, PT, PT, PT, UP0, 0x80, 0x0 ;  /* 0x000000000000781c */ /* 0x000fc60003f2f008 */
[-CC-:B---3--:R-:W-:Y:S01]  /*2460*/  FFMA.FTZ R121, R7, R0.reuse, -R26.reuse ;  /* 0x0000000007797223 */ /* 0x188fe2000001081a */
[-CC-:B------:R-:W-:Y:S01]  /*2470*/  FFMA.FTZ R6, R27, R0.reuse, -R26.reuse ;  /* 0x000000001b067223 */ /* 0x180fe2000001081a */
[-CC-:B------:R-:W-:Y:S01]  /*2480*/  FFMA.FTZ R123, R9, R0.reuse, -R26.reuse ;  /* 0x00000000097b7223 */ /* 0x180fe2000001081a */
[----:B------:R-:W-:Y:S01]  /*2490*/  FADD.FTZ R7, R120, R53 ;  /* 0x0000003578077221 */ /* 0x000fe20000010000 */
[-CC-:B------:R-:W-:Y:S01]  /*24a0*/  FFMA.FTZ R8, R31, R0.reuse, -R26.reuse ;  /* 0x000000001f087223 */ /* 0x180fe2000001081a */
[-CC-:B------:R-:W-:Y:S01]  /*24b0*/  FFMA.FTZ R125, R11, R0.reuse, -R26.reuse ;  /* 0x000000000b7d7223 */ /* 0x180fe2000001081a */
[----:B------:R-:W-:Y:S01]  /*24c0*/  MUFU.EX2 R121, R121 ;  /* 0x0000007900797308 */ /* 0x000fe20000000800 */
[----:B-1----:R-:W-:Y:S01]  /*24d0*/  FADD.FTZ R30, R122, R7 ;  /* 0x000000077a1e7221 */ /* 0x002fe20000010000 */
[-CC-:B------:R-:W-:Y:S01]  /*24e0*/  FFMA.FTZ R10, R35, R0.reuse, -R26.reuse ;  /* 0x00000000230a7223 */ /* 0x180fe2000001081a */
[-CC-:B------:R-:W-:Y:S01]  /*24f0*/  FFMA.FTZ R127, R13, R0.reuse, -R26.reuse ;  /* 0x000000000d7f7223 */ /* 0x180fe2000001081a */
[-C--:B------:R-:W-:Y:S01]  /*2500*/  FFMA.FTZ R12, R39, R0.reuse, -R26 ;  /* 0x00000000270c7223 */ /* 0x080fe2000001081a */
[----:B--2---:R-:W-:Y:S01]  /*2510*/  FADD.FTZ R7, R57, R30 ;  /* 0x0000001e39077221 */ /* 0x004fe20000010000 */
[-CC-:B------:R-:W-:Y:S01]  /*2520*/  FFMA.FTZ R129, R15, R0.reuse, -R26.reuse ;  /* 0x000000000f817223 */ /* 0x180fe2000001081a */
[-CC-:B------:R-:W-:Y:S01]  /*2530*/  FFMA.FTZ R14, R43, R0.reuse, -R26.reuse ;  /* 0x000000002b0e7223 */ /* 0x180fe2000001081a */
[----:B------:R-:W0:Y:S01]  /*2540*/  MUFU.EX2 R6, R6 ;  /* 0x0000000600067308 */ /* 0x000e220000000800 */
[----:B----4-:R-:W-:Y:S01]  /*2550*/  FADD.FTZ R32, R124, R7 ;  /* 0x000000077c207221 */ /* 0x010fe20000010000 */
[-CC-:B------:R-:W-:Y:S01]  /*2560*/  FFMA.FTZ R131, R21, R0.reuse, -R26.reuse ;  /* 0x0000000015837223 */ /* 0x180fe2000001081a */
[-CC-:B------:R-:W-:Y:S01]  /*2570*/  FFMA.FTZ R20, R47, R0.reuse, -R26.reuse ;  /* 0x000000002f147223 */ /* 0x180fe2000001081a */
[-C--:B------:R-:W-:Y:S01]  /*2580*/  FFMA.FTZ R133, R25, R0.reuse, -R26 ;  /* 0x0000000019857223 */ /* 0x080fe2000001081a */
[----:B-----5:R-:W-:Y:S01]  /*2590*/  FADD.FTZ R7, R65, R32 ;  /* 0x0000002041077221 */ /* 0x020fe20000010000 */
[-CC-:B------:R-:W-:Y:S01]  /*25a0*/  FFMA.FTZ R24, R51, R0.reuse, -R26.reuse ;  /* 0x0000000033187223 */ /* 0x180fe2000001081a */
[-CC-:B------:R-:W-:Y:S01]  /*25b0*/  FFMA.FTZ R135, R29, R0.reuse, -R26.reuse ;  /* 0x000000001d877223 */ /* 0x180fe2000001081a */
[----:B------:R-:W1:Y:S01]  /*25c0*/  MUFU.EX2 R123, R123 ;  /* 0x0000007b007b7308 */ /* 0x000e620000000800 */
[----:B------:R-:W-:Y:S01]  /*25d0*/  FADD.FTZ R32, R126, R7 ;  /* 0x000000077e207221 */ /* 0x000fe20000010000 */
[-CC-:B------:R-:W-:Y:S01]  /*25e0*/  FFMA.FTZ R28, R55, R0.reuse, -R26.reuse ;  /* 0x00000000371c7223 */ /* 0x180fe2000001081a */
[-CC-:B------:R-:W-:Y:S01]  /*25f0*/  FFMA.FTZ R137, R33, R0.reuse, -R26.reuse ;  /* 0x0000000021897223 */ /* 0x180fe2000001081a */
[-C--:B------:R-:W-:Y:S01]  /*2600*/  FFMA.FTZ R30, R59, R0.reuse, -R26 ;  /* 0x000000003b1e7223 */ /* 0x080fe2000001081a */
[----:B------:R-:W-:Y:S01]  /*2610*/  FADD.FTZ R9, R77, R32 ;  /* 0x000000204d097221 */ /* 0x000fe20000010000 */
[-CC-:B------:R-:W-:Y:S01]  /*2620*/  FFMA.FTZ R139, R37, R0.reuse, -R26.reuse ;  /* 0x00000000258b7223 */ /* 0x180fe2000001081a */
[-C--:B------:R-:W-:Y:S01]  /*2630*/  FFMA.FTZ R32, R63, R0.reuse, -R26 ;  /* 0x000000003f207223 */ /* 0x080fe2000001081a */
[----:B------:R-:W2:Y:S01]  /*2640*/  MUFU.EX2 R8, R8 ;  /* 0x0000000800087308 */ /* 0x000ea20000000800 */
[----:B0-----:R-:W-:Y:S01]  /*2650*/  FADD.FTZ R34, R121, R6 ;  /* 0x0000000679227221 */ /* 0x001fe20000010000 */
[----:B------:R-:W-:Y:S01]  /*2660*/  FADD.FTZ R36, R128, R9 ;  /* 0x0000000980247221 */ /* 0x000fe20000010000 */
[-CC-:B------:R-:W-:Y:S01]  /*2670*/  FFMA.FTZ R141, R41, R0.reuse, -R26.reuse ;  /* 0x00000000298d7223 */ /* 0x180fe2000001081a */
[-CC-:B------:R-:W-:Y:S01]  /*2680*/  FFMA.FTZ R143, R45, R0.reuse, -R26.reuse ;  /* 0x000000002d8f7223 */ /* 0x180fe2000001081a */
[-C--:B------:R-:W-:Y:S01]  /*2690*/  FFMA.FTZ R71, R71, R0.reuse, -R26 ;  /* 0x0000000047477223 */ /* 0x080fe2000001081a */
[----:B------:R-:W-:Y:S01]  /*26a0*/  FADD.FTZ R9, R89, R36 ;  /* 0x0000002459097221 */ /* 0x000fe20000010000 */
[-C--:B------:R-:W-:Y:S01]  /*26b0*/  FFMA.FTZ R49, R49, R0.reuse, -R26 ;  /* 0x0000000031317223 */ /* 0x080fe2000001081a */
[----:B------:R-:W0:Y:S01]  /*26c0*/  MUFU.EX2 R125, R125 ;  /* 0x0000007d007d7308 */ /* 0x000e220000000800 */
[----:B-1----:R-:W-:Y:S01]  /*26d0*/  FADD.FTZ R7, R123, R34 ;  /* 0x000000227b077221 */ /* 0x002fe20000010000 */
[-CC-:B------:R-:W-:Y:S01]  /*26e0*/  FFMA.FTZ R75, R75, R0.reuse, -R26.reuse ;  /* 0x000000004b4b7223 */ /* 0x180fe2000001081a */
[-CC-:B------:R-:W-:Y:S01]  /*26f0*/  FFMA.FTZ R95, R95, R0.reuse, -R26.reuse ;  /* 0x000000005f5f7223 */ /* 0x180fe2000001081a */
[-CC-:B------:R-:W-:Y:S01]  /*2700*/  FFMA.FTZ R97, R97, R0.reuse, -R26.reuse ;  /* 0x0000000061617223 */ /* 0x180fe2000001081a */
[-CC-:B------:R-:W-:Y:S01]  /*2710*/  FFMA.FTZ R99, R99, R0.reuse, -R26.reuse ;  /* 0x0000000063637223 */ /* 0x180fe2000001081a */
[-CC-:B------:R-:W-:Y:S01]  /*2720*/  FFMA.FTZ R101, R101, R0.reuse, -R26.reuse ;  /* 0x0000000065657223 */ /* 0x180fe2000001081a */
[-CC-:B------:R-:W-:Y:S01]  /*2730*/  FFMA.FTZ R103, R103, R0.reuse, -R26.reuse ;  /* 0x0000000067677223 */ /* 0x180fe2000001081a */
[----:B------:R-:W1:Y:S01]  /*2740*/  MUFU.EX2 R10, R10 ;  /* 0x0000000a000a7308 */ /* 0x000e620000000800 */
[----:B--2---:R-:W-:Y:S01]  /*2750*/  FADD.FTZ R34, R8, R7 ;  /* 0x0000000708227221 */ /* 0x004fe20000010000 */
[----:B------:R-:W-:Y:S01]  /*2760*/  FFMA.FTZ R87, R87, R0, -R26 ;  /* 0x0000000057577223 */ /* 0x000fe2000001081a */
[----:B------:R-:W-:-:S02]  /*2770*/  F2FP.F16.F32.PACK_AB R121, R6, R121 ;  /* 0x000000790679723e */ /* 0x000fc400000000ff */
[----:B------:R-:W-:Y:S02]  /*2780*/  F2FP.F16.F32.PACK_AB R123, R8, R123 ;  /* 0x0000007b087b723e */ /* 0x000fe400000000ff */
[----:B------:R-:W-:Y:S01]  /*2790*/  F2FP.F16.F32.PACK_AB R128, R89, R128 ;  /* 0x000000805980723e */ /* 0x000fe200000000ff */
[----:B------:R-:W2:Y:S01]  /*27a0*/  MUFU.EX2 R127, R127 ;  /* 0x0000007f007f7308 */ /* 0x000ea20000000800 */
[----:B0-----:R-:W-:Y:S01]  /*27b0*/  FADD.FTZ R7, R125, R34 ;  /* 0x000000227d077221 */ /* 0x001fe20000010000 */
[----:B------:R-:W-:Y:S01]  /*27c0*/  FADD.FTZ R34, R130, R9 ;  /* 0x0000000982227221 */ /* 0x000fe20000010000 */
[----:B------:R-:W-:Y:S02]  /*27d0*/  F2FP.F16.F32.PACK_AB R130, R91, R130 ;  /* 0x000000825b82723e */ /* 0x000fe400000000ff */
[----:B------:R-:W-:Y:S01]  /*27e0*/  F2FP.F16.F32.PACK_AB R120, R53, R120 ;  /* 0x000000783578723e */ /* 0x000fe200000000ff */
[----:B------:R-:W-:Y:S01]  /*27f0*/  FADD.FTZ R9, R91, R34 ;  /* 0x000000225b097221 */ /* 0x000fe20000010000 */
[----:B------:R-:W-:Y:S01]  /*2800*/  FFMA.FTZ R34, R67, R0, -R26 ;  /* 0x0000000043227223 */ /* 0x000fe2000001081a */
[----:B------:R-:W0:Y:S01]  /*2810*/  MUFU.EX2 R12, R12 ;  /* 0x0000000c000c7308 */ /* 0x000e220000000800 */
[----:B-1----:R-:W-:Y:S01]  /*2820*/  FADD.FTZ R36, R10, R7 ;  /* 0x000000070a247221 */ /* 0x002fe20000010000 */
[----:B------:R-:W-:Y:S01]  /*2830*/  FADD.FTZ R38, R132, R9 ;  /* 0x0000000984267221 */ /* 0x000fe20000010000 */
[----:B------:R-:W-:Y:S01]  /*2840*/  F2FP.F16.F32.PACK_AB R132, R93, R132 ;  /* 0x000000845d84723e */ /* 0x000fe200000000ff */
[--C-:B------:R-:W-:Y:S01]  /*2850*/  IMAD.MOV.U32 R91, RZ, RZ, R119.reuse ;  /* 0x000000ffff5b7224 */ /* 0x100fe200078e0077 */
[----:B------:R-:W-:Y:S01]  /*2860*/  F2FP.F16.F32.PACK_AB R122, R57, R122 ;  /* 0x0000007a397a723e */ /* 0x000fe200000000ff */
[----:B------:R-:W-:Y:S01]  /*2870*/  FADD.FTZ R9, R93, R38 ;  /* 0x000000265d097221 */ /* 0x000fe20000010000 */
[----:B------:R-:W-:Y:S01]  /*2880*/  F2FP.F16.F32.PACK_AB R124, R65, R124 ;  /* 0x0000007c417c723e */ /* 0x000fe200000000ff */
[----:B------:R-:W1:Y:S01]  /*2890*/  MUFU.EX2 R129, R129 ;  /* 0x0000008100817308 */ /* 0x000e620000000800 */
[----:B--2---:R-:W-:Y:S01]  /*28a0*/  FADD.FTZ R7, R127, R36 ;  /* 0x000000247f077221 */ /* 0x004fe20000010000 */
[----:B------:R-:W-:Y:S01]  /*28b0*/  F2FP.F16.F32.PACK_AB R126, R77, R126 ;  /* 0x0000007e4d7e723e */ /* 0x000fe200000000ff */
[----:B------:R-:W-:Y:S01]  /*28c0*/  IMAD.MOV.U32 R93, RZ, RZ, R119 ;  /* 0x000000ffff5d7224 */ /* 0x000fe200078e0077 */
[----:B------:R-:W-:-:S02]  /*28d0*/  F2FP.F16.F32.PACK_AB R125, R10, R125 ;  /* 0x0000007d0a7d723e */ /* 0x000fc400000000ff */
[----:B------:R-:W-:Y:S02]  /*28e0*/  MOV R89, R119 ;  /* 0x0000007700597202 */ /* 0x000fe40000000f00 */
[----:B------:R-:W2:Y:S01]  /*28f0*/  MUFU.EX2 R14, R14 ;  /* 0x0000000e000e7308 */ /* 0x000ea20000000800 */
[C---:B0-----:R-:W-:Y:S01]  /*2900*/  FADD.FTZ R36, R12.reuse, R7 ;  /* 0x000000070c247221 */ /* 0x041fe20000010000 */
[----:B------:R-:W-:-:S06]  /*2910*/  F2FP.F16.F32.PACK_AB R127, R12, R127 ;  /* 0x0000007f0c7f723e */ /* 0x000fcc00000000ff */
[----:B------:R-:W0:Y:S01]  /*2920*/  MUFU.EX2 R131, R131 ;  /* 0x0000008300837308 */ /* 0x000e220000000800 */
[----:B-1----:R-:W-:Y:S01]  /*2930*/  FADD.FTZ R7, R129, R36 ;  /* 0x0000002481077221 */ /* 0x002fe20000010000 */
[----:B------:R-:W-:Y:S01]  /*2940*/  FADD.FTZ R36, R134, R9 ;  /* 0x0000000986247221 */ /* 0x000fe20000010000 */
[----:B------:R-:W-:-:S03]  /*2950*/  F2FP.F16.F32.PACK_AB R134, R79, R134 ;  /* 0x000000864f86723e */ /* 0x000fc600000000ff */
[----:B------:R-:W-:Y:S02]  /*2960*/  FADD.FTZ R9, R79, R36 ;  /* 0x000000244f097221 */ /* 0x000fe40000010000 */
[----:B------:R-:W1:Y:S01]  /*2970*/  MUFU.EX2 R20, R20 ;  /* 0x0000001400147308 */ /* 0x000e620000000800 */
[----:B--2---:R-:W-:Y:S01]  /*2980*/  FADD.FTZ R4, R14, R7 ;  /* 0x000000070e047221 */ /* 0x004fe20000010000 */
[----:B------:R-:W-:Y:S01]  /*2990*/  FADD.FTZ R38, R136, R9 ;  /* 0x0000000988267221 */ /* 0x000fe20000010000 */
[C---:B------:R-:W-:Y:S02]  /*29a0*/  F2FP.F16.F32.PACK_AB R136, R83.reuse, R136 ;  /* 0x000000885388723e */ /* 0x040fe400000000ff */
[----:B------:R-:W-:Y:S01]  /*29b0*/  F2FP.F16.F32.PACK_AB R129, R14, R129 ;  /* 0x000000810e81723e */ /* 0x000fe200000000ff */
[----:B------:R-:W-:Y:S02]  /*29c0*/  FADD.FTZ R9, R83, R38 ;  /* 0x0000002653097221 */ /* 0x000fe40000010000 */
[----:B------:R-:W2:Y:S01]  /*29d0*/  MUFU.EX2 R133, R133 ;  /* 0x0000008500857308 */ /* 0x000ea20000000800 */
[----:B0-----:R-:W-:Y:S01]  /*29e0*/  FADD.FTZ R7, R131, R4 ;  /* 0x0000000483077221 */ /* 0x001fe20000010000 */
[----:B------:R-:W-:Y:S01]  /*29f0*/  FADD.FTZ R38, R138, R9 ;  /* 0x000000098a267221 */ /* 0x000fe20000010000 */
[----:B------:R-:W-:-:S03]  /*2a00*/  F2FP.F16.F32.PACK_AB R138, R61, R138 ;  /* 0x0000008a3d8a723e */ /* 0x000fc600000000ff */
[----:B------:R-:W-:Y:S02]  /*2a10*/  FADD.FTZ R9, R61, R38 ;  /* 0x000000263d097221 */ /* 0x000fe40000010000 */
[----:B------:R-:W0:Y:S01]  /*2a20*/  MUFU.EX2 R24, R24 ;  /* 0x0000001800187308 */ /* 0x000e220000000800 */
[----:B-1----:R-:W-:Y:S01]  /*2a30*/  FADD.FTZ R36, R20, R7 ;  /* 0x0000000714247221 */ /* 0x002fe20000010000 */
[----:B------:R-:W-:Y:S01]  /*2a40*/  FADD.FTZ R38, R140, R9 ;  /* 0x000000098c267221 */ /* 0x000fe20000010000 */
[C---:B------:R-:W-:Y:S02]  /*2a50*/  F2FP.F16.F32.PACK_AB R140, R105.reuse, R140 ;  /* 0x0000008c698c723e */ /* 0x040fe400000000ff */
[----:B------:R-:W-:Y:S01]  /*2a60*/  F2FP.F16.F32.PACK_AB R131, R20, R131 ;  /* 0x000000831483723e */ /* 0x000fe200000000ff */
[----:B------:R-:W-:Y:S01]  /*2a70*/  FADD.FTZ R9, R105, R38 ;  /* 0x0000002669097221 */ /* 0x000fe20000010000 */
[----:B------:R-:W-:Y:S01]  /*2a80*/  MOV R105, R119 ;  /* 0x0000007700697202 */ /* 0x000fe20000000f00 */
[----:B------:R-:W1:Y:S01]  /*2a90*/  MUFU.EX2 R135, R135 ;  /* 0x0000008700877308 */ /* 0x000e620000000800 */
[----:B--2---:R-:W-:-:S07]  /*2aa0*/  FADD.FTZ R7, R133, R36 ;  /* 0x0000002485077221 */ /* 0x004fce0000010000 */
[----:B------:R-:W2:Y:S01]  /*2ab0*/  MUFU.EX2 R28, R28 ;  /* 0x0000001c001c7308 */ /* 0x000ea20000000800 */
[C---:B0-----:R-:W-:Y:S01]  /*2ac0*/  FADD.FTZ R36, R24.reuse, R7 ;  /* 0x0000000718247221 */ /* 0x041fe20000010000 */
[----:B------:R-:W-:-:S06]  /*2ad0*/  F2FP.F16.F32.PACK_AB R133, R24, R133 ;  /* 0x000000851885723e */ /* 0x000fcc00000000ff */
[----:B------:R-:W0:Y:S01]  /*2ae0*/  MUFU.EX2 R137, R137 ;  /* 0x0000008900897308 */ /* 0x000e220000000800 */
[----:B-1----:R-:W-:-:S07]  /*2af0*/  FADD.FTZ R7, R135, R36 ;  /* 0x0000002487077221 */ /* 0x002fce0000010000 */
[----:B------:R-:W1:Y:S01]  /*2b00*/  MUFU.EX2 R30, R30 ;  /* 0x0000001e001e7308 */ /* 0x000e620000000800 */
[C---:B--2---:R-:W-:Y:S01]  /*2b10*/  FADD.FTZ R36, R28.reuse, R7 ;  /* 0x000000071c247221 */ /* 0x044fe20000010000 */
[----:B------:R-:W-:-:S06]  /*2b20*/  F2FP.F16.F32.PACK_AB R135, R28, R135 ;  /* 0x000000871c87723e */ /* 0x000fcc00000000ff */
[----:B------:R-:W2:Y:S01]  /*2b30*/  MUFU.EX2 R142, R142 ;  /* 0x0000008e008e7308 */ /* 0x000ea20000000800 */
[----:B0-----:R-:W-:-:S07]  /*2b40*/  FADD.FTZ R7, R137, R36 ;  /* 0x0000002489077221 */ /* 0x001fce0000010000 */
[----:B------:R-:W0:Y:S01]  /*2b50*/  MUFU.EX2 R139, R139 ;  /* 0x0000008b008b7308 */ /* 0x000e220000000800 */
[C---:B-1----:R-:W-:Y:S01]  /*2b60*/  FADD.FTZ R36, R30.reuse, R7 ;  /* 0x000000071e247221 */ /* 0x042fe20000010000 */
[----:B------:R-:W-:-:S06]  /*2b70*/  F2FP.F16.F32.PACK_AB R137, R30, R137 ;  /* 0x000000891e89723e */ /* 0x000fcc00000000ff */
[----:B------:R-:W1:Y:S01]  /*2b80*/  MUFU.EX2 R69, R69 ;  /* 0x0000004500457308 */ /* 0x000e620000000800 */
[----:B--2---:R-:W-:-:S07]  /*2b90*/  FADD.FTZ R38, R142, R9 ;  /* 0x000000098e267221 */ /* 0x004fce0000010000 */
[----:B------:R-:W2:Y:S01]  /*2ba0*/  MUFU.EX2 R32, R32 ;  /* 0x0000002000207308 */ /* 0x000ea20000000800 */
[----:B0-----:R-:W-:-:S07]  /*2bb0*/  FADD.FTZ R7, R139, R36 ;  /* 0x000000248b077221 */ /* 0x001fce0000010000 */
[----:B------:R-:W0:Y:S01]  /*2bc0*/  MUFU.EX2 R144, R144 ;  /* 0x0000009000907308 */ /* 0x000e220000000800 */
[C---:B-1----:R-:W-:Y:S01]  /*2bd0*/  FADD.FTZ R9, R69.reuse, R38 ;  /* 0x0000002645097221 */ /* 0x042fe20000010000 */
[----:B------:R-:W-:-:S06]  /*2be0*/  F2FP.F16.F32.PACK_AB R142, R69, R142 ;  /* 0x0000008e458e723e */ /* 0x000fcc00000000ff */
[----:B------:R-:W1:Y:S01]  /*2bf0*/  MUFU.EX2 R141, R141 ;  /* 0x0000008d008d7308 */ /* 0x000e620000000800 */
[C---:B--2---:R-:W-:Y:S01]  /*2c00*/  FADD.FTZ R38, R32.reuse, R7 ;  /* 0x0000000720267221 */ /* 0x044fe20000010000 */
[----:B------:R-:W-:-:S06]  /*2c10*/  F2FP.F16.F32.PACK_AB R139, R32, R139 ;  /* 0x0000008b208b723e */ /* 0x000fcc00000000ff */
[----:B------:R-:W2:Y:S01]  /*2c20*/  MUFU.EX2 R73, R73 ;  /* 0x0000004900497308 */ /* 0x000ea20000000800 */
[----:B0-----:R-:W-:-:S07]  /*2c30*/  FADD.FTZ R40, R144, R9 ;  /* 0x0000000990287221 */ /* 0x001fce0000010000 */
[----:B------:R-:W0:Y:S01]  /*2c40*/  MUFU.EX2 R34, R34 ;  /* 0x0000002200227308 */ /* 0x000e220000000800 */
[----:B-1----:R-:W-:-:S07]  /*2c50*/  FADD.FTZ R7, R141, R38 ;  /* 0x000000268d077221 */ /* 0x002fce0000010000 */
[----:B------:R-:W1:Y:S01]  /*2c60*/  MUFU.EX2 R146, R146 ;  /* 0x0000009200927308 */ /* 0x000e620000000800 */
[C---:B--2---:R-:W-:Y:S01]  /*2c70*/  FADD.FTZ R9, R73.reuse, R40 ;  /* 0x0000002849097221 */ /* 0x044fe20000010000 */
[----:B------:R-:W-:-:S06]  /*2c80*/  F2FP.F16.F32.PACK_AB R144, R73, R144 ;  /* 0x000000904990723e */ /* 0x000fcc00000000ff */
[----:B------:R-:W2:Y:S01]  /*2c90*/  MUFU.EX2 R143, R143 ;  /* 0x0000008f008f7308 */ /* 0x000ea20000000800 */
[C---:B0-----:R-:W-:Y:S01]  /*2ca0*/  FADD.FTZ R38, R34.reuse, R7 ;  /* 0x0000000722267221 */ /* 0x041fe20000010000 */
[----:B------:R-:W-:-:S06]  /*2cb0*/  F2FP.F16.F32.PACK_AB R141, R34, R141 ;  /* 0x0000008d228d723e */ /* 0x000fcc00000000ff */
[----:B------:R-:W0:Y:S01]  /*2cc0*/  MUFU.EX2 R107, R107 ;  /* 0x0000006b006b7308 */ /* 0x000e220000000800 */
[----:B-1----:R-:W-:-:S07]  /*2cd0*/  FADD.FTZ R40, R146, R9 ;  /* 0x0000000992287221 */ /* 0x002fce0000010000 */
[----:B------:R-:W1:Y:S01]  /*2ce0*/  MUFU.EX2 R4, R71 ;  /* 0x0000004700047308 */ /* 0x000e620000000800 */
[----:B--2---:R-:W-:-:S07]  /*2cf0*/  FADD.FTZ R7, R143, R38 ;  /* 0x000000268f077221 */ /* 0x004fce0000010000 */
[----:B------:R-:W2:Y:S01]  /*2d00*/  MUFU.EX2 R49, R49 ;  /* 0x0000003100317308 */ /* 0x000ea20000000800 */
[C---:B0-----:R-:W-:Y:S01]  /*2d10*/  FADD.FTZ R9, R107.reuse, R40 ;  /* 0x000000286b097221 */ /* 0x041fe20000010000 */
[----:B------:R-:W-:Y:S01]  /*2d20*/  F2FP.F16.F32.PACK_AB R146, R107, R146 ;  /* 0x000000926b92723e */ /* 0x000fe200000000ff */
[----:B------:R-:W-:-:S05]  /*2d30*/  IMAD.MOV.U32 R107, RZ, RZ, R119 ;  /* 0x000000ffff6b7224 */ /* 0x000fca00078e0077 */
[----:B------:R-:W0:Y:S01]  /*2d40*/  MUFU.EX2 R26, R75 ;  /* 0x0000004b001a7308 */ /* 0x000e220000000800 */
[C---:B-1----:R-:W-:Y:S01]  /*2d50*/  FADD.FTZ R40, R4.reuse, R7 ;  /* 0x0000000704287221 */ /* 0x042fe20000010000 */
[----:B------:R-:W-:-:S06]  /*2d60*/  F2FP.F16.F32.PACK_AB R143, R4, R143 ;  /* 0x0000008f048f723e */ /* 0x000fcc00000000ff */
[----:B------:R-:W1:Y:S01]  /*2d70*/  MUFU.EX2 R95, R95 ;  /* 0x0000005f005f7308 */ /* 0x000e620000000800 */
[----:B--2---:R-:W-:-:S07]  /*2d80*/  FADD.FTZ R7, R49, R40 ;  /* 0x0000002831077221 */ /* 0x004fce0000010000 */
[----:B------:R2:W3:Y:S01]  /*2d90*/  MUFU.EX2 R36, R97 ;  /* 0x0000006100247308 */ /* 0x0004e20000000800 */
[C---:B0-----:R-:W-:Y:S01]  /*2da0*/  FADD.FTZ R40, R26.reuse, R7 ;  /* 0x000000071a287221 */ /* 0x041fe20000010000 */
[----:B------:R-:W-:-:S06]  /*2db0*/  F2FP.F16.F32.PACK_AB R145, R26, R49 ;  /* 0x000000311a91723e */ /* 0x000fcc00000000ff */
[----:B------:R-:W0:Y:S01]  /*2dc0*/  MUFU.EX2 R148, R148 ;  /* 0x0000009400947308 */ /* 0x000e220000000800 */
[----:B-1----:R-:W-:Y:S01]  /*2dd0*/  FADD.FTZ R7, R95, R40 ;  /* 0x000000285f077221 */ /* 0x002fe20000010000 */
[----:B--2---:R-:W-:-:S06]  /*2de0*/  MOV R97, R119 ;  /* 0x0000007700617202 */ /* 0x004fcc0000000f00 */
[----:B------:R-:W1:Y:S01]  /*2df0*/  MUFU.EX2 R99, R99 ;  /* 0x0000006300637308 */ /* 0x000e620000000800 */
[C---:B---3--:R-:W-:Y:S01]  /*2e00*/  FADD.FTZ R8, R36.reuse, R7 ;  /* 0x0000000724087221 */ /* 0x048fe20000010000 */
[----:B------:R-:W-:Y:S01]  /*2e10*/  F2FP.F16.F32.PACK_AB R147, R36, R95 ;  /* 0x0000005f2493723e */ /* 0x000fe200000000ff */
[----:B------:R-:W-:-:S05]  /*2e20*/  IMAD.MOV.U32 R95, RZ, RZ, R119 ;  /* 0x000000ffff5f7224 */ /* 0x000fca00078e0077 */
[----:B------:R-:W2:Y:S01]  /*2e30*/  MUFU.EX2 R109, R109 ;  /* 0x0000006d006d7308 */ /* 0x000ea20000000800 */
[----:B0-----:R-:W-:-:S07]  /*2e40*/  FADD.FTZ R42, R148, R9 ;  /* 0x00000009942a7221 */ /* 0x001fce0000010000 */
[----:B------:R0:W3:Y:S01]  /*2e50*/  MUFU.EX2 R38, R101 ;  /* 0x0000006500267308 */ /* 0x0000e20000000800 */
[----:B-1----:R-:W-:-:S07]  /*2e60*/  FADD.FTZ R7, R99, R8 ;  /* 0x0000000863077221 */ /* 0x002fce0000010000 */
[----:B------:R-:W1:Y:S01]  /*2e70*/  MUFU.EX2 R150, R150 ;  /* 0x0000009600967308 */ /* 0x000e620000000800 */
[C---:B--2---:R-:W-:Y:S01]  /*2e80*/  FADD.FTZ R9, R109.reuse, R42 ;  /* 0x0000002a6d097221 */ /* 0x044fe20000010000 */
[----:B------:R-:W-:Y:S01]  /*2e90*/  F2FP.F16.F32.PACK_AB R148, R109, R148 ;  /* 0x000000946d94723e */ /* 0x000fe200000000ff */
[--C-:B------:R-:W-:Y:S02]  /*2ea0*/  IMAD.MOV.U32 R109, RZ, RZ, R119.reuse ;  /* 0x000000ffff6d7224 */ /* 0x100fe400078e0077 */
[----:B0-----:R-:W-:-:S03]  /*2eb0*/  IMAD.MOV.U32 R101, RZ, RZ, R119 ;  /* 0x000000ffff657224 */ /* 0x001fc600078e0077 */
[----:B------:R-:W0:Y:S01]  /*2ec0*/  MUFU.EX2 R103, R103 ;  /* 0x0000006700677308 */ /* 0x000e220000000800 */
[C---:B---3--:R-:W-:Y:S01]  /*2ed0*/  FADD.FTZ R8, R38.reuse, R7 ;  /* 0x0000000726087221 */ /* 0x048fe20000010000 */
[----:B------:R-:W-:Y:S01]  /*2ee0*/  F2FP.F16.F32.PACK_AB R149, R38, R99 ;  /* 0x000000632695723e */ /* 0x000fe200000000ff */
[----:B------:R-:W-:-:S05]  /*2ef0*/  IMAD.MOV.U32 R99, RZ, RZ, R119 ;  /* 0x000000ffff637224 */ /* 0x000fca00078e0077 */
[----:B------:R-:W2:Y:S01]  /*2f00*/  MUFU.EX2 R6, R87 ;  /* 0x0000005700067308 */ /* 0x000ea20000000800 */
[----:B-1----:R-:W-:-:S07]  /*2f10*/  FADD.FTZ R42, R150, R9 ;  /* 0x00000009962a7221 */ /* 0x002fce0000010000 */
[----:B------:R-:W1:Y:S01]  /*2f20*/  MUFU.EX2 R81, R81 ;  /* 0x0000005100517308 */ /* 0x000e620000000800 */
[----:B0-----:R-:W-:Y:S01]  /*2f30*/  FADD.FTZ R7, R103, R8 ;  /* 0x0000000867077221 */ /* 0x001fe20000010000 */
[----:B--2---:R-:W-:-:S03]  /*2f40*/  F2FP.F16.F32.PACK_AB R151, R6, R103 ;  /* 0x000000670697723e */ /* 0x004fc600000000ff */
[----:B------:R-:W-:Y:S01]  /*2f50*/  FADD.FTZ R7, R6, R7 ;  /* 0x0000000706077221 */ /* 0x000fe20000010000 */
[----:B------:R-:W-:Y:S02]  /*2f60*/  IMAD.MOV.U32 R103, RZ, RZ, R119 ;  /* 0x000000ffff677224 */ /* 0x000fe400078e0077 */
[C---:B-1----:R-:W-:Y:S01]  /*2f70*/  FADD.FTZ R9, R81.reuse, R42 ;  /* 0x0000002a51097221 */ /* 0x042fe20000010000 */
[----:B------:R-:W-:Y:S01]  /*2f80*/  F2FP.F16.F32.PACK_AB R150, R81, R150 ;  /* 0x000000965196723e */ /* 0x000fe200000000ff */
[----:B------:R-:W-:Y:S06]  /*2f90*/  @!P1 BRA `(.L_x_14) ;  /* 0x0000001c008c9947 */ /* 0x000fec0003800000 */
[----:B------:R-:W-:Y:S01]  /*2fa0*/  IMAD.MOV.U32 R6, RZ, RZ, R5 ;  /* 0x000000ffff067224 */ /* 0x000fe200078e0005 */
[----:B------:R-:W-:Y:S01]  /*2fb0*/  CS2R R118, SRZ ;  /* 0x0000000000767805 */ /* 0x000fe2000001ff00 */
[----:B------:R-:W-:Y:S01]  /*2fc0*/  IMAD.MOV.U32 R4, RZ, RZ, R3 ;  /* 0x000000ffff047224 */ /* 0x000fe200078e0003 */
[----:B------:R-:W-:Y:S02]  /*2fd0*/  CS2R R116, SRZ ;  /* 0x0000000000747805 */ /* 0x000fe4000001ff00 */
[----:B------:R-:W-:Y:S02]  /*2fe0*/  CS2R R114, SRZ ;  /* 0x0000000000727805 */ /* 0x000fe4000001ff00 */
[----:B------:R-:W-:Y:S02]  /*2ff0*/  CS2R R112, SRZ ;  /* 0x0000000000707805 */ /* 0x000fe4000001ff00 */
[----:B------:R-:W-:Y:S02]  /*3000*/  CS2R R110, SRZ ;  /* 0x00000000006e7805 */ /* 0x000fe4000001ff00 */
[----:B------:R-:W-:-:S02]  /*3010*/  CS2R R108, SRZ ;  /* 0x00000000006c7805 */ /* 0x000fc4000001ff00 */
[----:B------:R-:W-:Y:S02]  /*3020*/  CS2R R106, SRZ ;  /* 0x00000000006a7805 */ /* 0x000fe4000001ff00 */
        /* <DEDUP_REMOVED lines=8> */
[----:B------:R-:W-:Y:S01]  /*30b0*/  CS2R R88, SRZ ;  /* 0x0000000000587805 */ /* 0x000fe2000001ff00 */
[----:B------:R-:W-:Y:S01]  /*30c0*/  UIADD3 UR47, UR47, -0x2, URZ ;  /* 0xfffffffe2f2f7890 */ /* 0x000fe2000fffe03f */
[----:B------:R-:W-:Y:S01]  /*30d0*/  UMOV UR22, UR37 ;  /* 0x0000002500167c82 */ /* 0x000fe20008000000 */
[----:B------:R-:W-:-:S10]  /*30e0*/  UMOV UR21, UR38 ;  /* 0x0000002600157c82 */ /* 0x000fd40008000000 */
.L_x_25:
[----:B------:R-:W-:Y:S01]  /*30f0*/  ISETP.NE.AND P2, PT, RZ, UR42, PT ;  /* 0x0000002aff007c0c */ /* 0x000fe2000bf45270 */
[----:B------:R-:W-:-:S04]  /*3100*/  UISETP.NE.AND UP0, UPT, UR21, 0x1, UPT ;  /* 0x000000011500788c */ /* 0x000fc8000bf05270 */
[----:B------:R-:W-:-:S04]  /*3110*/  USEL UR37, URZ, 0x1, UP0 ;  /* 0x000000013f257887 */ /* 0x000fc80008000000 */
[----:B------:R-:W-:-:S04]  /*3120*/  ULOP3.LUT UR37, UR22, UR37, URZ, 0x3c, !UPT ;  /* 0x0000002516257292 */ /* 0x000fc8000f8e3c3f */
[----:B------:R-:W-:Y:S08]  /*3130*/  @P2 BRA `(.L_x_15) ;  /* 0x0000000000382947 */ /* 0x000ff00003800000 */
[----:B------:R-:W-:Y:S05]  /*3140*/  @!P0 BRA `(.L_x_16) ;  /* 0x0000000000048947 */ /* 0x000fea0003800000 */
[----:B------:R-:W-:Y:S01]  /*3150*/  BPT.TRAP 0x1 ;  /* 0x000000040000795c */ /* 0x000fe20000300000 */
.L_x_16:
[----:B------:R-:W-:Y:S01]  /*3160*/  UIADD3 UR6, UR21, 0x1, URZ ;  /* 0x0000000115067890 */ /* 0x000fe2000fffe03f */
[----:B------:R-:W-:-:S03]  /*3170*/  IMAD.U32 R0, RZ, RZ, UR37 ;  /* 0x00000025ff007e24 */ /* 0x000fc6000f8e00ff */
[----:B------:R-:W-:Y:S02]  /*3180*/  UISETP.NE.AND UP0, UPT, UR6, 0x2, UPT ;  /* 0x000000020600788c */ /* 0x000fe4000bf05270 */
[----:B------:R-:W-:Y:S02]  /*3190*/  SHF.L.U32 R0, R0, 0x1f, RZ ;  /* 0x0000001f00007819 */ /* 0x000fe400000006ff */
[----:B------:R-:W-:-:S04]  /*31a0*/  USEL UR6, UR6, URZ, UP0 ;  /* 0x0000003f06067287 */ /* 0x000fc80008000000 */
[----:B------:R-:W-:-:S09]  /*31b0*/  ULEA UR6, UR6, UR44, 0x3 ;  /* 0x0000002c06067291 */ /* 0x000fd2000f8e183f */
[----:B------:R0:W1:Y:S01]  /*31c0*/  SYNCS.PHASECHK.TRANS64.TRYWAIT P1, [UR6+0x16830], R0 ;  /* 0x01683000ff0075a7 */ /* 0x0000620008020146 */
[----:B------:R-:W-:Y:S05]  /*31d0*/  @!P0 BRA `(.L_x_17) ;  /* 0x0000000000048947 */ /* 0x000fea0003800000 */
[----:B------:R-:W-:Y:S01]  /*31e0*/  BPT.TRAP 0x1 ;  /* 0x000000040000795c */ /* 0x000fe20000300000 */
.L_x_17:
[----:B-1----:R-:W-:Y:S05]  /*31f0*/  @P1 BRA `(.L_x_15) ;  /* 0x0000000000081947 */ /* 0x002fea0003800000 */
[----:B------:R-:W1:Y:S02]  /*3200*/  SYNCS.PHASECHK.TRANS64.TRYWAIT P1, [UR6+0x16830], R0 ;  /* 0x01683000ff0075a7 */ /* 0x000e640008020146 */
[----:B-1----:R-:W-:Y:S05]  /*3210*/  @!P1 BRA `(.L_x_18) ;  /* 0x0000006c00849947 */ /* 0x002fea0003800000 */
.L_x_15:
[----:B01----:R-:W-:Y:S01]  /*3220*/  VIADD R0, R18, 0x8 ;  /* 0x0000000812007836 */ /* 0x003fe20000000000 */
[----:B------:R-:W-:Y:S01]  /*3230*/  UIADD3 UR38, UR21, 0x1, URZ ;  /* 0x0000000115267890 */ /* 0x000fe2000fffe03f */
[----:B------:R-:W-:Y:S01]  /*3240*/  UMOV UR19, 0x40000040 ;  /* 0x4000004000137882 */ /* 0x000fe20000000000 */
[----:B------:R-:W-:Y:S02]  /*3250*/  UMOV UR7, 0x40000040 ;  /* 0x4000004000077882 */ /* 0x000fe40000000000 */
[----:B------:R0:W-:Y:S01]  /*3260*/  BAR.SYNC.DEFER_BLOCKING R0, 0x100 ;  /* 0x000400000000751d */ /* 0x0001e20000010000 */
[----:B------:R-:W-:-:S04]  /*3270*/  UISETP.NE.AND UP0, UPT, UR38, 0x2, UPT ;  /* 0x000000022600788c */ /* 0x000fc8000bf05270 */
[----:B------:R-:W-:Y:S01]  /*3280*/  USEL UR38, UR38, URZ, UP0 ;  /* 0x0000003f26267287 */ /* 0x000fe20008000000 */
[----:B------:R-:W-:Y:S01]  /*3290*/  UMOV UR11, 0x40000040 ;  /* 0x40000040000b7882 */ /* 0x000fe20000000000 */
[----:B------:R-:W-:Y:S02]  /*32a0*/  UMOV UR15, 0x40000040 ;  /* 0x40000040000f7882 */ /* 0x000fe40000000000 */
[----:B------:R-:W-:-:S04]  /*32b0*/  ULEA UR18, UR38, UR20, 0xa ;  /* 0x0000001426127291 */ /* 0x000fc8000f8e503f */
[----:B------:R-:W-:Y:S02]  /*32c0*/  UIADD3 UR6, UR18, 0x2, URZ ;  /* 0x0000000212067890 */ /* 0x000fe4000fffe03f */
[----:B------:R-:W-:Y:S02]  /*32d0*/  UIADD3 UR10, UR18, 0x4, URZ ;  /* 0x00000004120a7890 */ /* 0x000fe4000fffe03f */
[----:B------:R-:W-:Y:S01]  /*32e0*/  UIADD3 UR14, UR18, 0x6, URZ ;  /* 0x00000006120e7890 */ /* 0x000fe2000fffe03f */
[----:B------:R-:W-:-:S06]  /*32f0*/  WARPGROUP.ARRIVE ;  /* 0x00000000000079c5 */ /* 0x000fcc0000000000 */
[----:B------:R-:W-:Y:S03]  /*3300*/  HGMMA.64x128x16.F32 R24, gdesc[UR16], RZ, !UPT, gsb0 ;  /* 0x01e00000101879f0 */ /* 0x000fe6000c0008ff */
[----:B------:R-:W-:Y:S02]  /*3310*/  WARPGROUP.DEPBAR.LE gsb0, 0x0 ;  /* 0x00008000000079c5 */ /* 0x000fe40000010000 */
[----:B------:R-:W-:-:S07]  /*3320*/  WARPGROUP.ARRIVE ;  /* 0x00000000000079c5 */ /* 0x000fce0000000000 */
        /* <DEDUP_REMOVED lines=8> */
[----:B0-----:R-:W-:Y:S05]  /*33b0*/  @P2 BRA `(.L_x_19) ;  /* 0x00000000002c2947 */ /* 0x001fea0003800000 */
[----:B------:R-:W-:Y:S05]  /*33c0*/  @!P0 BRA `(.L_x_20) ;  /* 0x0000000000048947 */ /* 0x000fea0003800000 */
[----:B------:R-:W-:Y:S01]  /*33d0*/  BPT.TRAP 0x1 ;  /* 0x000000040000795c */ /* 0x000fe20000300000 */
.L_x_20:
[----:B------:R-:W-:Y:S01]  /*33e0*/  ULEA UR6, UR21, UR44, 0x3 ;  /* 0x0000002c15067291 */ /* 0x000fe2000f8e183f */
[----:B------:R-:W-:-:S05]  /*33f0*/  IMAD.U32 R0, RZ, RZ, UR22 ;  /* 0x00000016ff007e24 */ /* 0x000fca000f8e00ff */
[----:B------:R-:W-:-:S04]  /*3400*/  SHF.L.U32 R0, R0, 0x1f, RZ ;  /* 0x0000001f00007819 */ /* 0x000fc800000006ff */
[----:B------:R0:W1:Y:S01]  /*3410*/  SYNCS.PHASECHK.TRANS64.TRYWAIT P1, [UR6+0x16850], R0 ;  /* 0x01685000ff0075a7 */ /* 0x0000620008020146 */
[----:B------:R-:W-:Y:S05]  /*3420*/  @!P0 BRA `(.L_x_21) ;  /* 0x0000000000048947 */ /* 0x000fea0003800000 */
[----:B------:R-:W-:Y:S01]  /*3430*/  BPT.TRAP 0x1 ;  /* 0x000000040000795c */ /* 0x000fe20000300000 */
.L_x_21:
[----:B-1----:R-:W-:Y:S05]  /*3440*/  @P1 BRA `(.L_x_19) ;  /* 0x0000000000081947 */ /* 0x002fea0003800000 */
[----:B------:R-:W1:Y:S02]  /*3450*/  SYNCS.PHASECHK.TRANS64.TRYWAIT P1, [UR6+0x16850], R0 ;  /* 0x01685000ff0075a7 */ /* 0x000e640008020146 */
[----:B-1----:R-:W-:Y:S05]  /*3460*/  @!P1 BRA `(.L_x_22) ;  /* 0x0000006c00089947 */ /* 0x002fea0003800000 */
.L_x_19:
[----:B------:R-:W-:Y:S01]  /*3470*/  UIADD3 UR6, UR44, 0x400, URZ ;  /* 0x000004002c067890 */ /* 0x000fe2000fffe03f */
[----:B------:R-:W-:Y:S01]  /*3480*/  WARPGROUP.ARRIVE ;  /* 0x00000000000079c5 */ /* 0x000fe20000000000 */
[----:B------:R-:W-:-:S05]  /*3490*/  UMOV UR7, 0x40000040 ;  /* 0x4000004000077882 */ /* 0x000fca0000000000 */
[----:B-1----:R-:W1:Y:S01]  /*34a0*/  S2R R3, SR_TID.X ;  /* 0x0000000000037919 */ /* 0x002e620000002100 */
[----:B------:R-:W-:Y:S01]  /*34b0*/  USHF.R.U32.HI UR6, URZ, 0x4, UR6 ;  /* 0x000000043f067899 */ /* 0x000fe20008011606 */
[----:B0-----:R-:W-:-:S03]  /*34c0*/  VIADD R0, R18, 0x9 ;  /* 0x0000000912007836 */ /* 0x001fc60000000000 */
[----:B------:R-:W-:-:S04]  /*34d0*/  ULOP3.LUT UR6, UR6, 0x3fff, URZ, 0xc0, !UPT ;  /* 0x00003fff06067892 */ /* 0x000fc8000f8ec03f */
[----:B------:R-:W-:-:S07]  /*34e0*/  ULEA UR10, UR21, UR6, 0xa ;  /* 0x00000006150a7291 */ /* 0x000fce000f8e503f */
[----:B------:R-:W-:Y:S02]  /*34f0*/  UMOV UR6, UR10 ;  /* 0x0000000a00067c82 */ /* 0x000fe40008000000 */
[----:B------:R-:W-:Y:S01]  /*3500*/  HGMMA.64x64x16.F32 R88, R120, gdesc[UR4].tnspB, R88, gsb0 ;  /* 0x40e0000478587df0 */ /* 0x000fe20008000858 */
[----:B------:R-:W-:Y:S01]  /*3510*/  UIADD3 UR6, UR10, 0x80, URZ ;  /* 0x000000800a067890 */ /* 0x000fe2000fffe03f */
[----:B------:R-:W-:Y:S01]  /*3520*/  UMOV UR7, 0x40000040 ;  /* 0x4000004000077882 */ /* 0x000fe20000000000 */
[----:B-1----:R-:W-:-:S04]  /*3530*/  ISETP.GE.U32.AND P1, PT, R3, 0x180, PT ;  /* 0x000001800300780c */ /* 0x002fc80003f26070 */
[----:B------:R-:W-:Y:S01]  /*3540*/  SEL R0, R0, 0x9, !P1 ;  /* 0x0000000900007807 */ /* 0x000fe20004800000 */
[----:B------:R-:W-:Y:S02]  /*3550*/  WARPGROUP.DEPBAR.LE gsb0, 0x0 ;  /* 0x00008000000079c5 */ /* 0x000fe40000010000 */
[----:B------:R-:W-:-:S06]  /*3560*/  WARPGROUP.ARRIVE ;  /* 0x00000000000079c5 */ /* 0x000fcc0000000000 */
[----:B------:R-:W-:Y:S01]  /*3570*/  HGMMA.64x64x16.F32 R88, R124, gdesc[UR4].tnspB, R88, gsb0 ;  /* 0x40e000047c587df0 */ /* 0x000fe20008000858 */
[----:B------:R-:W-:Y:S01]  /*3580*/  UIADD3 UR6, UR10, 0x100, URZ ;  /* 0x000001000a067890 */ /* 0x000fe2000fffe03f */
[----:B------:R-:W-:Y:S01]  /*3590*/  UMOV UR7, 0x40000040 ;  /* 0x4000004000077882 */ /* 0x000fe20000000000 */
        /* <DEDUP_REMOVED lines=27> */
[----:B------:R-:W-:Y:S03]  /*3750*/  HGMMA.64x64x16.F32 R88, R148, gdesc[UR4].tnspB, R88, gsb0 ;  /* 0x40e0000494587df0 */ /* 0x000fe60008000858 */
[----:B------:R-:W-:Y:S02]  /*3760*/  WARPGROUP.DEPBAR.LE gsb0, 0x0 ;  /* 0x00008000000079c5 */ /* 0x000fe40000010000 */
[----:B------:R0:W-:Y:S06]  /*3770*/  BAR.ARV R0, 0x100 ;  /* 0x000400000000751d */ /* 0x0001ec0000002000 */
[----:B------:R-:W-:Y:S05]  /*3780*/  @!P0 BRA `(.L_x_23) ;  /* 0x0000000000048947 */ /* 0x000fea0003800000 */
[----:B------:R-:W-:Y:S01]  /*3790*/  BPT.TRAP 0x1 ;  /* 0x000000040000795c */ /* 0x000fe20000300000 */
.L_x_23:
[----:B0-----:R-:W-:Y:S01]  /*37a0*/  FMNMX.FTZ R0, R24, R4, !PT ;  /* 0x0000000418007209 */ /* 0x001fe20007810000 */
[----:B------:R-:W-:Y:S01]  /*37b0*/  ULEA UR6, UR38, UR44, 0x3 ;  /* 0x0000002c26067291 */ /* 0x000fe2000f8e183f */
[----:B------:R-:W-:Y:S02]  /*37c0*/  FMNMX.FTZ R8, R26, R6, !PT ;  /* 0x000000061a087209 */ /* 0x000fe40007810000 */
[----:B------:R-:W-:Y:S01]  /*37d0*/  FMNMX.FTZ R3, R25, R0, !PT ;  /* 0x0000000019037209 */ /* 0x000fe20007810000 */
[----:B------:R-:W-:Y:S01]  /*37e0*/  UIADD3 UR6, UR6, 0x16840, URZ ;  /* 0x0001684006067890 */ /* 0x000fe2000fffe03f */
[----:B------:R-:W-:Y:S02]  /*37f0*/  FMNMX.FTZ R5, R27, R8, !PT ;  /* 0x000000081b057209 */ /* 0x000fe40007810000 */
[----:B------:R-:W-:Y:S01]  /*3800*/  FMNMX.FTZ R0, R28, R3, !PT ;  /* 0x000000031c007209 */ /* 0x000fe20007810000 */
[----:B------:R-:W-:Y:S01]  /*3810*/  UPRMT UR6, UR41, 0x654, UR6 ;  /* 0x0000065429067896 */ /* 0x000fe20008000006 */
[----:B------:R-:W-:-:S02]  /*3820*/  FMNMX.FTZ R8, R30, R5, !PT ;  /* 0x000000051e087209 */ /* 0x000fc40007810000 */
[----:B------:R-:W-:Y:S02]  /*3830*/  FMNMX.FTZ R3, R29, R0, !PT ;  /* 0x000000001d037209 */ /* 0x000fe40007810000 */
[----:B------:R-:W-:Y:S02]  /*3840*/  FMNMX.FTZ R5, R31, R8, !PT ;  /* 0x000000081f057209 */ /* 0x000fe40007810000 */
[----:B------:R-:W-:Y:S02]  /*3850*/  FMNMX.FTZ R0, R32, R3, !PT ;  /* 0x0000000320007209 */ /* 0x000fe40007810000 */
[----:B------:R-:W-:Y:S01]  /*3860*/  FMNMX.FTZ R8, R34, R5, !PT ;  /* 0x0000000522087209 */ /* 0x000fe20007810000 */
[----:B------:R-:W-:Y:S01]  /*3870*/  SYNCS.ARRIVE.TRANS64.RED.A1T0 RZ, [UR6], RZ ;  /* 0x000000ffffff79a7 */ /* 0x000fe20008100406 */
[----:B------:R-:W-:Y:S02]  /*3880*/  FMNMX.FTZ R3, R33, R0, !PT ;  /* 0x0000000021037209 */ /* 0x000fe40007810000 */
[----:B------:R-:W-:-:S02]  /*3890*/  FMNMX.FTZ R5, R35, R8, !PT ;  /* 0x0000000823057209 */ /* 0x000fc40007810000 */
[----:B------:R-:W-:Y:S02]  /*38a0*/  FMNMX.FTZ R0, R36, R3, !PT ;  /* 0x0000000324007209 */ /* 0x000fe40007810000 */
[----:B------:R-:W-:Y:S02]  /*38b0*/  FMNMX.FTZ R8, R38, R5, !PT ;  /* 0x0000000526087209 */ /* 0x000fe40007810000 */
[----:B------:R-:W-:Y:S02]  /*38c0*/  FMNMX.FTZ R3, R37, R0, !PT ;  /* 0x0000000025037209 */ /* 0x000fe40007810000 */
[----:B------:R-:W-:Y:S02]  /*38d0*/  FMNMX.FTZ R5, R39, R8, !PT ;  /* 0x0000000827057209 */ /* 0x000fe40007810000 */
        /* <DEDUP_REMOVED lines=47> */
[----:B------:R-:W-:Y:S01]  /*3bd0*/  FMNMX.FTZ R8, R87, R8, !PT ;  /* 0x0000000857087209 */ /* 0x000fe20007810000 */
[----:B------:R-:W0:Y:S02]  /*3be0*/  LDC R0, c[0x0][0x988] ;  /* 0x00026200ff007b82 */ /* 0x000e240000000800 */
[----:B------:R-:W1:Y:S04]  /*3bf0*/  SHFL.BFLY PT, R3, R10, 0x2, 0x1f ;  /* 0x0c401f000a037f89 */ /* 0x000e6800000e0000 */
[----:B------:R-:W2:Y:S01]  /*3c00*/  SHFL.BFLY PT, R5, R8, 0x2, 0x1f ;  /* 0x0c401f0008057f89 */ /* 0x000ea200000e0000 */
[----:B-1----:R-:W-:-:S02]  /*3c10*/  FMNMX.FTZ R11, R10, R3, !PT ;  /* 0x000000030a0b7209 */ /* 0x002fc40007810000 */
[----:B--2---:R-:W-:-:S03]  /*3c20*/  FMNMX.FTZ R13, R8, R5, !PT ;  /* 0x00000005080d7209 */ /* 0x004fc60007810000 */
[----:B------:R-:W1:Y:S04]  /*3c30*/  SHFL.BFLY PT, R12, R11, 0x1, 0x1f ;  /* 0x0c201f000b0c7f89 */ /* 0x000e6800000e0000 */
[----:B------:R-:W2:Y:S01]  /*3c40*/  SHFL.BFLY PT, R14, R13, 0x1, 0x1f ;  /* 0x0c201f000d0e7f89 */ /* 0x000ea200000e0000 */
[----:B-1----:R-:W-:Y:S02]  /*3c50*/  FMNMX.FTZ R3, R11, R12, !PT ;  /* 0x0000000c0b037209 */ /* 0x002fe40007810000 */
[----:B--2---:R-:W-:-:S03]  /*3c60*/  FMNMX.FTZ R5, R13, R14, !PT ;  /* 0x0000000e0d057209 */ /* 0x004fc60007810000 */
[C---:B------:R-:W-:Y:S01]  /*3c70*/  FADD.FTZ R15, -R3.reuse, R4 ;  /* 0x00000004030f7221 */ /* 0x040fe20000010100 */
[----:B0-----:R-:W-:-:S03]  /*3c80*/  FMUL.FTZ R121, R3, R0 ;  /* 0x0000000003797220 */ /* 0x001fc60000410000 */
[-C--:B------:R-:W-:Y:S01]  /*3c90*/  FMUL.FTZ R15, R15, R0.reuse ;  /* 0x000000000f0f7220 */ /* 0x080fe20000410000 */
[----:B------:R-:W-:Y:S01]  /*3ca0*/  FADD.FTZ R21, -R5, R6 ;  /* 0x0000000605157221 */ /* 0x000fe20000010100 */
[-CC-:B------:R-:W-:Y:S01]  /*3cb0*/  FFMA.FTZ R129, R41, R0.reuse, -R121.reuse ;  /* 0x0000000029817223 */ /* 0x180fe20000010879 */
[-CC-:B------:R-:W-:Y:S01]  /*3cc0*/  FFMA.FTZ R41, R53, R0.reuse, -R121.reuse ;  /* 0x0000000035297223 */ /* 0x180fe20000010879 */
[-C--:B------:R-:W-:Y:S01]  /*3cd0*/  FMUL.FTZ R53, R5, R0.reuse ;  /* 0x0000000005357220 */ /* 0x080fe20000410000 */
[-CC-:B------:R-:W-:Y:S01]  /*3ce0*/  FFMA.FTZ R131, R45, R0.reuse, -R121.reuse ;  /* 0x000000002d837223 */ /* 0x180fe20000010879 */
[----:B------:R0:W-:Y:S01]  /*3cf0*/  MUFU.EX2 R6, R15 ;  /* 0x0000000f00067308 */ /* 0x0001e20000000800 */
[-C--:B------:R-:W-:Y:S01]  /*3d00*/  FMUL.FTZ R4, R21, R0.reuse ;  /* 0x0000000015047220 */ /* 0x080fe20000410000 */
[-CC-:B------:R-:W-:Y:S01]  /*3d10*/  FFMA.FTZ R120, R25, R0.reuse, -R121.reuse ;  /* 0x0000000019787223 */ /* 0x180fe20000010879 */
        /* <DEDUP_REMOVED lines=23> */
[-CC-:B0-----:R-:W-:Y:S01]  /*3e90*/  FFMA.FTZ R15, R77, R0.reuse, -R121.reuse ;  /* 0x000000004d0f7223 */ /* 0x181fe20000010879 */
[-CC-:B------:R-:W-:Y:S01]  /*3ea0*/  FFMA.FTZ R148, R80, R0.reuse, -R121.reuse ;  /* 0x0000000050947223 */ /* 0x180fe20000010879 */
[-CC-:B------:R-:W-:Y:S01]  /*3eb0*/  FFMA.FTZ R13, R81, R0.reuse, -R121.reuse ;  /* 0x00000000510d7223 */ /* 0x180fe20000010879 */
[-CC-:B------:R-:W-:Y:S01]  /*3ec0*/  FFMA.FTZ R150, R84, R0.reuse, -R121.reuse ;  /* 0x0000000054967223 */ /* 0x180fe20000010879 */
[-C--:B------:R-:W-:Y:S01]  /*3ed0*/  FFMA.FTZ R49, R85, R0.reuse, -R121 ;  /* 0x0000000055317223 */ /* 0x080fe20000010879 */
[-CC-:B------:R-:W-:Y:S01]  /*3ee0*/  FFMA.FTZ R121, R26, R0.reuse, -R53.reuse ;  /* 0x000000001a797223 */ /* 0x180fe20000010835 */
[-CC-:B------:R-:W-:Y:S01]  /*3ef0*/  FFMA.FTZ R8, R27, R0.reuse, -R53.reuse ;  /* 0x000000001b087223 */ /* 0x180fe20000010835 */
[----:B------:R-:W0:Y:S01]  /*3f00*/  MUFU.EX2 R11, R11 ;  /* 0x0000000b000b7308 */ /* 0x000e220000000800 */
[-CC-:B------:R-:W-:Y:S01]  /*3f10*/  FFMA.FTZ R10, R30, R0.reuse, -R53.reuse ;  /* 0x000000001e0a7223 */ /* 0x180fe20000010835 */
[-CC-:B------:R-:W-:Y:S01]  /*3f20*/  FFMA.FTZ R27, R31, R0.reuse, -R53.reuse ;  /* 0x000000001f1b7223 */ /* 0x180fe20000010835 */
[-CC-:B------:R-:W-:Y:S01]  /*3f30*/  FFMA.FTZ R12, R34, R0.reuse, -R53.reuse ;  /* 0x00000000220c7223 */ /* 0x180fe20000010835 */
[-CC-:B------:R-:W-:Y:S01]  /*3f40*/  FFMA.FTZ R31, R35, R0.reuse, -R53.reuse ;  /* 0x00000000231f7223 */ /* 0x180fe20000010835 */
[-CC-:B------:R-:W-:Y:S01]  /*3f50*/  FFMA.FTZ R14, R38, R0.reuse, -R53.reuse ;  /* 0x00000000260e7223 */ /* 0x180fe20000010835 */
[-CC-:B------:R-:W-:Y:S01]  /*3f60*/  FFMA.FTZ R35, R39, R0.reuse, -R53.reuse ;  /* 0x0000000027237223 */ /* 0x180fe20000010835 */
[-CC-:B------:R-:W-:Y:S01]  /*3f70*/  FFMA.FTZ R20, R42, R0.reuse, -R53.reuse ;  /* 0x000000002a147223 */ /* 0x180fe20000010835 */
[----:B------:R-:W-:Y:S01]  /*3f80*/  MUFU.EX2 R4, R4 ;  /* 0x0000000400047308 */ /* 0x000fe20000000800 */
[-CC-:B------:R-:W-:Y:S01]  /*3f90*/  FFMA.FTZ R39, R43, R0.reuse, -R53.reuse ;  /* 0x000000002b277223 */ /* 0x180fe20000010835 */
[-CC-:B------:R-:W-:Y:S01]  /*3fa0*/  FFMA.FTZ R24, R46, R0.reuse, -R53.reuse ;  /* 0x000000002e187223 */ /* 0x180fe20000010835 */
[-CC-:B------:R-:W-:Y:S01]  /*3fb0*/  FFMA.FTZ R43, R47, R0.reuse, -R53.reuse ;  /* 0x000000002f2b7223 */ /* 0x180fe20000010835 */
[-CC-:B------:R-:W-:Y:S01]  /*3fc0*/  FFMA.FTZ R133, R50, R0.reuse, -R53.reuse ;  /* 0x0000000032857223 */ /* 0x180fe20000010835 */
[-CC-:B------:R-:W-:Y:S01]  /*3fd0*/  FFMA.FTZ R26, R51, R0.reuse, -R53.reuse ;  /* 0x00000000331a7223 */ /* 0x180fe20000010835 */
[-CC-:B------:R-:W-:Y:S01]  /*3fe0*/  FFMA.FTZ R135, R54, R0.reuse, -R53.reuse ;  /* 0x0000000036877223 */ /* 0x180fe20000010835 */
[-C--:B------:R-:W-:Y:S01]  /*3ff0*/  FFMA.FTZ R28, R55, R0.reuse, -R53 ;  /* 0x00000000371c7223 */ /* 0x080fe20000010835 */
[----:B------:R-:W1:Y:S01]  /*4000*/  MUFU.EX2 R121, R121 ;  /* 0x0000007900797308 */ /* 0x000e620000000800 */
[----:B0-----:R-:W-:Y:S01]  /*4010*/  FFMA.FTZ R9, R6, R9, R11 ;  /* 0x0000000906097223 */ /* 0x001fe2000001000b */
[-CC-:B------:R-:W-:Y:S01]  /*4020*/  FFMA.FTZ R137, R58, R0.reuse, -R53.reuse ;  /* 0x000000003a897223 */ /* 0x180fe20000010835 */
[-CC-:B------:R-:W-:Y:S01]  /*4030*/  FFMA.FTZ R30, R59, R0.reuse, -R53.reuse ;  /* 0x000000003b1e7223 */ /* 0x180fe20000010835 */
[-CC-:B------:R-:W-:Y:S01]  /*4040*/  FFMA.FTZ R139, R62, R0.reuse, -R53.reuse ;  /* 0x000000003e8b7223 */ /* 0x180fe20000010835 */
[-CC-:B------:R-:W-:Y:S01]  /*4050*/  FFMA.FTZ R32, R63, R0.reuse, -R53.reuse ;  /* 0x000000003f207223 */ /* 0x180fe20000010835 */
[-CC-:B------:R-:W-:Y:S01]  /*4060*/  FFMA.FTZ R141, R66, R0.reuse, -R53.reuse ;  /* 0x00000000428d7223 */ /* 0x180fe20000010835 */
[-CC-:B------:R-:W-:Y:S01]  /*4070*/  FFMA.FTZ R143, R70, R0.reuse, -R53.reuse ;  /* 0x00000000468f7223 */ /* 0x180fe20000010835 */
[----:B------:R-:W0:Y:S01]  /*4080*/  MUFU.EX2 R120, R120 ;  /* 0x0000007800787308 */ /* 0x000e220000000800 */
[-CC-:B------:R-:W-:Y:S01]  /*4090*/  FFMA.FTZ R145, R74, R0.reuse, -R53.reuse ;  /* 0x000000004a917223 */ /* 0x180fe20000010835 */
[-CC-:B------:R-:W-:Y:S01]  /*40a0*/  FFMA.FTZ R147, R78, R0.reuse, -R53.reuse ;  /* 0x000000004e937223 */ /* 0x180fe20000010835 */
[-CC-:B------:R-:W-:Y:S01]  /*40b0*/  FFMA.FTZ R149, R82, R0.reuse, -R53.reuse ;  /* 0x0000000052957223 */ /* 0x180fe20000010835 */
[----:B------:R-:W-:-:S04]  /*40c0*/  FFMA.FTZ R151, R86, R0, -R53 ;  /* 0x0000000056977223 */ /* 0x000fc80000010835 */
[----:B------:R-:W2:Y:S01]  /*40d0*/  MUFU.EX2 R8, R8 ;  /* 0x0000000800087308 */ /* 0x000ea20000000800 */
[----:B-1----:R-:W-:-:S07]  /*40e0*/  FFMA.FTZ R7, R4, R7, R121 ;  /* 0x0000000704077223 */ /* 0x002fce0000010079 */
[----:B------:R-:W1:Y:S01]  /*40f0*/  MUFU.EX2 R122, R122 ;  /* 0x0000007a007a7308 */ /* 0x000e620000000800 */
[----:B0-----:R-:W-:-:S07]  /*4100*/  FADD.FTZ R9, R120, R9 ;  /* 0x0000000978097221 */ /* 0x001fce0000010000 */
[----:B------:R-:W0:Y:S01]  /*4110*/  MUFU.EX2 R10, R10 ;  /* 0x0000000a000a7308 */ /* 0x000e220000000800 */
[----:B--2---:R-:W-:-:S07]  /*4120*/  FADD.FTZ R7, R8, R7 ;  /* 0x0000000708077221 */ /* 0x004fce0000010000 */
[----:B------:R-:W2:Y:S01]  /*4130*/  MUFU.EX2 R123, R123 ;  /* 0x0000007b007b7308 */ /* 0x000ea20000000800 */
[----:B-1----:R-:W-:-:S07]  /*4140*/  FADD.FTZ R34, R122, R9 ;  /* 0x000000097a227221 */ /* 0x002fce0000010000 */
        /* <DEDUP_REMOVED lines=11> */
[----:B-1----:R-:W-:Y:S01]  /*4200*/  FADD.FTZ R7, R125, R34 ;  /* 0x000000227d077221 */ /* 0x002fe20000010000 */
[----:B------:R-:W-:-:S06]  /*4210*/  FFMA.FTZ R34, R67, R0, -R53 ;  /* 0x0000000043227223 */ /* 0x000fcc0000010835 */
        /* <DEDUP_REMOVED lines=15> */
[----:B--2---:R-:W-:Y:S01]  /*4310*/  FADD.FTZ R7, R129, R36 ;  /* 0x0000002481077221 */ /* 0x004fe20000010000 */
[----:B------:R-:W-:-:S06]  /*4320*/  FFMA.FTZ R36, R71, R0, -R53 ;  /* 0x0000000047247223 */ /* 0x000fcc0000010835 */
        /* <DEDUP_REMOVED lines=15> */
[----:B0-----:R-:W-:Y:S01]  /*4420*/  FADD.FTZ R9, R45, R38 ;  /* 0x000000262d097221 */ /* 0x001fe20000010000 */
[----:B------:R-:W-:-:S06]  /*4430*/  FFMA.FTZ R38, R75, R0, -R53 ;  /* 0x000000004b267223 */ /* 0x000fcc0000010835 */
        /* <DEDUP_REMOVED lines=31> */
[-CC-:B------:R-:W-:Y:S01]  /*4630*/  FFMA.FTZ R42, R83, R0.reuse, -R53.reuse ;  /* 0x00000000532a7223 */ /* 0x180fe20000010835 */
[----:B------:R-:W-:-:S05]  /*4640*/  FFMA.FTZ R53, R87, R0, -R53 ;  /* 0x0000000057357223 */ /* 0x000fca0000010835 */
        /* <DEDUP_REMOVED lines=40> */
[----:B0-----:R-:W-:-:S03]  /*48d0*/  FADD.FTZ R9, R49, R46 ;  /* 0x0000002e31097221 */ /* 0x001fc60000010000 */
[----:B--2---:R-:W-:Y:S01]  /*48e0*/  FADD.FTZ R7, R53, R44 ;  /* 0x0000002c35077221 */ /* 0x004fe20000010000 */
[----:B------:R-:W-:Y:S06]  /*48f0*/  @!P0 BRA `(.L_x_24) ;  /* 0x0000000000048947 */ /* 0x000fec0003800000 */
[----:B------:R-:W-:Y:S01]  /*4900*/  BPT.TRAP 0x1 ;  /* 0x000000040000795c */ /* 0x000fe20000300000 */
.L_x_24:
[----:B------:R-:W-:Y:S01]  /*4910*/  ULEA UR6, UR21, UR44, 0x3 ;  /* 0x0000002c15067291 */ /* 0x000fe2000f8e183f */
[----:B------:R-:W-:Y:S01]  /*4920*/  ISETP.LT.AND P1, PT, RZ, UR47, PT ;  /* 0x0000002fff007c0c */ /* 0x000fe2000bf21270 */
[----:B------:R-:W-:Y:S01]  /*4930*/  UIADD3 UR7, UR47, -0x1, URZ ;  /* 0xffffffff2f077890 */ /* 0x000fe2000fffe03f */
[----:B------:R-:W-:Y:S01]  /*4940*/  F2FP.F16.F32.PACK_AB R122, R123, R122 ;  /* 0x0000007a7b7a723e */ /* 0x000fe200000000ff */
[----:B------:R-:W-:Y:S01]  /*4950*/  UIADD3 UR6, UR6, 0x16860, URZ ;  /* 0x0001686006067890 */ /* 0x000fe2000fffe03f */
[----:B------:R-:W-:Y:S01]  /*4960*/  F2FP.F16.F32.PACK_AB R124, R125, R124 ;  /* 0x0000007c7d7c723e */ /* 0x000fe200000000ff */
[----:B------:R-:W-:Y:S01]  /*4970*/  UMOV UR22, UR37 ;  /* 0x0000002500167c82 */ /* 0x000fe20008000000 */
[----:B------:R-:W-:Y:S01]  /*4980*/  UMOV UR21, UR38 ;  /* 0x0000002600157c82 */ /* 0x000fe20008000000 */
[----:B------:R-:W-:Y:S01]  /*4990*/  UPRMT UR6, UR41, 0x654, UR6 ;  /* 0x0000065429067896 */ /* 0x000fe20008000006 */
[----:B------:R-:W-:Y:S01]  /*49a0*/  F2FP.F16.F32.PACK_AB R126, R127, R126 ;  /* 0x0000007e7f7e723e */ /* 0x000fe200000000ff */
[----:B------:R-:W-:Y:S01]  /*49b0*/  UMOV UR47, UR7 ;  /* 0x00000007002f7c82 */ /* 0x000fe20008000000 */
[----:B------:R-:W-:Y:S01]  /*49c0*/  F2FP.F16.F32.PACK_AB R128, R129, R128 ;  /* 0x000000808180723e */ /* 0x000fe200000000ff */
[----:B------:R-:W-:Y:S01]  /*49d0*/  FMUL.FTZ R88, R88, R6 ;  /* 0x0000000658587220 */ /* 0x000fe20000410000 */
[----:B------:R-:W-:Y:S01]  /*49e0*/  F2FP.F16.F32.PACK_AB R130, R131, R130 ;  /* 0x000000828382723e */ /* 0x000fe200000000ff */
[-C--:B------:R-:W-:Y:S01]  /*49f0*/  FMUL.FTZ R89, R89, R6.reuse ;  /* 0x0000000659597220 */ /* 0x080fe20000410000 */
[-C--:B------:R-:W-:Y:S01]  /*4a00*/  FMUL.FTZ R92, R92, R6.reuse ;  /* 0x000000065c5c7220 */ /* 0x080fe20000410000 */
[-C--:B------:R-:W-:Y:S01]  /*4a10*/  FMUL.FTZ R93, R93, R6.reuse ;  /* 0x000000065d5d7220 */ /* 0x080fe20000410000 */
[----:B------:R-:W-:Y:S01]  /*4a20*/  SYNCS.ARRIVE.TRANS64.RED.A1T0 RZ, [UR6], RZ ;  /* 0x000000ffffff79a7 */ /* 0x000fe20008100406 */
[-C--:B------:R-:W-:Y:S01]  /*4a30*/  FMUL.FTZ R96, R96, R6.reuse ;  /* 0x0000000660607220 */ /* 0x080fe20000410000 */
        /* <DEDUP_REMOVED lines=10> */
[----:B------:R-:W-:Y:S01]  /*4ae0*/  FMUL.FTZ R117, R117, R6 ;  /* 0x0000000675757220 */ /* 0x000fe20000410000 */
        /* <DEDUP_REMOVED lines=16> */
[----:B------:R-:W-:Y:S01]  /*4bf0*/  F2FP.F16.F32.PACK_AB R120, R120, R11 ;  /* 0x0000000b7878723e */ /* 0x000fe200000000ff */
[----:B------:R-:W-:Y:S01]  /*4c00*/  IMAD.MOV.U32 R4, RZ, RZ, R3 ;  /* 0x000000ffff047224 */ /* 0x000fe200078e0003 */
[----:B------:R-:W-:-:S02]  /*4c10*/  F2FP.F16.F32.PACK_AB R121, R8, R121 ;  /* 0x000000790879723e */ /* 0x000fc400000000ff */
[----:B------:R-:W-:Y:S02]  /*4c20*/  F2FP.F16.F32.PACK_AB R123, R27, R10 ;  /* 0x0000000a1b7b723e */ /* 0x000fe400000000ff */
[----:B------:R-:W-:Y:S02]  /*4c30*/  F2FP.F16.F32.PACK_AB R125, R31, R12 ;  /* 0x0000000c1f7d723e */ /* 0x000fe400000000ff */
[----:B------:R-:W-:Y:S02]  /*4c40*/  F2FP.F16.F32.PACK_AB R127, R35, R14 ;  /* 0x0000000e237f723e */ /* 0x000fe400000000ff */
[----:B------:R-:W-:Y:S02]  /*4c50*/  F2FP.F16.F32.PACK_AB R129, R39, R20 ;  /* 0x000000142781723e */ /* 0x000fe400000000ff */
[----:B------:R-:W-:Y:S02]  /*4c60*/  F2FP.F16.F32.PACK_AB R131, R43, R24 ;  /* 0x000000182b83723e */ /* 0x000fe400000000ff */
        /* <DEDUP_REMOVED lines=20> */
[----:B------:R-:W-:Y:S01]  /*4db0*/  MOV R6, R5 ;  /* 0x0000000500067202 */ /* 0x000fe20000000f00 */
[----:B------:R-:W-:Y:S06]  /*4dc0*/  @P1 BRA `(.L_x_25) ;  /* 0xffffffe000c81947 */ /* 0x000fec000383ffff */
.L_x_14:
[----:B------:R-:W-:Y:S06]  /*4dd0*/  BAR.ARV 0x8, 0x200 ;  /* 0x0208000000007b1d */ /* 0x000fec0000002000 */
[----:B------:R-:W-:Y:S05]  /*4de0*/  @!P0 BRA `(.L_x_26) ;  /* 0x0000000000048947 */ /* 0x000fea0003800000 */
[----:B------:R-:W-:Y:S01]  /*4df0*/  BPT.TRAP 0x1 ;  /* 0x000000040000795c */ /* 0x000fe20000300000 */
.L_x_26:
[----:B------:R-:W-:Y:S01]  /*4e00*/  ULEA UR4, UR38, UR44, 0x3 ;  /* 0x0000002c26047291 */ /* 0x000fe2000f8e183f */
[----:B------:R-:W-:-:S05]  /*4e10*/  IMAD.U32 R4, RZ, RZ, UR37 ;  /* 0x00000025ff047e24 */ /* 0x000fca000f8e00ff */
[----:B------:R-:W-:-:S04]  /*4e20*/  SHF.L.U32 R4, R4, 0x1f, RZ ;  /* 0x0000001f04047819 */ /* 0x000fc800000006ff */
[----:B------:R0:W1:Y:S01]  /*4e30*/  SYNCS.PHASECHK.TRANS64.TRYWAIT P1, [UR4+0x16850], R4 ;  /* 0x01685004ff0075a7 */ /* 0x0000620008020144 */
[----:B------:R-:W-:Y:S05]  /*4e40*/  @!P0 BRA `(.L_x_27) ;  /* 0x0000000000048947 */ /* 0x000fea0003800000 */
[----:B------:R-:W-:Y:S01]  /*4e50*/  BPT.TRAP 0x1 ;  /* 0x000000040000795c */ /* 0x000fe20000300000 */
.L_x_27:
[----:B-1----:R-:W-:Y:S05]  /*4e60*/  @P1 BRA `(.L_x_28) ;  /* 0x0000000000081947 */ /* 0x002fea0003800000 */
[----:B------:R-:W1:Y:S02]  /*4e70*/  SYNCS.PHASECHK.TRANS64.TRYWAIT P1, [UR4+0x16850], R4 ;  /* 0x01685004ff0075a7 */ /* 0x000e640008020144 */
[----:B-1----:R-:W-:Y:S05]  /*4e80*/  @!P1 BRA `(.L_x_29) ;  /* 0x0000005000989947 */ /* 0x002fea0003800000 */
.L_x_28:
[----:B------:R-:W-:Y:S01]  /*4e90*/  UIADD3 UR5, UR44, 0x400, URZ ;  /* 0x000004002c057890 */ /* 0x000fe2000fffe03f */
[----:B------:R-:W-:Y:S01]  /*4ea0*/  WARPGROUP.ARRIVE ;  /* 0x00000000000079c5 */ /* 0x000fe20000000000 */
[----:B------:R-:W-:Y:S01]  /*4eb0*/  UMOV UR7, 0x40000040 ;  /* 0x4000004000077882 */ /* 0x000fe20000000000 */
[----:B------:R-:W-:Y:S01]  /*4ec0*/  UMOV UR11, 0x40000040 ;  /* 0x40000040000b7882 */ /* 0x000fe20000000000 */
[----:B------:R-:W-:Y:S01]  /*4ed0*/  USHF.R.U32.HI UR5, URZ, 0x4, UR5 ;  /* 0x000000043f057899 */ /* 0x000fe20008011605 */
[----:B01----:R-:W0:Y:S01]  /*4ee0*/  SHFL.BFLY PT, R4, R9, 0x2, 0x1f ;  /* 0x0c401f0009047f89 */ /* 0x003e2200000e0000 */
[----:B------:R-:W-:Y:S02]  /*4ef0*/  IMAD.MOV.U32 R37, RZ, RZ, RZ ;  /* 0x000000ffff257224 */ /* 0x000fe400078e00ff */
[----:B------:R-:W-:Y:S01]  /*4f00*/  ULOP3.LUT UR5, UR5, 0x3fff, URZ, 0xc0, !UPT ;  /* 0x00003fff05057892 */ /* 0x000fe2000f8ec03f */
[----:B------:R-:W1:Y:S01]  /*4f10*/  SHFL.BFLY PT, R6, R7, 0x2, 0x1f ;  /* 0x0c401f0007067f89 */ /* 0x000e6200000e0000 */
[----:B------:R-:W-:-:S02]  /*4f20*/  IMAD.MOV.U32 R45, RZ, RZ, -0x800000 ;  /* 0xff800000ff2d7424 */ /* 0x000fc400078e00ff */
[----:B------:R-:W-:Y:S01]  /*4f30*/  ULEA UR6, UR38, UR5, 0xa ;  /* 0x0000000526067291 */ /* 0x000fe2000f8e503f */
[----:B------:R-:W-:-:S03]  /*4f40*/  IMAD.MOV.U32 R44, RZ, RZ, -0x800000 ;  /* 0xff800000ff2c7424 */ /* 0x000fc600078e00ff */
[----:B------:R-:W-:-:S05]  /*4f50*/  UIADD3 UR8, UR6, 0x80, URZ ;  /* 0x0000008006087890 */ /* 0x000fca000fffe03f */
[----:B------:R-:W-:Y:S01]  /*4f60*/  HGMMA.64x64x16.F32 R88, R120, gdesc[UR4].tnspB, R88, gsb0 ;  /* 0x40e0000478587df0 */ /* 0x000fe20008000858 */
[----:B------:R-:W-:Y:S01]  /*4f70*/  UMOV UR7, 0x40000040 ;  /* 0x4000004000077882 */ /* 0x000fe20000000000 */
[----:B------:R-:W-:Y:S01]  /*4f80*/  UMOV UR10, UR8 ;  /* 0x00000008000a7c82 */ /* 0x000fe20008000000 */
[----:B------:R-:W-:Y:S01]  /*4f90*/  UIADD3 UR8, UR6, 0x100, URZ ;  /* 0x0000010006087890 */ /* 0x000fe2000fffe03f */
[----:B0-----:R-:W-:Y:S01]  /*4fa0*/  FADD.FTZ R4, R4, R9 ;  /* 0x0000000904047221 */ /* 0x001fe20000010000 */
[----:B-1----:R-:W-:-:S04]  /*4fb0*/  FADD.FTZ R6, R6, R7 ;  /* 0x0000000706067221 */ /* 0x002fc80000010000 */
[----:B------:R-:W0:Y:S04]  /*4fc0*/  SHFL.BFLY PT, R11, R4, 0x1, 0x1f ;  /* 0x0c201f00040b7f89 */ /* 0x000e2800000e0000 */
[----:B------:R-:W1:Y:S01]  /*4fd0*/  SHFL.BFLY PT, R13, R6, 0x1, 0x1f ;  /* 0x0c201f00060d7f89 */ /* 0x000e6200000e0000 */
[----:B0-----:R-:W-:Y:S01]  /*4fe0*/  FADD.FTZ R11, R4, R11 ;  /* 0x0000000b040b7221 */ /* 0x001fe20000010000 */
[----:B-1----:R-:W-:-:S04]  /*4ff0*/  FADD.FTZ R13, R6, R13 ;  /* 0x0000000d060d7221 */ /* 0x002fc80000010000 */
[----:B------:R-:W-:Y:S01]  /*5000*/  FSETP.NE.FTZ.AND P1, PT, R11, RZ, PT ;  /* 0x000000ff0b00720b */ /* 0x000fe20003f35000 */
[----:B------:R-:W-:Y:S01]  /*5010*/  IMAD.MOV.U32 R6, RZ, RZ, RZ ;  /* 0x000000ffff067224 */ /* 0x000fe200078e00ff */
[----:B------:R-:W-:-:S11]  /*5020*/  FSETP.NE.FTZ.AND P2, PT, R13, RZ, PT ;  /* 0x000000ff0d00720b */ /* 0x000fd60003f55000 */
[----:B------:R-:W0:Y:S01]  /*5030*/  @P1 MUFU.LG2 R7, R11 ;  /* 0x0000000b00071308 */ /* 0x000e220000000c00 */
[C---:B------:R-:W-:Y:S01]  /*5040*/  @P1 FMUL.FTZ R4, R0.reuse, 0.69314718246459960938 ;  /* 0x3f31721800041820 */ /* 0x040fe20000410000 */
[----:B------:R-:W-:-:S06]  /*5050*/  @P2 FMUL.FTZ R9, R0, 0.69314718246459960938 ;  /* 0x3f31721800092820 */ /* 0x000fcc0000410000 */
[----:B------:R-:W1:Y:S08]  /*5060*/  @P2 MUFU.LG2 R8, R13 ;  /* 0x0000000d00082308 */ /* 0x000e700000000c00 */
[----:B------:R2:W3:Y:S01]  /*5070*/  @P1 MUFU.RCP R37, R11 ;  /* 0x0000000b00251308 */ /* 0x0004e20000001000 */
[----:B0-----:R-:W-:-:S04]  /*5080*/  @P1 FMUL.FTZ R7, R7, 0.69314718246459960938 ;  /* 0x3f31721807071820 */ /* 0x001fc80000410000 */
[----:B------:R-:W-:Y:S01]  /*5090*/  @P1 FFMA.FTZ R45, R4, R3, R7 ;  /* 0x00000003042d1223 */ /* 0x000fe20000010007 */
[----:B------:R-:W-:Y:S02]  /*50a0*/  WARPGROUP.DEPBAR.LE gsb0, 0x0 ;  /* 0x00008000000079c5 */ /* 0x000fe40000010000 */
[----:B------:R-:W-:Y:S01]  /*50b0*/  WARPGROUP.ARRIVE ;  /* 0x00000000000079c5 */ /* 0x000fe20000000000 */
[----:B------:R2:W0:Y:S01]  /*50c0*/  @P2 MUFU.RCP R6, R13 ;  /* 0x0000000d00062308 */ /* 0x0004220000001000 */
[----:B-1----:R-:W-:-:S04]  /*50d0*/  @P2 FMUL.FTZ R8, R8, 0.69314718246459960938 ;  /* 0x3f31721808082820 */ /* 0x002fc80000410000 */
[----:B------:R-:W-:Y:S01]  /*50e0*/  HGMMA.64x64x16.F32 R88, R124, gdesc[UR8].tnspB, R88, gsb0 ;  /* 0x40e000087c587df0 */ /* 0x000fe20008000858 */
[----:B------:R-:W-:Y:S01]  /*50f0*/  UMOV UR10, UR8 ;  /* 0x00000008000a7c82 */ /* 0x000fe20008000000 */
[----:B------:R-:W-:Y:S01]  /*5100*/  UMOV UR11, 0x40000040 ;  /* 0x40000040000b7882 */ /* 0x000fe20000000000 */
[----:B------:R-:W-:Y:S01]  /*5110*/  UIADD3 UR8, UR6, 0x180, URZ ;  /* 0x0000018006087890 */ /* 0x000fe2000fffe03f */
[----:B------:R-:W-:Y:S01]  /*5120*/  @P2 FFMA.FTZ R44, R9, R5, R8 ;  /* 0x00000005092c2223 */ /* 0x000fe20000010008 */
[----:B------:R-:W-:Y:S02]  /*5130*/  WARPGROUP.DEPBAR.LE gsb0, 0x0 ;  /* 0x00008000000079c5 */ /* 0x000fe40000010000 */
[----:B------:R-:W-:-:S06]  /*5140*/  WARPGROUP.ARRIVE ;  /* 0x00000000000079c5 */ /* 0x000fcc0000000000 */
[----:B------:R-:W-:Y:S01]  /*5150*/  HGMMA.64x64x16.F32 R88, R128, gdesc[UR8].tnspB, R88, gsb0 ;  /* 0x40e0000880587df0 */ /* 0x000fe20008000858 */
[----:B------:R-:W-:Y:S01]  /*5160*/  UMOV UR10, UR8 ;  /* 0x00000008000a7c82 */ /* 0x000fe20008000000 */
[----:B------:R-:W-:Y:S01]  /*5170*/  UMOV UR11, 0x40000040 ;  /* 0x40000040000b7882 */ /* 0x000fe20000000000 */
[----:B------:R-:W-:Y:S01]  /*5180*/  UIADD3 UR8, UR6, 0x200, URZ ;  /* 0x0000020006087890 */ /* 0x000fe2000fffe03f */
        /* <DEDUP_REMOVED lines=11> */
[----:B------:R-:W-:Y:S02]  /*5240*/  UIADD3 UR8, UR6, 0x300, URZ ;  /* 0x0000030006087890 */ /* 0x000fe4000fffe03f */
[----:B------:R-:W-:Y:S01]  /*5250*/  UIADD3 UR6, UR6, 0x380, URZ ;  /* 0x0000038006067890 */ /* 0x000fe2000fffe03f */
[----:B------:R-:W-:Y:S02]  /*5260*/  WARPGROUP.DEPBAR.LE gsb0, 0x0 ;  /* 0x00008000000079c5 */ /* 0x000fe40000010000 */
[----:B------:R-:W-:-:S06]  /*5270*/  WARPGROUP.ARRIVE ;  /* 0x00000000000079c5 */ /* 0x000fcc0000000000 */
[----:B------:R-:W-:Y:S01]  /*5280*/  HGMMA.64x64x16.F32 R88, R140, gdesc[UR8].tnspB, R88, gsb0 ;  /* 0x40e000088c587df0 */ /* 0x000fe20008000858 */
[----:B------:R-:W-:Y:S01]  /*5290*/  UMOV UR10, UR8 ;  /* 0x00000008000a7c82 */ /* 0x000fe20008000000 */
[----:B------:R-:W-:Y:S01]  /*52a0*/  UMOV UR11, 0x40000040 ;  /* 0x40000040000b7882 */ /* 0x000fe20000000000 */
[----:B------:R-:W-:Y:S02]  /*52b0*/  WARPGROUP.DEPBAR.LE gsb0, 0x0 ;  /* 0x00008000000079c5 */ /* 0x000fe40000010000 */
[----:B------:R-:W-:-:S06]  /*52c0*/  WARPGROUP.ARRIVE ;  /* 0x00000000000079c5 */ /* 0x000fcc0000000000 */
[----:B------:R-:W-:Y:S03]  /*52d0*/  HGMMA.64x64x16.F32 R88, R144, gdesc[UR8].tnspB, R88, gsb0 ;  /* 0x40e0000890587df0 */ /* 0x000fe60008000858 */
[----:B------:R-:W-:Y:S02]  /*52e0*/  WARPGROUP.DEPBAR.LE gsb0, 0x0 ;  /* 0x00008000000079c5 */ /* 0x000fe40000010000 */
[----:B------:R-:W-:-:S06]  /*52f0*/  WARPGROUP.ARRIVE ;  /* 0x00000000000079c5 */ /* 0x000fcc0000000000 */
[----:B------:R-:W-:Y:S03]  /*5300*/  HGMMA.64x64x16.F32 R88, R148, gdesc[UR4].tnspB, R88, gsb0 ;  /* 0x40e0000494587df0 */ /* 0x000fe60008000858 */
[----:B------:R-:W-:Y:S02]  /*5310*/  WARPGROUP.DEPBAR.LE gsb0, 0x0 ;  /* 0x00008000000079c5 */ /* 0x000fe40000010000 */
[----:B0-23--:R-:W-:Y:S05]  /*5320*/  @!P0 BRA `(.L_x_30) ;  /* 0x0000000000048947 */ /* 0x00dfea0003800000 */
[----:B------:R-:W-:Y:S01]  /*5330*/  BPT.TRAP 0x1 ;  /* 0x000000040000795c */ /* 0x000fe20000300000 */
.L_x_30:
[----:B------:R-:W0:Y:S01]  /*5340*/  LDC R0, c[0x0][0xbe8] ;  /* 0x0002fa00ff007b82 */ /* 0x000e220000000800 */
[----:B------:R-:W-:Y:S01]  /*5350*/  ULDC UR10, c[0x0][0xc44] ;  /* 0x00031100000a7ab9 */ /* 0x000fe20000000800 */
[----:B------:R-:W-:Y:S01]  /*5360*/  IMAD R47, RZ, RZ, -UR43 ;  /* 0x8000002bff2f7e24 */ /* 0x000fe2000f8e02ff */
[----:B------:R-:W-:Y:S01]  /*5370*/  ULDC.64 UR8, c[0x0][0xb90] ;  /* 0x0002e40000087ab9 */ /* 0x000fe20000000a00 */
[----:B------:R-:W-:Y:S02]  /*5380*/  IMAD.SHL.U32 R3, R2, 0x8, RZ ;  /* 0x0000000802037824 */ /* 0x000fe400078e00ff */
[-C--:B------:R-:W-:Y:S01]  /*5390*/  FMUL.FTZ R46, R91, R6.reuse ;  /* 0x000000065b2e7220 */ /* 0x080fe20000410000 */
[-C--:B------:R-:W-:Y:S01]  /*53a0*/  FMUL.FTZ R51, R90, R6.reuse ;  /* 0x000000065a337220 */ /* 0x080fe20000410000 */
[-C--:B------:R-:W-:Y:S01]  /*53b0*/  FMUL.FTZ R50, R95, R6.reuse ;  /* 0x000000065f327220 */ /* 0x080fe20000410000 */
[----:B------:R-:W1:Y:S01]  /*53c0*/  S2UR UR5, SR_SWINHI ;  /* 0x00000000000579c3 */ /* 0x000e620000002f00 */
[-C--:B------:R-:W-:Y:S01]  /*53d0*/  FMUL.FTZ R53, R94, R6.reuse ;  /* 0x000000065e357220 */ /* 0x080fe20000410000 */
[-C--:B------:R-:W-:Y:S01]  /*53e0*/  FMUL.FTZ R52, R99, R6.reuse ;  /* 0x0000000663347220 */ /* 0x080fe20000410000 */
[-C--:B------:R-:W-:Y:S01]  /*53f0*/  FMUL.FTZ R55, R98, R6.reuse ;  /* 0x0000000662377220 */ /* 0x080fe20000410000 */
[-C--:B------:R-:W-:Y:S01]  /*5400*/  FMUL.FTZ R54, R103, R6.reuse ;  /* 0x0000000667367220 */ /* 0x080fe20000410000 */
[-C--:B------:R-:W-:Y:S01]  /*5410*/  FMUL.FTZ R57, R102, R6.reuse ;  /* 0x0000000666397220 */ /* 0x080fe20000410000 */
[-C--:B------:R-:W-:Y:S01]  /*5420*/  FMUL.FTZ R56, R107, R6.reuse ;  /* 0x000000066b387220 */ /* 0x080fe20000410000 */
[-C--:B------:R-:W-:Y:S01]  /*5430*/  FMUL.FTZ R59, R106, R6.reuse ;  /* 0x000000066a3b7220 */ /* 0x080fe20000410000 */
[----:B------:R-:W2:Y:S01]  /*5440*/  LDC R24, c[0x0][0xc38] ;  /* 0x00030e00ff187b82 */ /* 0x000ea20000000800 */
[-C--:B------:R-:W-:Y:S01]  /*5450*/  FMUL.FTZ R58, R111, R6.reuse ;  /* 0x000000066f3a7220 */ /* 0x080fe20000410000 */
[-C--:B------:R-:W-:Y:S01]  /*5460*/  FMUL.FTZ R61, R110, R6.reuse ;  /* 0x000000066e3d7220 */ /* 0x080fe20000410000 */
[-C--:B------:R-:W-:Y:S01]  /*5470*/  FMUL.FTZ R60, R115, R6.reuse ;  /* 0x00000006733c7220 */ /* 0x080fe20000410000 */
[-C--:B------:R-:W-:Y:S01]  /*5480*/  FMUL.FTZ R63, R114, R6.reuse ;  /* 0x00000006723f7220 */ /* 0x080fe20000410000 */
[-C--:B------:R-:W-:Y:S01]  /*5490*/  FMUL.FTZ R62, R119, R6.reuse ;  /* 0x00000006773e7220 */ /* 0x080fe20000410000 */
[----:B------:R-:W-:Y:S01]  /*54a0*/  FMUL.FTZ R65, R118, R6 ;  /* 0x0000000676417220 */ /* 0x000fe20000410000 */
[----:B------:R-:W-:Y:S01]  /*54b0*/  IMAD R5, R16, 0x40, R3 ;  /* 0x0000004010057824 */ /* 0x000fe200078e0203 */
[----:B0-----:R-:W-:Y:S01]  /*54c0*/  ISETP.NE.AND P1, PT, R0, 0x1, PT ;  /* 0x000000010000780c */ /* 0x001fe20003f25270 */
[----:B------:R-:W0:Y:S01]  /*54d0*/  LDC.64 R38, c[0x0][0xb98] ;  /* 0x0002e600ff267b82 */ /* 0x000e220000000a00 */
[----:B------:R-:W-:Y:S01]  /*54e0*/  UIADD3 UR4, UR4, 0x16860, URZ ;  /* 0x0001686004047890 */ /* 0x000fe2000fffe03f */
[-C--:B------:R-:W-:Y:S01]  /*54f0*/  FMUL.FTZ R40, R89, R37.reuse ;  /* 0x0000002559287220 */ /* 0x080fe20000410000 */
[-C--:B------:R-:W-:Y:S01]  /*5500*/  FMUL.FTZ R43, R88, R37.reuse ;  /* 0x00000025582b7220 */ /* 0x080fe20000410000 */
[-C--:B------:R-:W-:Y:S01]  /*5510*/  FMUL.FTZ R41, R93, R37.reuse ;  /* 0x000000255d297220 */ /* 0x080fe20000410000 */
[----:B------:R-:W-:Y:S01]  /*5520*/  UPRMT UR4, UR41, 0x654, UR4 ;  /* 0x0000065429047896 */ /* 0x000fe20008000004 */
[----:B------:R-:W-:Y:S01]  /*5530*/  FMUL.FTZ R42, R92, R37 ;  /* 0x000000255c2a7220 */ /* 0x000fe20000410000 */
[----:B------:R-:W-:Y:S01]  /*5540*/  UMOV UR6, UR44 ;  /* 0x0000002c00067c82 */ /* 0x000fe20008000000 */
[----:B-1----:R-:W-:Y:S01]  /*5550*/  UMOV UR7, UR5 ;  /* 0x0000000500077c82 */ /* 0x002fe20008000000 */
[----:B------:R-:W-:Y:S01]  /*5560*/  UIADD3 UR5, -UR45, URZ, URZ ;  /* 0x0000003f2d057290 */ /* 0x000fe2000fffe13f */
[----:B------:R-:W-:Y:S01]  /*5570*/  MOV R28, UR6 ;  /* 0x00000006001c7c02 */ /* 0x000fe20008000f00 */
[----:B------:R-:W-:-:S02]  /*5580*/  IMAD.U32 R29, RZ, RZ, UR7 ;  /* 0x00000007ff1d7e24 */ /* 0x000fc4000f8e00ff */
[----:B------:R-:W-:Y:S01]  /*5590*/  FMUL.FTZ R12, R101, R37 ;  /* 0x00000025650c7220 */ /* 0x000fe20000410000 */
[----:B------:R-:W1:Y:S01]  /*55a0*/  @P1 LDC R20, c[0x0][0xbec] ;  /* 0x0002fb00ff141b82 */ /* 0x000e620000000800 */
[----:B------:R-:W-:Y:S01]  /*55b0*/  UIMAD UR10, UR10, UR5, UR43 ;  /* 0x000000050a0a72a4 */ /* 0x000fe2000f8e022b */
[----:B------:R-:W-:-:S04]  /*55c0*/  IMAD.WIDE R10, R152, 0x2, R28 ;  /* 0x00000002980a7825 */ /* 0x000fc800078e021c */
[-C--:B------:R-:W-:Y:S01]  /*55d0*/  FMUL.FTZ R35, R100, R37.reuse ;  /* 0x0000002564237220 */ /* 0x080fe20000410000 */
[----:B------:R-:W-:Y:S01]  /*55e0*/  FMUL.FTZ R15, R97, R37 ;  /* 0x00000025610f7220 */ /* 0x000fe20000410000 */
[----:B------:R-:W-:Y:S01]  /*55f0*/  USHF.R.S32.HI UR11, URZ, 0x1f, UR10 ;  /* 0x0000001f3f0b7899 */ /* 0x000fe2000801140a */
[----:B--2---:R-:W-:Y:S01]  /*5600*/  IMAD R47, R24, R47, UR46 ;  /* 0x0000002e182f7e24 */ /* 0x004fe2000f8e022f */
[C---:B------:R-:W-:Y:S01]  /*5610*/  IADD3 R27, P0, R10.reuse, 0x60, RZ ;  /* 0x000000600a1b7810 */ /* 0x040fe20007f1e0ff */
[----:B------:R-:W2:Y:S01]  /*5620*/  @P1 LDC R69, c[0x0][0xbf0] ;  /* 0x0002fc00ff451b82 */ /* 0x000ea20000000800 */
[----:B------:R-:W-:Y:S01]  /*5630*/  UIMAD UR5, UR11, UR8, URZ ;  /* 0x000000080b0572a4 */ /* 0x000fe2000f8e023f */
[----:B------:R-:W-:Y:S01]  /*5640*/  IMAD R73, R47, 0xc0, R23 ;  /* 0x000000c02f497824 */ /* 0x000fe200078e0217 */
[----:B------:R-:W-:Y:S01]  /*5650*/  LOP3.LUT R6, R27, 0x380, RZ, 0xc0, !PT ;  /* 0x000003801b067812 */ /* 0x000fe200078ec0ff */
[----:B------:R-:W-:Y:S01]  /*5660*/  IMAD.WIDE R28, R5, 0x2, R28 ;  /* 0x00000002051c7825 */ /* 0x000fe200078e021c */
[----:B------:R-:W-:Y:S01]  /*5670*/  UIMAD.WIDE.U32 UR6, UR10, UR8, URZ ;  /* 0x000000080a0672a5 */ /* 0x000fe2000f8e003f */
[----:B------:R-:W-:Y:S01]  /*5680*/  IADD3 R25, P2, R10, 0x40, RZ ;  /* 0x000000400a197810 */ /* 0x000fe20007f5e0ff */
[----:B------:R-:W-:Y:S01]  /*5690*/  UIMAD UR5, UR10, UR9, UR5 ;  /* 0x000000090a0572a4 */ /* 0x000fe2000f8e0205 */
[----:B------:R-:W-:Y:S01]  /*56a0*/  SHF.R.U64 R6, R6, 0x3, RZ ;  /* 0x0000000306067819 */ /* 0x000fe200000012ff */
[----:B------:R-:W-:Y:S01]  /*56b0*/  IMAD.X R9, RZ, RZ, R11, P0 ;  /* 0x000000ffff097224 */ /* 0x000fe200000e060b */
[----:B------:R-:W-:Y:S01]  /*56c0*/  LOP3.LUT R4, R25, 0x380, RZ, 0xc0, !PT ;  /* 0x0000038019047812 */ /* 0x000fe200078ec0ff */
[----:B------:R-:W-:Y:S01]  /*56d0*/  UIADD3 UR5, UR7, UR5, URZ ;  /* 0x0000000507057290 */ /* 0x000fe2000fffe03f */
[----:B------:R-:W-:Y:S01]  /*56e0*/  LOP3.LUT R8, R6, R27, RZ, 0x3c, !PT ;  /* 0x0000001b06087212 */ /* 0x000fe200078e3cff */
[----:B------:R-:W-:Y:S01]  /*56f0*/  IMAD.MOV.U32 R67, RZ, RZ, R73 ;  /* 0x000000ffff437224 */ /* 0x000fe200078e0049 */
[----:B------:R-:W-:Y:S01]  /*5700*/  IADD3 R27, P0, R28, 0x1800, RZ ;  /* 0x000018001c1b7810 */ /* 0x000fe20007f1e0ff */
[----:B------:R-:W-:Y:S01]  /*5710*/  IMAD.U32 R48, RZ, RZ, UR6 ;  /* 0x00000006ff307e24 */ /* 0x000fe2000f8e00ff */
[----:B------:R-:W-:Y:S01]  /*5720*/  MOV R49, UR7 ;  /* 0x0000000700317c02 */ /* 0x000fe20008000f00 */
[----:B-1----:R-:W-:Y:S01]  /*5730*/  @P1 IMAD.HI.U32 R20, R73, R20, RZ ;  /* 0x0000001449141227 */ /* 0x002fe200078e00ff */
[----:B------:R-:W-:Y:S01]  /*5740*/  LOP3.LUT R26, R27, 0x380, RZ, 0xc0, !PT ;  /* 0x000003801b1a7812 */ /* 0x000fe200078ec0ff */
[----:B------:R-:W-:Y:S01]  /*5750*/  USHF.R.S32.HI UR7, URZ, 0x1f, UR45 ;  /* 0x0000001f3f077899 */ /* 0x000fe2000801142d */
[----:B------:R-:W-:Y:S01]  /*5760*/  SHF.R.U64 R4, R4, 0x3, RZ ;  /* 0x0000000304047819 */ /* 0x000fe200000012ff */
[----:B------:R-:W-:Y:S01]  /*5770*/  IMAD.U32 R49, RZ, RZ, UR5 ;  /* 0x00000005ff317e24 */ /* 0x000fe2000f8e00ff */
[----:B------:R-:W-:Y:S01]  /*5780*/  IADD3 R21, P3, R10, 0x20, RZ ;  /* 0x000000200a157810 */ /* 0x000fe20007f7e0ff */
[----:B------:R-:W-:Y:S01]  /*5790*/  SYNCS.ARRIVE.TRANS64.RED.A1T0 RZ, [UR4], RZ ;  /* 0x000000ffffff79a7 */ /* 0x000fe20008100404 */
[----:B--2---:R-:W-:Y:S01]  /*57a0*/  @P1 SHF.R.U32.HI R67, RZ, R69, R20 ;  /* 0x00000045ff431219 */ /* 0x004fe20000011614 */
[----:B0-----:R-:W-:Y:S01]  /*57b0*/  IMAD.WIDE.U32 R48, R38, UR45, R48 ;  /* 0x0000002d26307c25 */ /* 0x001fe2000f8e0030 */
[----:B------:R-:W-:Y:S01]  /*57c0*/  SHF.R.U64 R26, R26, 0x3, RZ ;  /* 0x000000031a1a7819 */ /* 0x000fe200000012ff */
[----:B------:R-:W-:Y:S01]  /*57d0*/  ULDC.64 UR8, c[0x0][0xb88] ;  /* 0x0002e20000087ab9 */ /* 0x000fe20000000a00 */
[----:B------:R-:W-:Y:S01]  /*57e0*/  LOP3.LUT R6, R4, R25, RZ, 0x3c, !PT ;  /* 0x0000001904067212 */ /* 0x000fe200078e3cff */
[----:B------:R-:W-:Y:S01]  /*57f0*/  IMAD.MOV R69, RZ, RZ, -R67 ;  /* 0x000000ffff457224 */ /* 0x000fe200078e0a43 */
[----:B------:R-:W-:Y:S01]  /*5800*/  LOP3.LUT R4, R21, 0x380, RZ, 0xc0, !PT ;  /* 0x0000038015047812 */ /* 0x000fe200078ec0ff */
[----:B------:R-:W-:Y:S01]  /*5810*/  IMAD R64, R38, UR7, RZ ;  /* 0x0000000726407c24 */ /* 0x000fe2000f8e02ff */
[----:B------:R-:W-:Y:S01]  /*5820*/  LOP3.LUT R5, R10, 0x380, RZ, 0xc0, !PT ;  /* 0x000003800a057812 */ /* 0x000fe200078ec0ff */
[----:B------:R-:W-:Y:S01]  /*5830*/  IMAD R69, R0, R69, R73 ;  /* 0x0000004500457224 */ /* 0x000fe200078e0249 */
[----:B------:R-:W-:Y:S01]  /*5840*/  LOP3.LUT R26, R26, R27, RZ, 0x3c, !PT ;  /* 0x0000001b1a1a7212 */ /* 0x000fe200078e3cff */
[----:B------:R-:W-:Y:S01]  /*5850*/  IMAD.X R27, RZ, RZ, R29, P0 ;  /* 0x000000ffff1b7224 */ /* 0x000fe200000e061d */
[----:B------:R-:W-:Y:S01]  /*5860*/  SHF.R.U64 R4, R4, 0x3, RZ ;  /* 0x0000000304047819 */ /* 0x000fe200000012ff */
[----:B------:R-:W-:Y:S01]  /*5870*/  IMAD R64, R39, UR45, R64 ;  /* 0x0000002d27407c24 */ /* 0x000fe2000f8e0240 */
[----:B------:R-:W-:Y:S01]  /*5880*/  IADD3 R38, P0, R67, R48, RZ ;  /* 0x0000003043267210 */ /* 0x000fe20007f1e0ff */
[----:B------:R-:W-:Y:S01]  /*5890*/  IMAD.X R7, RZ, RZ, R11, P2 ;  /* 0x000000ffff077224 */ /* 0x000fe200010e060b */
[----:B------:R-:W-:Y:S01]  /*58a0*/  SHF.R.U64 R5, R5, 0x3, RZ ;  /* 0x0000000305057819 */ /* 0x000fe200000012ff */
[----:B------:R-:W-:Y:S01]  /*58b0*/  ULDC UR5, c[0x0][0xa88] ;  /* 0x0002a20000057ab9 */ /* 0x000fe20000000800 */
[----:B------:R-:W-:Y:S01]  /*58c0*/  SHF.R.S32.HI R39, RZ, 0x1f, R67 ;  /* 0x0000001fff277819 */ /* 0x000fe20000011443 */
[-C--:B------:R-:W-:Y:S01]  /*58d0*/  FMUL.FTZ R36, R96, R37.reuse ;  /* 0x0000002560247220 */ /* 0x080fe20000410000 */
[----:B------:R-:W-:Y:S01]  /*58e0*/  SHF.R.S32.HI R48, RZ, 0x1f, R69 ;  /* 0x0000001fff307819 */ /* 0x000fe20000011445 */
[-C--:B------:R-:W-:Y:S01]  /*58f0*/  FMUL.FTZ R13, R105, R37.reuse ;  /* 0x00000025690d7220 */ /* 0x080fe20000410000 */
[----:B------:R-:W-:Y:S01]  /*5900*/  IADD3 R25, P2, R28, 0x3000, RZ ;  /* 0x000030001c197810 */ /* 0x000fe20007f5e0ff */
[----:B------:R-:W-:Y:S01]  /*5910*/  FMUL.FTZ R34, R104, R37 ;  /* 0x0000002568227220 */ /* 0x000fe20000410000 */
[----:B------:R-:W-:Y:S01]  /*5920*/  LOP3.LUT R4, R4, R21, RZ, 0x3c, !PT ;  /* 0x0000001504047212 */ /* 0x000fe200078e3cff */
[----:B------:R-:W-:Y:S01]  /*5930*/  IMAD R48, R48, UR8, RZ ;  /* 0x0000000830307c24 */ /* 0x000fe2000f8e02ff */
[----:B------:R-:W-:Y:S01]  /*5940*/  LOP3.LUT R10, R5, R10, RZ, 0x3c, !PT ;  /* 0x0000000a050a7212 */ /* 0x000fe200078e3cff */
[----:B------:R-:W-:Y:S01]  /*5950*/  IMAD.X R5, RZ, RZ, R11, P3 ;  /* 0x000000ffff057224 */ /* 0x000fe200018e060b */
[----:B------:R-:W-:Y:S01]  /*5960*/  LOP3.LUT R21, R28, 0x380, RZ, 0xc0, !PT ;  /* 0x000003801c157812 */ /* 0x000fe200078ec0ff */
[----:B------:R-:W-:Y:S01]  /*5970*/  FMUL.FTZ R14, R109, R37 ;  /* 0x000000256d0e7220 */ /* 0x000fe20000410000 */
[----:B------:R-:W-:Y:S01]  /*5980*/  IADD3.X R39, R39, R49, R64, P0, !PT ;  /* 0x0000003127277210 */ /* 0x000fe200007fe440 */
[----:B------:R-:W-:Y:S01]  /*5990*/  IMAD R64, R0, UR5, RZ ;  /* 0x0000000500407c24 */ /* 0x000fe2000f8e02ff */
[----:B------:R-:W-:Y:S01]  /*59a0*/  LOP3.LUT R24, R25, 0x380, RZ, 0xc0, !PT ;  /* 0x0000038019187812 */ /* 0x000fe200078ec0ff */
[-C--:B------:R-:W-:Y:S01]  /*59b0*/  FMUL.FTZ R33, R108, R37.reuse ;  /* 0x000000256c217220 */ /* 0x080fe20000410000 */
[----:B------:R-:W-:Y:S01]  /*59c0*/  SHF.R.U64 R21, R21, 0x3, RZ ;  /* 0x0000000315157819 */ /* 0x000fe200000012ff */
[-C--:B------:R-:W-:Y:S01]  /*59d0*/  FMUL.FTZ R31, R113, R37.reuse ;  /* 0x00000025711f7220 */ /* 0x080fe20000410000 */
[----:B------:R-:W-:Y:S01]  /*59e0*/  IADD3 R71, P3, R28, 0x4800, RZ ;  /* 0x000048001c477810 */ /* 0x000fe20007f7e0ff */
[----:B------:R-:W-:Y:S01]  /*59f0*/  FMUL.FTZ R32, R112, R37 ;  /* 0x0000002570207220 */ /* 0x000fe20000410000 */
[----:B------:R-:W-:Y:S01]  /*5a00*/  MOV R70, R10 ;  /* 0x0000000a00467202 */ /* 0x000fe20000000f00 */
[C---:B------:R-:W-:Y:S01]  /*5a10*/  IMAD R11, R69.reuse, UR9, R48 ;  /* 0x00000009450b7c24 */ /* 0x040fe2000f8e0230 */
[----:B------:R-:W-:Y:S01]  /*5a20*/  MOV R67, R6 ;  /* 0x0000000600437202 */ /* 0x000fe20000000f00 */
[----:B------:R-:W-:Y:S01]  /*5a30*/  IMAD.WIDE.U32 R6, R69, UR8, R38 ;  /* 0x0000000845067c25 */ /* 0x000fe2000f8e0026 */
[----:B------:R-:W-:Y:S01]  /*5a40*/  SHF.R.U64 R24, R24, 0x3, RZ ;  /* 0x0000000318187819 */ /* 0x000fe200000012ff */
[----:B------:R-:W-:Y:S01]  /*5a50*/  ULDC.64 UR8, c[0x0][0xb50] ;  /* 0x0002d40000087ab9 */ /* 0x000fe20000000a00 */
[----:B------:R-:W-:Y:S01]  /*5a60*/  LOP3.LUT R28, R21, R28, RZ, 0x3c, !PT ;  /* 0x0000001c151c7212 */ /* 0x000fe200078e3cff */
[----:B------:R-:W-:Y:S01]  /*5a70*/  IMAD R39, R47, 0xc0, R22 ;  /* 0x000000c02f277824 */ /* 0x000fe200078e0216 */
[----:B------:R-:W-:Y:S01]  /*5a80*/  MOV R66, R8 ;  /* 0x0000000800427202 */ /* 0x000fe20000000f00 */
[--C-:B------:R-:W-:Y:S01]  /*5a90*/  IMAD.X R21, RZ, RZ, R29.reuse, P3 ;  /* 0x000000ffff157224 */ /* 0x100fe200018e061d */
[----:B------:R-:W-:Y:S01]  /*5aa0*/  LOP3.LUT P0, RZ, R17, 0x3, RZ, 0xc0, !PT ;  /* 0x0000000311ff7812 */ /* 0x000fe2000780c0ff */
[----:B------:R-:W-:Y:S01]  /*5ab0*/  VIADD R9, R39, 0x8 ;  /* 0x0000000827097836 */ /* 0x000fe20000000000 */
[----:B------:R-:W-:Y:S01]  /*5ac0*/  IADD3 R7, R7, R11, RZ ;  /* 0x0000000b07077210 */ /* 0x000fe20007ffe0ff */
[-C--:B------:R-:W-:Y:S01]  /*5ad0*/  FMUL.FTZ R30, R117, R37.reuse ;  /* 0x00000025751e7220 */ /* 0x080fe20000410000 */
[----:B------:R-:W-:Y:S01]  /*5ae0*/  LEA R38, P3, R6, UR8, 0x2 ;  /* 0x0000000806267c11 */ /* 0x000fe2000f8610ff */
[----:B------:R-:W-:Y:S01]  /*5af0*/  FMUL.FTZ R37, R116, R37 ;  /* 0x0000002574257220 */ /* 0x000fe20000410000 */
[----:B------:R-:W-:Y:S01]  /*5b00*/  LOP3.LUT R24, R24, R25, RZ, 0x3c, !PT ;  /* 0x0000001918187212 */ /* 0x000fe200078e3cff */
[----:B------:R-:W-:Y:S01]  /*5b10*/  IMAD.X R25, RZ, RZ, R29, P2 ;  /* 0x000000ffff197224 */ /* 0x000fe200010e061d */
[----:B------:R-:W-:Y:S01]  /*5b20*/  ISETP.GE.OR P2, PT, R39, R64, P0 ;  /* 0x000000402700720c */ /* 0x000fe20000746670 */
[----:B------:R-:W-:Y:S01]  /*5b30*/  SHFL.IDX PT, R48, R38, RZ, 0x1c1f ;  /* 0x001c1fff26307589 */ /* 0x000fe200000e0000 */
[----:B------:R-:W-:-:S02]  /*5b40*/  MOV R68, R4 ;  /* 0x0000000400447202 */ /* 0x000fc40000000f00 */
[----:B------:R-:W-:Y:S01]  /*5b50*/  LEA.HI.X R39, R6, UR9, R7, 0x2, P3 ;  /* 0x0000000906277c11 */ /* 0x000fe200098f1407 */
[----:B------:R-:W-:Y:S01]  /*5b60*/  ULDC.64 UR8, c[0x0][0xae8] ;  /* 0x0002ba0000087ab9 */ /* 0x000fe20000000a00 */
[----:B------:R-:W-:Y:S02]  /*5b70*/  ISETP.GE.OR P0, PT, R9, R64, P0 ;  /* 0x000000400900720c */ /* 0x000fe40000706670 */
[----:B------:R-:W-:Y:S01]  /*5b80*/  F2FP.F16.F32.PACK_AB R4, R40, R43 ;  /* 0x0000002b2804723e */ /* 0x000fe200000000ff */
[----:B------:R-:W0:Y:S01]  /*5b90*/  SHFL.IDX PT, R49, R39, RZ, 0x1c1f ;  /* 0x001c1fff27317589 */ /* 0x000e2200000e0000 */
[----:B------:R-:W-:Y:S02]  /*5ba0*/  F2FP.F16.F32.PACK_AB R5, R46, R51 ;  /* 0x000000332e05723e */ /* 0x000fe400000000ff */
[----:B------:R-:W-:Y:S01]  /*5bb0*/  F2FP.F16.F32.PACK_AB R6, R41, R42 ;  /* 0x0000002a2906723e */ /* 0x000fe200000000ff */
[----:B------:R-:W-:Y:S01]  /*5bc0*/  BAR.SYNC.DEFER_BLOCKING 0x1, 0x180 ;  /* 0x0046000000007b1d */ /* 0x000fe20000010000 */
[----:B------:R-:W-:-:S02]  /*5bd0*/  F2FP.F16.F32.PACK_AB R7, R50, R53 ;  /* 0x000000353207723e */ /* 0x000fc400000000ff */
[----:B------:R-:W-:Y:S02]  /*5be0*/  F2FP.F16.F32.PACK_AB R10, R12, R35 ;  /* 0x000000230c0a723e */ /* 0x000fe400000000ff */
[----:B------:R-:W-:Y:S02]  /*5bf0*/  F2FP.F16.F32.PACK_AB R8, R15, R36 ;  /* 0x000000240f08723e */ /* 0x000fe400000000ff */
[----:B------:R-:W-:Y:S01]  /*5c00*/  F2FP.F16.F32.PACK_AB R9, R52, R55 ;  /* 0x000000373409723e */ /* 0x000fe200000000ff */
[----:B------:R-:W-:Y:S01]  /*5c10*/  SHFL.IDX PT, R50, R38, 0x1, 0x1c1f ;  /* 0x003c1f0026327f89 */ /* 0x000fe200000e0000 */
[----:B------:R-:W-:Y:S02]  /*5c20*/  F2FP.F16.F32.PACK_AB R11, R54, R57 ;  /* 0x00000039360b723e */ /* 0x000fe400000000ff */
[----:B------:R-:W-:Y:S01]  /*5c30*/  F2FP.F16.F32.PACK_AB R12, R13, R34 ;  /* 0x000000220d0c723e */ /* 0x000fe200000000ff */
[----:B------:R-:W1:Y:S01]  /*5c40*/  SHFL.IDX PT, R51, R39, 0x1, 0x1c1f ;  /* 0x003c1f0027337f89 */ /* 0x000e6200000e0000 */
[----:B------:R-:W-:-:S02]  /*5c50*/  F2FP.F16.F32.PACK_AB R13, R56, R59 ;  /* 0x0000003b380d723e */ /* 0x000fc400000000ff */
[----:B------:R-:W-:Y:S02]  /*5c60*/  F2FP.F16.F32.PACK_AB R14, R14, R33 ;  /* 0x000000210e0e723e */ /* 0x000fe400000000ff */
[----:B------:R-:W-:Y:S02]  /*5c70*/  F2FP.F16.F32.PACK_AB R15, R58, R61 ;  /* 0x0000003d3a0f723e */ /* 0x000fe400000000ff */
[----:B------:R-:W-:Y:S02]  /*5c80*/  F2FP.F16.F32.PACK_AB R52, R31, R32 ;  /* 0x000000201f34723e */ /* 0x000fe400000000ff */
[----:B------:R-:W-:Y:S02]  /*5c90*/  F2FP.F16.F32.PACK_AB R53, R60, R63 ;  /* 0x0000003f3c35723e */ /* 0x000fe400000000ff */
[----:B------:R-:W-:Y:S01]  /*5ca0*/  F2FP.F16.F32.PACK_AB R54, R30, R37 ;  /* 0x000000251e36723e */ /* 0x000fe200000000ff */
[----:B------:R2:W-:Y:S01]  /*5cb0*/  STSM.16.M88.4 [R70], R4 ;  /* 0x0000000446007844 */ /* 0x0005e20000000200 */
[----:B------:R-:W-:-:S02]  /*5cc0*/  F2FP.F16.F32.PACK_AB R55, R62, R65 ;  /* 0x000000413e37723e */ /* 0x000fc400000000ff */
[----:B------:R-:W-:Y:S01]  /*5cd0*/  LOP3.LUT R20, R71, 0x380, RZ, 0xc0, !PT ;  /* 0x0000038047147812 */ /* 0x000fe200078ec0ff */
[----:B------:R3:W-:Y:S03]  /*5ce0*/  STSM.16.M88.4 [R68], R8 ;  /* 0x0000000844007844 */ /* 0x0007e60000000200 */
[----:B------:R-:W-:Y:S01]  /*5cf0*/  SHF.R.U64 R20, R20, 0x3, RZ ;  /* 0x0000000314147819 */ /* 0x000fe200000012ff */
[----:B------:R4:W-:Y:S03]  /*5d00*/  STSM.16.M88.4 [R67], R12 ;  /* 0x0000000c43007844 */ /* 0x0009e60000000200 */
[----:B------:R-:W-:Y:S01]  /*5d10*/  LOP3.LUT R20, R20, R71, RZ, 0x3c, !PT ;  /* 0x0000004714147212 */ /* 0x000fe200078e3cff */
[----:B------:R-:W-:Y:S01]  /*5d20*/  STSM.16.M88.4 [R66], R52 ;  /* 0x0000003442007844 */ /* 0x000fe20000000200 */
[----:B------:R-:W-:Y:S08]  /*5d30*/  BAR.SYNC.DEFER_BLOCKING 0x1, 0x180 ;  /* 0x0046000000007b1d */ /* 0x000ff00000010000 */
[----:B--2---:R-:W2:Y:S08]  /*5d40*/  @P1 LDC R5, c[0x0][0xbec] ;  /* 0x0002fb00ff051b82 */ /* 0x004eb00000000800 */
[----:B---3--:R-:W3:Y:S01]  /*5d50*/  @P1 LDC R10, c[0x0][0xbf0] ;  /* 0x0002fc00ff0a1b82 */ /* 0x008ee20000000800 */
[----:B------:R-:W-:Y:S01]  /*5d60*/  IMAD R4, R2, 0x30, R16 ;  /* 0x0000003002047824 */ /* 0x000fe200078e0210 */
[----:B------:R-:W-:-:S06]  /*5d70*/  UIMAD UR6, UR11, UR8, URZ ;  /* 0x000000080b0672a4 */ /* 0x000fcc000f8e023f */
[----:B------:R-:W5:Y:S01]  /*5d80*/  LDC.64 R8, c[0x0][0xae0] ;  /* 0x0002b800ff087b82 */ /* 0x000f620000000a00 */
[----:B0-----:R-:W-:Y:S04]  /*5d90*/  @!P2 ST.E desc[UR50][R48.64], R45 ;  /* 0x0000002d3000a985 */ /* 0x001fe8000c101932 */
[----:B-1----:R-:W-:Y:S04]  /*5da0*/  @!P0 ST.E desc[UR50][R50.64], R44 ;  /* 0x0000002c32008985 */ /* 0x002fe8000c101932 */
[----:B------:R-:W5:Y:S04]  /*5db0*/  LD.E.128 R28, desc[UR50][R28.64] ;  /* 0x000000321c1c7980 */ /* 0x000f68000c101d00 */
[----:B------:R-:W5:Y:S04]  /*5dc0*/  LD.E.128 R32, desc[UR50][R26.64] ;  /* 0x000000321a207980 */ /* 0x000f68000c101d00 */
[----:B------:R-:W5:Y:S04]  /*5dd0*/  LD.E.128 R36, desc[UR50][R24.64] ;  /* 0x0000003218247980 */ /* 0x000f68000c101d00 */
[----:B------:R0:W5:Y:S01]  /*5de0*/  LD.E.128 R40, desc[UR50][R20.64] ;  /* 0x0000003214287980 */ /* 0x000162000c101d00 */
[C---:B------:R-:W-:Y:S01]  /*5df0*/  IMAD R6, R47.reuse, 0xc0, R4 ;  /* 0x000000c02f067824 */ /* 0x040fe200078e0204 */
[----:B------:R-:W-:Y:S01]  /*5e00*/  UIMAD.WIDE.U32 UR4, UR10, UR8, URZ ;  /* 0x000000080a0472a5 */ /* 0x000fe2000f8e003f */
[----:B------:R-:W-:Y:S01]  /*5e10*/  IMAD R47, R47, 0xc0, R16 ;  /* 0x000000c02f2f7824 */ /* 0x000fe200078e0210 */
[----:B------:R-:W-:Y:S01]  /*5e20*/  UIMAD UR6, UR10, UR9, UR6 ;  /* 0x000000090a0672a4 */ /* 0x000fe2000f8e0206 */
[----:B--2---:R-:W-:Y:S01]  /*5e30*/  @P1 IMAD.HI.U32 R5, R6, R5, RZ ;  /* 0x0000000506051227 */ /* 0x004fe200078e00ff */
[----:B------:R-:W-:Y:S01]  /*5e40*/  @!PT LDS RZ, [RZ] ;  /* 0x00000000fffff984 */ /* 0x000fe20000000800 */
[----:B------:R-:W-:Y:S01]  /*5e50*/  @!PT LDS RZ, [RZ] ;  /* 0x00000000fffff984 */ /* 0x000fe20000000800 */
[----:B------:R-:W-:Y:S01]  /*5e60*/  @!PT LDS RZ, [RZ] ;  /* 0x00000000fffff984 */ /* 0x000fe20000000800 */
[----:B------:R-:W-:Y:S01]  /*5e70*/  @!PT LDS RZ, [RZ] ;  /* 0x00000000fffff984 */ /* 0x000fe20000000800 */
[----:B------:R1:W-:Y:S06]  /*5e80*/  MEMBAR.ALL.CTA ;  /* 0x0000000000007992 */ /* 0x0003ec0000008000 */
[----:B-1----:R-:W1:Y:S01]  /*5e90*/  FENCE.VIEW.ASYNC.S ;  /* 0x00000000000073c6 */ /* 0x002e620000000000 */
[----:B------:R-:W-:Y:S01]  /*5ea0*/  ULDC.64 UR8, c[0x0][0xaf0] ;  /* 0x0002bc0000087ab9 */ /* 0x000fe20000000a00 */
[----:B------:R-:W-:Y:S01]  /*5eb0*/  UIADD3 UR5, UR5, UR6, URZ ;  /* 0x0000000605057290 */ /* 0x000fe2000fffe03f */
[----:B------:R-:W-:Y:S01]  /*5ec0*/  IMAD.MOV.U32 R4, RZ, RZ, R6 ;  /* 0x000000ffff047224 */ /* 0x000fe200078e0006 */
[----:B---3--:R-:W-:Y:S01]  /*5ed0*/  @P1 SHF.R.U32.HI R4, RZ, R10, R5 ;  /* 0x0000000aff041219 */ /* 0x008fe20000011605 */
[----:B------:R-:W-:Y:S01]  /*5ee0*/  UIMAD UR6, UR7, UR8, URZ ;  /* 0x00000008070672a4 */ /* 0x000fe2000f8e023f */
[C---:B----4-:R-:W-:Y:S01]  /*5ef0*/  VIADD R13, R47.reuse, 0x30 ;  /* 0x000000302f0d7836 */ /* 0x050fe20000000000 */
[----:B------:R-:W-:Y:S01]  /*5f00*/  UIMAD.WIDE.U32 UR4, UR45, UR8, UR4 ;  /* 0x000000082d0472a5 */ /* 0x000fe2000f8e0004 */
[--C-:B------:R-:W-:Y:S01]  /*5f10*/  SHF.R.S32.HI R5, RZ, 0x1f, R4.reuse ;  /* 0x0000001fff057819 */ /* 0x100fe20000011404 */
[----:B------:R-:W-:Y:S01]  /*5f20*/  UIMAD UR6, UR45, UR9, UR6 ;  /* 0x000000092d0672a4 */ /* 0x000fe2000f8e0206 */
[----:B------:R-:W-:Y:S01]  /*5f30*/  IMAD.MOV R7, RZ, RZ, -R4 ;  /* 0x000000ffff077224 */ /* 0x000fe200078e0a04 */
[----:B------:R-:W-:Y:S01]  /*5f40*/  UIADD3 UR44, UR44, 0x16820, URZ ;  /* 0x000168202c2c7890 */ /* 0x000fe2000fffe03f */
[----:B------:R-:W-:Y:S01]  /*5f50*/  VIADD R15, R47, 0x60 ;  /* 0x000000602f0f7836 */ /* 0x000fe20000000000 */
[----:B------:R-:W-:Y:S01]  /*5f60*/  UIADD3 UR5, UR5, UR6, URZ ;  /* 0x0000000605057290 */ /* 0x000fe2000fffe03f */
[----:B------:R-:W-:Y:S01]  /*5f70*/  IMAD R7, R0, R7, R6 ;  /* 0x0000000700077224 */ /* 0x000fe200078e0206 */
[----:B------:R-:W-:Y:S01]  /*5f80*/  UPRMT UR44, URZ, 0x654, UR44 ;  /* 0x000006543f2c7896 */ /* 0x000fe2000800002c */
[-C--:B-----5:R-:W-:Y:S01]  /*5f90*/  IMAD R5, R5, R8.reuse, RZ ;  /* 0x0000000805057224 */ /* 0x0a0fe200078e02ff */
[----:B------:R-:W-:Y:S01]  /*5fa0*/  UIADD3 UR38, UR38, 0x1, URZ ;  /* 0x0000000126267890 */ /* 0x000fe2000fffe03f */
[----:B0-----:R-:W-:Y:S01]  /*5fb0*/  VIADD R21, R47, 0x90 ;  /* 0x000000902f157836 */ /* 0x001fe20000000000 */
[----:B------:R-:W-:Y:S01]  /*5fc0*/  SHF.R.S32.HI R0, RZ, 0x1f, R7 ;  /* 0x0000001fff007819 */ /* 0x000fe20000011407 */
[C---:B------:R-:W-:Y:S01]  /*5fd0*/  IMAD R9, R4.reuse, R9, R5 ;  /* 0x0000000904097224 */ /* 0x040fe200078e0205 */
[----:B------:R-:W-:Y:S01]  /*5fe0*/  UISETP.NE.AND UP0, UPT, UR38, 0x2, UPT ;  /* 0x000000022600788c */ /* 0x000fe2000bf05270 */
[----:B------:R-:W-:Y:S01]  /*5ff0*/  IMAD.WIDE.U32 R4, R4, R8, UR4 ;  /* 0x0000000404047e25 */ /* 0x000fe2000f8e0008 */
[----:B------:R-:W-:Y:S01]  /*6000*/  ULDC.64 UR4, c[0x0][0xad8] ;  /* 0x0002b60000047ab9 */ /* 0x000fe20000000a00 */
[----:B-1----:R-:W-:Y:S01]  /*6010*/  SYNCS.ARRIVE.TRANS64.RED.A1T0 RZ, [UR44], RZ ;  /* 0x000000ffffff79a7 */ /* 0x002fe2000810042c */
[----:B------:R-:W-:Y:S01]  /*6020*/  UIADD3 UR36, UR36, 0x1, URZ ;  /* 0x0000000124247890 */ /* 0x000fe2000fffe03f */
[----:B------:R-:W-:Y:S01]  /*6030*/  IMAD.IADD R5, R5, 0x1, R9 ;  /* 0x0000000105057824 */ /* 0x000fe200078e0209 */
[----:B------:R-:W-:Y:S01]  /*6040*/  USEL UR38, UR38, URZ, UP0 ;  /* 0x0000003f26267287 */ /* 0x000fe20008000000 */
[----:B------:R-:W-:-:S02]  /*6050*/  IMAD R0, R0, UR4, RZ ;  /* 0x0000000400007c24 */ /* 0x000fc4000f8e02ff */
[----:B------:R-:W-:-:S04]  /*6060*/  IMAD.WIDE.U32 R4, R7, UR4, R4 ;  /* 0x0000000407047c25 */ /* 0x000fc8000f8e0004 */
[----:B------:R-:W-:Y:S01]  /*6070*/  IMAD R9, R7, UR5, R0 ;  /* 0x0000000507097c24 */ /* 0x000fe2000f8e0200 */
[----:B------:R-:W-:Y:S02]  /*6080*/  ULDC.64 UR4, c[0x0][0xa80] ;  /* 0x0002a00000047ab9 */ /* 0x000fe40000000a00 */
[----:B------:R-:W-:Y:S01]  /*6090*/  LEA R0, P0, R4, UR4, 0x1 ;  /* 0x0000000404007c11 */ /* 0x000fe2000f8008ff */
[----:B------:R-:W-:Y:S01]  /*60a0*/  IMAD.IADD R5, R5, 0x1, R9 ;  /* 0x0000000105057824 */ /* 0x000fe200078e0209 */
[----:B------:R-:W-:-:S03]  /*60b0*/  ULDC UR4, c[0x0][0xac8] ;  /* 0x0002b20000047ab9 */ /* 0x000fc60000000800 */
[----:B------:R-:W-:Y:S01]  /*60c0*/  SHFL.IDX PT, R6, R0, 0x1, 0x181f ;  /* 0x00381f0000067f89 */ /* 0x000fe200000e0000 */
[----:B------:R-:W-:Y:S02]  /*60d0*/  LEA.HI.X R12, R4, UR5, R5, 0x1, P0 ;  /* 0x00000005040c7c11 */ /* 0x000fe400080f0c05 */
[----:B------:R-:W-:Y:S01]  /*60e0*/  ISETP.GE.AND P0, PT, R3, UR4, PT ;  /* 0x0000000403007c0c */ /* 0x000fe2000bf06270 */
[----:B------:R-:W-:Y:S01]  /*60f0*/  SHFL.IDX PT, R4, R0, RZ, 0x181f ;  /* 0x00181fff00047589 */ /* 0x000fe200000e0000 */
[----:B------:R-:W-:Y:S02]  /*6100*/  ULDC UR4, c[0x0][0xc] ;  /* 0x0000030000047ab9 */ /* 0x000fe40000000800 */
[-C--:B------:R-:W-:Y:S01]  /*6110*/  ISETP.GE.OR P1, PT, R47, R64.reuse, P0 ;  /* 0x000000402f00720c */ /* 0x080fe20000726670 */
[----:B------:R-:W0:Y:S01]  /*6120*/  SHFL.IDX PT, R5, R12, RZ, 0x181f ;  /* 0x00181fff0c057589 */ /* 0x000e2200000e0000 */
[-C--:B------:R-:W-:Y:S01]  /*6130*/  ISETP.GE.OR P2, PT, R13, R64.reuse, P0 ;  /* 0x000000400d00720c */ /* 0x080fe20000746670 */
[----:B------:R-:W-:Y:S01]  /*6140*/  UIADD3 UR46, UR4, UR46, URZ ;  /* 0x0000002e042e7290 */ /* 0x000fe2000fffe03f */
[-C--:B------:R-:W-:Y:S01]  /*6150*/  ISETP.GE.OR P3, PT, R15, R64.reuse, P0 ;  /* 0x000000400f00720c */ /* 0x080fe20000766670 */
[----:B------:R-:W1:Y:S01]  /*6160*/  SHFL.IDX PT, R7, R12, 0x1, 0x181f ;  /* 0x00381f000c077f89 */ /* 0x000e6200000e0000 */
[----:B------:R-:W-:Y:S01]  /*6170*/  ISETP.GE.OR P0, PT, R21, R64, P0 ;  /* 0x000000401500720c */ /* 0x000fe20000706670 */
[----:B------:R-:W-:-:S02]  /*6180*/  USEL UR4, URZ, 0x1, UP0 ;  /* 0x000000013f047887 */ /* 0x000fc40008000000 */
[----:B------:R-:W-:Y:S02]  /*6190*/  SHFL.IDX PT, R8, R0, 0x2, 0x181f ;  /* 0x00581f0000087f89 */ /* 0x000fe400000e0000 */
[----:B------:R-:W-:Y:S02]  /*61a0*/  ULOP3.LUT UR37, UR37, UR4, URZ, 0x3c, !UPT ;  /* 0x0000000425257292 */ /* 0x000fe4000f8e3c3f */
[----:B------:R-:W2:Y:S04]  /*61b0*/  SHFL.IDX PT, R9, R12, 0x2, 0x181f ;  /* 0x00581f000c097f89 */ /* 0x000ea800000e0000 */
[----:B------:R3:W-:Y:S04]  /*61c0*/  SHFL.IDX PT, R10, R0, 0x3, 0x181f ;  /* 0x00781f00000a7f89 */ /* 0x0007e800000e0000 */
[----:B------:R-:W4:Y:S01]  /*61d0*/  SHFL.IDX PT, R11, R12, 0x3, 0x181f ;  /* 0x00781f000c0b7f89 */ /* 0x000f2200000e0000 */
[----:B---3--:R-:W3:Y:S01]  /*61e0*/  LDC R0, c[0x0][0xc34] ;  /* 0x00030d00ff007b82 */ /* 0x008ee20000000800 */
[----:B0-----:R-:W-:-:S04]  /*61f0*/  @!P1 IMAD.WIDE R4, R3, 0x2, R4 ;  /* 0x0000000203049825 */ /* 0x001fc800078e0204 */
[----:B-1----:R-:W-:-:S04]  /*6200*/  @!P2 IMAD.WIDE R6, R3, 0x2, R6 ;  /* 0x000000020306a825 */ /* 0x002fc800078e0206 */
[----:B--2---:R-:W-:-:S04]  /*6210*/  @!P3 IMAD.WIDE R8, R3, 0x2, R8 ;  /* 0x000000020308b825 */ /* 0x004fc800078e0208 */
[----:B----4-:R-:W-:Y:S01]  /*6220*/  @!P0 IMAD.WIDE R10, R3, 0x2, R10 ;  /* 0x00000002030a8825 */ /* 0x010fe200078e020a */
[----:B------:R0:W-:Y:S04]  /*6230*/  @!P1 ST.E.128 desc[UR50][R4.64], R28 ;  /* 0x0000001c04009985 */ /* 0x0001e8000c101d32 */
[----:B------:R0:W-:Y:S04]  /*6240*/  @!P2 ST.E.128 desc[UR50][R6.64], R32 ;  /* 0x000000200600a985 */ /* 0x0001e8000c101d32 */
[----:B------:R0:W-:Y:S04]  /*6250*/  @!P3 ST.E.128 desc[UR50][R8.64], R36 ;  /* 0x000000240800b985 */ /* 0x0001e8000c101d32 */
[----:B------:R0:W-:Y:S01]  /*6260*/  @!P0 ST.E.128 desc[UR50][R10.64], R40 ;  /* 0x000000280a008985 */ /* 0x0001e2000c101d32 */
[----:B---3--:R-:W-:-:S13]  /*6270*/  ISETP.LE.AND P0, PT, R0, UR46, PT ;  /* 0x0000002e00007c0c */ /* 0x008fda000bf03270 */
[----:B------:R-:W-:Y:S05]  /*6280*/  @!P0 BRA `(.L_x_31) ;  /* 0xffffffa800848947 */ /* 0x000fea000383ffff */
[----:B------:R-:W-:Y:S05]  /*6290*/  EXIT ;  /* 0x000000000000794d */ /* 0x000fea0003800000 */
.L_x_5:
[----:B------:R-:W-:-:S08]  /*62a0*/  NOP ;  /* 0x0000000000007918 */ /* 0x000fd00000000000 */
[----:B------:R-:W0:-:S00]  /*62b0*/  USETMAXREG.DEALLOC.CTAPOOL 0x20 ;  /* 0x00000020000079c8 */ /* 0x000e0000080e0500 */
[----:B------:R-:W2:Y:S01]  /*62c0*/  S2UR UR10, SR_CTAID.X ;  /* 0x00000000000a79c3 */ /* 0x000ea20000002500 */
[----:B0-----:R-:W-:Y:S01]  /*62d0*/  MOV R0, 0x1 ;  /* 0x0000000100007802 */ /* 0x001fe20000000f00 */
[----:B------:R-:W-:Y:S02]  /*62e0*/  IMAD.MOV.U32 R22, RZ, RZ, RZ ;  /* 0x000000ffff167224 */ /* 0x000fe400078e00ff */
[----:B------:R-:W-:-:S04]  /*62f0*/  IMAD.MOV.U32 R24, RZ, RZ, 0x1 ;  /* 0x00000001ff187424 */ /* 0x000fc800078e00ff */
[----:B------:R-:W2:Y:S02]  /*6300*/  LDC R2, c[0x0][0xc34] ;  /* 0x00030d00ff027b82 */ /* 0x000ea40000000800 */
[----:B--2---:R-:W-:-:S13]  /*6310*/  ISETP.LE.AND P0, PT, R2, UR10, PT ;  /* 0x0000000a02007c0c */ /* 0x004fda000bf03270 */
[----:B------:R-:W-:Y:S05]  /*6320*/  @P0 BRA `(.L_x_32) ;  /* 0x0000003800400947 */ /* 0x000fea0003800000 */
[----:B------:R-:W0:Y:S01]  /*6330*/  S2R R3, SR_TID.X ;  /* 0x0000000000037919 */ /* 0x000e220000002100 */
[----:B-1----:R-:W-:Y:S01]  /*6340*/  ULDC.64 UR4, c[0x0][0x418] ;  /* 0x0001060000047ab9 */ /* 0x002fe20000000a00 */
[----:B------:R-:W-:Y:S01]  /*6350*/  ULDC.64 UR6, c[0x0][0x2f0] ;  /* 0x0000bc0000067ab9 */ /* 0x000fe20000000a00 */
[----:B------:R-:W-:Y:S01]  /*6360*/  UISETP.NE.U32.AND UP0, UPT, UR4, URZ, UPT ;  /* 0x0000003f0400728c */ /* 0x000fe2000bf05070 */
[----:B------:R-:W1:Y:S01]  /*6370*/  S2UR UR8, SR_CgaCtaId ;  /* 0x00000000000879c3 */ /* 0x000e620000008800 */
[----:B------:R-:W-:Y:S01]  /*6380*/  LOP3.LUT R25, R25, 0xfffffffe, RZ, 0xc0, !PT ;  /* 0xfffffffe19197812 */ /* 0x000fe200078ec0ff */
[----:B------:R-:W-:Y:S01]  /*6390*/  ULDC UR4, c[0x0][0x424] ;  /* 0x0001090000047ab9 */ /* 0x000fe20000000800 */
[----:B------:R-:W-:Y:S01]  /*63a0*/  UISETP.NE.AND.EX UP0, UPT, UR5, URZ, UPT, UP0 ;  /* 0x0000003f0500728c */ /* 0x000fe2000bf05300 */
[----:B------:R-:W-:Y:S01]  /*63b0*/  IMAD.MOV.U32 R24, RZ, RZ, 0x1 ;  /* 0x00000001ff187424 */ /* 0x000fe200078e00ff */
[----:B------:R-:W-:Y:S01]  /*63c0*/  ULDC UR9, c[0x0][0x2b8] ;  /* 0x0000ae0000097ab9 */ /* 0x000fe20000000800 */
[----:B------:R-:W-:Y:S01]  /*63d0*/  ULDC UR37, c[0x0][0x448] ;  /* 0x0001120000257ab9 */ /* 0x000fe20000000800 */
[----:B------:R-:W-:Y:S01]  /*63e0*/  USEL UR4, UR4, 0x1, UP0 ;  /* 0x0000000104047887 */ /* 0x000fe20008000000 */
[----:B------:R-:W-:Y:S01]  /*63f0*/  IMAD.MOV.U32 R22, RZ, RZ, RZ ;  /* 0x000000ffff167224 */ /* 0x000fe200078e00ff */
[----:B------:R-:W-:Y:S01]  /*6400*/  UMOV UR38, 0x400 ;  /* 0x0000040000267882 */ /* 0x000fe20000000000 */
[----:B------:R-:W-:-:S02]  /*6410*/  ULOP3.LUT UR41, UR39, 0x2, URZ, 0xfc, !UPT ;  /* 0x0000000227297892 */ /* 0x000fc4000f8efc3f */
[----:B------:R-:W-:Y:S01]  /*6420*/  UIMAD UR36, UR4, UR6, URZ ;  /* 0x00000006042472a4 */ /* 0x000fe2000f8e023f */
[----:B------:R-:W-:Y:S02]  /*6430*/  ULDC UR43, c[0x0][0xc] ;  /* 0x00000300002b7ab9 */ /* 0x000fe40000000800 */
[----:B------:R-:W-:Y:S01]  /*6440*/  ULDC UR4, c[0x0][0x288] ;  /* 0x0000a20000047ab9 */ /* 0x000fe20000000800 */
[----:B------:R-:W-:Y:S02]  /*6450*/  UIADD3 UR5, UR36, 0x7f, URZ ;  /* 0x0000007f24057890 */ /* 0x000fe4000fffe03f */
[----:B------:R-:W-:Y:S02]  /*6460*/  UIMAD UR37, UR37, UR4, URZ ;  /* 0x00000004252572a4 */ /* 0x000fe4000f8e023f */
[----:B------:R-:W-:-:S04]  /*6470*/  USHF.R.S32.HI UR6, URZ, 0x1f, UR5 ;  /* 0x0000001f3f067899 */ /* 0x000fc80008011405 */
[----:B------:R-:W-:Y:S02]  /*6480*/  ULEA.HI UR6, UR6, UR5, URZ, 0x7 ;  /* 0x0000000506067291 */ /* 0x000fe4000f8f383f */
[----:B-1----:R-:W-:Y:S01]  /*6490*/  ULEA UR38, UR8, UR38, 0x18 ;  /* 0x0000002608267291 */ /* 0x002fe2000f8ec03f */
[C---:B0-----:R-:W-:Y:S01]  /*64a0*/  IMAD.SHL.U32 R29, R3.reuse, 0x8, RZ ;  /* 0x00000008031d7824 */ /* 0x041fe200078e00ff */
[----:B------:R-:W-:Y:S01]  /*64b0*/  ULEA.HI.SX32 UR42, UR6, 0xffffffff, 0x19 ;  /* 0xffffffff062a7891 */ /* 0x000fe2000f8fca3f */
[----:B------:R-:W-:Y:S01]  /*64c0*/  IMAD.SHL.U32 R2, R3, 0x10, RZ ;  /* 0x0000001003027824 */ /* 0x000fe200078e00ff */
[----:B------:R-:W-:Y:S02]  /*64d0*/  ULEA.HI.SX32 UR40, UR6, 0xfffffffe, 0x19 ;  /* 0xfffffffe06287891 */ /* 0x000fe4000f8fca3f */
[C---:B------:R-:W-:Y:S01]  /*64e0*/  LOP3.LUT R4, R29.reuse, 0x38, RZ, 0xc0, !PT ;  /* 0x000000381d047812 */ /* 0x040fe200078ec0ff */
[----:B------:R-:W-:Y:S01]  /*64f0*/  USHF.L.U32 UR4, UR42, 0x7, URZ ;  /* 0x000000072a047899 */ /* 0x000fe2000800063f */
[----:B------:R-:W-:-:S02]  /*6500*/  LOP3.LUT R0, R29, 0x1f8, RZ, 0xc0, !PT ;  /* 0x000001f81d007812 */ /* 0x000fc400078ec0ff */
[----:B------:R-:W-:Y:S02]  /*6510*/  ISETP.GE.AND P1, PT, R4, UR7, PT ;  /* 0x0000000704007c0c */ /* 0x000fe4000bf26270 */
[----:B------:R-:W-:Y:S02]  /*6520*/  LOP3.LUT R0, R0, 0x38, R3, 0x78, !PT ;  /* 0x0000003800007812 */ /* 0x000fe400078e7803 */
[----:B------:R-:W-:Y:S02]  /*6530*/  ISETP.GE.AND P0, PT, R4, UR7, PT ;  /* 0x0000000704007c0c */ /* 0x000fe4000bf06270 */
[----:B------:R-:W-:Y:S02]  /*6540*/  LOP3.LUT R29, R0, 0x200, R29, 0xf8, !PT ;  /* 0x00000200001d7812 */ /* 0x000fe400078ef81d */
[----:B------:R-:W-:Y:S01]  /*6550*/  SHF.R.U32.HI R0, RZ, 0x3, R3 ;  /* 0x00000003ff007819 */ /* 0x000fe20000011603 */
[----:B------:R-:W-:Y:S01]  /*6560*/  IMAD.U32 R3, RZ, RZ, UR10 ;  /* 0x0000000aff037e24 */ /* 0x000fe2000f8e00ff */
[----:B------:R-:W-:-:S03]  /*6570*/  LOP3.LUT R2, R2, 0x70, RZ, 0xc0, !PT ;  /* 0x0000007002027812 */ /* 0x000fc600078ec0ff */
[----:B------:R-:W-:Y:S01]  /*6580*/  @P1 LOP3.LUT R25, R25, 0x1, RZ, 0xfc, !PT ;  /* 0x0000000119191812 */ /* 0x000fe200078efcff */
[----:B------:R0:W-:Y:S03]  /*6590*/  STL [R1+0x8], R3 ;  /* 0x0000080301007387 */ /* 0x0001e60000100800 */
[----:B------:R-:W-:Y:S01]  /*65a0*/  LOP3.LUT R25, R25, 0xfffffffd, RZ, 0xc0, !PT ;  /* 0xfffffffd19197812 */ /* 0x000fe200078ec0ff */
[----:B------:R1:W-:Y:S03]  /*65b0*/  STL [R1+0xc], RZ ;  /* 0x00000cff01007387 */ /* 0x0003e60000100800 */
[----:B------:R-:W-:Y:S02]  /*65c0*/  @P0 LOP3.LUT R25, R25, 0x2, RZ, 0xfc, !PT ;  /* 0x0000000219190812 */ /* 0x000fe400078efcff */
[----:B------:R-:W-:-:S02]  /*65d0*/  ISETP.GE.AND P0, PT, R4, UR9, PT ;  /* 0x0000000904007c0c */ /* 0x000fc4000bf06270 */
[----:B0-----:R-:W-:Y:S02]  /*65e0*/  LOP3.LUT R3, R0, 0xf, RZ, 0xc0, !PT ;  /* 0x0000000f00037812 */ /* 0x001fe400078ec0ff */
[----:B------:R-:W-:Y:S02]  /*65f0*/  MOV R0, UR4 ;  /* 0x0000000400007c02 */ /* 0x000fe40008000f00 */
[----:B------:R-:W-:Y:S02]  /*6600*/  LOP3.LUT R25, R25, 0xffffffef, RZ, 0xc0, !PT ;  /* 0xffffffef19197812 */ /* 0x000fe400078ec0ff */
[----:B------:R-:W-:Y:S02]  /*6610*/  LOP3.LUT R5, R3, R2, RZ, 0xfc, !PT ;  /* 0x0000000203057212 */ /* 0x000fe400078efcff */
[----:B------:R-:W-:Y:S02]  /*6620*/  LEA R4, R29, UR38, 0x1 ;  /* 0x000000261d047c11 */ /* 0x000fe4000f8e08ff */
[----:B------:R-:W-:-:S02]  /*6630*/  LOP3.LUT R2, R3, UR4, R2, 0xfe, !PT ;  /* 0x0000000403027c12 */ /* 0x000fc4000f8efe02 */
[----:B------:R-:W-:Y:S02]  /*6640*/  @P0 LOP3.LUT R25, R25, 0x10, RZ, 0xfc, !PT ;  /* 0x0000001019190812 */ /* 0x000fe400078efcff */
[----:B-1----:R-:W-:-:S07]  /*6650*/  IADD3 R0, -R3, UR36, -R0 ;  /* 0x0000002403007c10 */ /* 0x002fce000fffe900 */
.L_x_67:
[----:B------:R-:W2:Y:S01]  /*6660*/  LDL R6, [R1+0x8] ;  /* 0x0000080001067983 */ /* 0x000ea20000100800 */
[----:B------:R-:W0:Y:S01]  /*6670*/  LDC R0, c[0x0][0xc38] ;  /* 0x00030e00ff007b82 */ /* 0x000e220000000800 */
[----:B------:R-:W-:Y:S05]  /*6680*/  YIELD ;  /* 0x0000000000007946 */ /* 0x000fea0003800000 */
[----:B------:R-:W-:Y:S01]  /*6690*/  ULDC.64 UR4, c[0x0][0xa28] ;  /* 0x00028a0000047ab9 */ /* 0x000fe20000000a00 */
[----:B------:R-:W-:Y:S01]  /*66a0*/  IMAD.MOV.U32 R17, RZ, RZ, RZ ;  /* 0x000000ffff117224 */ /* 0x000fe200078e00ff */
[----:B------:R-:W1:Y:S01]  /*66b0*/  LDC R2, c[0x0][0xc44] ;  /* 0x00031100ff027b82 */ /* 0x000e620000000800 */
[----:B------:R-:W-:-:S04]  /*66c0*/  ISETP.NE.U32.AND P0, PT, RZ, UR4, PT ;  /* 0x00000004ff007c0c */ /* 0x000fc8000bf05070 */
[----:B------:R-:W-:Y:S02]  /*66d0*/  ISETP.NE.AND.EX P0, PT, RZ, UR5, PT, P0 ;  /* 0x00000005ff007c0c */ /* 0x000fe4000bf05300 */
[----:B0-----:R-:W-:Y:S02]  /*66e0*/  ISETP.NE.AND P1, PT, R0, 0x1, PT ;  /* 0x000000010000780c */ /* 0x001fe40003f25270 */
[----:B-1----:R-:W-:-:S09]  /*66f0*/  ISETP.NE.AND P2, PT, R2, 0x1, PT ;  /* 0x000000010200780c */ /* 0x002fd20003f45270 */
[----:B------:R-:W0:Y:S08]  /*6700*/  @P0 LDC.64 R2, c[0x0][0xa28] ;  /* 0x00028a00ff020b82 */ /* 0x000e300000000a00 */
[----:B------:R-:W2:Y:S08]  /*6710*/  @P1 LDC R0, c[0x0][0xc3c] ;  /* 0x00030f00ff001b82 */ /* 0x000eb00000000800 */
[----:B------:R-:W1:Y:S08]  /*6720*/  @P1 LDC R7, c[0x0][0xc40] ;  /* 0x00031000ff071b82 */ /* 0x000e700000000800 */
[----:B------:R-:W3:Y:S01]  /*6730*/  @P2 LDC.64 R4, c[0x0][0xc48] ;  /* 0x00031200ff042b82 */ /* 0x000ee20000000a00 */
[----:B--2---:R-:W-:-:S04]  /*6740*/  @P1 IMAD.HI.U32 R0, R6, R0, RZ ;  /* 0x0000000006001227 */ /* 0x004fc800078e00ff */
[----:B------:R-:W-:Y:S01]  /*6750*/  IMAD.MOV.U32 R23, RZ, RZ, R6 ;  /* 0x000000ffff177224 */ /* 0x000fe200078e0006 */
[----:B-1----:R-:W-:-:S05]  /*6760*/  @P1 SHF.R.U32.HI R23, RZ, R7, R0 ;  /* 0x00000007ff171219 */ /* 0x002fca0000011600 */
[----:B---3--:R-:W-:-:S04]  /*6770*/  @P2 IMAD.HI.U32 R4, R23, R4, RZ ;  /* 0x0000000417042227 */ /* 0x008fc800078e00ff */
[----:B------:R-:W-:Y:S01]  /*6780*/  IMAD.MOV.U32 R18, RZ, RZ, R23 ;  /* 0x000000ffff127224 */ /* 0x000fe200078e0017 */
[----:B------:R-:W-:-:S05]  /*6790*/  @P2 SHF.R.U32.HI R18, RZ, R5, R4 ;  /* 0x00000005ff122219 */ /* 0x000fca0000011604 */
[----:B0-----:R-:W-:-:S05]  /*67a0*/  @P0 IMAD.WIDE R2, R18, 0x4, R2 ;  /* 0x0000000412020825 */ /* 0x001fca00078e0202 */
[----:B------:R-:W2:Y:S01]  /*67b0*/  @P0 LDG.E R17, desc[UR50][R2.64] ;  /* 0x0000003202110981 */ /* 0x000ea2000c1e1900 */
[----:B------:R-:W-:-:S04]  /*67c0*/  UIADD3 UR4, UR38, 0xe400, URZ ;  /* 0x0000e40026047890 */ /* 0x000fc8000fffe03f */
[----:B------:R-:W-:-:S06]  /*67d0*/  ULOP3.LUT UP0, URZ, UR4, 0x3ff, URZ, 0xc0, !UPT ;  /* 0x000003ff043f7892 */ /* 0x000fcc000f80c03f */
[----:B------:R-:W-:Y:S01]  /*67e0*/  PLOP3.LUT P0, PT, PT, PT, UP0, 0x80, 0x0 ;  /* 0x000000000000781c */ /* 0x000fe20003f0f008 */
[----:B--2---:R0:W-:-:S12]  /*67f0*/  STL [R1+0x4], R17 ;  /* 0x0000041101007387 */ /* 0x0041d80000100800 */
[----:B------:R-:W-:Y:S05]  /*6800*/  @!P0 BRA `(.L_x_33) ;  /* 0x0000000000408947 */ /* 0x000fea0003800000 */
[----:B------:R-:W-:Y:S01]  /*6810*/  MOV R2, 0x0 ;  /* 0x0000000000027802 */ /* 0x000fe20000000f00 */
[----:B------:R-:W-:Y:S01]  /*6820*/  ULDC.64 UR6, c[0x4][0x88] ;  /* 0x0100220000067ab9 */ /* 0x000fe20000000a00 */
[----:B------:R-:W-:Y:S01]  /*6830*/  ULDC.64 UR8, c[0x4][0x90] ;  /* 0x0100240000087ab9 */ /* 0x000fe20000000a00 */
[----:B------:R-:W-:Y:S01]  /*6840*/  ULDC.64 UR4, c[0x4][0x8] ;  /* 0x0100020000047ab9 */ /* 0x000fe20000000a00 */
[----:B------:R-:W-:Y:S01]  /*6850*/  IMAD.U32 R4, RZ, RZ, UR6 ;  /* 0x00000006ff047e24 */ /* 0x000fe2000f8e00ff */
[----:B------:R-:W-:Y:S01]  /*6860*/  MOV R10, UR4 ;  /* 0x00000004000a7c02 */ /* 0x000fe20008000f00 */
[----:B------:R-:W1:Y:S01]  /*6870*/  LDC.64 R2, c[0x4][R2] ;  /* 0x0100000002027b82 */ /* 0x000e620000000a00 */
[----:B------:R-:W-:Y:S02]  /*6880*/  IMAD.U32 R5, RZ, RZ, UR7 ;  /* 0x00000007ff057e24 */ /* 0x000fe4000f8e00ff */
[----:B------:R-:W-:Y:S02]  /*6890*/  IMAD.U32 R6, RZ, RZ, UR8 ;  /* 0x00000008ff067e24 */ /* 0x000fe4000f8e00ff */
[----:B------:R-:W-:-:S02]  /*68a0*/  IMAD.U32 R7, RZ, RZ, UR9 ;  /* 0x00000009ff077e24 */ /* 0x000fc4000f8e00ff */
[----:B------:R-:W-:Y:S02]  /*68b0*/  IMAD.U32 R11, RZ, RZ, UR5 ;  /* 0x00000005ff0b7e24 */ /* 0x000fe4000f8e00ff */
[----:B------:R-:W-:Y:S02]  /*68c0*/  IMAD.MOV.U32 R8, RZ, RZ, 0x70 ;  /* 0x00000070ff087424 */ /* 0x000fe400078e00ff */
[----:B------:R-:W-:Y:S02]  /*68d0*/  IMAD.MOV.U32 R12, RZ, RZ, 0x1 ;  /* 0x00000001ff0c7424 */ /* 0x000fe400078e00ff */
[----:B------:R-:W-:-:S07]  /*68e0*/  IMAD.MOV.U32 R13, RZ, RZ, RZ ;  /* 0x000000ffff0d7224 */ /* 0x000fce00078e00ff */
[----:B------:R-:W-:-:S07]  /*68f0*/  LEPC R20, `(.L_x_33) ;  /* 0x000000001014794e */ /* 0x000fce0000000000 */
[----:B01----:R-:W-:Y:S05]  /*6900*/  CALL.ABS.NOINC R2 ;  /* 0x0000000002007343 */ /* 0x003fea0003c00000 */
.L_x_33:
[----:B------:R-:W-:-:S04]  /*6910*/  UIADD3 UR4, UR38, 0x400, URZ ;  /* 0x0000040026047890 */ /* 0x000fc8000fffe03f */
[----:B------:R-:W-:-:S06]  /*6920*/  ULOP3.LUT UP0, URZ, UR4, 0x3ff, URZ, 0xc0, !UPT ;  /* 0x000003ff043f7892 */ /* 0x000fcc000f80c03f */
[----:B------:R-:W-:-:S13]  /*6930*/  PLOP3.LUT P0, PT, PT, PT, UP0, 0x80, 0x0 ;  /* 0x000000000000781c */ /* 0x000fda0003f0f008 */
[----:B------:R-:W-:Y:S05]  /*6940*/  @!P0 BRA `(.L_x_34) ;  /* 0x00000000007c8947 */ /* 0x000fea0003800000 */
[----:B------:R-:W-:Y:S01]  /*6950*/  MOV R16, 0x0 ;  /* 0x0000000000107802 */ /* 0x000fe20000000f00 */
[----:B------:R-:W-:Y:S01]  /*6960*/  ULDC.64 UR6, c[0x4][0x88] ;  /* 0x0100220000067ab9 */ /* 0x000fe20000000a00 */
[----:B------:R-:W-:Y:S01]  /*6970*/  ULDC.64 UR8, c[0x4][0x90] ;  /* 0x0100240000087ab9 */ /* 0x000fe20000000a00 */
[----:B------:R-:W-:Y:S01]  /*6980*/  ULDC.64 UR4, c[0x4][0x10] ;  /* 0x0100040000047ab9 */ /* 0x000fe20000000a00 */
[----:B------:R1:W2:Y:S01]  /*6990*/  LDC.64 R2, c[0x4][R16] ;  /* 0x0100000010027b82 */ /* 0x0002a20000000a00 */
[----:B------:R-:W-:Y:S01]  /*69a0*/  IMAD.U32 R4, RZ, RZ, UR6 ;  /* 0x00000006ff047e24 */ /* 0x000fe2000f8e00ff */
[----:B------:R-:W-:Y:S01]  /*69b0*/  MOV R7, UR9 ;  /* 0x0000000900077c02 */ /* 0x000fe20008000f00 */
[----:B------:R-:W-:Y:S02]  /*69c0*/  IMAD.U32 R5, RZ, RZ, UR7 ;  /* 0x00000007ff057e24 */ /* 0x000fe4000f8e00ff */
[----:B------:R-:W-:Y:S02]  /*69d0*/  IMAD.U32 R6, RZ, RZ, UR8 ;  /* 0x00000008ff067e24 */ /* 0x000fe4000f8e00ff */
[----:B------:R-:W-:-:S02]  /*69e0*/  IMAD.U32 R10, RZ, RZ, UR4 ;  /* 0x00000004ff0a7e24 */ /* 0x000fc4000f8e00ff */
[----:B------:R-:W-:Y:S02]  /*69f0*/  IMAD.U32 R11, RZ, RZ, UR5 ;  /* 0x00000005ff0b7e24 */ /* 0x000fe4000f8e00ff */
[----:B------:R-:W-:Y:S02]  /*6a00*/  IMAD.MOV.U32 R8, RZ, RZ, 0x70 ;  /* 0x00000070ff087424 */ /* 0x000fe400078e00ff */
[----:B------:R-:W-:Y:S02]  /*6a10*/  IMAD.MOV.U32 R12, RZ, RZ, 0x1 ;  /* 0x00000001ff0c7424 */ /* 0x000fe400078e00ff */
[----:B-1----:R-:W-:-:S07]  /*6a20*/  IMAD.MOV.U32 R13, RZ, RZ, RZ ;  /* 0x000000ffff0d7224 */ /* 0x002fce00078e00ff */
[----:B------:R-:W-:-:S07]  /*6a30*/  LEPC R20, `(.L_x_35) ;  /* 0x000000001014794e */ /* 0x000fce0000000000 */
[----:B0-2---:R-:W-:Y:S05]  /*6a40*/  CALL.ABS.NOINC R2 ;  /* 0x0000000002007343 */ /* 0x005fea0003c00000 */
.L_x_35:
[----:B------:R0:W1:Y:S01]  /*6a50*/  LDC.64 R2, c[0x4][R16] ;  /* 0x0100000010027b82 */ /* 0x0000620000000a00 */
[----:B------:R-:W-:Y:S01]  /*6a60*/  ULDC.64 UR6, c[0x4][0x88] ;  /* 0x0100220000067ab9 */ /* 0x000fe20000000a00 */
[----:B------:R-:W-:Y:S01]  /*6a70*/  ULDC.64 UR8, c[0x4][0x90] ;  /* 0x0100240000087ab9 */ /* 0x000fe20000000a00 */
[----:B------:R-:W-:Y:S01]  /*6a80*/  ULDC.64 UR4, c[0x4][0x18] ;  /* 0x0100060000047ab9 */ /* 0x000fe20000000a00 */
        /* <DEDUP_REMOVED lines=8> */
[----:B0-----:R-:W-:-:S07]  /*6b10*/  IMAD.MOV.U32 R13, RZ, RZ, RZ ;  /* 0x000000ffff0d7224 */ /* 0x001fce00078e00ff */
[----:B------:R-:W-:-:S07]  /*6b20*/  LEPC R20, `(.L_x_34) ;  /* 0x000000001014794e */ /* 0x000fce0000000000 */
[----:B-1----:R-:W-:Y:S05]  /*6b30*/  CALL.ABS.NOINC R2 ;  /* 0x0000000002007343 */ /* 0x002fea0003c00000 */
.L_x_34:
[----:B------:R-:W-:Y:S01]  /*6b40*/  ULDC.64 UR4, c[0x0][0x9f8] ;  /* 0x00027e0000047ab9 */ /* 0x000fe20000000a00 */
[----:B------:R-:W-:Y:S01]  /*6b50*/  IMAD.MOV.U32 R28, RZ, RZ, R18 ;  /* 0x000000ffff1c7224 */ /* 0x000fe200078e0012 */
[----:B------:R-:W-:Y:S01]  /*6b60*/  ISETP.NE.U32.AND P0, PT, RZ, UR4, PT ;  /* 0x00000004ff007c0c */ /* 0x000fe2000bf05070 */
[----:B------:R-:W1:Y:S01]  /*6b70*/  LDC R9, c[0x0][0x430] ;  /* 0x00010c00ff097b82 */ /* 0x000e620000000800 */
[----:B------:R-:W2:Y:S01]  /*6b80*/  S2R R19, SR_TID.X ;  /* 0x0000000000137919 */ /* 0x000ea20000002100 */
[----:B------:R-:W-:Y:S01]  /*6b90*/  USHF.L.U32 UR44, UR42, 0x7, URZ ;  /* 0x000000072a2c7899 */ /* 0x000fe2000800063f */
[----:B------:R-:W-:Y:S01]  /*6ba0*/  ISETP.NE.AND.EX P0, PT, RZ, UR5, PT, P0 ;  /* 0x00000005ff007c0c */ /* 0x000fe2000bf05300 */
[----:B------:R-:W-:-:S12]  /*6bb0*/  ULDC UR4, c[0x0][0xc44] ;  /* 0x0003110000047ab9 */ /* 0x000fd80000000800 */
[----:B------:R-:W3:Y:S02]  /*6bc0*/  @P0 LDC.64 R2, c[0x0][0x9f8] ;  /* 0x00027e00ff020b82 */ /* 0x000ee40000000a00 */
[----:B---3--:R-:W-:-:S05]  /*6bd0*/  @P0 IMAD.WIDE R2, R18, 0x4, R2 ;  /* 0x0000000412020825 */ /* 0x008fca00078e0202 */
[----:B------:R3:W4:Y:S01]  /*6be0*/  @P0 LDG.E R28, desc[UR50][R2.64] ;  /* 0x00000032021c0981 */ /* 0x000722000c1e1900 */
[----:B-1----:R-:W-:Y:S02]  /*6bf0*/  ISETP.NE.AND P1, PT, R9, 0x1, PT ;  /* 0x000000010900780c */ /* 0x002fe40003f25270 */
[----:B--2---:R-:W-:Y:S02]  /*6c00*/  SHF.R.U32.HI R16, RZ, 0x3, R19 ;  /* 0x00000003ff107819 */ /* 0x004fe40000011613 */
[----:B------:R-:W-:Y:S02]  /*6c10*/  SHF.L.U32 R19, R19, 0x4, RZ ;  /* 0x0000000413137819 */ /* 0x000fe400000006ff */
[----:B------:R-:W-:Y:S02]  /*6c20*/  LOP3.LUT R16, R16, 0xf, RZ, 0xc0, !PT ;  /* 0x0000000f10107812 */ /* 0x000fe400078ec0ff */
[----:B------:R-:W-:Y:S02]  /*6c30*/  LOP3.LUT R19, R19, 0x70, RZ, 0xc0, !PT ;  /* 0x0000007013137812 */ /* 0x000fe400078ec0ff */
[----:B------:R-:W-:-:S02]  /*6c40*/  LOP3.LUT R25, R25, 0xfffffff7, RZ, 0xc0, !PT ;  /* 0xfffffff719197812 */ /* 0x000fc400078ec0ff */
[----:B------:R-:W-:Y:S01]  /*6c50*/  LOP3.LUT R16, R16, UR44, R19, 0xfe, !PT ;  /* 0x0000002c10107c12 */ /* 0x000fe2000f8efe13 */
[----:B------:R-:W1:Y:S01]  /*6c60*/  @P1 LDC R5, c[0x0][0x434] ;  /* 0x00010d00ff051b82 */ /* 0x000e620000000800 */
[----:B------:R-:W-:Y:S02]  /*6c70*/  @P1 LOP3.LUT R25, R25, 0x8, RZ, 0xfc, !PT ;  /* 0x0000000819191812 */ /* 0x000fe400078efcff */
[C---:B------:R-:W-:Y:S01]  /*6c80*/  ISETP.GE.AND P0, PT, R16.reuse, UR36, PT ;  /* 0x0000002410007c0c */ /* 0x040fe2000bf06270 */
[----:B------:R-:W-:-:S04]  /*6c90*/  IMAD.IADD R0, R16, 0x1, R17 ;  /* 0x0000000110007824 */ /* 0x000fc800078e0211 */
[----:B------:R-:W2:Y:S01]  /*6ca0*/  @P1 LDC R7, c[0x0][0x438] ;  /* 0x00010e00ff071b82 */ /* 0x000ea20000000800 */
[----:B------:R-:W-:Y:S02]  /*6cb0*/  IMAD.MOV.U32 R8, RZ, RZ, R0 ;  /* 0x000000ffff087224 */ /* 0x000fe400078e0000 */
[----:B-1----:R-:W-:-:S05]  /*6cc0*/  @P1 IMAD.HI.U32 R4, R0, R5, RZ ;  /* 0x0000000500041227 */ /* 0x002fca00078e00ff */
[----:B--2---:R-:W-:Y:S02]  /*6cd0*/  @P1 SHF.R.U32.HI R8, RZ, R7, R4 ;  /* 0x00000007ff081219 */ /* 0x004fe40000011604 */
[----:B------:R-:W1:Y:S02]  /*6ce0*/  @!P0 LDC.64 R4, c[0x0][0x428] ;  /* 0x00010a00ff048b82 */ /* 0x000e640000000a00 */
[--C-:B---3--:R-:W-:Y:S01]  /*6cf0*/  @!P0 SHF.R.S32.HI R3, RZ, 0x1f, R8.reuse ;  /* 0x0000001fff038819 */ /* 0x108fe20000011408 */
[----:B------:R-:W-:-:S05]  /*6d00*/  @!P0 IMAD.MOV.U32 R2, RZ, RZ, R8 ;  /* 0x000000ffff028224 */ /* 0x000fca00078e0008 */
[----:B------:R-:W2:Y:S01]  /*6d10*/  @!P0 LDC.64 R6, c[0x0][0x418] ;  /* 0x00010600ff068b82 */ /* 0x000ea20000000a00 */
[----:B----4-:R-:W-:Y:S01]  /*6d20*/  SHF.R.S32.HI R10, RZ, 0x1f, R28 ;  /* 0x0000001fff0a7819 */ /* 0x010fe2000001141c */
[----:B-1----:R-:W-:-:S04]  /*6d30*/  @!P0 IMAD.WIDE.U32 R2, R28, R4, R2 ;  /* 0x000000041c028225 */ /* 0x002fc800078e0002 */
[----:B------:R-:W-:Y:S01]  /*6d40*/  @!P0 IMAD R4, R10, R4, RZ ;  /* 0x000000040a048224 */ /* 0x000fe200078e02ff */
[----:B--2---:R-:W-:Y:S01]  /*6d50*/  @!P0 LEA R6, P1, R2, R6, 0x2 ;  /* 0x0000000602068211 */ /* 0x004fe200078210ff */
[----:B------:R1:W-:Y:S02]  /*6d60*/  STL [R1], R10 ;  /* 0x0000000a01007387 */ /* 0x0003e40000100800 */
[----:B------:R-:W-:Y:S02]  /*6d70*/  @!P0 IMAD R5, R28, R5, R4 ;  /* 0x000000051c058224 */ /* 0x000fe400078e0204 */
[----:B------:R-:W-:Y:S02]  /*6d80*/  IMAD.MOV.U32 R4, RZ, RZ, RZ ;  /* 0x000000ffff047224 */ /* 0x000fe400078e00ff */
[----:B------:R-:W-:-:S05]  /*6d90*/  @!P0 IMAD.IADD R3, R3, 0x1, R5 ;  /* 0x0000000103038824 */ /* 0x000fca00078e0205 */
[----:B------:R-:W-:-:S05]  /*6da0*/  @!P0 LEA.HI.X R7, R2, R7, R3, 0x2, P1 ;  /* 0x0000000702078211 */ /* 0x000fca00008f1403 */
[----:B------:R1:W5:Y:S01]  /*6db0*/  @!P0 LDG.E R4, desc[UR50][R6.64] ;  /* 0x0000003206048981 */ /* 0x000362000c1e1900 */
[----:B------:R-:W-:Y:S01]  /*6dc0*/  IMAD.U32 R2, RZ, RZ, UR41 ;  /* 0x00000029ff027e24 */ /* 0x000fe2000f8e00ff */
[----:B------:R-:W-:Y:S01]  /*6dd0*/  UMOV UR5, 0xffffffff ;  /* 0xffffffff00057882 */ /* 0x000fe20000000000 */
[----:B------:R-:W-:Y:S01]  /*6de0*/  IMAD.MOV R5, RZ, RZ, -R8 ;  /* 0x000000ffff057224 */ /* 0x000fe200078e0a08 */
[----:B------:R-:W-:Y:S02]  /*6df0*/  LOP3.LUT R25, R25, 0xfffffffb, RZ, 0xc0, !PT ;  /* 0xfffffffb19197812 */ /* 0x000fe400078ec0ff */
[----:B------:R-:W-:Y:S01]  /*6e00*/  ISETP.NE.AND P2, PT, R2, 0x3, PT ;  /* 0x000000030200780c */ /* 0x000fe20003f45270 */
[----:B------:R-:W-:Y:S01]  /*6e10*/  IMAD R5, R9, R5, R0 ;  /* 0x0000000509057224 */ /* 0x000fe200078e0200 */
[----:B------:R-:W-:-:S05]  /*6e20*/  IADD3 R0, -R18, RZ, RZ ;  /* 0x000000ff12007210 */ /* 0x000fca0007ffe1ff */
[----:B------:R-:W-:-:S06]  /*6e30*/  IMAD R19, R0, UR4, R23 ;  /* 0x0000000400137c24 */ /* 0x000fcc000f8e0217 */
[----:B------:R-:W-:Y:S01]  /*6e40*/  @P2 LOP3.LUT R25, R25, 0x4, RZ, 0xfc, !PT ;  /* 0x0000000419192812 */ /* 0x000fe200078efcff */
[----:B-1----:R-:W-:Y:S06]  /*6e50*/  BRA.DIV UR5, `(.L_x_36) ;  /* 0x0000003205bc7947 */ /* 0x002fec000b800000 */
.L_x_84:
[----:B------:R-:W-:Y:S01]  /*6e60*/  SHF.R.S32.HI R27, RZ, 0x1f, R19 ;  /* 0x0000001fff1b7819 */ /* 0x000fe20000011413 */
[----:B------:R-:W-:Y:S06]  /*6e70*/  @!P2 BRA `(.L_x_37) ;  /* 0x000000000004a947 */ /* 0x000fec0003800000 */
[----:B------:R-:W-:Y:S01]  /*6e80*/  BPT.TRAP 0x1 ;  /* 0x000000040000795c */ /* 0x000fe20000300000 */
.L_x_37:
[----:B------:R-:W-:Y:S01]  /*6e90*/  SHF.R.S32.HI R7, RZ, 0x1f, R5 ;  /* 0x0000001fff077819 */ /* 0x000fe20000011405 */
[----:B------:R-:W-:Y:S01]  /*6ea0*/  ULDC.64 UR4, c[0x0][0x328] ;  /* 0x0000ca0000047ab9 */ /* 0x000fe20000000a00 */
[----:B-----5:R-:W-:Y:S01]  /*6eb0*/  SHF.R.S32.HI R6, RZ, 0x1f, R4 ;  /* 0x0000001fff067819 */ /* 0x020fe20000011404 */
[----:B------:R-:W-:Y:S01]  /*6ec0*/  IMAD.WIDE.U32 R2, R5, UR4, RZ ;  /* 0x0000000405027c25 */ /* 0x000fe2000f8e00ff */
[----:B------:R-:W-:Y:S03]  /*6ed0*/  BSSY B0, `(.L_x_38) ;  /* 0x0000015000007945 */ /* 0x000fe60003800000 */
[----:B------:R-:W-:-:S04]  /*6ee0*/  IMAD R0, R7, UR4, RZ ;  /* 0x0000000407007c24 */ /* 0x000fc8000f8e02ff */
[----:B------:R-:W-:Y:S01]  /*6ef0*/  IMAD R9, R5, UR5, R0 ;  /* 0x0000000505097c24 */ /* 0x000fe2000f8e0200 */
[----:B------:R-:W-:Y:S02]  /*6f00*/  ULDC.64 UR4, c[0x0][0x338] ;  /* 0x0000ce0000047ab9 */ /* 0x000fe40000000a00 */
[----:B------:R-:W-:Y:S02]  /*6f10*/  IMAD R0, R6, UR4, RZ ;  /* 0x0000000406007c24 */ /* 0x000fe4000f8e02ff */
[----:B------:R-:W-:Y:S02]  /*6f20*/  IMAD.IADD R3, R3, 0x1, R9 ;  /* 0x0000000103037824 */ /* 0x000fe400078e0209 */
[C---:B------:R-:W-:Y:S02]  /*6f30*/  IMAD R0, R4.reuse, UR5, R0 ;  /* 0x0000000504007c24 */ /* 0x040fe4000f8e0200 */
[----:B------:R-:W-:Y:S01]  /*6f40*/  IMAD.WIDE.U32 R2, R4, UR4, R2 ;  /* 0x0000000404027c25 */ /* 0x000fe2000f8e0002 */
[----:B------:R-:W-:-:S03]  /*6f50*/  ULDC.64 UR4, c[0x0][0x330] ;  /* 0x0000cc0000047ab9 */ /* 0x000fc60000000a00 */
[----:B------:R-:W-:Y:S02]  /*6f60*/  IMAD.IADD R3, R3, 0x1, R0 ;  /* 0x0000000103037824 */ /* 0x000fe400078e0200 */
[----:B------:R-:W-:Y:S02]  /*6f70*/  IMAD R0, R27, UR4, RZ ;  /* 0x000000041b007c24 */ /* 0x000fe4000f8e02ff */
[----:B------:R-:W-:-:S04]  /*6f80*/  IMAD.WIDE.U32 R2, R19, UR4, R2 ;  /* 0x0000000413027c25 */ /* 0x000fc8000f8e0002 */
[----:B------:R-:W-:Y:S01]  /*6f90*/  IMAD R0, R19, UR5, R0 ;  /* 0x0000000513007c24 */ /* 0x000fe2000f8e0200 */
[----:B------:R-:W-:Y:S02]  /*6fa0*/  ULDC.64 UR4, c[0x0][0x318] ;  /* 0x0000c60000047ab9 */ /* 0x000fe40000000a00 */
[----:B------:R-:W-:Y:S01]  /*6fb0*/  LEA R16, P0, R2, UR4, 0x1 ;  /* 0x0000000402107c11 */ /* 0x000fe2000f8008ff */
[----:B------:R-:W-:-:S05]  /*6fc0*/  IMAD.IADD R0, R3, 0x1, R0 ;  /* 0x0000000103007824 */ /* 0x000fca00078e0200 */
[----:B0-----:R-:W-:Y:S02]  /*6fd0*/  LEA.HI.X R17, R2, UR5, R0, 0x1, P0 ;  /* 0x0000000502117c11 */ /* 0x001fe400080f0c00 */
[----:B------:R-:W-:Y:S02]  /*6fe0*/  LEA R0, R22, UR38, 0x3 ;  /* 0x0000002616007c11 */ /* 0x000fe4000f8e18ff */
[----:B------:R-:W-:-:S04]  /*6ff0*/  SHF.L.U32 R2, R24, 0x1f, RZ ;  /* 0x0000001f18027819 */ /* 0x000fc800000006ff */
[----:B------:R-:W0:Y:S02]  /*7000*/  SYNCS.PHASECHK.TRANS64.TRYWAIT P0, [R0+URZ+0x16840], R2 ;  /* 0x01684002000075a7 */ /* 0x000e24000800017f */
[----:B0-----:R-:W-:Y:S05]  /*7010*/  @!P0 BRA `(.L_x_39) ;  /* 0x0000003000808947 */ /* 0x001fea0003800000 */
.L_x_85:
[----:B------:R-:W-:Y:S05]  /*7020*/  BSYNC B0 ;  /* 0x0000000000007941 */ /* 0x000fea0003800000 */
.L_x_38:
[----:B------:R-:W1:Y:S01]  /*7030*/  S2R R9, SR_TID.X ;  /* 0x0000000000097919 */ /* 0x000e620000002100 */
[----:B------:R-:W-:Y:S01]  /*7040*/  ULDC.64 UR4, c[0x0][0x300] ;  /* 0x0000c00000047ab9 */ /* 0x000fe20000000a00 */
[----:B------:R-:W-:Y:S01]  /*7050*/  USHF.L.U32 UR6, UR42, 0x7, URZ ;  /* 0x000000072a067899 */ /* 0x000fe2000800063f */
[----:B------:R-:W-:Y:S01]  /*7060*/  IMAD R7, R7, UR4, RZ ;  /* 0x0000000407077c24 */ /* 0x000fe2000f8e02ff */
[----:B------:R-:W-:Y:S01]  /*7070*/  LOP3.LUT P2, RZ, R25, 0x1, RZ, 0xc0, !PT ;  /* 0x0000000119ff7812 */ /* 0x000fe2000784c0ff */
[----:B0-----:R-:W-:-:S04]  /*7080*/  IMAD.WIDE.U32 R2, R5, UR4, RZ ;  /* 0x0000000405027c25 */ /* 0x001fc8000f8e00ff */
        /* <DEDUP_REMOVED lines=11> */
[----:B------:R-:W-:Y:S01]  /*7140*/  ULDC.64 UR4, c[0x0][0x2e8] ;  /* 0x0000ba0000047ab9 */ /* 0x000fe20000000a00 */
[----:B-1----:R-:W-:Y:S01]  /*7150*/  SHF.R.U32.HI R10, RZ, 0x3, R9 ;  /* 0x00000003ff0a7819 */ /* 0x002fe20000011609 */
[----:B------:R-:W-:Y:S01]  /*7160*/  IMAD R6, R22, 0x2000, R29 ;  /* 0x0000200016067824 */ /* 0x000fe200078e021d */
[----:B------:R-:W-:Y:S01]  /*7170*/  SHF.L.U32 R8, R9, 0x3, RZ ;  /* 0x0000000309087819 */ /* 0x000fe200000006ff */
[----:B------:R-:W-:Y:S01]  /*7180*/  IMAD.IADD R5, R3, 0x1, R4 ;  /* 0x0000000103057824 */ /* 0x000fe200078e0204 */
[----:B------:R-:W-:Y:S01]  /*7190*/  LEA R4, P0, R2, UR4, 0x1 ;  /* 0x0000000402047c11 */ /* 0x000fe2000f8008ff */
[----:B------:R-:W-:Y:S01]  /*71a0*/  IMAD.U32 R9, RZ, RZ, UR6 ;  /* 0x00000006ff097e24 */ /* 0x000fe2000f8e00ff */
[----:B------:R-:W-:Y:S01]  /*71b0*/  UMOV UR4, 0xffffffff ;  /* 0xffffffff00047882 */ /* 0x000fe20000000000 */
[----:B------:R-:W-:Y:S02]  /*71c0*/  LOP3.LUT R10, R10, 0xf, RZ, 0xc0, !PT ;  /* 0x0000000f0a0a7812 */ /* 0x000fe400078ec0ff */
[----:B------:R-:W-:-:S02]  /*71d0*/  LEA.HI.X R5, R2, UR5, R5, 0x1, P0 ;  /* 0x0000000502057c11 */ /* 0x000fc400080f0c05 */
[----:B------:R-:W-:Y:S02]  /*71e0*/  LOP3.LUT R8, R8, 0x38, RZ, 0xc0, !PT ;  /* 0x0000003808087812 */ /* 0x000fe400078ec0ff */
[----:B------:R-:W-:Y:S01]  /*71f0*/  IADD3 R9, -R10, UR36, -R9 ;  /* 0x000000240a097c10 */ /* 0x000fe2000fffe909 */
[----:B------:R-:W-:Y:S06]  /*7200*/  BRA.DIV UR4, `(.L_x_40) ;  /* 0x0000003204187947 */ /* 0x000fec000b800000 */
[----:B------:R-:W0:Y:S01]  /*7210*/  SHFL.IDX PT, R3, R4, RZ, 0x181f ;  /* 0x00181fff04037589 */ /* 0x000e2200000e0000 */
[----:B------:R-:W-:-:S03]  /*7220*/  ISETP.GE.AND P1, PT, R9, 0x1, PT ;  /* 0x000000010900780c */ /* 0x000fc60003f26270 */
[----:B------:R-:W1:Y:S04]  /*7230*/  SHFL.IDX PT, R2, R5, RZ, 0x181f ;  /* 0x00181fff05027589 */ /* 0x000e6800000e0000 */
[----:B------:R-:W-:Y:S06]  /*7240*/  SHFL.IDX PT, R14, R4, 0x7, 0x181f ;  /* 0x00f81f00040e7f89 */ /* 0x000fec00000e0000 */
[----:B------:R-:W-:-:S02]  /*7250*/  @P1 LEA R7, R6, UR38, 0x1 ;  /* 0x0000002606071c11 */ /* 0x000fc4000f8e08ff */
[----:B0-----:R-:W-:-:S05]  /*7260*/  @P1 LEA R3, P0, R8, R3, 0x1 ;  /* 0x0000000308031211 */ /* 0x001fca00078008ff */
[----:B-1----:R-:W-:-:S05]  /*7270*/  @P1 IMAD.X R2, RZ, RZ, R2, P0 ;  /* 0x000000ffff021224 */ /* 0x002fca00000e0602 */
[----:B------:R-:W-:-:S04]  /*7280*/  @P1 LOP3.LUT R3, R3, R2, RZ, 0x3c, !PT ;  /* 0x0000000203031212 */ /* 0x000fc800078e3cff */
[----:B------:R-:W-:-:S04]  /*7290*/  @P1 LOP3.LUT R2, R3, R2, RZ, 0x3c, !PT ;  /* 0x0000000203021212 */ /* 0x000fc800078e3cff */
[----:B------:R-:W-:-:S05]  /*72a0*/  @P1 LOP3.LUT R3, R3, R2, RZ, 0x3c, !PT ;  /* 0x0000000203031212 */ /* 0x000fca00078e3cff */
[----:B------:R0:W-:Y:S01]  /*72b0*/  @P1 LDGSTS.E.BYPASS.LTC128B.128 [R7+0xe400], desc[UR50][R2.64], !P2 ;  /* 0x0e40000002071fae */ /* 0x0001e2000d101d72 */
[----:B------:R-:W-:-:S03]  /*72c0*/  ISETP.GE.AND P1, PT, R9, 0x11, PT ;  /* 0x000000110900780c */ /* 0x000fc60003f26270 */
[----:B0-----:R-:W0:Y:S10]  /*72d0*/  SHFL.IDX PT, R3, R4, 0x1, 0x181f ;  /* 0x00381f0004037f89 */ /* 0x001e3400000e0000 */
[----:B------:R-:W-:Y:S01]  /*72e0*/  @P1 LEA R7, R6, UR38, 0x1 ;  /* 0x0000002606071c11 */ /* 0x000fe2000f8e08ff */
[----:B------:R-:W1:Y:S01]  /*72f0*/  SHFL.IDX PT, R2, R5, 0x1, 0x181f ;  /* 0x00381f0005027f89 */ /* 0x000e6200000e0000 */
        /* <DEDUP_REMOVED lines=49> */
[----:B------:R-:W1:Y:S04]  /*7610*/  SHFL.IDX PT, R2, R5, 0x6, 0x181f ;  /* 0x00d81f0005027f89 */ /* 0x000e6800000e0000 */
[----:B------:R-:W2:Y:S01]  /*7620*/  SHFL.IDX PT, R5, R5, 0x7, 0x181f ;  /* 0x00f81f0005057f89 */ /* 0x000ea200000e0000 */
[----:B0-----:R-:W-:-:S04]  /*7630*/  @P1 LEA R3, P0, R8, R3, 0x1 ;  /* 0x0000000308031211 */ /* 0x001fc800078008ff */
[----:B-1----:R-:W-:-:S04]  /*7640*/  @P1 IADD3.X R2, RZ, R2, RZ, P0, !PT ;  /* 0x00000002ff021210 */ /* 0x002fc800007fe4ff */
[----:B------:R-:W-:-:S04]  /*7650*/  @P1 LOP3.LUT R3, R3, R2, RZ, 0x3c, !PT ;  /* 0x0000000203031212 */ /* 0x000fc800078e3cff */
[----:B------:R-:W-:-:S04]  /*7660*/  @P1 LOP3.LUT R2, R3, R2, RZ, 0x3c, !PT ;  /* 0x0000000203021212 */ /* 0x000fc800078e3cff */
[----:B------:R-:W-:-:S05]  /*7670*/  @P1 LOP3.LUT R3, R3, R2, RZ, 0x3c, !PT ;  /* 0x0000000203031212 */ /* 0x000fca00078e3cff */
[----:B--2---:R0:W-:Y:S02]  /*7680*/  @P1 LDGSTS.E.BYPASS.LTC128B.128 [R7+0x11400], desc[UR50][R2.64], !P2 ;  /* 0x1140000002071fae */ /* 0x0041e4000d101d72 */
.L_x_103:
[----:B------:R-:W-:-:S13]  /*7690*/  ISETP.GE.AND P0, PT, R9, 0x71, PT ;  /* 0x000000710900780c */ /* 0x000fda0003f06270 */
[----:B0-----:R-:W-:-:S05]  /*76a0*/  @P0 LEA R2, P1, R8, R14, 0x1 ;  /* 0x0000000e08020211 */ /* 0x001fca00078208ff */
[----:B------:R-:W-:Y:S01]  /*76b0*/  @P0 IMAD.X R3, RZ, RZ, R5, P1 ;  /* 0x000000ffff030224 */ /* 0x000fe200008e0605 */
[----:B------:R-:W-:-:S05]  /*76c0*/  @P0 LEA R5, R6, UR38, 0x1 ;  /* 0x0000002606050c11 */ /* 0x000fca000f8e08ff */
[----:B------:R-:W-:Y:S01]  /*76d0*/  @!PT LDS RZ, [RZ] ;  /* 0x00000000fffff984 */ /* 0x000fe20000000800 */
[----:B------:R-:W-:Y:S01]  /*76e0*/  @!PT LDS RZ, [RZ] ;  /* 0x00000000fffff984 */ /* 0x000fe20000000800 */
[----:B------:R-:W-:Y:S01]  /*76f0*/  @!PT LDS RZ, [RZ] ;  /* 0x00000000fffff984 */ /* 0x000fe20000000800 */
[----:B------:R0:W-:Y:S01]  /*7700*/  @P0 LDGSTS.E.BYPASS.LTC128B.128 [R5+0x11c00], desc[UR50][R2.64], !P2 ;  /* 0x11c0000002050fae */ /* 0x0001e2000d101d72 */
[----:B------:R-:W-:Y:S01]  /*7710*/  PLOP3.LUT P0, PT, PT, PT, PT, 0x80, 0x0 ;  /* 0x000000000000781c */ /* 0x000fe20003f0f070 */
[----:B------:R-:W-:-:S12]  /*7720*/  NOP ;  /* 0x0000000000007918 */ /* 0x000fd80000000000 */
.L_x_41:
[----:B------:R-:W-:Y:S02]  /*7730*/  PLOP3.LUT P1, PT, P1, P0, PT, 0xa2, 0x0 ;  /* 0x000000000000781c */ /* 0x000fe40000f21472 */
[----:B------:R-:W-:-:S08]  /*7740*/  @P0 R2UR P1, UR4, R0 ;  /* 0x00000000000402ca */ /* 0x000fd00000020000 */
[----:B------:R-:W-:-:S05]  /*7750*/  @P0 PLOP3.LUT P0, PT, P1, PT, PT, 0x80, 0x0 ;  /* 0x000000000000081c */ /* 0x000fca0000f0f070 */
[----:B------:R-:W-:Y:S01]  /*7760*/  @!P1 SYNCS.ARRIVE.TRANS64.RED.A0T1 RZ, [UR4+0x16830], RZ ;  /* 0x016830ffffff99a7 */ /* 0x000fe20008200404 */
[----:B------:R-:W-:Y:S07]  /*7770*/  @!P1 ARRIVES.LDGSTSBAR.64.TRANSCNT [UR4+0x16830] ;  /* 0x01683000ff0099b0 */ /* 0x000fee0008000a84 */
[----:B------:R-:W-:Y:S05]  /*7780*/  @P0 BRA.U.ANY `(.L_x_41) ;  /* 0xfffffffd00e80947 */ /* 0x000fea000393ffff */
[----:B------:R-:W-:Y:S01]  /*7790*/  NOP ;  /* 0x0000000000007918 */ /* 0x000fe20000000000 */
[----:B0-----:R-:W-:-:S05]  /*77a0*/  IMAD.U32 R2, RZ, RZ, UR41 ;  /* 0x00000029ff027e24 */ /* 0x001fca000f8e00ff */
[----:B------:R-:W-:-:S13]  /*77b0*/  ISETP.NE.AND P2, PT, R2, 0x3, PT ;  /* 0x000000030200780c */ /* 0x000fda0003f45270 */
[----:B------:R-:W-:Y:S05]  /*77c0*/  @!P2 BRA `(.L_x_42) ;  /* 0x000000000004a947 */ /* 0x000fea0003800000 */
[----:B------:R-:W-:Y:S01]  /*77d0*/  BPT.TRAP 0x1 ;  /* 0x000000040000795c */ /* 0x000fe20000300000 */
.L_x_42:
[----:B------:R0:W-:Y:S02]  /*77e0*/  SYNCS.ARRIVE.TRANS64.A1T0 RZ, [R0+URZ+0x16830], RZ ;  /* 0x016830ff00ff79a7 */ /* 0x0001e4000810003f */
[----:B------:R-:W-:Y:S05]  /*77f0*/  WARPSYNC.ALL ;  /* 0x0000000000007948 */ /* 0x000fea0003800000 */
[----:B------:R-:W-:-:S04]  /*7800*/  UIADD3 UR4, UR38, 0x8400, URZ ;  /* 0x0000840026047890 */ /* 0x000fc8000fffe03f */
[----:B------:R-:W-:Y:S01]  /*7810*/  ULOP3.LUT UP0, URZ, UR4, 0x3ff, URZ, 0xc0, !UPT ;  /* 0x000003ff043f7892 */ /* 0x000fe2000f80c03f */
[----:B------:R-:W-:Y:S05]  /*7820*/  BAR.SYNC.DEFER_BLOCKING 0x8, 0x200 ;  /* 0x0208000000007b1d */ /* 0x000fea0000010000 */
[----:B------:R-:W-:-:S13]  /*7830*/  PLOP3.LUT P0, PT, PT, PT, UP0, 0x80, 0x0 ;  /* 0x000000000000781c */ /* 0x000fda0003f0f008 */
        /* <DEDUP_REMOVED lines=17> */
.L_x_43:
[----:B------:R-:W2:Y:S01]  /*7950*/  LDL R21, [R1+0x8] ;  /* 0x0000080001157983 */ /* 0x000ea20000100800 */
[----:B------:R-:W1:Y:S01]  /*7960*/  LDC R10, c[0x0][0x448] ;  /* 0x00011200ff0a7b82 */ /* 0x000e620000000800 */
[----:B------:R-:W-:Y:S01]  /*7970*/  ULDC.64 UR4, c[0x0][0x2d8] ;  /* 0x0000b60000047ab9 */ /* 0x000fe20000000a00 */
[----:B0-----:R-:W-:Y:S01]  /*7980*/  SHF.R.S32.HI R0, RZ, 0x1f, R18 ;  /* 0x0000001fff007819 */ /* 0x001fe20000011412 */
[----:B------:R-:W0:Y:S01]  /*7990*/  S2R R26, SR_TID.X ;  /* 0x00000000001a7919 */ /* 0x000e220000002100 */
[----:B------:R-:W-:Y:S01]  /*79a0*/  IMAD R4, R27, UR4, RZ ;  /* 0x000000041b047c24 */ /* 0x000fe2000f8e02ff */
[----:B------:R-:W-:Y:S01]  /*79b0*/  ULDC.64 UR6, c[0x0][0x2c8] ;  /* 0x0000b20000067ab9 */ /* 0x000fe20000000a00 */
[----:B------:R-:W-:Y:S01]  /*79c0*/  IMAD.WIDE.U32 R2, R19, UR4, RZ ;  /* 0x0000000413027c25 */ /* 0x000fe2000f8e00ff */
[----:B------:R-:W-:Y:S01]  /*79d0*/  ULDC.64 UR8, c[0x0][0x280] ;  /* 0x0000a00000087ab9 */ /* 0x000fe20000000a00 */
[----:B------:R-:W3:Y:S01]  /*79e0*/  S2R R11, SR_TID.X ;  /* 0x00000000000b7919 */ /* 0x000ee20000002100 */
[----:B------:R-:W-:Y:S01]  /*79f0*/  LOP3.LUT P5, RZ, R25, 0x10, RZ, 0xc0, !PT ;  /* 0x0000001019ff7812 */ /* 0x000fe200078ac0ff */
[----:B------:R-:W-:Y:S01]  /*7a00*/  IMAD R4, R19, UR5, R4 ;  /* 0x0000000513047c24 */ /* 0x000fe2000f8e0204 */
[----:B------:R-:W-:Y:S01]  /*7a10*/  ULDC.64 UR4, c[0x0][0x2e0] ;  /* 0x0000b80000047ab9 */ /* 0x000fe20000000a00 */
[----:B------:R-:W-:-:S02]  /*7a20*/  IMAD.MOV R6, RZ, RZ, -R23 ;  /* 0x000000ffff067224 */ /* 0x000fc400078e0a17 */
[----:B------:R-:W-:Y:S02]  /*7a30*/  IMAD.IADD R3, R3, 0x1, R4 ;  /* 0x0000000103037824 */ /* 0x000fe400078e0204 */
[----:B------:R-:W-:Y:S02]  /*7a40*/  IMAD R0, R0, UR4, RZ ;  /* 0x0000000400007c24 */ /* 0x000fe4000f8e02ff */
[----:B------:R-:W-:Y:S01]  /*7a50*/  IMAD.WIDE.U32 R2, R18, UR4, R2 ;  /* 0x0000000412027c25 */ /* 0x000fe2000f8e0002 */
[----:B------:R-:W-:-:S03]  /*7a60*/  ULDC UR4, c[0x0][0xc38] ;  /* 0x00030e0000047ab9 */ /* 0x000fc60000000800 */
[----:B------:R-:W-:Y:S01]  /*7a70*/  IMAD R0, R18, UR5, R0 ;  /* 0x0000000512007c24 */ /* 0x000fe2000f8e0200 */
[----:B------:R-:W-:Y:S02]  /*7a80*/  LEA R18, R29, UR38, 0x1 ;  /* 0x000000261d127c11 */ /* 0x000fe4000f8e08ff */
[----:B-1----:R-:W-:Y:S01]  /*7a90*/  ISETP.NE.AND P0, PT, R10, 0x1, PT ;  /* 0x000000010a00780c */ /* 0x002fe20003f05270 */
[----:B------:R-:W-:Y:S01]  /*7aa0*/  IMAD.IADD R3, R3, 0x1, R0 ;  /* 0x0000000103037824 */ /* 0x000fe200078e0200 */
[----:B0-----:R-:W-:Y:S01]  /*7ab0*/  SHF.R.U32.HI R20, RZ, 0x3, R26 ;  /* 0x00000003ff147819 */ /* 0x001fe2000001161a */
[----:B------:R-:W-:-:S10]  /*7ac0*/  IMAD.SHL.U32 R26, R26, 0x10, RZ ;  /* 0x000000101a1a7824 */ /* 0x000fd400078e00ff */
[----:B------:R-:W0:Y:S01]  /*7ad0*/  @P0 LDC R4, c[0x0][0x44c] ;  /* 0x00011300ff040b82 */ /* 0x000e220000000800 */
[----:B------:R-:W-:Y:S02]  /*7ae0*/  LOP3.LUT R20, R20, 0xf, RZ, 0xc0, !PT ;  /* 0x0000000f14147812 */ /* 0x000fe400078ec0ff */
[----:B------:R-:W-:-:S04]  /*7af0*/  LOP3.LUT R26, R26, 0x70, RZ, 0xc0, !PT ;  /* 0x000000701a1a7812 */ /* 0x000fc800078ec0ff */
[----:B------:R-:W-:Y:S01]  /*7b00*/  LOP3.LUT R20, R20, R26, RZ, 0xfc, !PT ;  /* 0x0000001a14147212 */ /* 0x000fe200078efcff */
[----:B------:R-:W1:Y:S01]  /*7b10*/  @P0 LDC R5, c[0x0][0x450] ;  /* 0x00011400ff050b82 */ /* 0x000e620000000800 */
[----:B--2---:R-:W-:Y:S01]  /*7b20*/  IMAD R0, R6, UR4, R21 ;  /* 0x0000000406007c24 */ /* 0x004fe2000f8e0215 */
[----:B------:R-:W-:Y:S01]  /*7b30*/  ULDC.64 UR4, c[0x0][0x2d0] ;  /* 0x0000b40000047ab9 */ /* 0x000fe20000000a00 */
[----:B---3--:R-:W-:Y:S02]  /*7b40*/  SHF.R.U32.HI R21, RZ, 0x3, R11 ;  /* 0x00000003ff157819 */ /* 0x008fe4000001160b */
[----:B------:R-:W-:Y:S02]  /*7b50*/  IMAD R6, R0, 0xc0, R20 ;  /* 0x000000c000067824 */ /* 0x000fe400078e0214 */
[----:B------:R-:W-:Y:S01]  /*7b60*/  IMAD.SHL.U32 R20, R11, 0x8, RZ ;  /* 0x000000080b147824 */ /* 0x000fe200078e00ff */
[----:B------:R-:W-:Y:S01]  /*7b70*/  LOP3.LUT R21, R21, 0xf, RZ, 0xc0, !PT ;  /* 0x0000000f15157812 */ /* 0x000fe200078ec0ff */
[----:B0-----:R-:W-:Y:S01]  /*7b80*/  @P0 IMAD.HI.U32 R7, R6, R4, RZ ;  /* 0x0000000406070227 */ /* 0x001fe200078e00ff */
[----:B------:R-:W-:-:S02]  /*7b90*/  MOV R4, R6 ;  /* 0x0000000600047202 */ /* 0x000fc40000000f00 */
[----:B------:R-:W-:Y:S02]  /*7ba0*/  LOP3.LUT R20, R20, 0x38, RZ, 0xc0, !PT ;  /* 0x0000003814147812 */ /* 0x000fe400078ec0ff */
[----:B-1----:R-:W-:-:S04]  /*7bb0*/  @P0 SHF.R.U32.HI R4, RZ, R5, R7 ;  /* 0x00000005ff040219 */ /* 0x002fc80000011607 */
[--C-:B------:R-:W-:Y:S01]  /*7bc0*/  SHF.R.S32.HI R5, RZ, 0x1f, R4.reuse ;  /* 0x0000001fff057819 */ /* 0x100fe20000011404 */
[----:B------:R-:W-:-:S04]  /*7bd0*/  IMAD.MOV R7, RZ, RZ, -R4 ;  /* 0x000000ffff077224 */ /* 0x000fc800078e0a04 */
[----:B------:R-:W-:Y:S02]  /*7be0*/  IMAD R5, R5, UR4, RZ ;  /* 0x0000000405057c24 */ /* 0x000fe4000f8e02ff */
[----:B------:R-:W-:Y:S02]  /*7bf0*/  IMAD R7, R10, R7, R6 ;  /* 0x000000070a077224 */ /* 0x000fe400078e0206 */
[C---:B------:R-:W-:Y:S02]  /*7c00*/  IMAD R8, R4.reuse, UR5, R5 ;  /* 0x0000000504087c24 */ /* 0x040fe4000f8e0205 */
[----:B------:R-:W-:-:S04]  /*7c10*/  IMAD.WIDE.U32 R4, R4, UR4, R2 ;  /* 0x0000000404047c25 */ /* 0x000fc8000f8e0002 */
[----:B------:R-:W-:Y:S01]  /*7c20*/  IMAD.IADD R5, R5, 0x1, R8 ;  /* 0x0000000105057824 */ /* 0x000fe200078e0208 */
[----:B------:R-:W-:Y:S01]  /*7c30*/  SHF.R.S32.HI R8, RZ, 0x1f, R7 ;  /* 0x0000001fff087819 */ /* 0x000fe20000011407 */
[----:B------:R-:W-:Y:S02]  /*7c40*/  VIADD R6, R6, 0x80 ;  /* 0x0000008006067836 */ /* 0x000fe40000000000 */
[----:B------:R-:W-:-:S04]  /*7c50*/  IMAD.WIDE.U32 R4, R7, UR6, R4 ;  /* 0x0000000607047c25 */ /* 0x000fc8000f8e0004 */
[----:B------:R-:W-:-:S04]  /*7c60*/  IMAD R8, R8, UR6, RZ ;  /* 0x0000000608087c24 */ /* 0x000fc8000f8e02ff */
[----:B------:R-:W-:Y:S02]  /*7c70*/  IMAD R7, R7, UR7, R8 ;  /* 0x0000000707077c24 */ /* 0x000fe4000f8e0208 */
[----:B------:R-:W0:Y:S02]  /*7c80*/  @P0 LDC R8, c[0x0][0x450] ;  /* 0x00011400ff080b82 */ /* 0x000e240000000800 */
[----:B------:R-:W-:Y:S01]  /*7c90*/  IMAD.IADD R7, R5, 0x1, R7 ;  /* 0x0000000105077824 */ /* 0x000fe200078e0207 */
[----:B------:R-:W-:-:S04]  /*7ca0*/  LEA R5, P1, R4, UR8, 0x1 ;  /* 0x0000000804057c11 */ /* 0x000fc8000f8208ff */
[----:B------:R-:W-:Y:S02]  /*7cb0*/  LEA.HI.X R4, R4, UR9, R7, 0x1, P1 ;  /* 0x0000000904047c11 */ /* 0x000fe400088f0c07 */
[----:B------:R-:W1:Y:S02]  /*7cc0*/  @P0 LDC R7, c[0x0][0x44c] ;  /* 0x00011300ff070b82 */ /* 0x000e640000000800 */
[----:B-1----:R-:W-:-:S04]  /*7cd0*/  @P0 IMAD.HI.U32 R9, R6, R7, RZ ;  /* 0x0000000706090227 */ /* 0x002fc800078e00ff */
[----:B------:R-:W-:Y:S01]  /*7ce0*/  IMAD.MOV.U32 R7, RZ, RZ, R6 ;  /* 0x000000ffff077224 */ /* 0x000fe200078e0006 */
[----:B0-----:R-:W-:-:S05]  /*7cf0*/  @P0 SHF.R.U32.HI R7, RZ, R8, R9 ;  /* 0x00000008ff070219 */ /* 0x001fca0000011609 */
[----:B------:R-:W-:Y:S02]  /*7d00*/  IMAD.MOV R8, RZ, RZ, -R7 ;  /* 0x000000ffff087224 */ /* 0x000fe400078e0a07 */
[----:B------:R-:W-:-:S04]  /*7d10*/  IMAD.WIDE.U32 R2, R7, UR4, R2 ;  /* 0x0000000407027c25 */ /* 0x000fc8000f8e0002 */
[----:B------:R-:W-:Y:S01]  /*7d20*/  IMAD R6, R10, R8, R6 ;  /* 0x000000080a067224 */ /* 0x000fe200078e0206 */
[----:B------:R-:W-:-:S05]  /*7d30*/  SHF.R.S32.HI R8, RZ, 0x1f, R7 ;  /* 0x0000001fff087819 */ /* 0x000fca0000011407 */
[----:B------:R-:W-:Y:S01]  /*7d40*/  IMAD R8, R8, UR4, RZ ;  /* 0x0000000408087c24 */ /* 0x000fe2000f8e02ff */
[----:B------:R-:W-:-:S03]  /*7d50*/  UMOV UR4, 0xffffffff ;  /* 0xffffffff00047882 */ /* 0x000fc60000000000 */
[----:B------:R-:W-:Y:S01]  /*7d60*/  IMAD R8, R7, UR5, R8 ;  /* 0x0000000507087c24 */ /* 0x000fe2000f8e0208 */
[----:B------:R-:W-:-:S03]  /*7d70*/  SHF.R.S32.HI R7, RZ, 0x1f, R6 ;  /* 0x0000001fff077819 */ /* 0x000fc60000011406 */
[----:B------:R-:W-:Y:S02]  /*7d80*/  IMAD.IADD R3, R3, 0x1, R8 ;  /* 0x0000000103037824 */ /* 0x000fe400078e0208 */
[----:B------:R-:W-:Y:S02]  /*7d90*/  IMAD R7, R7, UR6, RZ ;  /* 0x0000000607077c24 */ /* 0x000fe4000f8e02ff */
[----:B------:R-:W-:-:S04]  /*7da0*/  IMAD.WIDE.U32 R2, R6, UR6, R2 ;  /* 0x0000000606027c25 */ /* 0x000fc8000f8e0002 */
[----:B------:R-:W-:Y:S01]  /*7db0*/  IMAD R7, R6, UR7, R7 ;  /* 0x0000000706077c24 */ /* 0x000fe2000f8e0207 */
[----:B------:R-:W-:-:S04]  /*7dc0*/  LEA R6, P0, R2, UR8, 0x1 ;  /* 0x0000000802067c11 */ /* 0x000fc8000f8008ff */
[----:B------:R-:W-:-:S04]  /*7dd0*/  IADD3 R7, R3, R7, RZ ;  /* 0x0000000703077210 */ /* 0x000fc80007ffe0ff */
[----:B------:R-:W-:Y:S01]  /*7de0*/  LEA.HI.X R7, R2, UR9, R7, 0x1, P0 ;  /* 0x0000000902077c11 */ /* 0x000fe200080f0c07 */
[----:B------:R-:W-:Y:S06]  /*7df0*/  BRA.DIV UR4, `(.L_x_44) ;  /* 0x0000002e04cc7947 */ /* 0x000fec000b800000 */
[----:B------:R-:W0:Y:S01]  /*7e00*/  SHFL.IDX PT, R3, R5, RZ, 0x181f ;  /* 0x00181fff05037589 */ /* 0x000e2200000e0000 */
[----:B------:R-:W-:-:S03]  /*7e10*/  IMAD R0, R0, 0xc0, R21 ;  /* 0x000000c000007824 */ /* 0x000fc600078e0215 */
[----:B------:R-:W1:Y:S01]  /*7e20*/  SHFL.IDX PT, R2, R4, RZ, 0x181f ;  /* 0x00181fff04027589 */ /* 0x000e6200000e0000 */
[C---:B------:R-:W-:Y:S01]  /*7e30*/  VIADD R8, R0.reuse, 0x10 ;  /* 0x0000001000087836 */ /* 0x040fe20000000000 */
[----:B------:R-:W-:Y:S02]  /*7e40*/  ISETP.GE.AND P1, PT, R0, UR37, PT ;  /* 0x0000002500007c0c */ /* 0x000fe4000bf26270 */
[----:B------:R-:W-:Y:S11]  /*7e50*/  SHFL.IDX PT, R14, R5, 0x7, 0x181f ;  /* 0x00f81f00050e7f89 */ /* 0x000ff600000e0000 */
[----:B0-----:R-:W-:-:S05]  /*7e60*/  @!P1 LEA R3, P0, R20, R3, 0x1 ;  /* 0x0000000314039211 */ /* 0x001fca00078008ff */
[----:B-1----:R-:W-:Y:S01]  /*7e70*/  @!P1 IMAD.X R2, RZ, RZ, R2, P0 ;  /* 0x000000ffff029224 */ /* 0x002fe200000e0602 */
[----:B------:R-:W-:Y:S01]  /*7e80*/  ISETP.GE.AND P0, PT, R8, UR37, PT ;  /* 0x0000002508007c0c */ /* 0x000fe2000bf06270 */
[----:B------:R-:W-:-:S03]  /*7e90*/  VIADD R8, R0, 0x20 ;  /* 0x0000002000087836 */ /* 0x000fc60000000000 */
[----:B------:R-:W-:-:S04]  /*7ea0*/  @!P1 LOP3.LUT R3, R3, R2, RZ, 0x3c, !PT ;  /* 0x0000000203039212 */ /* 0x000fc800078e3cff */
[----:B------:R-:W-:-:S04]  /*7eb0*/  @!P1 LOP3.LUT R2, R3, R2, RZ, 0x3c, !PT ;  /* 0x0000000203029212 */ /* 0x000fc800078e3cff */
[----:B------:R-:W-:-:S05]  /*7ec0*/  @!P1 LOP3.LUT R3, R3, R2, RZ, 0x3c, !PT ;  /* 0x0000000203039212 */ /* 0x000fca00078e3cff */
[----:B------:R0:W-:Y:S04]  /*7ed0*/  @!P1 LDGSTS.E.BYPASS.LTC128B.128 [R18+0x8400], desc[UR50][R2.64], !P5 ;  /* 0x0840000002129fae */ /* 0x0001e8000e901d72 */
[----:B0-----:R-:W0:Y:S04]  /*7ee0*/  SHFL.IDX PT, R3, R5, 0x1, 0x181f ;  /* 0x00381f0005037f89 */ /* 0x001e2800000e0000 */
[----:B------:R-:W1:Y:S01]  /*7ef0*/  SHFL.IDX PT, R2, R4, 0x1, 0x181f ;  /* 0x00381f0004027f89 */ /* 0x000e6200000e0000 */
[----:B0-----:R-:W-:-:S05]  /*7f00*/  @!P0 LEA R3, P1, R20, R3, 0x1 ;  /* 0x0000000314038211 */ /* 0x001fca00078208ff */
[----:B-1----:R-:W-:-:S05]  /*7f10*/  @!P0 IMAD.X R2, RZ, RZ, R2, P1 ;  /* 0x000000ffff028224 */ /* 0x002fca00008e0602 */
[----:B------:R-:W-:-:S04]  /*7f20*/  @!P0 LOP3.LUT R3, R3, R2, RZ, 0x3c, !PT ;  /* 0x0000000203038212 */ /* 0x000fc800078e3cff */
[----:B------:R-:W-:-:S04]  /*7f30*/  @!P0 LOP3.LUT R2, R3, R2, RZ, 0x3c, !PT ;  /* 0x0000000203028212 */ /* 0x000fc800078e3cff */
[----:B------:R-:W-:-:S05]  /*7f40*/  @!P0 LOP3.LUT R3, R3, R2, RZ, 0x3c, !PT ;  /* 0x0000000203038212 */ /* 0x000fca00078e3cff */
[----:B------:R0:W-:Y:S01]  /*7f50*/  @!P0 LDGSTS.E.BYPASS.LTC128B.128 [R18+0x8c00], desc[UR50][R2.64], !P5 ;  /* 0x08c0000002128fae */ /* 0x0001e2000e901d72 */
[----:B------:R-:W-:Y:S01]  /*7f60*/  ISETP.GE.AND P0, PT, R8, UR37, PT ;  /* 0x0000002508007c0c */ /* 0x000fe2000bf06270 */
[----:B------:R-:W-:Y:S02]  /*7f70*/  VIADD R8, R0, 0x30 ;  /* 0x0000003000087836 */ /* 0x000fe40000000000 */
[----:B0-----:R-:W0:Y:S04]  /*7f80*/  SHFL.IDX PT, R3, R5, 0x2, 0x181f ;  /* 0x00581f0005037f89 */ /* 0x001e2800000e0000 */
[----:B------:R-:W1:Y:S06]  /*7f90*/  SHFL.IDX PT, R2, R4, 0x2, 0x181f ;  /* 0x00581f0004027f89 */ /* 0x000e6c00000e0000 */
        /* <DEDUP_REMOVED lines=10> */
[----:B0-----:R-:W-:-:S04]  /*8040*/  @!P0 LEA R3, P1, R20, R3, 0x1 ;  /* 0x0000000314038211 */ /* 0x001fc800078208ff */
[----:B-1----:R-:W-:-:S04]  /*8050*/  @!P0 IADD3.X R2, RZ, R2, RZ, P1, !PT ;  /* 0x00000002ff028210 */ /* 0x002fc80000ffe4ff */
        /* <DEDUP_REMOVED lines=27> */
[----:B------:R-:W1:Y:S04]  /*8210*/  SHFL.IDX PT, R2, R4, 0x6, 0x181f ;  /* 0x00d81f0004027f89 */ /* 0x000e6800000e0000 */
[----:B------:R-:W2:Y:S02]  /*8220*/  SHFL.IDX PT, R4, R4, 0x7, 0x181f ;  /* 0x00f81f0004047f89 */ /* 0x000ea400000e0000 */
[----:B0-----:R-:W-:-:S05]  /*8230*/  @!P0 LEA R3, P1, R20, R3, 0x1 ;  /* 0x0000000314038211 */ /* 0x001fca00078208ff */
[----:B-1----:R-:W-:-:S05]  /*8240*/  @!P0 IMAD.X R2, RZ, RZ, R2, P1 ;  /* 0x000000ffff028224 */ /* 0x002fca00008e0602 */
[----:B------:R-:W-:-:S04]  /*8250*/  @!P0 LOP3.LUT R3, R3, R2, RZ, 0x3c, !PT ;  /* 0x0000000203038212 */ /* 0x000fc800078e3cff */
[----:B------:R-:W-:-:S04]  /*8260*/  @!P0 LOP3.LUT R2, R3, R2, RZ, 0x3c, !PT ;  /* 0x0000000203028212 */ /* 0x000fc800078e3cff */
[----:B------:R-:W-:-:S05]  /*8270*/  @!P0 LOP3.LUT R3, R3, R2, RZ, 0x3c, !PT ;  /* 0x0000000203038212 */ /* 0x000fca00078e3cff */
[----:B------:R0:W-:Y:S01]  /*8280*/  @!P0 LDGSTS.E.BYPASS.LTC128B.128 [R18+0xb400], desc[UR50][R2.64], !P5 ;  /* 0x0b40000002128fae */ /* 0x0001e2000e901d72 */
[----:B------:R-:W-:Y:S02]  /*8290*/  ISETP.GE.AND P0, PT, R8, UR37, PT ;  /* 0x0000002508007c0c */ /* 0x000fe4000bf06270 */
[----:B0-----:R-:W-:-:S11]  /*82a0*/  IADD3 R2, R0, 0x80, RZ ;  /* 0x0000008000027810 */ /* 0x001fd60007ffe0ff */
[----:B------:R-:W-:Y:S02]  /*82b0*/  @!P0 LEA R3, P1, R20, R14, 0x1 ;  /* 0x0000000e14038211 */ /* 0x000fe400078208ff */
[----:B------:R-:W-:Y:S03]  /*82c0*/  SHFL.IDX PT, R14, R6, 0x1, 0x181f ;  /* 0x00381f00060e7f89 */ /* 0x000fe600000e0000 */
[----:B--2---:R-:W-:Y:S01]  /*82d0*/  @!P0 IMAD.X R8, RZ, RZ, R4, P1 ;  /* 0x000000ffff088224 */ /* 0x004fe200008e0604 */
[----:B------:R-:W-:Y:S01]  /*82e0*/  ISETP.GE.AND P1, PT, R2, UR37, PT ;  /* 0x0000002502007c0c */ /* 0x000fe2000bf26270 */
[----:B------:R-:W0:Y:S04]  /*82f0*/  SHFL.IDX PT, R4, R6, RZ, 0x181f ;  /* 0x00181fff06047589 */ /* 0x000e2800000e0000 */
[----:B------:R-:W1:Y:S08]  /*8300*/  SHFL.IDX PT, R2, R7, RZ, 0x181f ;  /* 0x00181fff07027589 */ /* 0x000e7000000e0000 */
[----:B0-----:R-:W-:-:S05]  /*8310*/  @!P1 LEA R4, P2, R20, R4, 0x1 ;  /* 0x0000000414049211 */ /* 0x001fca00078408ff */
[----:B-1----:R-:W-:Y:S02]  /*8320*/  @!P1 IMAD.X R5, RZ, RZ, R2, P2 ;  /* 0x000000ffff059224 */ /* 0x002fe400010e0602 */
[----:B------:R-:W-:Y:S02]  /*8330*/  @!P0 IMAD.MOV.U32 R2, RZ, RZ, R3 ;  /* 0x000000ffff028224 */ /* 0x000fe400078e0003 */
[----:B------:R-:W-:-:S05]  /*8340*/  @!P0 IMAD.MOV.U32 R3, RZ, RZ, R8 ;  /* 0x000000ffff038224 */ /* 0x000fca00078e0008 */
[----:B------:R0:W-:Y:S02]  /*8350*/  @!P0 LDGSTS.E.BYPASS.LTC128B.128 [R18+0xbc00], desc[UR50][R2.64], !P5 ;  /* 0x0bc0000002128fae */ /* 0x0001e4000e901d72 */
[----:B0-----:R-:W-:Y:S02]  /*8360*/  @!P1 IMAD.MOV.U32 R2, RZ, RZ, R4 ;  /* 0x000000ffff029224 */ /* 0x001fe400078e0004 */
[----:B------:R-:W-:Y:S02]  /*8370*/  @!P1 IMAD.MOV.U32 R3, RZ, RZ, R5 ;  /* 0x000000ffff039224 */ /* 0x000fe400078e0005 */
[----:B------:R-:W-:-:S03]  /*8380*/  VIADD R4, R0, 0x90 ;  /* 0x0000009000047836 */ /* 0x000fc60000000000 */
[----:B------:R0:W-:Y:S02]  /*8390*/  @!P1 LDGSTS.E.BYPASS.LTC128B.128 [R18+0xc400], desc[UR50][R2.64], !P5 ;  /* 0x0c40000002129fae */ /* 0x0001e4000e901d72 */
[----:B------:R-:W-:Y:S01]  /*83a0*/  ISETP.GE.AND P0, PT, R4, UR37, PT ;  /* 0x0000002504007c0c */ /* 0x000fe2000bf06270 */
[----:B------:R-:W-:Y:S01]  /*83b0*/  VIADD R4, R0, 0xa0 ;  /* 0x000000a000047836 */ /* 0x000fe20000000000 */
[----:B0-----:R-:W0:Y:S11]  /*83c0*/  SHFL.IDX PT, R2, R7, 0x1, 0x181f ;  /* 0x00381f0007027f89 */ /* 0x001e3600000e0000 */
[----:B------:R-:W-:-:S04]  /*83d0*/  @!P0 LEA R14, P1, R20, R14, 0x1 ;  /* 0x0000000e140e8211 */ /* 0x000fc800078208ff */
[----:B0-----:R-:W-:Y:S01]  /*83e0*/  @!P0 IADD3.X R5, RZ, R2, RZ, P1, !PT ;  /* 0x00000002ff058210 */ /* 0x001fe20000ffe4ff */
[----:B------:R-:W-:Y:S01]  /*83f0*/  @!P0 IMAD.MOV.U32 R2, RZ, RZ, R14 ;  /* 0x000000ffff028224 */ /* 0x000fe200078e000e */
[----:B------:R-:W-:Y:S01]  /*8400*/  ISETP.GE.AND P1, PT, R4, UR37, PT ;  /* 0x0000002504007c0c */ /* 0x000fe2000bf26270 */
[----:B------:R-:W0:Y:S02]  /*8410*/  SHFL.IDX PT, R14, R6, 0x2, 0x181f ;  /* 0x00581f00060e7f89 */ /* 0x000e2400000e0000 */
[----:B------:R-:W-:-:S05]  /*8420*/  @!P0 IMAD.MOV.U32 R3, RZ, RZ, R5 ;  /* 0x000000ffff038224 */ /* 0x000fca00078e0005 */
[----:B------:R1:W-:Y:S04]  /*8430*/  @!P0 LDGSTS.E.BYPASS.LTC128B.128 [R18+0xcc00], desc[UR50][R2.64], !P5 ;  /* 0x0cc0000002128fae */ /* 0x0003e8000e901d72 */
[----:B-1----:R-:W1:Y:S04]  /*8440*/  SHFL.IDX PT, R2, R7, 0x2, 0x181f ;  /* 0x00581f0007027f89 */ /* 0x002e6800000e0000 */
[----:B------:R-:W2:Y:S01]  /*8450*/  SHFL.IDX PT, R7, R7, 0x3, 0x181f ;  /* 0x00781f0007077f89 */ /* 0x000ea200000e0000 */
[----:B0-----:R-:W-:-:S05]  /*8460*/  @!P1 LEA R14, P0, R20, R14, 0x1 ;  /* 0x0000000e140e9211 */ /* 0x001fca00078008ff */
[----:B-1----:R-:W-:Y:S02]  /*8470*/  @!P1 IMAD.X R3, RZ, RZ, R2, P0 ;  /* 0x000000ffff039224 */ /* 0x002fe400000e0602 */
[----:B------:R-:W-:Y:S02]  /*8480*/  @!P1 IMAD.MOV.U32 R2, RZ, RZ, R14 ;  /* 0x000000ffff029224 */ /* 0x000fe400078e000e */
[----:B------:R0:W1:Y:S04]  /*8490*/  SHFL.IDX PT, R14, R6, 0x3, 0x181f ;  /* 0x00781f00060e7f89 */ /* 0x00006800000e0000 */
[----:B--2---:R0:W-:Y:S02]  /*84a0*/  @!P1 LDGSTS.E.BYPASS.LTC128B.128 [R18+0xd400], desc[UR50][R2.64], !P5 ;  /* 0x0d40000002129fae */ /* 0x0041e4000e901d72 */
.L_x_128:
[----:B------:R-:W2:Y:S01]  /*84b0*/  LDL R5, [R1+0xc] ;  /* 0x00000c0001057983 */ /* 0x000ea20000100800 */
[----:B------:R-:W-:-:S05]  /*84c0*/  VIADD R0, R0, 0xb0 ;  /* 0x000000b000007836 */ /* 0x000fca0000000000 */
[----:B------:R-:W-:-:S13]  /*84d0*/  ISETP.GE.AND P0, PT, R0, UR37, PT ;  /* 0x0000002500007c0c */ /* 0x000fda000bf06270 */
[----:B01----:R-:W-:-:S05]  /*84e0*/  @!P0 LEA R2, P1, R20, R14, 0x1 ;  /* 0x0000000e14028211 */ /* 0x003fca00078208ff */
[----:B------:R-:W-:-:S05]  /*84f0*/  @!P0 IMAD.X R3, RZ, RZ, R7, P1 ;  /* 0x000000ffff038224 */ /* 0x000fca00008e0607 */
[----:B------:R-:W-:Y:S01]  /*8500*/  @!PT LDS RZ, [RZ] ;  /* 0x00000000fffff984 */ /* 0x000fe20000000800 */
[----:B------:R-:W-:Y:S01]  /*8510*/  @!PT LDS RZ, [RZ] ;  /* 0x00000000fffff984 */ /* 0x000fe20000000800 */
[----:B------:R-:W-:Y:S01]  /*8520*/  @!PT LDS RZ, [RZ] ;  /* 0x00000000fffff984 */ /* 0x000fe20000000800 */
[----:B------:R0:W-:Y:S01]  /*8530*/  @!P0 LDGSTS.E.BYPASS.LTC128B.128 [R18+0xdc00], desc[UR50][R2.64], !P5 ;  /* 0x0dc0000002128fae */ /* 0x0001e2000e901d72 */
[----:B------:R-:W-:Y:S01]  /*8540*/  NOP ;  /* 0x0000000000007918 */ /* 0x000fe20000000000 */
[----:B------:R-:W-:Y:S02]  /*8550*/  SYNCS.ARRIVE.TRANS64.RED.A0T1 RZ, [UR38+0x16800], RZ ;  /* 0x016800ffffff79a7 */ /* 0x000fe40008200426 */
[----:B------:R-:W-:Y:S01]  /*8560*/  ARRIVES.LDGSTSBAR.64.TRANSCNT [UR38+0x16800] ;  /* 0x01680000ff0079b0 */ /* 0x000fe20008000aa6 */
[----:B--2---:R-:W-:-:S04]  /*8570*/  LOP3.LUT R0, R5, 0x1, RZ, 0xc, !PT ;  /* 0x0000000105007812 */ /* 0x004fc800078e0cff */
[----:B------:R-:W-:Y:S01]  /*8580*/  SHF.L.U32 R0, R0, 0x1f, RZ ;  /* 0x0000001f00007819 */ /* 0x000fe200000006ff */
[----:B------:R-:W-:Y:S01]  /*8590*/  NOP ;  /* 0x0000000000007918 */ /* 0x000fe20000000000 */
[----:B------:R-:W-:Y:S01]  /*85a0*/  SYNCS.ARRIVE.TRANS64.A1T0 RZ, [UR38+0x16800], RZ ;  /* 0x016800ffffff79a7 */ /* 0x000fe20008100026 */
[----:B------:R-:W-:Y:S01]  /*85b0*/  BSSY B0, `(.L_x_45) ;  /* 0x0000003000007945 */ /* 0x000fe20003800000 */
[----:B------:R-:W1:Y:S03]  /*85c0*/  SYNCS.PHASECHK.TRANS64.TRYWAIT P0, [UR38+0x16820], R0 ;  /* 0x01682000ff0075a7 */ /* 0x000e660008000166 */
[----:B01----:R-:W-:Y:S05]  /*85d0*/  @!P0 BRA `(.L_x_46) ;  /* 0x0000003400b08947 */ /* 0x003fea0003800000 */
.L_x_129:
[----:B------:R-:W-:Y:S05]  /*85e0*/  BSYNC B0 ;  /* 0x0000000000007941 */ /* 0x000fea0003800000 */
.L_x_45:
[----:B------:R-:W-:Y:S01]  /*85f0*/  UISETP.GE.AND UP0, UPT, UR36, 0x81, UPT ;  /* 0x000000812400788c */ /* 0x000fe2000bf06270 */
[----:B------:R-:W-:-:S05]  /*8600*/  MOV R18, UR42 ;  /* 0x0000002a00127c02 */ /* 0x000fca0008000f00 */
[----:B------:R-:W-:-:S13]  /*8610*/  PLOP3.LUT P0, PT, PT, PT, UP0, 0x80, 0x0 ;  /* 0x000000000000781c */ /* 0x000fda0003f0f008 */
[----:B------:R-:W-:Y:S05]  /*8620*/  @!P0 BRA `(.L_x_47) ;  /* 0x0000000c00dc8947 */ /* 0x000fea0003800000 */
[----:B------:R-:W-:Y:S01]  /*8630*/  BSSY B0, `(.L_x_47) ;  /* 0x00000f6000007945 */ /* 0x000fe20003800000 */
[----:B------:R-:W-:Y:S02]  /*8640*/  IMAD.MOV.U32 R20, RZ, RZ, R24 ;  /* 0x000000ffff147224 */ /* 0x000fe400078e0018 */
[----:B------:R-:W-:Y:S02]  /*8650*/  IMAD.MOV.U32 R6, RZ, RZ, R22 ;  /* 0x000000ffff067224 */ /* 0x000fe400078e0016 */
[----:B------:R-:W-:Y:S02]  /*8660*/  IMAD.U32 R7, RZ, RZ, UR40 ;  /* 0x00000028ff077e24 */ /* 0x000fe4000f8e00ff */
[----:B------:R-:W-:-:S07]  /*8670*/  IMAD.U32 R26, RZ, RZ, UR42 ;  /* 0x0000002aff1a7e24 */ /* 0x000fce000f8e00ff */
.L_x_60:
[----:B------:R-:W2:Y:S01]  /*8680*/  LDL R8, [R1+0x4] ;  /* 0x0000040001087983 */ /* 0x000ea20000100800 */
[----:B------:R-:W1:Y:S01]  /*8690*/  LDC R2, c[0x0][0x430] ;  /* 0x00010c00ff027b82 */ /* 0x000e620000000800 */
[----:B------:R-:W-:Y:S02]  /*86a0*/  ULDC UR4, c[0x0][0x430] ;  /* 0x00010c0000047ab9 */ /* 0x000fe40000000800 */
[----:B------:R-:W3:Y:S01]  /*86b0*/  LDL R4, [R1] ;  /* 0x0000000001047983 */ /* 0x000ee20000100800 */
[----:B0-----:R-:W0:Y:S01]  /*86c0*/  S2R R0, SR_TID.X ;  /* 0x0000000000007919 */ /* 0x001e220000002100 */
[----:B-1----:R-:W-:-:S13]  /*86d0*/  ISETP.NE.AND P0, PT, R2, 0x1, PT ;  /* 0x000000010200780c */ /* 0x002fda0003f05270 */
[----:B------:R-:W1:Y:S01]  /*86e0*/  @P0 LDC R2, c[0x0][0x434] ;  /* 0x00010d00ff020b82 */ /* 0x000e620000000800 */
[----:B0-----:R-:W-:Y:S01]  /*86f0*/  IMAD.SHL.U32 R5, R0, 0x10, RZ ;  /* 0x0000001000057824 */ /* 0x001fe200078e00ff */
[----:B------:R-:W-:-:S06]  /*8700*/  SHF.R.U32.HI R3, RZ, 0x3, R0 ;  /* 0x00000003ff037819 */ /* 0x000fcc0000011600 */
[----:B------:R-:W0:Y:S01]  /*8710*/  @P0 LDC R0, c[0x0][0x438] ;  /* 0x00010e00ff000b82 */ /* 0x000e220000000800 */
[----:B------:R-:W-:Y:S02]  /*8720*/  LOP3.LUT R3, R3, 0xf, RZ, 0xc0, !PT ;  /* 0x0000000f03037812 */ /* 0x000fe400078ec0ff */
[----:B------:R-:W-:-:S03]  /*8730*/  LOP3.LUT R5, R5, 0x70, RZ, 0xc0, !PT ;  /* 0x0000007005057812 */ /* 0x000fc600078ec0ff */
[----:B------:R-:W-:-:S05]  /*8740*/  IMAD R3, R7, 0x80, R3 ;  /* 0x0000008007037824 */ /* 0x000fca00078e0203 */
[----:B--2---:R-:W-:-:S05]  /*8750*/  IADD3 R3, R5, R3, R8 ;  /* 0x0000000305037210 */ /* 0x004fca0007ffe008 */
[----:B-1----:R-:W-:-:S04]  /*8760*/  @P0 IMAD.HI.U32 R5, R3, R2, RZ ;  /* 0x0000000203050227 */ /* 0x002fc800078e00ff */
[----:B------:R-:W-:Y:S01]  /*8770*/  IMAD.MOV.U32 R2, RZ, RZ, R3 ;  /* 0x000000ffff027224 */ /* 0x000fe200078e0003 */
[----:B0-----:R-:W-:-:S04]  /*8780*/  @P0 SHF.R.U32.HI R2, RZ, R0, R5 ;  /* 0x00000000ff020219 */ /* 0x001fc80000011605 */
[----:B------:R-:W-:-:S05]  /*8790*/  IADD3 R0, -R2, RZ, RZ ;  /* 0x000000ff02007210 */ /* 0x000fca0007ffe1ff */
[----:B------:R-:W-:Y:S01]  /*87a0*/  IMAD R0, R0, UR4, R3 ;  /* 0x0000000400007c24 */ /* 0x000fe2000f8e0203 */
[----:B------:R-:W-:Y:S01]  /*87b0*/  ULDC.64 UR4, c[0x0][0x428] ;  /* 0x00010a0000047ab9 */ /* 0x000fe20000000a00 */
[----:B------:R-:W-:Y:S01]  /*87c0*/  SHF.R.S32.HI R3, RZ, 0x1f, R2 ;  /* 0x0000001fff037819 */ /* 0x000fe20000011402 */
[----:B---3--:R-:W-:-:S04]  /*87d0*/  IMAD R4, R4, UR4, RZ ;  /* 0x0000000404047c24 */ /* 0x008fc8000f8e02ff */
[C---:B------:R-:W-:Y:S02]  /*87e0*/  IMAD R4, R28.reuse, UR5, R4 ;  /* 0x000000051c047c24 */ /* 0x040fe4000f8e0204 */
[----:B------:R-:W-:Y:S01]  /*87f0*/  IMAD.WIDE.U32 R2, R28, UR4, R2 ;  /* 0x000000041c027c25 */ /* 0x000fe2000f8e0002 */
[----:B------:R-:W-:-:S03]  /*8800*/  ULDC.64 UR4, c[0x0][0x418] ;  /* 0x0001060000047ab9 */ /* 0x000fc60000000a00 */
[----:B------:R-:W-:Y:S01]  /*8810*/  IMAD.IADD R3, R4, 0x1, R3 ;  /* 0x0000000104037824 */ /* 0x000fe200078e0203 */
[----:B------:R-:W-:-:S04]  /*8820*/  LEA R4, P0, R2, UR4, 0x2 ;  /* 0x0000000402047c11 */ /* 0x000fc8000f8010ff */
[----:B------:R-:W-:-:S05]  /*8830*/  LEA.HI.X R5, R2, UR5, R3, 0x2, P0 ;  /* 0x0000000502057c11 */ /* 0x000fca00080f1403 */
[----:B------:R-:W2:Y:S01]  /*8840*/  LDG.E R4, desc[UR50][R4.64] ;  /* 0x0000003204047981 */ /* 0x000ea2000c1e1900 */
[----:B------:R-:W-:Y:S02]  /*8850*/  IMAD.U32 R8, RZ, RZ, UR41 ;  /* 0x00000029ff087e24 */ /* 0x000fe4000f8e00ff */
[----:B------:R-:W-:-:S03]  /*8860*/  VIADD R22, R6, 0x1 ;  /* 0x0000000106167836 */ /* 0x000fc60000000000 */
[----:B------:R-:W-:Y:S02]  /*8870*/  ISETP.NE.AND P1, PT, R8, 0x3, PT ;  /* 0x000000030800780c */ /* 0x000fe40003f25270 */
[----:B------:R-:W-:-:S04]  /*8880*/  ISETP.NE.AND P0, PT, R22, 0x2, PT ;  /* 0x000000021600780c */ /* 0x000fc80003f05270 */
[----:B------:R-:W-:Y:S01]  /*8890*/  SEL R24, RZ, 0x1, P0 ;  /* 0x00000001ff187807 */ /* 0x000fe20000000000 */
[----:B------:R-:W-:Y:S01]  /*88a0*/  IMAD.MOV.U32 R18, RZ, RZ, R7 ;  /* 0x000000ffff127224 */ /* 0x000fe200078e0007 */
[----:B------:R-:W-:Y:S02]  /*88b0*/  SEL R22, R22, RZ, P0 ;  /* 0x000000ff16167207 */ /* 0x000fe40000000000 */
[----:B------:R-:W-:Y:S02]  /*88c0*/  LOP3.LUT R24, R20, R24, RZ, 0x3c, !PT ;  /* 0x0000001814187212 */ /* 0x000fe400078e3cff */
[----:B--2---:R-:W-:Y:S01]  /*88d0*/  SHF.R.S32.HI R23, RZ, 0x1f, R4 ;  /* 0x0000001fff177819 */ /* 0x004fe20000011404 */
[----:B------:R-:W-:Y:S06]  /*88e0*/  @!P1 BRA `(.L_x_48) ;  /* 0x0000000000049947 */ /* 0x000fec0003800000 */
[----:B------:R-:W-:Y:S01]  /*88f0*/  BPT.TRAP 0x1 ;  /* 0x000000040000795c */ /* 0x000fe20000300000 */
.L_x_48:
[----:B------:R-:W-:Y:S01]  /*8900*/  LEA R5, R22, UR38, 0x3 ;  /* 0x0000002616057c11 */ /* 0x000fe2000f8e18ff */
[----:B------:R-:W-:Y:S01]  /*8910*/  BSSY B1, `(.L_x_49) ;  /* 0x0000004000017945 */ /* 0x000fe20003800000 */
[----:B------:R-:W-:-:S04]  /*8920*/  SHF.L.U32 R2, R24, 0x1f, RZ ;  /* 0x0000001f18027819 */ /* 0x000fc800000006ff */
[----:B------:R-:W0:Y:S02]  /*8930*/  SYNCS.PHASECHK.TRANS64.TRYWAIT P0, [R5+URZ+0x16840], R2 ;  /* 0x01684002050075a7 */ /* 0x000e24000800017f */
[----:B0-----:R-:W-:Y:S05]  /*8940*/  @!P0 BRA `(.L_x_50) ;  /* 0x0000003000ec8947 */ /* 0x001fea0003800000 */
.L_x_130:
[----:B------:R-:W-:Y:S05]  /*8950*/  BSYNC B1 ;  /* 0x0000000000017941 */ /* 0x000fea0003800000 */
.L_x_49:
[----:B------:R-:W-:Y:S01]  /*8960*/  SHF.R.S32.HI R21, RZ, 0x1f, R0 ;  /* 0x0000001fff157819 */ /* 0x000fe20000011400 */
[----:B------:R-:W-:Y:S01]  /*8970*/  ULDC.64 UR4, c[0x0][0x300] ;  /* 0x0000c00000047ab9 */ /* 0x000fe20000000a00 */
[----:B------:R-:W-:Y:S01]  /*8980*/  LOP3.LUT P1, RZ, R25, 0x1, RZ, 0xc0, !PT ;  /* 0x0000000119ff7812 */ /* 0x000fe2000782c0ff */
[----:B0-----:R-:W-:Y:S01]  /*8990*/  IMAD.WIDE.U32 R2, R0, UR4, RZ ;  /* 0x0000000400027c25 */ /* 0x001fe2000f8e00ff */
[----:B------:R-:W-:-:S03]  /*89a0*/  LEA R8, R22, R29, 0xd ;  /* 0x0000001d16087211 */ /* 0x000fc600078e68ff */
[----:B------:R-:W-:-:S04]  /*89b0*/  IMAD R7, R21, UR4, RZ ;  /* 0x0000000415077c24 */ /* 0x000fc8000f8e02ff */
[----:B------:R-:W-:Y:S01]  /*89c0*/  IMAD R7, R0, UR5, R7 ;  /* 0x0000000500077c24 */ /* 0x000fe2000f8e0207 */
[----:B------:R-:W-:-:S03]  /*89d0*/  ULDC.64 UR4, c[0x0][0x310] ;  /* 0x0000c40000047ab9 */ /* 0x000fc60000000a00 */
[----:B------:R-:W-:Y:S02]  /*89e0*/  IMAD.IADD R3, R3, 0x1, R7 ;  /* 0x0000000103037824 */ /* 0x000fe400078e0207 */
[----:B------:R-:W-:Y:S02]  /*89f0*/  IMAD R7, R23, UR4, RZ ;  /* 0x0000000417077c24 */ /* 0x000fe4000f8e02ff */
[----:B------:R-:W-:-:S04]  /*8a00*/  IMAD.WIDE.U32 R2, R4, UR4, R2 ;  /* 0x0000000404027c25 */ /* 0x000fc8000f8e0002 */
[----:B------:R-:W-:Y:S01]  /*8a10*/  IMAD R7, R4, UR5, R7 ;  /* 0x0000000504077c24 */ /* 0x000fe2000f8e0207 */
[----:B------:R-:W-:-:S03]  /*8a20*/  ULDC.64 UR4, c[0x0][0x308] ;  /* 0x0000c20000047ab9 */ /* 0x000fc60000000a00 */
[----:B------:R-:W-:Y:S02]  /*8a30*/  IMAD.IADD R3, R3, 0x1, R7 ;  /* 0x0000000103037824 */ /* 0x000fe400078e0207 */
[----:B------:R-:W-:Y:S02]  /*8a40*/  IMAD R7, R27, UR4, RZ ;  /* 0x000000041b077c24 */ /* 0x000fe4000f8e02ff */
[----:B------:R-:W-:-:S04]  /*8a50*/  IMAD.WIDE.U32 R2, R19, UR4, R2 ;  /* 0x0000000413027c25 */ /* 0x000fc8000f8e0002 */
[----:B------:R-:W-:Y:S01]  /*8a60*/  IMAD R7, R19, UR5, R7 ;  /* 0x0000000513077c24 */ /* 0x000fe2000f8e0207 */
[----:B------:R-:W-:Y:S02]  /*8a70*/  ULDC.64 UR4, c[0x0][0x2e8] ;  /* 0x0000ba0000047ab9 */ /* 0x000fe40000000a00 */
[----:B------:R-:W-:Y:S01]  /*8a80*/  LEA R9, P0, R2, UR4, 0x1 ;  /* 0x0000000402097c11 */ /* 0x000fe2000f8008ff */
[----:B------:R-:W-:Y:S01]  /*8a90*/  IMAD.IADD R7, R7, 0x1, R3 ;  /* 0x0000000107077824 */ /* 0x000fe200078e0203 */
[----:B------:R-:W-:-:S04]  /*8aa0*/  UMOV UR4, 0xffffffff ;  /* 0xffffffff00047882 */ /* 0x000fc80000000000 */
[----:B------:R-:W-:Y:S01]  /*8ab0*/  LEA.HI.X R10, R2, UR5, R7, 0x1, P0 ;  /* 0x00000005020a7c11 */ /* 0x000fe200080f0c07 */
[----:B------:R-:W-:Y:S06]  /*8ac0*/  BRA.DIV UR4, `(.L_x_51) ;  /* 0x0000003204a07947 */ /* 0x000fec000b800000 */
[----:B------:R-:W0:Y:S01]  /*8ad0*/  S2R R3, SR_TID.X ;  /* 0x0000000000037919 */ /* 0x000e220000002100 */
[----:B------:R-:W-:Y:S01]  /*8ae0*/  LEA R8, R8, UR38, 0x1 ;  /* 0x0000002608087c11 */ /* 0x000fe2000f8e08ff */
[----:B------:R-:W1:Y:S01]  /*8af0*/  SHFL.IDX PT, R2, R9, RZ, 0x181f ;  /* 0x00181fff09027589 */ /* 0x000e6200000e0000 */
[----:B0-----:R-:W-:-:S03]  /*8b00*/  IMAD.SHL.U32 R11, R3, 0x8, RZ ;  /* 0x00000008030b7824 */ /* 0x001fc600078e00ff */
[----:B------:R-:W0:Y:S02]  /*8b10*/  SHFL.IDX PT, R3, R10, RZ, 0x181f ;  /* 0x00181fff0a037589 */ /* 0x000e2400000e0000 */
[----:B------:R-:W-:-:S05]  /*8b20*/  LOP3.LUT R11, R11, 0x38, RZ, 0xc0, !PT ;  /* 0x000000380b0b7812 */ /* 0x000fca00078ec0ff */
[----:B------:R-:W-:-:S05]  /*8b30*/  IMAD.SHL.U32 R7, R11, 0x2, RZ ;  /* 0x000000020b077824 */ /* 0x000fca00078e00ff */
[----:B-1----:R-:W-:-:S05]  /*8b40*/  IADD3 R2, P0, R2, R7, RZ ;  /* 0x0000000702027210 */ /* 0x002fca0007f1e0ff */
[----:B0-----:R-:W-:-:S05]  /*8b50*/  IMAD.X R3, RZ, RZ, R3, P0 ;  /* 0x000000ffff037224 */ /* 0x001fca00000e0603 */
[----:B------:R-:W-:Y:S01]  /*8b60*/  @!PT LDS RZ, [RZ] ;  /* 0x00000000fffff984 */ /* 0x000fe20000000800 */
[----:B------:R0:W-:Y:S04]  /*8b70*/  LDGSTS.E.BYPASS.LTC128B.128 [R8+0xe400], desc[UR50][R2.64], !P1 ;  /* 0x0e40000002087fae */ /* 0x0001e8000c901d72 */
[----:B0-----:R-:W0:Y:S04]  /*8b80*/  SHFL.IDX PT, R2, R9, 0x1, 0x181f ;  /* 0x00381f0009027f89 */ /* 0x001e2800000e0000 */
[----:B------:R-:W1:Y:S01]  /*8b90*/  SHFL.IDX PT, R3, R10, 0x1, 0x181f ;  /* 0x00381f000a037f89 */ /* 0x000e6200000e0000 */
[----:B0-----:R-:W-:-:S05]  /*8ba0*/  IADD3 R2, P0, R2, R7, RZ ;  /* 0x0000000702027210 */ /* 0x001fca0007f1e0ff */
[----:B-1----:R-:W-:-:S05]  /*8bb0*/  IMAD.X R3, RZ, RZ, R3, P0 ;  /* 0x000000ffff037224 */ /* 0x002fca00000e0603 */
        /* <DEDUP_REMOVED lines=18> */
[----:B0-----:R-:W-:-:S04]  /*8ce0*/  IADD3 R2, P0, R2, R7, RZ ;  /* 0x0000000702027210 */ /* 0x001fc80007f1e0ff */
[----:B-1----:R-:W-:-:S05]  /*8cf0*/  IADD3.X R3, RZ, R3, RZ, P0, !PT ;  /* 0x00000003ff037210 */ /* 0x002fca00007fe4ff */
[----:B------:R0:W-:Y:S04]  /*8d00*/  LDGSTS.E.BYPASS.LTC128B.128 [R8+0x10c00], desc[UR50][R2.64], !P1 ;  /* 0x10c0000002087fae */ /* 0x0001e8000c901d72 */
[----:B0-----:R-:W0:Y:S04]  /*8d10*/  SHFL.IDX PT, R2, R9, 0x6, 0x181f ;  /* 0x00d81f0009027f89 */ /* 0x001e2800000e0000 */
[----:B------:R-:W1:Y:S04]  /*8d20*/  SHFL.IDX PT, R3, R10, 0x6, 0x181f ;  /* 0x00d81f000a037f89 */ /* 0x000e6800000e0000 */
[----:B------:R-:W2:Y:S01]  /*8d30*/  SHFL.IDX PT, R10, R10, 0x7, 0x181f ;  /* 0x00f81f000a0a7f89 */ /* 0x000ea200000e0000 */
[----:B0-----:R-:W-:-:S05]  /*8d40*/  IADD3 R2, P0, R2, R7, RZ ;  /* 0x0000000702027210 */ /* 0x001fca0007f1e0ff */
[----:B-1----:R-:W-:-:S05]  /*8d50*/  IMAD.X R3, RZ, RZ, R3, P0 ;  /* 0x000000ffff037224 */ /* 0x002fca00000e0603 */
[----:B------:R0:W-:Y:S04]  /*8d60*/  LDGSTS.E.BYPASS.LTC128B.128 [R8+0x11400], desc[UR50][R2.64], !P1 ;  /* 0x1140000002087fae */ /* 0x0001e8000c901d72 */
[----:B0-2---:R0:W1:Y:S02]  /*8d70*/  SHFL.IDX PT, R2, R9, 0x7, 0x181f ;  /* 0x00f81f0009027f89 */ /* 0x00506400000e0000 */
.L_x_148:
[----:B-1----:R-:W-:-:S05]  /*8d80*/  IADD3 R2, P0, R2, R7, RZ ;  /* 0x0000000702027210 */ /* 0x002fca0007f1e0ff */
[----:B------:R-:W-:Y:S01]  /*8d90*/  IMAD.X R3, RZ, RZ, R10, P0 ;  /* 0x000000ffff037224 */ /* 0x000fe200000e060a */
[----:B------:R-:W-:-:S04]  /*8da0*/  PLOP3.LUT P0, PT, PT, PT, PT, 0x80, 0x0 ;  /* 0x000000000000781c */ /* 0x000fc80003f0f070 */
[----:B------:R-:W-:Y:S01]  /*8db0*/  @!PT LDS RZ, [RZ] ;  /* 0x00000000fffff984 */ /* 0x000fe20000000800 */
[----:B------:R-:W-:Y:S01]  /*8dc0*/  @!PT LDS RZ, [RZ] ;  /* 0x00000000fffff984 */ /* 0x000fe20000000800 */
[----:B------:R-:W-:Y:S01]  /*8dd0*/  @!PT LDS RZ, [RZ] ;  /* 0x00000000fffff984 */ /* 0x000fe20000000800 */
[----:B------:R1:W-:Y:S01]  /*8de0*/  LDGSTS.E.BYPASS.LTC128B.128 [R8+0x11c00], desc[UR50][R2.64], !P1 ;  /* 0x11c0000002087fae */ /* 0x0003e2000c901d72 */
[----:B------:R-:W-:-:S08]  /*8df0*/  NOP ;  /* 0x0000000000007918 */ /* 0x000fd00000000000 */
.L_x_52:
[----:B------:R-:W-:Y:S02]  /*8e00*/  PLOP3.LUT P1, PT, P1, P0, PT, 0xa2, 0x0 ;  /* 0x000000000000781c */ /* 0x000fe40000f21472 */
[----:B------:R-:W-:-:S08]  /*8e10*/  @P0 R2UR P1, UR4, R5 ;  /* 0x00000000050402ca */ /* 0x000fd00000020000 */
[----:B------:R-:W-:-:S05]  /*8e20*/  @P0 PLOP3.LUT P0, PT, P1, PT, PT, 0x80, 0x0 ;  /* 0x000000000000081c */ /* 0x000fca0000f0f070 */
[----:B------:R-:W-:Y:S01]  /*8e30*/  @!P1 SYNCS.ARRIVE.TRANS64.RED.A0T1 RZ, [UR4+0x16830], RZ ;  /* 0x016830ffffff99a7 */ /* 0x000fe20008200404 */
[----:B------:R-:W-:Y:S07]  /*8e40*/  @!P1 ARRIVES.LDGSTSBAR.64.TRANSCNT [UR4+0x16830] ;  /* 0x01683000ff0099b0 */ /* 0x000fee0008000a84 */
[----:B------:R-:W-:Y:S05]  /*8e50*/  @P0 BRA.U.ANY `(.L_x_52) ;  /* 0xfffffffd00e80947 */ /* 0x000fea000393ffff */
[----:B------:R-:W-:Y:S01]  /*8e60*/  NOP ;  /* 0x0000000000007918 */ /* 0x000fe20000000000 */
[----:B-1----:R-:W-:-:S05]  /*8e70*/  IMAD.U32 R2, RZ, RZ, UR41 ;  /* 0x00000029ff027e24 */ /* 0x002fca000f8e00ff */
[----:B------:R-:W-:-:S13]  /*8e80*/  ISETP.NE.AND P2, PT, R2, 0x3, PT ;  /* 0x000000030200780c */ /* 0x000fda0003f45270 */
[----:B------:R-:W-:Y:S05]  /*8e90*/  @!P2 BRA `(.L_x_53) ;  /* 0x000000000004a947 */ /* 0x000fea0003800000 */
[----:B------:R-:W-:Y:S01]  /*8ea0*/  BPT.TRAP 0x1 ;  /* 0x000000040000795c */ /* 0x000fe20000300000 */
.L_x_53:
[----:B------:R1:W-:Y:S01]  /*8eb0*/  SYNCS.ARRIVE.TRANS64.A1T0 RZ, [R5+URZ+0x16830], RZ ;  /* 0x016830ff05ff79a7 */ /* 0x0003e2000810003f */
[----:B------:R-:W-:Y:S05]  /*8ec0*/  @!P2 BRA `(.L_x_54) ;  /* 0x000000000004a947 */ /* 0x000fea0003800000 */
[----:B------:R-:W-:Y:S01]  /*8ed0*/  BPT.TRAP 0x1 ;  /* 0x000000040000795c */ /* 0x000fe20000300000 */
.L_x_54:
[----:B------:R-:W-:Y:S01]  /*8ee0*/  SHF.L.U32 R2, R20, 0x1f, RZ ;  /* 0x0000001f14027819 */ /* 0x000fe200000006ff */
[----:B------:R-:W-:Y:S01]  /*8ef0*/  BSSY B1, `(.L_x_55) ;  /* 0x0000004000017945 */ /* 0x000fe20003800000 */
[----:B-1----:R-:W-:-:S04]  /*8f00*/  LEA R5, R6, UR38, 0x3 ;  /* 0x0000002606057c11 */ /* 0x002fc8000f8e18ff */
[----:B------:R-:W1:Y:S02]  /*8f10*/  SYNCS.PHASECHK.TRANS64.TRYWAIT P0, [R5+URZ+0x16860], R2 ;  /* 0x01686002050075a7 */ /* 0x000e64000800017f */
[----:B-1----:R-:W-:Y:S05]  /*8f20*/  @!P0 BRA `(.L_x_56) ;  /* 0x0000003400c48947 */ /* 0x002fea0003800000 */
.L_x_149:
[----:B------:R-:W-:Y:S05]  /*8f30*/  BSYNC B1 ;  /* 0x0000000000017941 */ /* 0x000fea0003800000 */
.L_x_55:
[----:B------:R-:W2:Y:S01]  /*8f40*/  S2R R3, SR_TID.X ;  /* 0x0000000000037919 */ /* 0x000ea20000002100 */
[----:B-1----:R-:W-:Y:S01]  /*8f50*/  IMAD.MOV.U32 R2, RZ, RZ, -0x80 ;  /* 0xffffff80ff027424 */ /* 0x002fe200078e00ff */
[----:B------:R-:W-:Y:S01]  /*8f60*/  UMOV UR4, 0xffffffff ;  /* 0xffffffff00047882 */ /* 0x000fe20000000000 */
[----:B------:R-:W-:Y:S01]  /*8f70*/  LOP3.LUT P2, RZ, R25, 0x2, RZ, 0xc0, !PT ;  /* 0x0000000219ff7812 */ /* 0x000fe2000784c0ff */
[----:B------:R-:W-:Y:S02]  /*8f80*/  IMAD R6, R6, 0x2000, R29 ;  /* 0x0000200006067824 */ /* 0x000fe400078e021d */
[----:B------:R-:W-:Y:S01]  /*8f90*/  IMAD R2, R26, R2, UR36 ;  /* 0x000000241a027e24 */ /* 0x000fe2000f8e0202 */
[----:B--2---:R-:W-:-:S04]  /*8fa0*/  SHF.R.U32.HI R3, RZ, 0x3, R3 ;  /* 0x00000003ff037819 */ /* 0x004fc80000011603 */
[----:B------:R-:W-:-:S05]  /*8fb0*/  LOP3.LUT R3, R3, 0xf, RZ, 0xc0, !PT ;  /* 0x0000000f03037812 */ /* 0x000fca00078ec0ff */
[----:B------:R-:W-:Y:S01]  /*8fc0*/  IMAD.IADD R8, R2, 0x1, -R3 ;  /* 0x0000000102087824 */ /* 0x000fe200078e0a03 */
[----:B------:R-:W-:Y:S06]  /*8fd0*/  BRA.DIV UR4, `(.L_x_57) ;  /* 0x0000003604ac7947 */ /* 0x000fec000b800000 */
[----:B------:R-:W1:Y:S01]  /*8fe0*/  SHFL.IDX PT, R2, R16, RZ, 0x181f ;  /* 0x00181fff10027589 */ /* 0x000e6200000e0000 */
[----:B------:R-:W-:Y:S02]  /*8ff0*/  ISETP.LT.OR P0, PT, R8, 0x1, P2 ;  /* 0x000000010800780c */ /* 0x000fe40001701670 */
[----:B------:R-:W-:Y:S01]  /*9000*/  LEA R6, R6, UR38, 0x1 ;  /* 0x0000002606067c11 */ /* 0x000fe2000f8e08ff */
[----:B------:R-:W2:Y:S01]  /*9010*/  SHFL.IDX PT, R3, R17, RZ, 0x181f ;  /* 0x00181fff11037589 */ /* 0x000ea200000e0000 */
[----:B-1----:R-:W-:-:S05]  /*9020*/  IADD3 R2, P1, R2, R7, RZ ;  /* 0x0000000702027210 */ /* 0x002fca0007f3e0ff */
[----:B--2---:R-:W-:-:S05]  /*9030*/  IMAD.X R3, RZ, RZ, R3, P1 ;  /* 0x000000ffff037224 */ /* 0x004fca00008e0603 */
[----:B------:R-:W-:Y:S01]  /*9040*/  @!PT LDS RZ, [RZ] ;  /* 0x00000000fffff984 */ /* 0x000fe20000000800 */
[----:B------:R1:W-:Y:S01]  /*9050*/  LDGSTS.E.BYPASS.LTC128B.128 [R6+0x400], desc[UR50][R2.64], !P0 ;  /* 0x0040000002067fae */ /* 0x0003e2000c101d72 */
[----:B------:R-:W-:-:S03]  /*9060*/  ISETP.LT.OR P0, PT, R8, 0x11, P2 ;  /* 0x000000110800780c */ /* 0x000fc60001701670 */
[----:B-1----:R-:W1:Y:S04]  /*9070*/  SHFL.IDX PT, R2, R16, 0x1, 0x181f ;  /* 0x00381f0010027f89 */ /* 0x002e6800000e0000 */
[----:B------:R-:W2:Y:S01]  /*9080*/  SHFL.IDX PT, R3, R17, 0x1, 0x181f ;  /* 0x00381f0011037f89 */ /* 0x000ea200000e0000 */
[----:B-1----:R-:W-:-:S04]  /*9090*/  IADD3 R2, P1, R2, R7, RZ ;  /* 0x0000000702027210 */ /* 0x002fc80007f3e0ff */
[----:B--2---:R-:W-:-:S05]  /*90a0*/  IADD3.X R3, RZ, R3, RZ, P1, !PT ;  /* 0x00000003ff037210 */ /* 0x004fca0000ffe4ff */
[----:B------:R1:W-:Y:S01]  /*90b0*/  LDGSTS.E.BYPASS.LTC128B.128 [R6+0xc00], desc[UR50][R2.64], !P0 ;  /* 0x00c0000002067fae */ /* 0x0003e2000c101d72 */
[----:B------:R-:W-:-:S03]  /*90c0*/  ISETP.LT.OR P0, PT, R8, 0x21, P2 ;  /* 0x000000210800780c */ /* 0x000fc60001701670 */
[----:B-1----:R-:W1:Y:S04]  /*90d0*/  SHFL.IDX PT, R2, R16, 0x2, 0x181f ;  /* 0x00581f0010027f89 */ /* 0x002e6800000e0000 */
[----:B------:R-:W2:Y:S01]  /*90e0*/  SHFL.IDX PT, R3, R17, 0x2, 0x181f ;  /* 0x00581f0011037f89 */ /* 0x000ea200000e0000 */
[----:B-1----:R-:W-:-:S05]  /*90f0*/  IADD3 R2, P1, R2, R7, RZ ;  /* 0x0000000702027210 */ /* 0x002fca0007f3e0ff */
[----:B--2---:R-:W-:-:S05]  /*9100*/  IMAD.X R3, RZ, RZ, R3, P1 ;  /* 0x000000ffff037224 */ /* 0x004fca00008e0603 */
        /* <DEDUP_REMOVED lines=21> */
[----:B------:R-:W2:Y:S04]  /*9260*/  SHFL.IDX PT, R3, R17, 0x6, 0x181f ;  /* 0x00d81f0011037f89 */ /* 0x000ea800000e0000 */
[----:B------:R-:W3:Y:S01]  /*9270*/  SHFL.IDX PT, R17, R17, 0x7, 0x181f ;  /* 0x00f81f0011117f89 */ /* 0x000ee200000e0000 */
[----:B-1----:R-:W-:-:S05]  /*9280*/  IADD3 R2, P1, R2, R7, RZ ;  /* 0x0000000702027210 */ /* 0x002fca0007f3e0ff */
[----:B--2---:R-:W-:-:S05]  /*9290*/  IMAD.X R3, RZ, RZ, R3, P1 ;  /* 0x000000ffff037224 */ /* 0x004fca00008e0603 */
[----:B------:R1:W-:Y:S04]  /*92a0*/  LDGSTS.E.BYPASS.LTC128B.128 [R6+0x3400], desc[UR50][R2.64], !P0 ;  /* 0x0340000002067fae */ /* 0x0003e8000c101d72 */
[----:B-1-3--:R1:W2:Y:S02]  /*92b0*/  SHFL.IDX PT, R2, R16, 0x7, 0x181f ;  /* 0x00f81f0010027f89 */ /* 0x00a2a400000e0000 */
.L_x_167:
[----:B------:R-:W-:Y:S01]  /*92c0*/  ISETP.LT.OR P0, PT, R8, 0x71, P2 ;  /* 0x000000710800780c */ /* 0x000fe20001701670 */
[----:B------:R-:W-:Y:S01]  /*92d0*/  ULDC.64 UR4, c[0x0][0x328] ;  /* 0x0000ca0000047ab9 */ /* 0x000fe20000000a00 */
[----:B--2---:R-:W-:Y:S01]  /*92e0*/  IADD3 R2, P1, R2, R7, RZ ;  /* 0x0000000702027210 */ /* 0x004fe20007f3e0ff */
[----:B------:R-:W-:-:S04]  /*92f0*/  IMAD R21, R21, UR4, RZ ;  /* 0x0000000415157c24 */ /* 0x000fc8000f8e02ff */
[----:B------:R-:W-:Y:S02]  /*9300*/  IMAD.X R3, RZ, RZ, R17, P1 ;  /* 0x000000ffff037224 */ /* 0x000fe400008e0611 */
[----:B------:R-:W-:-:S04]  /*9310*/  IMAD R21, R0, UR5, R21 ;  /* 0x0000000500157c24 */ /* 0x000fc8000f8e0215 */
[----:B------:R-:W-:Y:S01]  /*9320*/  @!PT LDS RZ, [RZ] ;  /* 0x00000000fffff984 */ /* 0x000fe20000000800 */
[----:B------:R-:W-:Y:S01]  /*9330*/  @!PT LDS RZ, [RZ] ;  /* 0x00000000fffff984 */ /* 0x000fe20000000800 */
[----:B------:R-:W-:Y:S01]  /*9340*/  @!PT LDS RZ, [RZ] ;  /* 0x00000000fffff984 */ /* 0x000fe20000000800 */
[----:B------:R2:W-:Y:S01]  /*9350*/  LDGSTS.E.BYPASS.LTC128B.128 [R6+0x3c00], desc[UR50][R2.64], !P0 ;  /* 0x03c0000002067fae */ /* 0x0005e2000c101d72 */
[----:B------:R-:W-:Y:S01]  /*9360*/  PLOP3.LUT P0, PT, PT, PT, PT, 0x80, 0x0 ;  /* 0x000000000000781c */ /* 0x000fe20003f0f070 */
[----:B------:R-:W-:Y:S01]  /*9370*/  NOP ;  /* 0x0000000000007918 */ /* 0x000fe20000000000 */
[----:B--2---:R-:W-:Y:S01]  /*9380*/  IMAD.WIDE.U32 R2, R0, UR4, RZ ;  /* 0x0000000400027c25 */ /* 0x004fe2000f8e00ff */
[----:B------:R-:W-:-:S03]  /*9390*/  ULDC.64 UR4, c[0x0][0x338] ;  /* 0x0000ce0000047ab9 */ /* 0x000fc60000000a00 */
[----:B------:R-:W-:Y:S02]  /*93a0*/  IMAD.IADD R3, R3, 0x1, R21 ;  /* 0x0000000103037824 */ /* 0x000fe400078e0215 */
[----:B------:R-:W-:Y:S02]  /*93b0*/  IMAD R23, R23, UR4, RZ ;  /* 0x0000000417177c24 */ /* 0x000fe4000f8e02ff */
[----:B------:R-:W-:-:S04]  /*93c0*/  IMAD.WIDE.U32 R2, R4, UR4, R2 ;  /* 0x0000000404027c25 */ /* 0x000fc8000f8e0002 */
[----:B------:R-:W-:Y:S01]  /*93d0*/  IMAD R23, R4, UR5, R23 ;  /* 0x0000000504177c24 */ /* 0x000fe2000f8e0217 */
[----:B------:R-:W-:Y:S02]  /*93e0*/  ULDC.64 UR4, c[0x0][0x330] ;  /* 0x0000cc0000047ab9 */ /* 0x000fe40000000a00 */
[----:B------:R-:W-:Y:S02]  /*93f0*/  IMAD R0, R27, UR4, RZ ;  /* 0x000000041b007c24 */ /* 0x000fe4000f8e02ff */
[----:B------:R-:W-:Y:S02]  /*9400*/  IADD3 R3, R3, R23, RZ ;  /* 0x0000001703037210 */ /* 0x000fe40007ffe0ff */
[C---:B------:R-:W-:Y:S02]  /*9410*/  IMAD R7, R19.reuse, UR5, R0 ;  /* 0x0000000513077c24 */ /* 0x040fe4000f8e0200 */
[----:B------:R-:W-:Y:S01]  /*9420*/  IMAD.WIDE.U32 R2, R19, UR4, R2 ;  /* 0x0000000413027c25 */ /* 0x000fe2000f8e0002 */
[----:B------:R-:W-:-:S03]  /*9430*/  ULDC.64 UR4, c[0x0][0x318] ;  /* 0x0000c60000047ab9 */ /* 0x000fc60000000a00 */
[----:B------:R-:W-:Y:S01]  /*9440*/  IMAD.IADD R3, R7, 0x1, R3 ;  /* 0x0000000107037824 */ /* 0x000fe200078e0203 */
[----:B-1----:R-:W-:-:S04]  /*9450*/  LEA R16, P1, R2, UR4, 0x1 ;  /* 0x0000000402107c11 */ /* 0x002fc8000f8208ff */
[----:B------:R-:W-:-:S09]  /*9460*/  LEA.HI.X R17, R2, UR5, R3, 0x1, P1 ;  /* 0x0000000502117c11 */ /* 0x000fd200088f0c03 */
.L_x_58:
[----:B------:R-:W-:Y:S02]  /*9470*/  PLOP3.LUT P1, PT, P1, P0, PT, 0xa2, 0x0 ;  /* 0x000000000000781c */ /* 0x000fe40000f21472 */
[----:B------:R-:W-:-:S08]  /*9480*/  @P0 R2UR P1, UR4, R5 ;  /* 0x00000000050402ca */ /* 0x000fd00000020000 */
[----:B------:R-:W-:-:S05]  /*9490*/  @P0 PLOP3.LUT P0, PT, P1, PT, PT, 0x80, 0x0 ;  /* 0x000000000000081c */ /* 0x000fca0000f0f070 */
[----:B------:R-:W-:Y:S01]  /*94a0*/  @!P1 SYNCS.ARRIVE.TRANS64.RED.A0T1 RZ, [UR4+0x16850], RZ ;  /* 0x016850ffffff99a7 */ /* 0x000fe20008200404 */
[----:B------:R-:W-:Y:S07]  /*94b0*/  @!P1 ARRIVES.LDGSTSBAR.64.TRANSCNT [UR4+0x16850] ;  /* 0x01685000ff0099b0 */ /* 0x000fee0008000a84 */
[----:B------:R-:W-:Y:S05]  /*94c0*/  @P0 BRA.U.ANY `(.L_x_58) ;  /* 0xfffffffd00e80947 */ /* 0x000fea000393ffff */
[----:B------:R-:W-:Y:S01]  /*94d0*/  NOP ;  /* 0x0000000000007918 */ /* 0x000fe20000000000 */
[----:B------:R-:W-:-:S05]  /*94e0*/  IMAD.U32 R0, RZ, RZ, UR41 ;  /* 0x00000029ff007e24 */ /* 0x000fca000f8e00ff */
[----:B------:R-:W-:-:S13]  /*94f0*/  ISETP.NE.AND P2, PT, R0, 0x3, PT ;  /* 0x000000030000780c */ /* 0x000fda0003f45270 */
[----:B------:R-:W-:Y:S05]  /*9500*/  @!P2 BRA `(.L_x_59) ;  /* 0x000000000004a947 */ /* 0x000fea0003800000 */
[----:B------:R-:W-:Y:S01]  /*9510*/  BPT.TRAP 0x1 ;  /* 0x000000040000795c */ /* 0x000fe20000300000 */
.L_x_59:
[C---:B------:R-:W-:Y:S01]  /*9520*/  ISETP.GT.AND P0, PT, R18.reuse, RZ, PT ;  /* 0x000000ff1200720c */ /* 0x040fe20003f04270 */
[----:B------:R1:W-:Y:S01]  /*9530*/  SYNCS.ARRIVE.TRANS64.A1T0 RZ, [R5+URZ+0x16850], RZ ;  /* 0x016850ff05ff79a7 */ /* 0x0003e2000810003f */
[----:B------:R-:W-:Y:S02]  /*9540*/  VIADD R7, R18, 0xffffffff ;  /* 0xffffffff12077836 */ /* 0x000fe40000000000 */
[----:B------:R-:W-:Y:S02]  /*9550*/  IMAD.MOV.U32 R20, RZ, RZ, R24 ;  /* 0x000000ffff147224 */ /* 0x000fe400078e0018 */
[----:B------:R-:W-:Y:S02]  /*9560*/  IMAD.MOV.U32 R6, RZ, RZ, R22 ;  /* 0x000000ffff067224 */ /* 0x000fe400078e0016 */
[----:B------:R-:W-:-:S05]  /*9570*/  IMAD.MOV.U32 R26, RZ, RZ, R18 ;  /* 0x000000ffff1a7224 */ /* 0x000fca00078e0012 */
[----:B-1----:R-:W-:Y:S05]  /*9580*/  @P0 BRA `(.L_x_60) ;  /* 0xfffffff0003c0947 */ /* 0x002fea000383ffff */
[----:B------:R-:W-:Y:S05]  /*9590*/  BSYNC B0 ;  /* 0x0000000000007941 */ /* 0x000fea0003800000 */
.L_x_47:
[----:B0-----:R-:W-:-:S05]  /*95a0*/  IMAD.U32 R0, RZ, RZ, UR41 ;  /* 0x00000029ff007e24 */ /* 0x001fca000f8e00ff */
[----:B------:R-:W-:-:S13]  /*95b0*/  ISETP.NE.AND P0, PT, R0, 0x3, PT ;  /* 0x000000030000780c */ /* 0x000fda0003f05270 */
[----:B------:R-:W-:Y:S05]  /*95c0*/  @!P0 BRA `(.L_x_61) ;  /* 0x0000000000048947 */ /* 0x000fea0003800000 */
[----:B------:R-:W-:Y:S01]  /*95d0*/  BPT.TRAP 0x1 ;  /* 0x000000040000795c */ /* 0x000fe20000300000 */
.L_x_61:
[----:B------:R-:W-:Y:S01]  /*95e0*/  LEA R4, R22, UR38, 0x3 ;  /* 0x0000002616047c11 */ /* 0x000fe2000f8e18ff */
[----:B------:R-:W-:Y:S01]  /*95f0*/  BSSY B0, `(.L_x_62) ;  /* 0x0000006000007945 */ /* 0x000fe20003800000 */
[----:B------:R-:W-:Y:S02]  /*9600*/  SHF.L.U32 R3, R24, 0x1f, RZ ;  /* 0x0000001f18037819 */ /* 0x000fe400000006ff */
[----:B------:R-:W-:Y:S02]  /*9610*/  MOV R5, 0xffffff80 ;  /* 0xffffff8000057802 */ /* 0x000fe40000000f00 */
[----:B------:R-:W0:Y:S03]  /*9620*/  SYNCS.PHASECHK.TRANS64.TRYWAIT P0, [R4+URZ+0x16860], R3 ;  /* 0x01686003040075a7 */ /* 0x000e26000800017f */
[----:B------:R-:W-:Y:S01]  /*9630*/  IMAD R6, R18, R5, UR36 ;  /* 0x0000002412067e24 */ /* 0x000fe2000f8e0205 */
[----:B0-----:R-:W-:Y:S06]  /*9640*/  @!P0 BRA `(.L_x_63) ;  /* 0x0000003800588947 */ /* 0x001fec0003800000 */
.L_x_168:
[----:B------:R-:W-:Y:S05]  /*9650*/  BSYNC B0 ;  /* 0x0000000000007941 */ /* 0x000fea0003800000 */
.L_x_62:
[----:B------:R-:W1:Y:S01]  /*9660*/  S2R R0, SR_TID.X ;  /* 0x0000000000007919 */ /* 0x000e620000002100 */
[----:B------:R-:W-:Y:S01]  /*9670*/  UMOV UR4, 0xffffffff ;  /* 0xffffffff00047882 */ /* 0x000fe20000000000 */
[----:B------:R-:W-:Y:S01]  /*9680*/  LOP3.LUT P2, RZ, R25, 0x2, RZ, 0xc0, !PT ;  /* 0x0000000219ff7812 */ /* 0x000fe2000784c0ff */
[----:B------:R-:W-:Y:S01]  /*9690*/  IMAD R8, R22, 0x2000, R29 ;  /* 0x0000200016087824 */ /* 0x000fe200078e021d */
[----:B-1----:R-:W-:-:S04]  /*96a0*/  SHF.R.U32.HI R0, RZ, 0x3, R0 ;  /* 0x00000003ff007819 */ /* 0x002fc80000011600 */
[----:B------:R-:W-:-:S05]  /*96b0*/  LOP3.LUT R0, R0, 0xf, RZ, 0xc0, !PT ;  /* 0x0000000f00007812 */ /* 0x000fca00078ec0ff */
[----:B------:R-:W-:Y:S01]  /*96c0*/  IMAD.IADD R6, R6, 0x1, -R0 ;  /* 0x0000000106067824 */ /* 0x000fe200078e0a00 */
[----:B------:R-:W-:Y:S06]  /*96d0*/  BRA.DIV UR4, `(.L_x_64) ;  /* 0x0000003a04487947 */ /* 0x000fec000b800000 */
[----:B------:R-:W0:Y:S01]  /*96e0*/  S2R R2, SR_TID.X ;  /* 0x0000000000027919 */ /* 0x000e220000002100 */
[----:B------:R-:W-:Y:S01]  /*96f0*/  ISETP.LT.OR P0, PT, R6, 0x1, P2 ;  /* 0x000000010600780c */ /* 0x000fe20001701670 */
[----:B------:R-:W-:Y:S04]  /*9700*/  SHFL.IDX PT, R0, R17, RZ, 0x181f ;  /* 0x00181fff11007589 */ /* 0x000fe800000e0000 */
[----:B------:R-:W-:Y:S04]  /*9710*/  SHFL.IDX PT, R14, R16, 0x1, 0x181f ;  /* 0x00381f00100e7f89 */ /* 0x000fe800000e0000 */
[----:B------:R-:W-:Y:S04]  /*9720*/  SHFL.IDX PT, R7, R17, 0x1, 0x181f ;  /* 0x00381f0011077f89 */ /* 0x000fe800000e0000 */
[----:B------:R-:W-:Y:S01]  /*9730*/  SHFL.IDX PT, R10, R16, 0x2, 0x181f ;  /* 0x00581f00100a7f89 */ /* 0x000fe200000e0000 */
[----:B0-----:R-:W-:-:S03]  /*9740*/  IMAD.SHL.U32 R3, R2, 0x8, RZ ;  /* 0x0000000802037824 */ /* 0x001fc600078e00ff */
[----:B------:R-:W0:Y:S02]  /*9750*/  SHFL.IDX PT, R2, R16, RZ, 0x181f ;  /* 0x00181fff10027589 */ /* 0x000e2400000e0000 */
[----:B------:R-:W-:-:S05]  /*9760*/  LOP3.LUT R3, R3, 0x38, RZ, 0xc0, !PT ;  /* 0x0000003803037812 */ /* 0x000fca00078ec0ff */
[----:B------:R-:W-:-:S05]  /*9770*/  IMAD.SHL.U32 R5, R3, 0x2, RZ ;  /* 0x0000000203057824 */ /* 0x000fca00078e00ff */
[----:B0-----:R-:W-:-:S05]  /*9780*/  IADD3 R2, P1, R2, R5, RZ ;  /* 0x0000000502027210 */ /* 0x001fca0007f3e0ff */
[----:B------:R-:W-:Y:S01]  /*9790*/  IMAD.X R3, RZ, RZ, R0, P1 ;  /* 0x000000ffff037224 */ /* 0x000fe200008e0600 */
[----:B------:R-:W-:Y:S02]  /*97a0*/  LEA R0, R8, UR38, 0x1 ;  /* 0x0000002608007c11 */ /* 0x000fe4000f8e08ff */
[----:B------:R-:W0:Y:S04]  /*97b0*/  SHFL.IDX PT, R8, R17, 0x2, 0x181f ;  /* 0x00581f0011087f89 */ /* 0x000e2800000e0000 */
[----:B------:R1:W-:Y:S01]  /*97c0*/  LDGSTS.E.BYPASS.LTC128B.128 [R0+0x400], desc[UR50][R2.64], !P0 ;  /* 0x0040000002007fae */ /* 0x0003e2000c101d72 */
[----:B------:R-:W-:Y:S02]  /*97d0*/  ISETP.LT.OR P0, PT, R6, 0x11, P2 ;  /* 0x000000110600780c */ /* 0x000fe40001701670 */
[----:B-1----:R-:W-:-:S02]  /*97e0*/  IADD3 R2, P1, R14, R5, RZ ;  /* 0x000000050e027210 */ /* 0x002fc40007f3e0ff */
[----:B------:R-:W1:Y:S03]  /*97f0*/  SHFL.IDX PT, R14, R16, 0x3, 0x181f ;  /* 0x00781f00100e7f89 */ /* 0x000e6600000e0000 */
[----:B------:R-:W-:Y:S02]  /*9800*/  IMAD.X R3, RZ, RZ, R7, P1 ;  /* 0x000000ffff037224 */ /* 0x000fe400008e0607 */
[----:B------:R-:W2:Y:S04]  /*9810*/  SHFL.IDX PT, R7, R17, 0x3, 0x181f ;  /* 0x00781f0011077f89 */ /* 0x000ea800000e0000 */
[----:B------:R3:W-:Y:S01]  /*9820*/  LDGSTS.E.BYPASS.LTC128B.128 [R0+0xc00], desc[UR50][R2.64], !P0 ;  /* 0x00c0000002007fae */ /* 0x0007e2000c101d72 */
[----:B------:R-:W-:-:S02]  /*9830*/  ISETP.LT.OR P0, PT, R6, 0x21, P2 ;  /* 0x000000210600780c */ /* 0x000fc40001701670 */
[----:B---3--:R-:W-:Y:S02]  /*9840*/  IADD3 R2, P1, R10, R5, RZ ;  /* 0x000000050a027210 */ /* 0x008fe40007f3e0ff */
[----:B------:R-:W3:Y:S03]  /*9850*/  SHFL.IDX PT, R10, R16, 0x4, 0x181f ;  /* 0x00981f00100a7f89 */ /* 0x000ee600000e0000 */
[----:B0-----:R-:W-:Y:S02]  /*9860*/  IMAD.X R3, RZ, RZ, R8, P1 ;  /* 0x000000ffff037224 */ /* 0x001fe400008e0608 */
[----:B------:R-:W0:Y:S04]  /*9870*/  SHFL.IDX PT, R8, R17, 0x4, 0x181f ;  /* 0x00981f0011087f89 */ /* 0x000e2800000e0000 */
[----:B------:R1:W-:Y:S01]  /*9880*/  LDGSTS.E.BYPASS.LTC128B.128 [R0+0x1400], desc[UR50][R2.64], !P0 ;  /* 0x0140000002007fae */ /* 0x0003e2000c101d72 */
[----:B------:R-:W-:-:S02]  /*9890*/  ISETP.LT.OR P0, PT, R6, 0x31, P2 ;  /* 0x000000310600780c */ /* 0x000fc40001701670 */
[----:B-1----:R-:W-:Y:S02]  /*98a0*/  IADD3 R2, P1, R14, R5, RZ ;  /* 0x000000050e027210 */ /* 0x002fe40007f3e0ff */
[----:B------:R-:W1:Y:S02]  /*98b0*/  SHFL.IDX PT, R14, R16, 0x5, 0x181f ;  /* 0x00b81f00100e7f89 */ /* 0x000e6400000e0000 */
[----:B--2---:R-:W-:Y:S02]  /*98c0*/  IADD3.X R3, RZ, R7, RZ, P1, !PT ;  /* 0x00000007ff037210 */ /* 0x004fe40000ffe4ff */
[----:B------:R-:W2:Y:S05]  /*98d0*/  SHFL.IDX PT, R7, R17, 0x5, 0x181f ;  /* 0x00b81f0011077f89 */ /* 0x000eaa00000e0000 */
        /* <DEDUP_REMOVED lines=9> */
[----:B------:R1:W4:Y:S03]  /*9970*/  SHFL.IDX PT, R14, R16, 0x7, 0x181f ;  /* 0x00f81f00100e7f89 */ /* 0x00032600000e0000 */
[----:B--2---:R-:W-:Y:S02]  /*9980*/  IMAD.X R3, RZ, RZ, R7, P1 ;  /* 0x000000ffff037224 */ /* 0x004fe400008e0607 */
[----:B------:R1:W2:Y:S04]  /*9990*/  SHFL.IDX PT, R7, R17, 0x7, 0x181f ;  /* 0x00f81f0011077f89 */ /* 0x0002a800000e0000 */
[----:B------:R3:W-:Y:S01]  /*99a0*/  LDGSTS.E.BYPASS.LTC128B.128 [R0+0x2c00], desc[UR50][R2.64], !P0 ;  /* 0x02c0000002007fae */ /* 0x0007e2000c101d72 */
[----:B------:R-:W-:-:S02]  /*99b0*/  ISETP.LT.OR P0, PT, R6, 0x61, P2 ;  /* 0x000000610600780c */ /* 0x000fc40001701670 */
[----:B---3--:R-:W-:-:S05]  /*99c0*/  IADD3 R2, P1, R10, R5, RZ ;  /* 0x000000050a027210 */ /* 0x008fca0007f3e0ff */
[----:B0-----:R-:W-:-:S06]  /*99d0*/  IMAD.X R3, RZ, RZ, R8, P1 ;  /* 0x000000ffff037224 */ /* 0x001fcc00008e0608 */
[----:B--2-4-:R1:W-:Y:S02]  /*99e0*/  LDGSTS.E.BYPASS.LTC128B.128 [R0+0x3400], desc[UR50][R2.64], !P0 ;  /* 0x0340000002007fae */ /* 0x0143e4000c101d72 */
.L_x_186:
[----:B------:R-:W-:Y:S02]  /*99f0*/  ISETP.LT.OR P0, PT, R6, 0x71, P2 ;  /* 0x000000710600780c */ /* 0x000fe40001701670 */
[----:B-1----:R-:W-:-:S05]  /*9a00*/  IADD3 R2, P1, R14, R5, RZ ;  /* 0x000000050e027210 */ /* 0x002fca0007f3e0ff */
[----:B------:R-:W-:-:S06]  /*9a10*/  IMAD.X R3, RZ, RZ, R7, P1 ;  /* 0x000000ffff037224 */ /* 0x000fcc00008e0607 */
[----:B------:R-:W-:Y:S01]  /*9a20*/  @!PT LDS RZ, [RZ] ;  /* 0x00000000fffff984 */ /* 0x000fe20000000800 */
[----:B------:R-:W-:Y:S01]  /*9a30*/  @!PT LDS RZ, [RZ] ;  /* 0x00000000fffff984 */ /* 0x000fe20000000800 */
[----:B------:R-:W-:Y:S01]  /*9a40*/  @!PT LDS RZ, [RZ] ;  /* 0x00000000fffff984 */ /* 0x000fe20000000800 */
[----:B------:R0:W-:Y:S01]  /*9a50*/  LDGSTS.E.BYPASS.LTC128B.128 [R0+0x3c00], desc[UR50][R2.64], !P0 ;  /* 0x03c0000002007fae */ /* 0x0001e2000c101d72 */
[----:B------:R-:W-:Y:S01]  /*9a60*/  PLOP3.LUT P0, PT, PT, PT, PT, 0x80, 0x0 ;  /* 0x000000000000781c */ /* 0x000fe20003f0f070 */
[----:B------:R-:W-:-:S12]  /*9a70*/  NOP ;  /* 0x0000000000007918 */ /* 0x000fd80000000000 */
.L_x_65:
        /* <DEDUP_REMOVED lines=11> */
.L_x_66:
[----:B------:R-:W2:Y:S01]  /*9b30*/  LDL.LU R2, [R1+0x8] ;  /* 0x0000080001027983 */ /* 0x000ea20000300800 */
[----:B------:R-:W-:Y:S01]  /*9b40*/  ULDC UR4, c[0x0][0xc34] ;  /* 0x00030d0000047ab9 */ /* 0x000fe20000000800 */
[----:B------:R0:W-:Y:S02]  /*9b50*/  SYNCS.ARRIVE.TRANS64.A1T0 RZ, [R4+URZ+0x16850], RZ ;  /* 0x016850ff04ff79a7 */ /* 0x0001e4000810003f */
[----:B------:R-:W3:Y:S01]  /*9b60*/  LDL.LU R0, [R1+0xc] ;  /* 0x00000c0001007983 */ /* 0x000ee20000300800 */
[----:B------:R-:W-:-:S05]  /*9b70*/  VIADD R22, R22, 0x1 ;  /* 0x0000000116167836 */ /* 0x000fca0000000000 */
[----:B------:R-:W-:-:S04]  /*9b80*/  ISETP.NE.AND P0, PT, R22, 0x2, PT ;  /* 0x000000021600780c */ /* 0x000fc80003f05270 */
[----:B------:R-:W-:Y:S02]  /*9b90*/  SEL R3, RZ, 0x1, P0 ;  /* 0x00000001ff037807 */ /* 0x000fe40000000000 */
[----:B------:R-:W-:Y:S02]  /*9ba0*/  SEL R22, R22, RZ, P0 ;  /* 0x000000ff16167207 */ /* 0x000fe40000000000 */
[----:B------:R-:W-:Y:S01]  /*9bb0*/  LOP3.LUT R24, R24, R3, RZ, 0x3c, !PT ;  /* 0x0000000318187212 */ /* 0x000fe200078e3cff */
[----:B--2---:R-:W-:Y:S01]  /*9bc0*/  VIADD R2, R2, UR43 ;  /* 0x0000002b02027c36 */ /* 0x004fe20008000000 */
[----:B---3--:R-:W-:-:S04]  /*9bd0*/  IADD3 R0, R0, 0x1, RZ ;  /* 0x0000000100007810 */ /* 0x008fc80007ffe0ff */
[----:B------:R0:W-:Y:S01]  /*9be0*/  STL [R1+0x8], R2 ;  /* 0x0000080201007387 */ /* 0x0001e20000100800 */
[----:B------:R-:W-:-:S03]  /*9bf0*/  ISETP.GE.AND P1, PT, R2, UR4, PT ;  /* 0x0000000402007c0c */ /* 0x000fc6000bf26270 */
[----:B------:R0:W-:Y:S10]  /*9c00*/  STL [R1+0xc], R0 ;  /* 0x00000c0001007387 */ /* 0x0001f40000100800 */
[----:B0-----:R-:W-:Y:S05]  /*9c10*/  @!P1 BRA `(.L_x_67) ;  /* 0xffffffc800909947 */ /* 0x001fea000383ffff */
[----:B------:R-:W-:-:S07]  /*9c20*/  LOP3.LUT R0, R0, 0x1, RZ, 0xc, !PT ;  /* 0x0000000100007812 */ /* 0x000fce00078e0cff */
.L_x_32:
[----:B------:R-:W0:Y:S01]  /*9c30*/  S2R R3, SR_CgaCtaId ;  /* 0x0000000000037919 */ /* 0x000e220000008800 */
[----:B------:R-:W-:Y:S01]  /*9c40*/  MOV R2, 0x400 ;  /* 0x0000040000027802 */ /* 0x000fe20000000f00 */
[----:B------:R-:W-:Y:S01]  /*9c50*/  BSSY B0, `(.L_x_68) ;  /* 0x0000005000007945 */ /* 0x000fe20003800000 */
[----:B------:R-:W-:Y:S02]  /*9c60*/  SHF.L.U32 R0, R0, 0x1f, RZ ;  /* 0x0000001f00007819 */ /* 0x000fe400000006ff */
[----:B0-----:R-:W-:-:S04]  /*9c70*/  LEA R7, R3, R2, 0x18 ;  /* 0x0000000203077211 */ /* 0x001fc800078ec0ff */
[----:B------:R-:W0:Y:S02]  /*9c80*/  SYNCS.PHASECHK.TRANS64.TRYWAIT P0, [R7+URZ+0x16820], R0 ;  /* 0x01682000070075a7 */ /* 0x000e24000800017f */
[----:B0-----:R-:W-:Y:S05]  /*9c90*/  @!P0 BRA `(.L_x_69) ;  /* 0x0000003c00208947 */ /* 0x001fea0003800000 */
.L_x_187:
[----:B-1----:R-:W-:Y:S05]  /*9ca0*/  BSYNC B0 ;  /* 0x0000000000007941 */ /* 0x002fea0003800000 */
.L_x_68:
[----:B------:R-:W-:-:S03]  /*9cb0*/  UMOV UR4, 0xffffffff ;  /* 0xffffffff00047882 */ /* 0x000fc60000000000 */
[----:B------:R-:W-:Y:S05]  /*9cc0*/  BRA.DIV UR4, `(.L_x_70) ;  /* 0x0000003e04287947 */ /* 0x000fea000b800000 */
[----:B0-----:R-:W0:Y:S02]  /*9cd0*/  S2R R0, SR_TID.X ;  /* 0x0000000000007919 */ /* 0x001e240000002100 */
[----:B0-----:R-:W-:-:S04]  /*9ce0*/  SHF.R.U32.HI R0, RZ, 0x5, R0 ;  /* 0x00000005ff007819 */ /* 0x001fc80000011600 */
[----:B------:R-:W-:-:S05]  /*9cf0*/  LOP3.LUT R0, R0, 0x3, RZ, 0xc0, !PT ;  /* 0x0000000300007812 */ /* 0x000fca00078ec0ff */
[----:B------:R0:W1:Y:S02]  /*9d00*/  SHFL.IDX PT, R14, R0, RZ, 0x1f ;  /* 0x00001fff000e7589 */ /* 0x00006400000e0000 */
.L_x_190:
[----:B-1----:R-:W-:Y:S01]  /*9d10*/  ISETP.NE.AND P0, PT, R14, RZ, PT ;  /* 0x000000ff0e00720c */ /* 0x002fe20003f05270 */
[----:B------:R-:W-:-:S12]  /*9d20*/  BSSY B0, `(.L_x_71) ;  /* 0x0000024000007945 */ /* 0x000fd80003800000 */
[----:B------:R-:W-:Y:S05]  /*9d30*/  @P0 BRA `(.L_x_72) ;  /* 0x0000000000880947 */ /* 0x000fea0003800000 */
[----:B------:R-:W-:-:S03]  /*9d40*/  UMOV UR4, 0xffffffff ;  /* 0xffffffff00047882 */ /* 0x000fc60000000000 */
[----:B------:R-:W-:Y:S05]  /*9d50*/  BRA.DIV UR4, `(.L_x_73) ;  /* 0x0000003e04387947 */ /* 0x000fea000b800000 */
[----:B------:R-:W-:-:S13]  /*9d60*/  ELECT P6, URZ, PT ;  /* 0x00000000003f782f */ /* 0x000fda00038c0000 */
.L_x_193:
[----:B------:R-:W-:Y:S05]  /*9d70*/  @!P6 BRA `(.L_x_72) ;  /* 0x000000000078e947 */ /* 0x000fea0003800000 */
[----:B------:R-:W-:-:S06]  /*9d80*/  ULOP3.LUT UR4, UR39, 0x2, URZ, 0xfc, !UPT ;  /* 0x0000000227047892 */ /* 0x000fcc000f8efc3f */
[----:B0-----:R-:W-:-:S05]  /*9d90*/  IMAD.U32 R0, RZ, RZ, UR4 ;  /* 0x00000004ff007e24 */ /* 0x001fca000f8e00ff */
[----:B------:R-:W-:-:S13]  /*9da0*/  ISETP.NE.AND P0, PT, R0, 0x3, PT ;  /* 0x000000030000780c */ /* 0x000fda0003f05270 */
[----:B------:R-:W-:Y:S05]  /*9db0*/  @!P0 BRA `(.L_x_74) ;  /* 0x0000000000048947 */ /* 0x000fea0003800000 */
[----:B------:R-:W-:Y:S01]  /*9dc0*/  BPT.TRAP 0x1 ;  /* 0x000000040000795c */ /* 0x000fe20000300000 */
.L_x_74:
[----:B------:R-:W-:Y:S01]  /*9dd0*/  IMAD R5, R22, 0x8, R7 ;  /* 0x0000000816057824 */ /* 0x000fe200078e0207 */
[----:B------:R-:W-:Y:S01]  /*9de0*/  SHF.L.U32 R0, R24, 0x1f, RZ ;  /* 0x0000001f18007819 */ /* 0x000fe200000006ff */
[----:B------:R-:W-:-:S03]  /*9df0*/  VIADD R22, R22, 0x1 ;  /* 0x0000000116167836 */ /* 0x000fc60000000000 */
[----:B------:R-:W0:Y:S02]  /*9e00*/  SYNCS.PHASECHK.TRANS64.TRYWAIT P1, [R5+URZ+0x16840], R0 ;  /* 0x01684000050075a7 */ /* 0x000e24000802017f */
[----:B------:R-:W-:-:S04]  /*9e10*/  ISETP.NE.AND P2, PT, R22, 0x2, PT ;  /* 0x000000021600780c */ /* 0x000fc80003f45270 */
[----:B------:R-:W-:Y:S01]  /*9e20*/  SEL R3, RZ, 0x1, P2 ;  /* 0x00000001ff037807 */ /* 0x000fe20001000000 */
[----:B0-----:R-:W-:Y:S08]  /*9e30*/  @!P1 BRA `(.L_x_75) ;  /* 0x0000003c00209947 */ /* 0x001ff00003800000 */
.L_x_194:
[----:B------:R-:W-:Y:S02]  /*9e40*/  SEL R22, R22, RZ, P2 ;  /* 0x000000ff16167207 */ /* 0x000fe40001000000 */
[----:B------:R-:W-:Y:S01]  /*9e50*/  LOP3.LUT R2, R24, R3, RZ, 0x3c, !PT ;  /* 0x0000000318027212 */ /* 0x000fe200078e3cff */
[----:B------:R-:W-:Y:S06]  /*9e60*/  @!P0 BRA `(.L_x_76) ;  /* 0x0000000000048947 */ /* 0x000fec0003800000 */
[----:B------:R-:W-:Y:S01]  /*9e70*/  BPT.TRAP 0x1 ;  /* 0x000000040000795c */ /* 0x000fe20000300000 */
.L_x_76:
[----:B------:R-:W-:Y:S01]  /*9e80*/  IMAD R3, R22, 0x8, R7 ;  /* 0x0000000816037824 */ /* 0x000fe200078e0207 */
[----:B------:R-:W-:-:S04]  /*9e90*/  SHF.L.U32 R2, R2, 0x1f, RZ ;  /* 0x0000001f02027819 */ /* 0x000fc800000006ff */
[----:B------:R-:W1:Y:S02]  /*9ea0*/  SYNCS.PHASECHK.TRANS64.TRYWAIT P1, [R3+URZ+0x16840], R2 ;  /* 0x01684002030075a7 */ /* 0x000e64000802017f */
[----:B-1----:R-:W-:Y:S05]  /*9eb0*/  @!P1 BRA `(.L_x_77) ;  /* 0x0000003c00149947 */ /* 0x002fea0003800000 */
.L_x_195:
[----:B------:R-:W-:Y:S05]  /*9ec0*/  @!P0 BRA `(.L_x_78) ;  /* 0x0000000000048947 */ /* 0x000fea0003800000 */
[----:B------:R-:W-:Y:S01]  /*9ed0*/  BPT.TRAP 0x1 ;  /* 0x000000040000795c */ /* 0x000fe20000300000 */
.L_x_78:
[----:B------:R-:W2:Y:S02]  /*9ee0*/  SYNCS.PHASECHK.TRANS64.TRYWAIT P1, [R5+URZ+0x16860], R0 ;  /* 0x01686000050075a7 */ /* 0x000ea4000802017f */
[----:B--2---:R-:W-:Y:S05]  /*9ef0*/  @!P1 BRA `(.L_x_79) ;  /* 0x0000003c00189947 */ /* 0x004fea0003800000 */
.L_x_196:
[----:B------:R-:W-:Y:S05]  /*9f00*/  @!P0 BRA `(.L_x_80) ;  /* 0x0000000000048947 */ /* 0x000fea0003800000 */
[----:B------:R-:W-:Y:S01]  /*9f10*/  BPT.TRAP 0x1 ;  /* 0x000000040000795c */ /* 0x000fe20000300000 */
.L_x_80:
[----:B---3--:R3:W4:Y:S02]  /*9f20*/  SYNCS.PHASECHK.TRANS64.TRYWAIT P0, [R3+URZ+0x16860], R2 ;  /* 0x01686002030075a7 */ /* 0x008724000800017f */
[----:B----4-:R-:W-:Y:S05]  /*9f30*/  @!P0 NANOSLEEP.SYNCS 0x989680 ;  /* 0x009896800000895d */ /* 0x010fea0003900000 */
[----:B------:R-:W4:Y:S02]  /*9f40*/  @!P0 SYNCS.PHASECHK.TRANS64 P0, [R3+URZ+0x16860], R2 ;  /* 0x01686002030085a7 */ /* 0x000f24000800007f */
[----:B----4-:R-:W-:Y:S05]  /*9f50*/  @!P0 BRA `(.L_x_80) ;  /* 0xfffffffc00f08947 */ /* 0x010fea000383ffff */
.L_x_72:
[----:B------:R-:W-:Y:S05]  /*9f60*/  BSYNC B0 ;  /* 0x0000000000007941 */ /* 0x000fea0003800000 */
.L_x_71:
[----:B------:R-:W-:Y:S05]  /*9f70*/  EXIT ;  /* 0x000000000000794d */ /* 0x000fea0003800000 */
.L_x_8:
[----:B0-----:R-:W-:-:S04]  /*9f80*/  IMAD.U32 R3, RZ, RZ, UR44 ;  /* 0x0000002cff037e24 */ /* 0x001fc8000f8e00ff */
[----:B------:R0:W1:Y:S03]  /*9f90*/  SYNCS.PHASECHK.TRANS64.TRYWAIT P1, [R3+URZ+0x16800], R0 ;  /* 0x01680000030075a7 */ /* 0x000066000802017f */
[----:B-1----:R-:W-:Y:S05]  /*9fa0*/  @!P1 NANOSLEEP.SYNCS 0x989680 ;  /* 0x009896800000995d */ /* 0x002fea0003900000 */
[----:B------:R-:W1:Y:S02]  /*9fb0*/  @!P1 SYNCS.PHASECHK.TRANS64 P1, [R3+URZ+0x16800], R0 ;  /* 0x01680000030095a7 */ /* 0x000e64000802007f */
[----:B-1----:R-:W-:Y:S05]  /*9fc0*/  @!P1 BRA `(.L_x_8) ;  /* 0xfffffffc00ec9947 */ /* 0x002fea000383ffff */
[----:B------:R-:W-:Y:S05]  /*9fd0*/  BRA `(.L_x_81) ;  /* 0xffffff7000287947 */ /* 0x000fea000383ffff */
.L_x_12:
[----:B-1----:R1:W2:Y:S02]  /*9fe0*/  SYNCS.PHASECHK.TRANS64.TRYWAIT P1, [R4+URZ+0x16830], R3 ;  /* 0x01683003040075a7 */ /* 0x0022a4000802017f */
[----:B--2---:R-:W-:Y:S05]  /*9ff0*/  @!P1 NANOSLEEP.SYNCS 0x989680 ;  /* 0x009896800000995d */ /* 0x004fea0003900000 */
[----:B------:R-:W2:Y:S02]  /*a000*/  @!P1 SYNCS.PHASECHK.TRANS64 P1, [R4+URZ+0x16830], R3 ;  /* 0x01683003040095a7 */ /* 0x000ea4000802007f */
[----:B--2---:R-:W-:Y:S05]  /*a010*/  @!P1 BRA `(.L_x_12) ;  /* 0xfffffffc00f09947 */ /* 0x004fea000383ffff */
[----:B------:R-:W-:Y:S05]  /*a020*/  BRA `(.L_x_11) ;  /* 0xffffff7000487947 */ /* 0x000fea000383ffff */
.L_x_18:
[----:B-1----:R-:W-:-:S04]  /*a030*/  IMAD.U32 R3, RZ, RZ, UR6 ;  /* 0x00000006ff037e24 */ /* 0x002fc8000f8e00ff */
[----:B------:R1:W2:Y:S03]  /*a040*/  SYNCS.PHASECHK.TRANS64.TRYWAIT P1, [R3+URZ+0x16830], R0 ;  /* 0x01683000030075a7 */ /* 0x0002a6000802017f */
[----:B--2---:R-:W-:Y:S05]  /*a050*/  @!P1 NANOSLEEP.SYNCS 0x989680 ;  /* 0x009896800000995d */ /* 0x004fea0003900000 */
[----:B------:R-:W2:Y:S02]  /*a060*/  @!P1 SYNCS.PHASECHK.TRANS64 P1, [R3+URZ+0x16830], R0 ;  /* 0x01683000030095a7 */ /* 0x000ea4000802007f */
[----:B--2---:R-:W-:Y:S05]  /*a070*/  @!P1 BRA `(.L_x_18) ;  /* 0xfffffffc00ec9947 */ /* 0x004fea000383ffff */
[----:B------:R-:W-:Y:S05]  /*a080*/  BRA `(.L_x_15) ;  /* 0xffffff9000647947 */ /* 0x000fea000383ffff */
.L_x_22:
[----:B-1----:R-:W-:-:S04]  /*a090*/  IMAD.U32 R3, RZ, RZ, UR6 ;  /* 0x00000006ff037e24 */ /* 0x002fc8000f8e00ff */
[----:B------:R1:W2:Y:S03]  /*a0a0*/  SYNCS.PHASECHK.TRANS64.TRYWAIT P1, [R3+URZ+0x16850], R0 ;  /* 0x01685000030075a7 */ /* 0x0002a6000802017f */
[----:B--2---:R-:W-:Y:S05]  /*a0b0*/  @!P1 NANOSLEEP.SYNCS 0x989680 ;  /* 0x009896800000995d */ /* 0x004fea0003900000 */
[----:B------:R-:W2:Y:S02]  /*a0c0*/  @!P1 SYNCS.PHASECHK.TRANS64 P1, [R3+URZ+0x16850], R0 ;  /* 0x01685000030095a7 */ /* 0x000ea4000802007f */
[----:B--2---:R-:W-:Y:S05]  /*a0d0*/  @!P1 BRA `(.L_x_22) ;  /* 0xfffffffc00ec9947 */ /* 0x004fea000383ffff */
[----:B------:R-:W-:Y:S05]  /*a0e0*/  BRA `(.L_x_19) ;  /* 0xffffff9000e07947 */ /* 0x000fea000383ffff */
.L_x_29:
[----:B-1----:R-:W-:-:S04]  /*a0f0*/  MOV R11, UR4 ;  /* 0x00000004000b7c02 */ /* 0x002fc80008000f00 */
[----:B------:R1:W2:Y:S03]  /*a100*/  SYNCS.PHASECHK.TRANS64.TRYWAIT P1, [R11+URZ+0x16850], R4 ;  /* 0x016850040b0075a7 */ /* 0x0002a6000802017f */
[----:B--2---:R-:W-:Y:S05]  /*a110*/  @!P1 NANOSLEEP.SYNCS 0x989680 ;  /* 0x009896800000995d */ /* 0x004fea0003900000 */
[----:B------:R-:W2:Y:S02]  /*a120*/  @!P1 SYNCS.PHASECHK.TRANS64 P1, [R11+URZ+0x16850], R4 ;  /* 0x016850040b0095a7 */ /* 0x000ea4000802007f */
[----:B--2---:R-:W-:Y:S05]  /*a130*/  @!P1 BRA `(.L_x_29) ;  /* 0xfffffffc00ec9947 */ /* 0x004fea000383ffff */
[----:B------:R-:W-:Y:S05]  /*a140*/  BRA `(.L_x_28) ;  /* 0xffffffac00507947 */ /* 0x000fea000383ffff */
.L_x_36:
[----:B------:R-:W1:Y:S01]  /*a150*/  S2R R16, SR_TID.X ;  /* 0x0000000000107919 */ /* 0x000e620000002100 */
[----:B------:R-:W-:Y:S01]  /*a160*/  BSSY B0, `(.L_x_82) ;  /* 0x000000a000007945 */ /* 0x000fe20003800000 */
[----:B------:R-:W-:Y:S02]  /*a170*/  IMAD.MOV.U32 R12, RZ, RZ, RZ ;  /* 0x000000ffff0c7224 */ /* 0x000fe400078e00ff */
[----:B------:R-:W-:Y:S02]  /*a180*/  IMAD.MOV.U32 R11, RZ, RZ, 0x1f ;  /* 0x0000001fff0b7424 */ /* 0x000fe400078e00ff */
[----:B------:R-:W-:Y:S01]  /*a190*/  IMAD.MOV.U32 R15, RZ, RZ, -0x1 ;  /* 0xffffffffff0f7424 */ /* 0x000fe200078e00ff */
[----:B-1----:R-:W-:-:S04]  /*a1a0*/  SHF.R.U32.HI R16, RZ, 0x5, R16 ;  /* 0x00000005ff107819 */ /* 0x002fc80000011610 */
[----:B------:R-:W-:-:S05]  /*a1b0*/  LOP3.LUT R16, R16, 0x3, RZ, 0xc0, !PT ;  /* 0x0000000310107812 */ /* 0x000fca00078ec0ff */
[----:B------:R-:W-:-:S07]  /*a1c0*/  IMAD.MOV.U32 R13, RZ, RZ, R16 ;  /* 0x000000ffff0d7224 */ /* 0x000fce00078e0010 */
[----:B0----5:R-:W-:Y:S05]  /*a1d0*/  WARPSYNC.COLLECTIVE R15, `(.L_x_83) ;  /* 0x000000000f087348 */ /* 0x021fea0003c00000 */
[----:B------:R1:W2:Y:S02]  /*a1e0*/  SHFL.IDX P6, R14, R13, R12, R11 ;  /* 0x0000000c0d0e7389 */ /* 0x0002a400000c000b */
[----:B012--5:R-:W-:Y:S01]  /*a1f0*/  ENDCOLLECTIVE ;  /* 0x000000000000791b */ /* 0x027fe20003800000 */
.L_x_83:
[----:B------:R-:W-:Y:S05]  /*a200*/  BSYNC B0 ;  /* 0x0000000000007941 */ /* 0x000fea0003800000 */
.L_x_82:
[----:B------:R-:W-:Y:S05]  /*a210*/  BRA `(.L_x_84) ;  /* 0xffffffcc00107947 */ /* 0x000fea000383ffff */
.L_x_39:
[----:B0-----:R0:W1:Y:S02]  /*a220*/  SYNCS.PHASECHK.TRANS64.TRYWAIT P0, [R0+URZ+0x16840], R2 ;  /* 0x01684002000075a7 */ /* 0x001064000800017f */
[----:B-1----:R-:W-:Y:S05]  /*a230*/  @!P0 NANOSLEEP.SYNCS 0x989680 ;  /* 0x009896800000895d */ /* 0x002fea0003900000 */
[----:B------:R-:W1:Y:S02]  /*a240*/  @!P0 SYNCS.PHASECHK.TRANS64 P0, [R0+URZ+0x16840], R2 ;  /* 0x01684002000085a7 */ /* 0x000e64000800007f */
[----:B-1----:R-:W-:Y:S05]  /*a250*/  @!P0 BRA `(.L_x_39) ;  /* 0xfffffffc00f08947 */ /* 0x002fea000383ffff */
[----:B------:R-:W-:Y:S05]  /*a260*/  BRA `(.L_x_85) ;  /* 0xffffffcc006c7947 */ /* 0x000fea000383ffff */
.L_x_40:
[----:B------:R-:W-:Y:S01]  /*a270*/  BSSY B0, `(.L_x_86) ;  /* 0x0000008000007945 */ /* 0x000fe20003800000 */
[----:B------:R-:W-:Y:S01]  /*a280*/  IMAD.MOV.U32 R13, RZ, RZ, R5 ;  /* 0x000000ffff0d7224 */ /* 0x000fe200078e0005 */
[----:B------:R-:W-:Y:S01]  /*a290*/  MOV R15, 0xffffffff ;  /* 0xffffffff000f7802 */ /* 0x000fe20000000f00 */
[----:B------:R-:W-:Y:S02]  /*a2a0*/  IMAD.MOV.U32 R12, RZ, RZ, RZ ;  /* 0x000000ffff0c7224 */ /* 0x000fe400078e00ff */
[----:B------:R-:W-:-:S07]  /*a2b0*/  IMAD.MOV.U32 R11, RZ, RZ, 0x181f ;  /* 0x0000181fff0b7424 */ /* 0x000fce00078e00ff */
[----:B------:R-:W-:Y:S05]  /*a2c0*/  WARPSYNC.COLLECTIVE R15, `(.L_x_87) ;  /* 0x000000000f087348 */ /* 0x000fea0003c00000 */
[----:B------:R0:W1:Y:S02]  /*a2d0*/  SHFL.IDX P6, R14, R13, R12, R11 ;  /* 0x0000000c0d0e7389 */ /* 0x00006400000c000b */
[----:B01----:R-:W-:Y:S01]  /*a2e0*/  ENDCOLLECTIVE ;  /* 0x000000000000791b */ /* 0x003fe20003800000 */
.L_x_87:
[----:B------:R-:W-:Y:S05]  /*a2f0*/  BSYNC B0 ;  /* 0x0000000000007941 */ /* 0x000fea0003800000 */
.L_x_86:
[----:B------:R-:W-:Y:S01]  /*a300*/  IMAD.MOV.U32 R13, RZ, RZ, R4 ;  /* 0x000000ffff0d7224 */ /* 0x000fe200078e0004 */
[----:B------:R-:W-:Y:S01]  /*a310*/  ISETP.GE.AND P1, PT, R9, 0x1, PT ;  /* 0x000000010900780c */ /* 0x000fe20003f26270 */
[----:B------:R-:W-:Y:S02]  /*a320*/  IMAD.MOV.U32 R12, RZ, RZ, RZ ;  /* 0x000000ffff0c7224 */ /* 0x000fe400078e00ff */
[----:B------:R-:W-:Y:S02]  /*a330*/  IMAD.MOV.U32 R11, RZ, RZ, 0x181f ;  /* 0x0000181fff0b7424 */ /* 0x000fe400078e00ff */
[----:B------:R-:W-:Y:S02]  /*a340*/  IMAD.MOV.U32 R15, RZ, RZ, -0x1 ;  /* 0xffffffffff0f7424 */ /* 0x000fe400078e00ff */
[----:B------:R-:W-:-:S07]  /*a350*/  IMAD.MOV.U32 R2, RZ, RZ, R14 ;  /* 0x000000ffff027224 */ /* 0x000fce00078e000e */
[----:B------:R-:W-:Y:S05]  /*a360*/  WARPSYNC.COLLECTIVE R15, `(.L_x_88) ;  /* 0x000000000f087348 */ /* 0x000fea0003c00000 */
[----:B------:R0:W1:Y:S02]  /*a370*/  SHFL.IDX P6, R14, R13, R12, R11 ;  /* 0x0000000c0d0e7389 */ /* 0x00006400000c000b */
[----:B01----:R-:W-:Y:S01]  /*a380*/  ENDCOLLECTIVE ;  /* 0x000000000000791b */ /* 0x003fe20003800000 */
.L_x_88:
[----:B------:R-:W-:Y:S02]  /*a390*/  @P1 LEA R7, R6, UR38, 0x1 ;  /* 0x0000002606071c11 */ /* 0x000fe4000f8e08ff */
[----:B------:R-:W-:Y:S01]  /*a3a0*/  MOV R13, R5 ;  /* 0x00000005000d7202 */ /* 0x000fe20000000f00 */
[----:B------:R-:W-:Y:S02]  /*a3b0*/  IMAD.MOV.U32 R12, RZ, RZ, 0x1 ;  /* 0x00000001ff0c7424 */ /* 0x000fe400078e00ff */
[----:B------:R-:W-:-:S07]  /*a3c0*/  IMAD.MOV.U32 R3, RZ, RZ, R14 ;  /* 0x000000ffff037224 */ /* 0x000fce00078e000e */
[----:B------:R-:W-:Y:S05]  /*a3d0*/  WARPSYNC.COLLECTIVE R15, `(.L_x_89) ;  /* 0x000000000f087348 */ /* 0x000fea0003c00000 */
[----:B------:R0:W1:Y:S02]  /*a3e0*/  SHFL.IDX P6, R14, R13, R12, R11 ;  /* 0x0000000c0d0e7389 */ /* 0x00006400000c000b */
[----:B01----:R-:W-:Y:S01]  /*a3f0*/  ENDCOLLECTIVE ;  /* 0x000000000000791b */ /* 0x003fe20003800000 */
.L_x_89:
[----:B------:R-:W-:-:S05]  /*a400*/  @P1 LEA R3, P0, R8, R3, 0x1 ;  /* 0x0000000308031211 */ /* 0x000fca00078008ff */
[----:B------:R-:W-:-:S05]  /*a410*/  @P1 IMAD.X R2, RZ, RZ, R2, P0 ;  /* 0x000000ffff021224 */ /* 0x000fca00000e0602 */
[----:B------:R-:W-:Y:S01]  /*a420*/  @P1 LOP3.LUT R3, R3, R2, RZ, 0x3c, !PT ;  /* 0x0000000203031212 */ /* 0x000fe200078e3cff */
[----:B------:R-:W-:-:S03]  /*a430*/  IMAD.MOV.U32 R13, RZ, RZ, R4 ;  /* 0x000000ffff0d7224 */ /* 0x000fc600078e0004 */
[----:B------:R-:W-:-:S04]  /*a440*/  @P1 LOP3.LUT R2, R3, R2, RZ, 0x3c, !PT ;  /* 0x0000000203021212 */ /* 0x000fc800078e3cff */
[----:B------:R-:W-:-:S05]  /*a450*/  @P1 LOP3.LUT R3, R3, R2, RZ, 0x3c, !PT ;  /* 0x0000000203031212 */ /* 0x000fca00078e3cff */
[----:B------:R-:W-:Y:S01]  /*a460*/  @!PT LDS RZ, [RZ] ;  /* 0x00000000fffff984 */ /* 0x000fe20000000800 */
[----:B------:R-:W-:Y:S01]  /*a470*/  @!PT LDS RZ, [RZ] ;  /* 0x00000000fffff984 */ /* 0x000fe20000000800 */
[----:B------:R-:W-:Y:S01]  /*a480*/  @!PT LDS RZ, [RZ] ;  /* 0x00000000fffff984 */ /* 0x000fe20000000800 */
[----:B------:R0:W-:Y:S01]  /*a490*/  @P1 LDGSTS.E.BYPASS.LTC128B.128 [R7+0xe400], desc[UR50][R2.64], !P2 ;  /* 0x0e40000002071fae */ /* 0x0001e2000d101d72 */
[----:B------:R-:W-:Y:S01]  /*a4a0*/  ISETP.GE.AND P1, PT, R9, 0x11, PT ;  /* 0x000000110900780c */ /* 0x000fe20003f26270 */
[----:B0-----:R-:W-:-:S12]  /*a4b0*/  IMAD.MOV.U32 R2, RZ, RZ, R14 ;  /* 0x000000ffff027224 */ /* 0x001fd800078e000e */
[----:B------:R-:W-:Y:S05]  /*a4c0*/  WARPSYNC.COLLECTIVE R15, `(.L_x_90) ;  /* 0x000000000f087348 */ /* 0x000fea0003c00000 */
[----:B------:R0:W1:Y:S02]  /*a4d0*/  SHFL.IDX P6, R14, R13, R12, R11 ;  /* 0x0000000c0d0e7389 */ /* 0x00006400000c000b */
[----:B01----:R-:W-:Y:S01]  /*a4e0*/  ENDCOLLECTIVE ;  /* 0x000000000000791b */ /* 0x003fe20003800000 */
.L_x_90:
[----:B------:R-:W-:Y:S01]  /*a4f0*/  @P1 LEA R7, R6, UR38, 0x1 ;  /* 0x0000002606071c11 */ /* 0x000fe2000f8e08ff */
[----:B------:R-:W-:Y:S02]  /*a500*/  IMAD.MOV.U32 R13, RZ, RZ, R5 ;  /* 0x000000ffff0d7224 */ /* 0x000fe400078e0005 */
[----:B------:R-:W-:Y:S02]  /*a510*/  IMAD.MOV.U32 R12, RZ, RZ, 0x2 ;  /* 0x00000002ff0c7424 */ /* 0x000fe400078e00ff */
[----:B------:R-:W-:-:S07]  /*a520*/  IMAD.MOV.U32 R3, RZ, RZ, R14 ;  /* 0x000000ffff037224 */ /* 0x000fce00078e000e */
[----:B------:R-:W-:Y:S05]  /*a530*/  WARPSYNC.COLLECTIVE R15, `(.L_x_91) ;  /* 0x000000000f087348 */ /* 0x000fea0003c00000 */
[----:B------:R0:W1:Y:S02]  /*a540*/  SHFL.IDX P6, R14, R13, R12, R11 ;  /* 0x0000000c0d0e7389 */ /* 0x00006400000c000b */
[----:B01----:R-:W-:Y:S01]  /*a550*/  ENDCOLLECTIVE ;  /* 0x000000000000791b */ /* 0x003fe20003800000 */
.L_x_91:
        /* <DEDUP_REMOVED lines=10> */
[----:B------:R-:W-:Y:S02]  /*a600*/  ISETP.GE.AND P1, PT, R9, 0x21, PT ;  /* 0x000000210900780c */ /* 0x000fe40003f26270 */
[----:B0-----:R-:W-:-:S11]  /*a610*/  MOV R2, R14 ;  /* 0x0000000e00027202 */ /* 0x001fd60000000f00 */
[----:B------:R-:W-:Y:S05]  /*a620*/  WARPSYNC.COLLECTIVE R15, `(.L_x_92) ;  /* 0x000000000f087348 */ /* 0x000fea0003c00000 */
[----:B------:R0:W1:Y:S02]  /*a630*/  SHFL.IDX P6, R14, R13, R12, R11 ;  /* 0x0000000c0d0e7389 */ /* 0x00006400000c000b */
[----:B01----:R-:W-:Y:S01]  /*a640*/  ENDCOLLECTIVE ;  /* 0x000000000000791b */ /* 0x003fe20003800000 */
.L_x_92:
[----:B------:R-:W-:Y:S01]  /*a650*/  @P1 LEA R7, R6, UR38, 0x1 ;  /* 0x0000002606071c11 */ /* 0x000fe2000f8e08ff */
[----:B------:R-:W-:Y:S02]  /*a660*/  IMAD.MOV.U32 R13, RZ, RZ, R5 ;  /* 0x000000ffff0d7224 */ /* 0x000fe400078e0005 */
[----:B------:R-:W-:Y:S02]  /*a670*/  IMAD.MOV.U32 R12, RZ, RZ, 0x3 ;  /* 0x00000003ff0c7424 */ /* 0x000fe400078e00ff */
[----:B------:R-:W-:-:S07]  /*a680*/  IMAD.MOV.U32 R3, RZ, RZ, R14 ;  /* 0x000000ffff037224 */ /* 0x000fce00078e000e */
[----:B------:R-:W-:Y:S05]  /*a690*/  WARPSYNC.COLLECTIVE R15, `(.L_x_93) ;  /* 0x000000000f087348 */ /* 0x000fea0003c00000 */
[----:B------:R0:W1:Y:S02]  /*a6a0*/  SHFL.IDX P6, R14, R13, R12, R11 ;  /* 0x0000000c0d0e7389 */ /* 0x00006400000c000b */
[----:B01----:R-:W-:Y:S01]  /*a6b0*/  ENDCOLLECTIVE ;  /* 0x000000000000791b */ /* 0x003fe20003800000 */
.L_x_93:
        /* <DEDUP_REMOVED lines=15> */
.L_x_94:
[----:B------:R-:W-:Y:S01]  /*a7b0*/  @P1 LEA R7, R6, UR38, 0x1 ;  /* 0x0000002606071c11 */ /* 0x000fe2000f8e08ff */
[----:B------:R-:W-:Y:S02]  /*a7c0*/  IMAD.MOV.U32 R13, RZ, RZ, R5 ;  /* 0x000000ffff0d7224 */ /* 0x000fe400078e0005 */
[----:B------:R-:W-:Y:S01]  /*a7d0*/  IMAD.MOV.U32 R12, RZ, RZ, 0x4 ;  /* 0x00000004ff0c7424 */ /* 0x000fe200078e00ff */
[----:B------:R-:W-:-:S07]  /*a7e0*/  MOV R3, R14 ;  /* 0x0000000e00037202 */ /* 0x000fce0000000f00 */
[----:B------:R-:W-:Y:S05]  /*a7f0*/  WARPSYNC.COLLECTIVE R15, `(.L_x_95) ;  /* 0x000000000f087348 */ /* 0x000fea0003c00000 */
[----:B------:R0:W1:Y:S02]  /*a800*/  SHFL.IDX P6, R14, R13, R12, R11 ;  /* 0x0000000c0d0e7389 */ /* 0x00006400000c000b */
[----:B01----:R-:W-:Y:S01]  /*a810*/  ENDCOLLECTIVE ;  /* 0x000000000000791b */ /* 0x003fe20003800000 */
.L_x_95:
        /* <DEDUP_REMOVED lines=15> */
.L_x_96:
[----:B------:R-:W-:Y:S02]  /*a910*/  @P1 LEA R7, R6, UR38, 0x1 ;  /* 0x0000002606071c11 */ /* 0x000fe4000f8e08ff */
[----:B------:R-:W-:Y:S01]  /*a920*/  MOV R13, R5 ;  /* 0x00000005000d7202 */ /* 0x000fe20000000f00 */
[----:B------:R-:W-:Y:S02]  /*a930*/  IMAD.MOV.U32 R12, RZ, RZ, 0x5 ;  /* 0x00000005ff0c7424 */ /* 0x000fe400078e00ff */
[----:B------:R-:W-:-:S07]  /*a940*/  IMAD.MOV.U32 R3, RZ, RZ, R14 ;  /* 0x000000ffff037224 */ /* 0x000fce00078e000e */
[----:B------:R-:W-:Y:S05]  /*a950*/  WARPSYNC.COLLECTIVE R15, `(.L_x_97) ;  /* 0x000000000f087348 */ /* 0x000fea0003c00000 */
[----:B------:R0:W1:Y:S02]  /*a960*/  SHFL.IDX P6, R14, R13, R12, R11 ;  /* 0x0000000c0d0e7389 */ /* 0x00006400000c000b */
[----:B01----:R-:W-:Y:S01]  /*a970*/  ENDCOLLECTIVE ;  /* 0x000000000000791b */ /* 0x003fe20003800000 */
.L_x_97:
        /* <DEDUP_REMOVED lines=15> */
.L_x_98:
[----:B------:R-:W-:Y:S01]  /*aa70*/  @P1 LEA R7, R6, UR38, 0x1 ;  /* 0x0000002606071c11 */ /* 0x000fe2000f8e08ff */
[----:B------:R-:W-:Y:S02]  /*aa80*/  IMAD.MOV.U32 R13, RZ, RZ, R5 ;  /* 0x000000ffff0d7224 */ /* 0x000fe400078e0005 */
[----:B------:R-:W-:Y:S02]  /*aa90*/  IMAD.MOV.U32 R12, RZ, RZ, 0x6 ;  /* 0x00000006ff0c7424 */ /* 0x000fe400078e00ff */
[----:B------:R-:W-:-:S07]  /*aaa0*/  IMAD.MOV.U32 R3, RZ, RZ, R14 ;  /* 0x000000ffff037224 */ /* 0x000fce00078e000e */
[----:B------:R-:W-:Y:S05]  /*aab0*/  WARPSYNC.COLLECTIVE R15, `(.L_x_99) ;  /* 0x000000000f087348 */ /* 0x000fea0003c00000 */
[----:B------:R0:W1:Y:S02]  /*aac0*/  SHFL.IDX P6, R14, R13, R12, R11 ;  /* 0x0000000c0d0e7389 */ /* 0x00006400000c000b */
[----:B01----:R-:W-:Y:S01]  /*aad0*/  ENDCOLLECTIVE ;  /* 0x000000000000791b */ /* 0x003fe20003800000 */
.L_x_99:
        /* <DEDUP_REMOVED lines=15> */
.L_x_100:
[----:B------:R-:W-:Y:S01]  /*abd0*/  @P1 LEA R7, R6, UR38, 0x1 ;  /* 0x0000002606071c11 */ /* 0x000fe2000f8e08ff */
[----:B------:R-:W-:Y:S02]  /*abe0*/  IMAD.MOV.U32 R13, RZ, RZ, R5 ;  /* 0x000000ffff0d7224 */ /* 0x000fe400078e0005 */
[----:B------:R-:W-:Y:S02]  /*abf0*/  IMAD.MOV.U32 R12, RZ, RZ, 0x7 ;  /* 0x00000007ff0c7424 */ /* 0x000fe400078e00ff */
[----:B------:R-:W-:-:S07]  /*ac00*/  IMAD.MOV.U32 R3, RZ, RZ, R14 ;  /* 0x000000ffff037224 */ /* 0x000fce00078e000e */
[----:B------:R-:W-:Y:S05]  /*ac10*/  WARPSYNC.COLLECTIVE R15, `(.L_x_101) ;  /* 0x000000000f087348 */ /* 0x000fea0003c00000 */
[----:B------:R0:W1:Y:S02]  /*ac20*/  SHFL.IDX P6, R14, R13, R12, R11 ;  /* 0x0000000c0d0e7389 */ /* 0x00006400000c000b */
[----:B01----:R-:W-:Y:S01]  /*ac30*/  ENDCOLLECTIVE ;  /* 0x000000000000791b */ /* 0x003fe20003800000 */
.L_x_101:
[----:B------:R-:W-:-:S05]  /*ac40*/  @P1 LEA R3, P0, R8, R3, 0x1 ;  /* 0x0000000308031211 */ /* 0x000fca00078008ff */
[----:B------:R-:W-:-:S05]  /*ac50*/  @P1 IMAD.X R2, RZ, RZ, R2, P0 ;  /* 0x000000ffff021224 */ /* 0x000fca00000e0602 */
[----:B------:R-:W-:Y:S01]  /*ac60*/  @P1 LOP3.LUT R3, R3, R2, RZ, 0x3c, !PT ;  /* 0x0000000203031212 */ /* 0x000fe200078e3cff */
[----:B------:R-:W-:-:S03]  /*ac70*/  IMAD.MOV.U32 R13, RZ, RZ, R4 ;  /* 0x000000ffff0d7224 */ /* 0x000fc600078e0004 */
[----:B------:R-:W-:-:S04]  /*ac80*/  @P1 LOP3.LUT R2, R3, R2, RZ, 0x3c, !PT ;  /* 0x0000000203021212 */ /* 0x000fc800078e3cff */
[----:B------:R-:W-:Y:S01]  /*ac90*/  @P1 LOP3.LUT R3, R3, R2, RZ, 0x3c, !PT ;  /* 0x0000000203031212 */ /* 0x000fe200078e3cff */
[----:B------:R-:W-:-:S04]  /*aca0*/  IMAD.MOV.U32 R5, RZ, RZ, R14 ;  /* 0x000000ffff057224 */ /* 0x000fc800078e000e */
[----:B------:R-:W-:Y:S01]  /*acb0*/  @!PT LDS RZ, [RZ] ;  /* 0x00000000fffff984 */ /* 0x000fe20000000800 */
[----:B------:R-:W-:Y:S01]  /*acc0*/  @!PT LDS RZ, [RZ] ;  /* 0x00000000fffff984 */ /* 0x000fe20000000800 */
[----:B------:R-:W-:Y:S01]  /*acd0*/  @!PT LDS RZ, [RZ] ;  /* 0x00000000fffff984 */ /* 0x000fe20000000800 */
[----:B------:R0:W-:Y:S03]  /*ace0*/  @P1 LDGSTS.E.BYPASS.LTC128B.128 [R7+0x11400], desc[UR50][R2.64], !P2 ;  /* 0x1140000002071fae */ /* 0x0001e6000d101d72 */
[----:B0-----:R-:W-:Y:S05]  /*acf0*/  WARPSYNC.COLLECTIVE R15, `(.L_x_102) ;  /* 0x000000000f087348 */ /* 0x001fea0003c00000 */
[----:B------:R1:W2:Y:S02]  /*ad00*/  SHFL.IDX P6, R14, R13, R12, R11 ;  /* 0x0000000c0d0e7389 */ /* 0x0002a400000c000b */
[----:B012---:R-:W-:Y:S01]  /*ad10*/  ENDCOLLECTIVE ;  /* 0x000000000000791b */ /* 0x007fe20003800000 */
.L_x_102:
[----:B------:R-:W-:Y:S05]  /*ad20*/  BRA `(.L_x_103) ;  /* 0xffffffc800587947 */ /* 0x000fea000383ffff */
.L_x_44:
[----:B------:R-:W-:Y:S01]  /*ad30*/  MOV R13, R4 ;  /* 0x00000004000d7202 */ /* 0x000fe20000000f00 */
[----:B------:R-:W-:Y:S02]  /*ad40*/  IMAD.MOV.U32 R12, RZ, RZ, RZ ;  /* 0x000000ffff0c7224 */ /* 0x000fe400078e00ff */
[----:B------:R-:W-:Y:S02]  /*ad50*/  IMAD.MOV.U32 R11, RZ, RZ, 0x181f ;  /* 0x0000181fff0b7424 */ /* 0x000fe400078e00ff */
[----:B------:R-:W-:Y:S02]  /*ad60*/  IMAD.MOV.U32 R15, RZ, RZ, -0x1 ;  /* 0xffffffffff0f7424 */ /* 0x000fe400078e00ff */
[----:B------:R-:W-:-:S07]  /*ad70*/  IMAD R0, R0, 0xc0, R21 ;  /* 0x000000c000007824 */ /* 0x000fce00078e0215 */
[----:B------:R-:W-:Y:S05]  /*ad80*/  WARPSYNC.COLLECTIVE R15, `(.L_x_104) ;  /* 0x000000000f087348 */ /* 0x000fea0003c00000 */
[----:B------:R0:W1:Y:S02]  /*ad90*/  SHFL.IDX P6, R14, R13, R12, R11 ;  /* 0x0000000c0d0e7389 */ /* 0x00006400000c000b */
[----:B01----:R-:W-:Y:S01]  /*ada0*/  ENDCOLLECTIVE ;  /* 0x000000000000791b */ /* 0x003fe20003800000 */
.L_x_104:
[C---:B------:R-:W-:Y:S02]  /*adb0*/  ISETP.GE.AND P1, PT, R0.reuse, UR37, PT ;  /* 0x0000002500007c0c */ /* 0x040fe4000bf26270 */
[----:B------:R-:W-:Y:S01]  /*adc0*/  IADD3 R8, R0, 0x10, RZ ;  /* 0x0000001000087810 */ /* 0x000fe20007ffe0ff */
[----:B------:R-:W-:Y:S02]  /*add0*/  IMAD.MOV.U32 R13, RZ, RZ, R5 ;  /* 0x000000ffff0d7224 */ /* 0x000fe400078e0005 */
[----:B------:R-:W-:-:S08]  /*ade0*/  IMAD.MOV.U32 R2, RZ, RZ, R14 ;  /* 0x000000ffff027224 */ /* 0x000fd000078e000e */
[----:B------:R-:W-:Y:S05]  /*adf0*/  WARPSYNC.COLLECTIVE R15, `(.L_x_105) ;  /* 0x000000000f087348 */ /* 0x000fea0003c00000 */
[----:B------:R0:W1:Y:S02]  /*ae00*/  SHFL.IDX P6, R14, R13, R12, R11 ;  /* 0x0000000c0d0e7389 */ /* 0x00006400000c000b */
[----:B01----:R-:W-:Y:S01]  /*ae10*/  ENDCOLLECTIVE ;  /* 0x000000000000791b */ /* 0x003fe20003800000 */
.L_x_105:
[----:B------:R-:W-:Y:S02]  /*ae20*/  IMAD.MOV.U32 R13, RZ, RZ, R4 ;  /* 0x000000ffff0d7224 */ /* 0x000fe400078e0004 */
[----:B------:R-:W-:Y:S02]  /*ae30*/  IMAD.MOV.U32 R12, RZ, RZ, 0x1 ;  /* 0x00000001ff0c7424 */ /* 0x000fe400078e00ff */
[----:B------:R-:W-:-:S07]  /*ae40*/  IMAD.MOV.U32 R3, RZ, RZ, R14 ;  /* 0x000000ffff037224 */ /* 0x000fce00078e000e */
[----:B------:R-:W-:Y:S05]  /*ae50*/  WARPSYNC.COLLECTIVE R15, `(.L_x_106) ;  /* 0x000000000f087348 */ /* 0x000fea0003c00000 */
[----:B------:R0:W1:Y:S02]  /*ae60*/  SHFL.IDX P6, R14, R13, R12, R11 ;  /* 0x0000000c0d0e7389 */ /* 0x00006400000c000b */
[----:B01----:R-:W-:Y:S01]  /*ae70*/  ENDCOLLECTIVE ;  /* 0x000000000000791b */ /* 0x003fe20003800000 */
.L_x_106:
[----:B------:R-:W-:-:S05]  /*ae80*/  @!P1 LEA R3, P0, R20, R3, 0x1 ;  /* 0x0000000314039211 */ /* 0x000fca00078008ff */
[----:B------:R-:W-:Y:S01]  /*ae90*/  @!P1 IMAD.X R2, RZ, RZ, R2, P0 ;  /* 0x000000ffff029224 */ /* 0x000fe200000e0602 */
[----:B------:R-:W-:Y:S01]  /*aea0*/  ISETP.GE.AND P0, PT, R8, UR37, PT ;  /* 0x0000002508007c0c */ /* 0x000fe2000bf06270 */
[----:B------:R-:W-:-:S03]  /*aeb0*/  VIADD R8, R0, 0x20 ;  /* 0x0000002000087836 */ /* 0x000fc60000000000 */
[----:B------:R-:W-:Y:S01]  /*aec0*/  @!P1 LOP3.LUT R3, R3, R2, RZ, 0x3c, !PT ;  /* 0x0000000203039212 */ /* 0x000fe200078e3cff */
[----:B------:R-:W-:-:S03]  /*aed0*/  IMAD.MOV.U32 R13, RZ, RZ, R5 ;  /* 0x000000ffff0d7224 */ /* 0x000fc600078e0005 */
[----:B------:R-:W-:-:S04]  /*aee0*/  @!P1 LOP3.LUT R2, R3, R2, RZ, 0x3c, !PT ;  /* 0x0000000203029212 */ /* 0x000fc800078e3cff */
[----:B------:R-:W-:-:S05]  /*aef0*/  @!P1 LOP3.LUT R3, R3, R2, RZ, 0x3c, !PT ;  /* 0x0000000203039212 */ /* 0x000fca00078e3cff */
[----:B------:R-:W-:Y:S01]  /*af00*/  @!PT LDS RZ, [RZ] ;  /* 0x00000000fffff984 */ /* 0x000fe20000000800 */
[----:B------:R-:W-:Y:S01]  /*af10*/  @!PT LDS RZ, [RZ] ;  /* 0x00000000fffff984 */ /* 0x000fe20000000800 */
[----:B------:R-:W-:Y:S01]  /*af20*/  @!PT LDS RZ, [RZ] ;  /* 0x00000000fffff984 */ /* 0x000fe20000000800 */
[----:B------:R0:W-:Y:S02]  /*af30*/  @!P1 LDGSTS.E.BYPASS.LTC128B.128 [R18+0x8400], desc[UR50][R2.64], !P5 ;  /* 0x0840000002129fae */ /* 0x0001e4000e901d72 */
[----:B0-----:R-:W-:-:S07]  /*af40*/  IMAD.MOV.U32 R2, RZ, RZ, R14 ;  /* 0x000000ffff027224 */ /* 0x001fce00078e000e */
[----:B------:R-:W-:Y:S05]  /*af50*/  WARPSYNC.COLLECTIVE R15, `(.L_x_107) ;  /* 0x000000000f087348 */ /* 0x000fea0003c00000 */
[----:B------:R0:W1:Y:S02]  /*af60*/  SHFL.IDX P6, R14, R13, R12, R11 ;  /* 0x0000000c0d0e7389 */ /* 0x00006400000c000b */
[----:B01----:R-:W-:Y:S01]  /*af70*/  ENDCOLLECTIVE ;  /* 0x000000000000791b */ /* 0x003fe20003800000 */
.L_x_107:
[----:B------:R-:W-:Y:S01]  /*af80*/  MOV R13, R4 ;  /* 0x00000004000d7202 */ /* 0x000fe20000000f00 */
[----:B------:R-:W-:Y:S02]  /*af90*/  IMAD.MOV.U32 R12, RZ, RZ, 0x2 ;  /* 0x00000002ff0c7424 */ /* 0x000fe400078e00ff */
[----:B------:R-:W-:-:S07]  /*afa0*/  IMAD.MOV.U32 R3, RZ, RZ, R14 ;  /* 0x000000ffff037224 */ /* 0x000fce00078e000e */
[----:B------:R-:W-:Y:S05]  /*afb0*/  WARPSYNC.COLLECTIVE R15, `(.L_x_108) ;  /* 0x000000000f087348 */ /* 0x000fea0003c00000 */
[----:B------:R0:W1:Y:S02]  /*afc0*/  SHFL.IDX P6, R14, R13, R12, R11 ;  /* 0x0000000c0d0e7389 */ /* 0x00006400000c000b */
[----:B01----:R-:W-:Y:S01]  /*afd0*/  ENDCOLLECTIVE ;  /* 0x000000000000791b */ /* 0x003fe20003800000 */
.L_x_108:
[----:B------:R-:W-:-:S05]  /*afe0*/  @!P0 LEA R3, P1, R20, R3, 0x1 ;  /* 0x0000000314038211 */ /* 0x000fca00078208ff */
[----:B------:R-:W-:-:S05]  /*aff0*/  @!P0 IMAD.X R2, RZ, RZ, R2, P1 ;  /* 0x000000ffff028224 */ /* 0x000fca00008e0602 */
[----:B------:R-:W-:Y:S01]  /*b000*/  @!P0 LOP3.LUT R3, R3, R2, RZ, 0x3c, !PT ;  /* 0x0000000203038212 */ /* 0x000fe200078e3cff */
[----:B------:R-:W-:-:S03]  /*b010*/  IMAD.MOV.U32 R13, RZ, RZ, R5 ;  /* 0x000000ffff0d7224 */ /* 0x000fc600078e0005 */
[----:B------:R-:W-:-:S04]  /*b020*/  @!P0 LOP3.LUT R2, R3, R2, RZ, 0x3c, !PT ;  /* 0x0000000203028212 */ /* 0x000fc800078e3cff */
[----:B------:R-:W-:-:S05]  /*b030*/  @!P0 LOP3.LUT R3, R3, R2, RZ, 0x3c, !PT ;  /* 0x0000000203038212 */ /* 0x000fca00078e3cff */
[----:B------:R-:W-:Y:S01]  /*b040*/  @!PT LDS RZ, [RZ] ;  /* 0x00000000fffff984 */ /* 0x000fe20000000800 */
[----:B------:R-:W-:Y:S01]  /*b050*/  @!PT LDS RZ, [RZ] ;  /* 0x00000000fffff984 */ /* 0x000fe20000000800 */
[----:B------:R-:W-:Y:S01]  /*b060*/  @!PT LDS RZ, [RZ] ;  /* 0x00000000fffff984 */ /* 0x000fe20000000800 */
[----:B------:R0:W-:Y:S01]  /*b070*/  @!P0 LDGSTS.E.BYPASS.LTC128B.128 [R18+0x8c00], desc[UR50][R2.64], !P5 ;  /* 0x08c0000002128fae */ /* 0x0001e2000e901d72 */
[----:B------:R-:W-:Y:S01]  /*b080*/  ISETP.GE.AND P0, PT, R8, UR37, PT ;  /* 0x0000002508007c0c */ /* 0x000fe2000bf06270 */
[----:B------:R-:W-:Y:S02]  /*b090*/  VIADD R8, R0, 0x30 ;  /* 0x0000003000087836 */ /* 0x000fe40000000000 */
[----:B0-----:R-:W-:-:S10]  /*b0a0*/  IMAD.MOV.U32 R2, RZ, RZ, R14 ;  /* 0x000000ffff027224 */ /* 0x001fd400078e000e */
[----:B------:R-:W-:Y:S05]  /*b0b0*/  WARPSYNC.COLLECTIVE R15, `(.L_x_109) ;  /* 0x000000000f087348 */ /* 0x000fea0003c00000 */
[----:B------:R0:W1:Y:S02]  /*b0c0*/  SHFL.IDX P6, R14, R13, R12, R11 ;  /* 0x0000000c0d0e7389 */ /* 0x00006400000c000b */
[----:B01----:R-:W-:Y:S01]  /*b0d0*/  ENDCOLLECTIVE ;  /* 0x000000000000791b */ /* 0x003fe20003800000 */
.L_x_109:
[----:B------:R-:W-:Y:S01]  /*b0e0*/  IMAD.MOV.U32 R13, RZ, RZ, R4 ;  /* 0x000000ffff0d7224 */ /* 0x000fe200078e0004 */
[----:B------:R-:W-:Y:S01]  /*b0f0*/  MOV R12, 0x3 ;  /* 0x00000003000c7802 */ /* 0x000fe20000000f00 */
[----:B------:R-:W-:-:S07]  /*b100*/  IMAD.MOV.U32 R3, RZ, RZ, R14 ;  /* 0x000000ffff037224 */ /* 0x000fce00078e000e */
[----:B------:R-:W-:Y:S05]  /*b110*/  WARPSYNC.COLLECTIVE R15, `(.L_x_110) ;  /* 0x000000000f087348 */ /* 0x000fea0003c00000 */
[----:B------:R0:W1:Y:S02]  /*b120*/  SHFL.IDX P6, R14, R13, R12, R11 ;  /* 0x0000000c0d0e7389 */ /* 0x00006400000c000b */
[----:B01----:R-:W-:Y:S01]  /*b130*/  ENDCOLLECTIVE ;  /* 0x000000000000791b */ /* 0x003fe20003800000 */
.L_x_110:
        /* <DEDUP_REMOVED lines=16> */
.L_x_111:
[----:B------:R-:W-:Y:S02]  /*b240*/  IMAD.MOV.U32 R13, RZ, RZ, R4 ;  /* 0x000000ffff0d7224 */ /* 0x000fe400078e0004 */
[----:B------:R-:W-:Y:S02]  /*b250*/  IMAD.MOV.U32 R12, RZ, RZ, 0x4 ;  /* 0x00000004ff0c7424 */ /* 0x000fe400078e00ff */
[----:B------:R-:W-:-:S07]  /*b260*/  IMAD.MOV.U32 R3, RZ, RZ, R14 ;  /* 0x000000ffff037224 */ /* 0x000fce00078e000e */
[----:B------:R-:W-:Y:S05]  /*b270*/  WARPSYNC.COLLECTIVE R15, `(.L_x_112) ;  /* 0x000000000f087348 */ /* 0x000fea0003c00000 */
[----:B------:R0:W1:Y:S02]  /*b280*/  SHFL.IDX P6, R14, R13, R12, R11 ;  /* 0x0000000c0d0e7389 */ /* 0x00006400000c000b */
[----:B01----:R-:W-:Y:S01]  /*b290*/  ENDCOLLECTIVE ;  /* 0x000000000000791b */ /* 0x003fe20003800000 */
.L_x_112:
        /* <DEDUP_REMOVED lines=11> */
[----:B------:R-:W-:Y:S01]  /*b350*/  VIADD R8, R0, 0x50 ;  /* 0x0000005000087836 */ /* 0x000fe20000000000 */
[----:B0-----:R-:W-:-:S11]  /*b360*/  MOV R2, R14 ;  /* 0x0000000e00027202 */ /* 0x001fd60000000f00 */
[----:B------:R-:W-:Y:S05]  /*b370*/  WARPSYNC.COLLECTIVE R15, `(.L_x_113) ;  /* 0x000000000f087348 */ /* 0x000fea0003c00000 */
[----:B------:R0:W1:Y:S02]  /*b380*/  SHFL.IDX P6, R14, R13, R12, R11 ;  /* 0x0000000c0d0e7389 */ /* 0x00006400000c000b */
[----:B01----:R-:W-:Y:S01]  /*b390*/  ENDCOLLECTIVE ;  /* 0x000000000000791b */ /* 0x003fe20003800000 */
.L_x_113:
[----:B------:R-:W-:Y:S02]  /*b3a0*/  IMAD.MOV.U32 R13, RZ, RZ, R4 ;  /* 0x000000ffff0d7224 */ /* 0x000fe400078e0004 */
[----:B------:R-:W-:Y:S02]  /*b3b0*/  IMAD.MOV.U32 R12, RZ, RZ, 0x5 ;  /* 0x00000005ff0c7424 */ /* 0x000fe400078e00ff */
[----:B------:R-:W-:-:S07]  /*b3c0*/  IMAD.MOV.U32 R3, RZ, RZ, R14 ;  /* 0x000000ffff037224 */ /* 0x000fce00078e000e */
[----:B------:R-:W-:Y:S05]  /*b3d0*/  WARPSYNC.COLLECTIVE R15, `(.L_x_114) ;  /* 0x000000000f087348 */ /* 0x000fea0003c00000 */
[----:B------:R0:W1:Y:S02]  /*b3e0*/  SHFL.IDX P6, R14, R13, R12, R11 ;  /* 0x0000000c0d0e7389 */ /* 0x00006400000c000b */
[----:B01----:R-:W-:Y:S01]  /*b3f0*/  ENDCOLLECTIVE ;  /* 0x000000000000791b */ /* 0x003fe20003800000 */
.L_x_114:
[----:B------:R-:W-:-:S05]  /*b400*/  @!P0 LEA R3, P1, R20, R3, 0x1 ;  /* 0x0000000314038211 */ /* 0x000fca00078208ff */
[----:B------:R-:W-:-:S05]  /*b410*/  @!P0 IMAD.X R2, RZ, RZ, R2, P1 ;  /* 0x000000ffff028224 */ /* 0x000fca00008e0602 */
[-C--:B------:R-:W-:Y:S02]  /*b420*/  @!P0 LOP3.LUT R3, R3, R2.reuse, RZ, 0x3c, !PT ;  /* 0x0000000203038212 */ /* 0x080fe400078e3cff */
[----:B------:R-:W-:Y:S02]  /*b430*/  MOV R13, R5 ;  /* 0x00000005000d7202 */ /* 0x000fe40000000f00 */
        /* <DEDUP_REMOVED lines=12> */
.L_x_115:
[----:B------:R-:W-:Y:S02]  /*b500*/  IMAD.MOV.U32 R13, RZ, RZ, R4 ;  /* 0x000000ffff0d7224 */ /* 0x000fe400078e0004 */
[----:B------:R-:W-:Y:S02]  /*b510*/  IMAD.MOV.U32 R12, RZ, RZ, 0x6 ;  /* 0x00000006ff0c7424 */ /* 0x000fe400078e00ff */
[----:B------:R-:W-:-:S07]  /*b520*/  IMAD.MOV.U32 R3, RZ, RZ, R14 ;  /* 0x000000ffff037224 */ /* 0x000fce00078e000e */
[----:B------:R-:W-:Y:S05]  /*b530*/  WARPSYNC.COLLECTIVE R15, `(.L_x_116) ;  /* 0x000000000f087348 */ /* 0x000fea0003c00000 */
[----:B------:R0:W1:Y:S02]  /*b540*/  SHFL.IDX P6, R14, R13, R12, R11 ;  /* 0x0000000c0d0e7389 */ /* 0x00006400000c000b */
[----:B01----:R-:W-:Y:S01]  /*b550*/  ENDCOLLECTIVE ;  /* 0x000000000000791b */ /* 0x003fe20003800000 */
.L_x_116:
        /* <DEDUP_REMOVED lines=11> */
[----:B0-----:R-:W-:-:S12]  /*b610*/  IMAD.MOV.U32 R2, RZ, RZ, R14 ;  /* 0x000000ffff027224 */ /* 0x001fd800078e000e */
[----:B------:R-:W-:Y:S05]  /*b620*/  WARPSYNC.COLLECTIVE R15, `(.L_x_117) ;  /* 0x000000000f087348 */ /* 0x000fea0003c00000 */
[----:B------:R0:W1:Y:S02]  /*b630*/  SHFL.IDX P6, R14, R13, R12, R11 ;  /* 0x0000000c0d0e7389 */ /* 0x00006400000c000b */
[----:B01----:R-:W-:Y:S01]  /*b640*/  ENDCOLLECTIVE ;  /* 0x000000000000791b */ /* 0x003fe20003800000 */
.L_x_117:
[----:B------:R-:W-:Y:S02]  /*b650*/  IMAD.MOV.U32 R13, RZ, RZ, R4 ;  /* 0x000000ffff0d7224 */ /* 0x000fe400078e0004 */
[----:B------:R-:W-:Y:S01]  /*b660*/  IMAD.MOV.U32 R12, RZ, RZ, 0x7 ;  /* 0x00000007ff0c7424 */ /* 0x000fe200078e00ff */
[----:B------:R-:W-:-:S07]  /*b670*/  MOV R3, R14 ;  /* 0x0000000e00037202 */ /* 0x000fce0000000f00 */
[----:B------:R-:W-:Y:S05]  /*b680*/  WARPSYNC.COLLECTIVE R15, `(.L_x_118) ;  /* 0x000000000f087348 */ /* 0x000fea0003c00000 */
[----:B------:R0:W1:Y:S02]  /*b690*/  SHFL.IDX P6, R14, R13, R12, R11 ;  /* 0x0000000c0d0e7389 */ /* 0x00006400000c000b */
[----:B01----:R-:W-:Y:S01]  /*b6a0*/  ENDCOLLECTIVE ;  /* 0x000000000000791b */ /* 0x003fe20003800000 */
.L_x_118:
[----:B------:R-:W-:-:S05]  /*b6b0*/  @!P0 LEA R3, P1, R20, R3, 0x1 ;  /* 0x0000000314038211 */ /* 0x000fca00078208ff */
[----:B------:R-:W-:-:S05]  /*b6c0*/  @!P0 IMAD.X R2, RZ, RZ, R2, P1 ;  /* 0x000000ffff028224 */ /* 0x000fca00008e0602 */
[----:B------:R-:W-:Y:S01]  /*b6d0*/  @!P0 LOP3.LUT R3, R3, R2, RZ, 0x3c, !PT ;  /* 0x0000000203038212 */ /* 0x000fe200078e3cff */
[----:B------:R-:W-:-:S03]  /*b6e0*/  IMAD.MOV.U32 R13, RZ, RZ, R5 ;  /* 0x000000ffff0d7224 */ /* 0x000fc600078e0005 */
[----:B------:R-:W-:-:S04]  /*b6f0*/  @!P0 LOP3.LUT R2, R3, R2, RZ, 0x3c, !PT ;  /* 0x0000000203028212 */ /* 0x000fc800078e3cff */
[----:B------:R-:W-:Y:S01]  /*b700*/  @!P0 LOP3.LUT R3, R3, R2, RZ, 0x3c, !PT ;  /* 0x0000000203038212 */ /* 0x000fe200078e3cff */
[----:B------:R-:W-:-:S04]  /*b710*/  IMAD.MOV.U32 R4, RZ, RZ, R14 ;  /* 0x000000ffff047224 */ /* 0x000fc800078e000e */
[----:B------:R-:W-:Y:S01]  /*b720*/  @!PT LDS RZ, [RZ] ;  /* 0x00000000fffff984 */ /* 0x000fe20000000800 */
[----:B------:R-:W-:Y:S01]  /*b730*/  @!PT LDS RZ, [RZ] ;  /* 0x00000000fffff984 */ /* 0x000fe20000000800 */
[----:B------:R-:W-:Y:S01]  /*b740*/  @!PT LDS RZ, [RZ] ;  /* 0x00000000fffff984 */ /* 0x000fe20000000800 */
[----:B------:R0:W-:Y:S03]  /*b750*/  @!P0 LDGSTS.E.BYPASS.LTC128B.128 [R18+0xb400], desc[UR50][R2.64], !P5 ;  /* 0x0b40000002128fae */ /* 0x0001e6000e901d72 */
[----:B0-----:R-:W-:Y:S05]  /*b760*/  WARPSYNC.COLLECTIVE R15, `(.L_x_119) ;  /* 0x000000000f087348 */ /* 0x001fea0003c00000 */
[----:B------:R1:W2:Y:S02]  /*b770*/  SHFL.IDX P6, R14, R13, R12, R11 ;  /* 0x0000000c0d0e7389 */ /* 0x0002a400000c000b */
[----:B012---:R-:W-:Y:S01]  /*b780*/  ENDCOLLECTIVE ;  /* 0x000000000000791b */ /* 0x007fe20003800000 */
.L_x_119:
[----:B------:R-:W-:-:S05]  /*b790*/  VIADD R2, R0, 0x70 ;  /* 0x0000007000027836 */ /* 0x000fca0000000000 */
[----:B------:R-:W-:Y:S01]  /*b7a0*/  ISETP.GE.AND P0, PT, R2, UR37, PT ;  /* 0x0000002502007c0c */ /* 0x000fe2000bf06270 */
[----:B------:R-:W-:Y:S02]  /*b7b0*/  IMAD.MOV.U32 R13, RZ, RZ, R7 ;  /* 0x000000ffff0d7224 */ /* 0x000fe400078e0007 */
[----:B------:R-:W-:-:S10]  /*b7c0*/  IMAD.MOV.U32 R12, RZ, RZ, RZ ;  /* 0x000000ffff0c7224 */ /* 0x000fd400078e00ff */
[----:B------:R-:W-:-:S13]  /*b7d0*/  @!P0 LEA R3, P1, R20, R14, 0x1 ;  /* 0x0000000e14038211 */ /* 0x000fda00078208ff */
[----:B------:R-:W-:Y:S05]  /*b7e0*/  WARPSYNC.COLLECTIVE R15, `(.L_x_120) ;  /* 0x000000000f087348 */ /* 0x000fea0003c00000 */
[----:B------:R0:W1:Y:S02]  /*b7f0*/  SHFL.IDX P6, R14, R13, R12, R11 ;  /* 0x0000000c0d0e7389 */ /* 0x00006400000c000b */
[----:B01----:R-:W-:Y:S01]  /*b800*/  ENDCOLLECTIVE ;  /* 0x000000000000791b */ /* 0x003fe20003800000 */
.L_x_120:
[----:B------:R-:W-:Y:S01]  /*b810*/  @!P0 MOV R2, R3 ;  /* 0x0000000300028202 */ /* 0x000fe20000000f00 */
[----:B------:R-:W-:Y:S02]  /*b820*/  @!P0 IMAD.X R8, RZ, RZ, R4, P1 ;  /* 0x000000ffff088224 */ /* 0x000fe400008e0604 */
[----:B------:R-:W-:Y:S02]  /*b830*/  VIADD R4, R0, 0x80 ;  /* 0x0000008000047836 */ /* 0x000fe40000000000 */
[----:B------:R-:W-:-:S05]  /*b840*/  @!P0 IMAD.MOV.U32 R3, RZ, RZ, R8 ;  /* 0x000000ffff038224 */ /* 0x000fca00078e0008 */
[----:B------:R-:W-:Y:S01]  /*b850*/  @!PT LDS RZ, [RZ] ;  /* 0x00000000fffff984 */ /* 0x000fe20000000800 */
[----:B------:R-:W-:Y:S01]  /*b860*/  @!PT LDS RZ, [RZ] ;  /* 0x00000000fffff984 */ /* 0x000fe20000000800 */
[----:B------:R-:W-:Y:S01]  /*b870*/  @!PT LDS RZ, [RZ] ;  /* 0x00000000fffff984 */ /* 0x000fe20000000800 */
[----:B------:R0:W-:Y:S01]  /*b880*/  @!P0 LDGSTS.E.BYPASS.LTC128B.128 [R18+0xbc00], desc[UR50][R2.64], !P5 ;  /* 0x0bc0000002128fae */ /* 0x0001e2000e901d72 */
[----:B------:R-:W-:Y:S01]  /*b890*/  ISETP.GE.AND P0, PT, R4, UR37, PT ;  /* 0x0000002504007c0c */ /* 0x000fe2000bf06270 */
[----:B------:R-:W-:Y:S02]  /*b8a0*/  IMAD.MOV.U32 R13, RZ, RZ, R6 ;  /* 0x000000ffff0d7224 */ /* 0x000fe400078e0006 */
[----:B0-----:R-:W-:-:S10]  /*b8b0*/  IMAD.MOV.U32 R2, RZ, RZ, R14 ;  /* 0x000000ffff027224 */ /* 0x001fd400078e000e */
[----:B------:R-:W-:Y:S05]  /*b8c0*/  WARPSYNC.COLLECTIVE R15, `(.L_x_121) ;  /* 0x000000000f087348 */ /* 0x000fea0003c00000 */
[----:B------:R0:W1:Y:S02]  /*b8d0*/  SHFL.IDX P6, R14, R13, R12, R11 ;  /* 0x0000000c0d0e7389 */ /* 0x00006400000c000b */
[----:B01----:R-:W-:Y:S01]  /*b8e0*/  ENDCOLLECTIVE ;  /* 0x000000000000791b */ /* 0x003fe20003800000 */
.L_x_121:
[----:B------:R-:W-:Y:S02]  /*b8f0*/  IMAD.MOV.U32 R13, RZ, RZ, R7 ;  /* 0x000000ffff0d7224 */ /* 0x000fe400078e0007 */
[----:B------:R-:W-:Y:S02]  /*b900*/  IMAD.MOV.U32 R12, RZ, RZ, 0x1 ;  /* 0x00000001ff0c7424 */ /* 0x000fe400078e00ff */
[----:B------:R-:W-:-:S07]  /*b910*/  IMAD.MOV.U32 R4, RZ, RZ, R14 ;  /* 0x000000ffff047224 */ /* 0x000fce00078e000e */
[----:B------:R-:W-:Y:S05]  /*b920*/  WARPSYNC.COLLECTIVE R15, `(.L_x_122) ;  /* 0x000000000f087348 */ /* 0x000fea0003c00000 */
[----:B------:R0:W1:Y:S02]  /*b930*/  SHFL.IDX P6, R14, R13, R12, R11 ;  /* 0x0000000c0d0e7389 */ /* 0x00006400000c000b */
[----:B01----:R-:W-:Y:S01]  /*b940*/  ENDCOLLECTIVE ;  /* 0x000000000000791b */ /* 0x003fe20003800000 */
.L_x_122:
[----:B------:R-:W-:-:S04]  /*b950*/  @!P0 LEA R4, P2, R20, R4, 0x1 ;  /* 0x0000000414048211 */ /* 0x000fc800078408ff */
[----:B------:R-:W-:Y:S01]  /*b960*/  @!P0 IADD3.X R5, RZ, R2, RZ, P2, !PT ;  /* 0x00000002ff058210 */ /* 0x000fe200017fe4ff */
[----:B------:R-:W-:Y:S02]  /*b970*/  @!P0 IMAD.MOV.U32 R2, RZ, RZ, R4 ;  /* 0x000000ffff028224 */ /* 0x000fe400078e0004 */
[----:B------:R-:W-:Y:S02]  /*b980*/  VIADD R4, R0, 0x90 ;  /* 0x0000009000047836 */ /* 0x000fe40000000000 */
[----:B------:R-:W-:Y:S02]  /*b990*/  @!P0 IMAD.MOV.U32 R3, RZ, RZ, R5 ;  /* 0x000000ffff038224 */ /* 0x000fe400078e0005 */
[----:B------:R-:W-:-:S03]  /*b9a0*/  IMAD.MOV.U32 R13, RZ, RZ, R6 ;  /* 0x000000ffff0d7224 */ /* 0x000fc600078e0006 */
        /* <DEDUP_REMOVED lines=9> */
.L_x_123:
[----:B------:R-:W-:Y:S02]  /*ba40*/  IMAD.MOV.U32 R13, RZ, RZ, R7 ;  /* 0x000000ffff0d7224 */ /* 0x000fe400078e0007 */
[----:B------:R-:W-:Y:S01]  /*ba50*/  IMAD.MOV.U32 R12, RZ, RZ, 0x2 ;  /* 0x00000002ff0c7424 */ /* 0x000fe200078e00ff */
[----:B------:R-:W-:-:S04]  /*ba60*/  @!P0 LEA R14, P1, R20, R14, 0x1 ;  /* 0x0000000e140e8211 */ /* 0x000fc800078208ff */
[----:B------:R-:W-:Y:S01]  /*ba70*/  @!P0 IADD3.X R5, RZ, R2, RZ, P1, !PT ;  /* 0x00000002ff058210 */ /* 0x000fe20000ffe4ff */
[----:B------:R-:W-:-:S08]  /*ba80*/  @!P0 IMAD.MOV.U32 R2, RZ, RZ, R14 ;  /* 0x000000ffff028224 */ /* 0x000fd000078e000e */
[----:B------:R-:W-:Y:S05]  /*ba90*/  WARPSYNC.COLLECTIVE R15, `(.L_x_124) ;  /* 0x000000000f087348 */ /* 0x000fea0003c00000 */
[----:B------:R0:W1:Y:S02]  /*baa0*/  SHFL.IDX P6, R14, R13, R12, R11 ;  /* 0x0000000c0d0e7389 */ /* 0x00006400000c000b */
[----:B01----:R-:W-:Y:S01]  /*bab0*/  ENDCOLLECTIVE ;  /* 0x000000000000791b */ /* 0x003fe20003800000 */
.L_x_124:
[----:B------:R-:W-:-:S05]  /*bac0*/  @!P0 IMAD.MOV.U32 R3, RZ, RZ, R5 ;  /* 0x000000ffff038224 */ /* 0x000fca00078e0005 */
[----:B------:R-:W-:Y:S01]  /*bad0*/  @!PT LDS RZ, [RZ] ;  /* 0x00000000fffff984 */ /* 0x000fe20000000800 */
[----:B------:R-:W-:Y:S01]  /*bae0*/  @!PT LDS RZ, [RZ] ;  /* 0x00000000fffff984 */ /* 0x000fe20000000800 */
[----:B------:R-:W-:Y:S01]  /*baf0*/  @!PT LDS RZ, [RZ] ;  /* 0x00000000fffff984 */ /* 0x000fe20000000800 */
[----:B------:R0:W-:Y:S01]  /*bb00*/  @!P0 LDGSTS.E.BYPASS.LTC128B.128 [R18+0xcc00], desc[UR50][R2.64], !P5 ;  /* 0x0cc0000002128fae */ /* 0x0001e2000e901d72 */
[----:B------:R-:W-:Y:S02]  /*bb10*/  IMAD.MOV.U32 R13, RZ, RZ, R6 ;  /* 0x000000ffff0d7224 */ /* 0x000fe400078e0006 */
[----:B0-----:R-:W-:Y:S02]  /*bb20*/  VIADD R3, R0, 0xa0 ;  /* 0x000000a000037836 */ /* 0x001fe40000000000 */
[----:B------:R-:W-:-:S03]  /*bb30*/  IMAD.MOV.U32 R2, RZ, RZ, R14 ;  /* 0x000000ffff027224 */ /* 0x000fc600078e000e */
[----:B------:R-:W-:-:S13]  /*bb40*/  ISETP.GE.AND P1, PT, R3, UR37, PT ;  /* 0x0000002503007c0c */ /* 0x000fda000bf26270 */
[----:B------:R-:W-:Y:S05]  /*bb50*/  WARPSYNC.COLLECTIVE R15, `(.L_x_125) ;  /* 0x000000000f087348 */ /* 0x000fea0003c00000 */
[----:B------:R0:W1:Y:S02]  /*bb60*/  SHFL.IDX P6, R14, R13, R12, R11 ;  /* 0x0000000c0d0e7389 */ /* 0x00006400000c000b */
[----:B01----:R-:W-:Y:S01]  /*bb70*/  ENDCOLLECTIVE ;  /* 0x000000000000791b */ /* 0x003fe20003800000 */
.L_x_125:
        /* <DEDUP_REMOVED lines=8> */
.L_x_126:
[----:B------:R-:W-:Y:S01]  /*bc00*/  @!PT LDS RZ, [RZ] ;  /* 0x00000000fffff984 */ /* 0x000fe20000000800 */
[----:B------:R-:W-:Y:S01]  /*bc10*/  @!PT LDS RZ, [RZ] ;  /* 0x00000000fffff984 */ /* 0x000fe20000000800 */
[----:B------:R-:W-:Y:S01]  /*bc20*/  @!PT LDS RZ, [RZ] ;  /* 0x00000000fffff984 */ /* 0x000fe20000000800 */
[----:B------:R0:W-:Y:S01]  /*bc30*/  @!P1 LDGSTS.E.BYPASS.LTC128B.128 [R18+0xd400], desc[UR50][R2.64], !P5 ;  /* 0x0d40000002129fae */ /* 0x0001e2000e901d72 */
[----:B------:R-:W-:Y:S02]  /*bc40*/  IMAD.MOV.U32 R13, RZ, RZ, R6 ;  /* 0x000000ffff0d7224 */ /* 0x000fe400078e0006 */
[----:B------:R-:W-:-:S07]  /*bc50*/  IMAD.MOV.U32 R7, RZ, RZ, R14 ;  /* 0x000000ffff077224 */ /* 0x000fce00078e000e */
[----:B0-----:R-:W-:Y:S05]  /*bc60*/  WARPSYNC.COLLECTIVE R15, `(.L_x_127) ;  /* 0x000000000f087348 */ /* 0x001fea0003c00000 */
[----:B------:R1:W2:Y:S02]  /*bc70*/  SHFL.IDX P6, R14, R13, R12, R11 ;  /* 0x0000000c0d0e7389 */ /* 0x0002a400000c000b */
[----:B012---:R-:W-:Y:S01]  /*bc80*/  ENDCOLLECTIVE ;  /* 0x000000000000791b */ /* 0x007fe20003800000 */
.L_x_127:
[----:B------:R-:W-:Y:S05]  /*bc90*/  BRA `(.L_x_128) ;  /* 0xffffffc800047947 */ /* 0x000fea000383ffff */
.L_x_46:
[----:B0-----:R-:W-:-:S04]  /*bca0*/  IMAD.U32 R3, RZ, RZ, UR38 ;  /* 0x00000026ff037e24 */ /* 0x001fc8000f8e00ff */
[----:B------:R0:W1:Y:S03]  /*bcb0*/  SYNCS.PHASECHK.TRANS64.TRYWAIT P0, [R3+URZ+0x16820], R0 ;  /* 0x01682000030075a7 */ /* 0x000066000800017f */
[----:B-1----:R-:W-:Y:S05]  /*bcc0*/  @!P0 NANOSLEEP.SYNCS 0x989680 ;  /* 0x009896800000895d */ /* 0x002fea0003900000 */
[----:B------:R-:W1:Y:S02]  /*bcd0*/  @!P0 SYNCS.PHASECHK.TRANS64 P0, [R3+URZ+0x16820], R0 ;  /* 0x01682000030085a7 */ /* 0x000e64000800007f */
[----:B-1----:R-:W-:Y:S05]  /*bce0*/  @!P0 BRA `(.L_x_46) ;  /* 0xfffffffc00ec8947 */ /* 0x002fea000383ffff */
[----:B------:R-:W-:Y:S05]  /*bcf0*/  BRA `(.L_x_129) ;  /* 0xffffffc800387947 */ /* 0x000fea000383ffff */
.L_x_50:
[----:B0-----:R0:W1:Y:S02]  /*bd00*/  SYNCS.PHASECHK.TRANS64.TRYWAIT P0, [R5+URZ+0x16840], R2 ;  /* 0x01684002050075a7 */ /* 0x001064000800017f */
[----:B-1----:R-:W-:Y:S05]  /*bd10*/  @!P0 NANOSLEEP.SYNCS 0x989680 ;  /* 0x009896800000895d */ /* 0x002fea0003900000 */
[----:B------:R-:W1:Y:S02]  /*bd20*/  @!P0 SYNCS.PHASECHK.TRANS64 P0, [R5+URZ+0x16840], R2 ;  /* 0x01684002050085a7 */ /* 0x000e64000800007f */
[----:B-1----:R-:W-:Y:S05]  /*bd30*/  @!P0 BRA `(.L_x_50) ;  /* 0xfffffffc00f08947 */ /* 0x002fea000383ffff */
[----:B------:R-:W-:Y:S05]  /*bd40*/  BRA `(.L_x_130) ;  /* 0xffffffcc00007947 */ /* 0x000fea000383ffff */
.L_x_51:
[----:B------:R-:W-:Y:S01]  /*bd50*/  BSSY B1, `(.L_x_131) ;  /* 0x0000008000017945 */ /* 0x000fe20003800000 */
[----:B------:R-:W-:Y:S01]  /*bd60*/  IMAD.MOV.U32 R13, RZ, RZ, R10 ;  /* 0x000000ffff0d7224 */ /* 0x000fe200078e000a */
[----:B------:R-:W-:Y:S01]  /*bd70*/  MOV R12, RZ ;  /* 0x000000ff000c7202 */ /* 0x000fe20000000f00 */
[----:B------:R-:W-:Y:S02]  /*bd80*/  IMAD.MOV.U32 R11, RZ, RZ, 0x181f ;  /* 0x0000181fff0b7424 */ /* 0x000fe400078e00ff */
[----:B------:R-:W-:-:S07]  /*bd90*/  IMAD.MOV.U32 R15, RZ, RZ, -0x1 ;  /* 0xffffffffff0f7424 */ /* 0x000fce00078e00ff */
[----:B------:R-:W-:Y:S05]  /*bda0*/  WARPSYNC.COLLECTIVE R15, `(.L_x_132) ;  /* 0x000000000f087348 */ /* 0x000fea0003c00000 */
[----:B------:R0:W1:Y:S02]  /*bdb0*/  SHFL.IDX P6, R14, R13, R12, R11 ;  /* 0x0000000c0d0e7389 */ /* 0x00006400000c000b */
[----:B01----:R-:W-:Y:S01]  /*bdc0*/  ENDCOLLECTIVE ;  /* 0x000000000000791b */ /* 0x003fe20003800000 */
.L_x_132:
[----:B------:R-:W-:Y:S05]  /*bdd0*/  BSYNC B1 ;  /* 0x0000000000017941 */ /* 0x000fea0003800000 */
.L_x_131:
[----:B------:R-:W0:Y:S01]  /*bde0*/  S2R R7, SR_TID.X ;  /* 0x0000000000077919 */ /* 0x000e220000002100 */
[----:B------:R-:W-:Y:S01]  /*bdf0*/  IMAD.MOV.U32 R13, RZ, RZ, R9 ;  /* 0x000000ffff0d7224 */ /* 0x000fe200078e0009 */
[----:B------:R-:W-:Y:S01]  /*be00*/  LEA R8, R8, UR38, 0x1 ;  /* 0x0000002608087c11 */ /* 0x000fe2000f8e08ff */
[----:B------:R-:W-:Y:S02]  /*be10*/  IMAD.MOV.U32 R12, RZ, RZ, RZ ;  /* 0x000000ffff0c7224 */ /* 0x000fe400078e00ff */
[----:B------:R-:W-:Y:S02]  /*be20*/  IMAD.MOV.U32 R11, RZ, RZ, 0x181f ;  /* 0x0000181fff0b7424 */ /* 0x000fe400078e00ff */
[----:B------:R-:W-:Y:S02]  /*be30*/  IMAD.MOV.U32 R15, RZ, RZ, -0x1 ;  /* 0xffffffffff0f7424 */ /* 0x000fe400078e00ff */
[----:B------:R-:W-:-:S07]  /*be40*/  IMAD.MOV.U32 R3, RZ, RZ, R14 ;  /* 0x000000ffff037224 */ /* 0x000fce00078e000e */
[----:B0-----:R-:W-:Y:S05]  /*be50*/  WARPSYNC.COLLECTIVE R15, `(.L_x_133) ;  /* 0x000000000f087348 */ /* 0x001fea0003c00000 */
[----:B------:R1:W2:Y:S02]  /*be60*/  SHFL.IDX P6, R14, R13, R12, R11 ;  /* 0x0000000c0d0e7389 */ /* 0x0002a400000c000b */
[----:B012---:R-:W-:Y:S01]  /*be70*/  ENDCOLLECTIVE ;  /* 0x000000000000791b */ /* 0x007fe20003800000 */
.L_x_133:
[----:B------:R-:W-:Y:S02]  /*be80*/  IMAD.MOV.U32 R13, RZ, RZ, R10 ;  /* 0x000000ffff0d7224 */ /* 0x000fe400078e000a */
[----:B------:R-:W-:Y:S01]  /*be90*/  IMAD.MOV.U32 R12, RZ, RZ, 0x1 ;  /* 0x00000001ff0c7424 */ /* 0x000fe200078e00ff */
[----:B------:R-:W-:Y:S01]  /*bea0*/  SHF.L.U32 R7, R7, 0x3, RZ ;  /* 0x0000000307077819 */ /* 0x000fe200000006ff */
[----:B------:R-:W-:-:S03]  /*beb0*/  IMAD.MOV.U32 R2, RZ, RZ, R14 ;  /* 0x000000ffff027224 */ /* 0x000fc600078e000e */
[----:B------:R-:W-:-:S07]  /*bec0*/  LOP3.LUT R7, R7, 0x38, RZ, 0xc0, !PT ;  /* 0x0000003807077812 */ /* 0x000fce00078ec0ff */
[----:B------:R-:W-:Y:S05]  /*bed0*/  WARPSYNC.COLLECTIVE R15, `(.L_x_134) ;  /* 0x000000000f087348 */ /* 0x000fea0003c00000 */
[----:B------:R0:W1:Y:S02]  /*bee0*/  SHFL.IDX P6, R14, R13, R12, R11 ;  /* 0x0000000c0d0e7389 */ /* 0x00006400000c000b */
[----:B01----:R-:W-:Y:S01]  /*bef0*/  ENDCOLLECTIVE ;  /* 0x000000000000791b */ /* 0x003fe20003800000 */
.L_x_134:
[----:B------:R-:W-:-:S05]  /*bf00*/  IMAD.SHL.U32 R7, R7, 0x2, RZ ;  /* 0x0000000207077824 */ /* 0x000fca00078e00ff */
[----:B------:R-:W-:-:S05]  /*bf10*/  IADD3 R2, P0, R2, R7, RZ ;  /* 0x0000000702027210 */ /* 0x000fca0007f1e0ff */
[----:B------:R-:W-:Y:S02]  /*bf20*/  IMAD.X R3, RZ, RZ, R3, P0 ;  /* 0x000000ffff037224 */ /* 0x000fe400000e0603 */
[----:B------:R-:W-:-:S03]  /*bf30*/  IMAD.MOV.U32 R13, RZ, RZ, R9 ;  /* 0x000000ffff0d7224 */ /* 0x000fc600078e0009 */
[----:B------:R-:W-:Y:S01]  /*bf40*/  @!PT LDS RZ, [RZ] ;  /* 0x00000000fffff984 */ /* 0x000fe20000000800 */
[----:B------:R-:W-:Y:S01]  /*bf50*/  @!PT LDS RZ, [RZ] ;  /* 0x00000000fffff984 */ /* 0x000fe20000000800 */
[----:B------:R-:W-:Y:S01]  /*bf60*/  @!PT LDS RZ, [RZ] ;  /* 0x00000000fffff984 */ /* 0x000fe20000000800 */
[----:B------:R0:W-:Y:S02]  /*bf70*/  LDGSTS.E.BYPASS.LTC128B.128 [R8+0xe400], desc[UR50][R2.64], !P1 ;  /* 0x0e40000002087fae */ /* 0x0001e4000c901d72 */
[----:B0-----:R-:W-:-:S07]  /*bf80*/  MOV R3, R14 ;  /* 0x0000000e00037202 */ /* 0x001fce0000000f00 */
[----:B------:R-:W-:Y:S05]  /*bf90*/  WARPSYNC.COLLECTIVE R15, `(.L_x_135) ;  /* 0x000000000f087348 */ /* 0x000fea0003c00000 */
[----:B------:R0:W1:Y:S02]  /*bfa0*/  SHFL.IDX P6, R14, R13, R12, R11 ;  /* 0x0000000c0d0e7389 */ /* 0x00006400000c000b */
[----:B01----:R-:W-:Y:S01]  /*bfb0*/  ENDCOLLECTIVE ;  /* 0x000000000000791b */ /* 0x003fe20003800000 */
.L_x_135:
[----:B------:R-:W-:Y:S02]  /*bfc0*/  IMAD.MOV.U32 R13, RZ, RZ, R10 ;  /* 0x000000ffff0d7224 */ /* 0x000fe400078e000a */
[----:B------:R-:W-:Y:S02]  /*bfd0*/  IMAD.MOV.U32 R12, RZ, RZ, 0x2 ;  /* 0x00000002ff0c7424 */ /* 0x000fe400078e00ff */
[----:B------:R-:W-:-:S07]  /*bfe0*/  IMAD.MOV.U32 R2, RZ, RZ, R14 ;  /* 0x000000ffff027224 */ /* 0x000fce00078e000e */
[----:B------:R-:W-:Y:S05]  /*bff0*/  WARPSYNC.COLLECTIVE R15, `(.L_x_136) ;  /* 0x000000000f087348 */ /* 0x000fea0003c00000 */
[----:B------:R0:W1:Y:S02]  /*c000*/  SHFL.IDX P6, R14, R13, R12, R11 ;  /* 0x0000000c0d0e7389 */ /* 0x00006400000c000b */
[----:B01----:R-:W-:Y:S01]  /*c010*/  ENDCOLLECTIVE ;  /* 0x000000000000791b */ /* 0x003fe20003800000 */
.L_x_136:
[----:B------:R-:W-:-:S05]  /*c020*/  IADD3 R2, P0, R2, R7, RZ ;  /* 0x0000000702027210 */ /* 0x000fca0007f1e0ff */
[----:B------:R-:W-:-:S05]  /*c030*/  IMAD.X R3, RZ, RZ, R3, P0 ;  /* 0x000000ffff037224 */ /* 0x000fca00000e0603 */
[----:B------:R-:W-:Y:S01]  /*c040*/  @!PT LDS RZ, [RZ] ;  /* 0x00000000fffff984 */ /* 0x000fe20000000800 */
[----:B------:R-:W-:Y:S01]  /*c050*/  @!PT LDS RZ, [RZ] ;  /* 0x00000000fffff984 */ /* 0x000fe20000000800 */
[----:B------:R-:W-:Y:S01]  /*c060*/  @!PT LDS RZ, [RZ] ;  /* 0x00000000fffff984 */ /* 0x000fe20000000800 */
[----:B------:R0:W-:Y:S01]  /*c070*/  LDGSTS.E.BYPASS.LTC128B.128 [R8+0xec00], desc[UR50][R2.64], !P1 ;  /* 0x0ec0000002087fae */ /* 0x0001e2000c901d72 */
[----:B------:R-:W-:Y:S01]  /*c080*/  MOV R13, R9 ;  /* 0x00000009000d7202 */ /* 0x000fe20000000f00 */
[----:B0-----:R-:W-:-:S07]  /*c090*/  IMAD.MOV.U32 R3, RZ, RZ, R14 ;  /* 0x000000ffff037224 */ /* 0x001fce00078e000e */
[----:B------:R-:W-:Y:S05]  /*c0a0*/  WARPSYNC.COLLECTIVE R15, `(.L_x_137) ;  /* 0x000000000f087348 */ /* 0x000fea0003c00000 */
[----:B------:R0:W1:Y:S02]  /*c0b0*/  SHFL.IDX P6, R14, R13, R12, R11 ;  /* 0x0000000c0d0e7389 */ /* 0x00006400000c000b */
[----:B01----:R-:W-:Y:S01]  /*c0c0*/  ENDCOLLECTIVE ;  /* 0x000000000000791b */ /* 0x003fe20003800000 */
.L_x_137:
[----:B------:R-:W-:Y:S02]  /*c0d0*/  IMAD.MOV.U32 R13, RZ, RZ, R10 ;  /* 0x000000ffff0d7224 */ /* 0x000fe400078e000a */
[----:B------:R-:W-:Y:S02]  /*c0e0*/  IMAD.MOV.U32 R12, RZ, RZ, 0x3 ;  /* 0x00000003ff0c7424 */ /* 0x000fe400078e00ff */
[----:B------:R-:W-:-:S07]  /*c0f0*/  IMAD.MOV.U32 R2, RZ, RZ, R14 ;  /* 0x000000ffff027224 */ /* 0x000fce00078e000e */
[----:B------:R-:W-:Y:S05]  /*c100*/  WARPSYNC.COLLECTIVE R15, `(.L_x_138) ;  /* 0x000000000f087348 */ /* 0x000fea0003c00000 */
[----:B------:R0:W1:Y:S02]  /*c110*/  SHFL.IDX P6, R14, R13, R12, R11 ;  /* 0x0000000c0d0e7389 */ /* 0x00006400000c000b */
[----:B01----:R-:W-:Y:S01]  /*c120*/  ENDCOLLECTIVE ;  /* 0x000000000000791b */ /* 0x003fe20003800000 */
.L_x_138:
[----:B------:R-:W-:-:S05]  /*c130*/  IADD3 R2, P0, R2, R7, RZ ;  /* 0x0000000702027210 */ /* 0x000fca0007f1e0ff */
[----:B------:R-:W-:-:S05]  /*c140*/  IMAD.X R3, RZ, RZ, R3, P0 ;  /* 0x000000ffff037224 */ /* 0x000fca00000e0603 */
[----:B------:R-:W-:Y:S01]  /*c150*/  @!PT LDS RZ, [RZ] ;  /* 0x00000000fffff984 */ /* 0x000fe20000000800 */
[----:B------:R-:W-:Y:S01]  /*c160*/  @!PT LDS RZ, [RZ] ;  /* 0x00000000fffff984 */ /* 0x000fe20000000800 */
[----:B------:R-:W-:Y:S01]  /*c170*/  @!PT LDS RZ, [RZ] ;  /* 0x00000000fffff984 */ /* 0x000fe20000000800 */
[----:B------:R0:W-:Y:S01]  /*c180*/  LDGSTS.E.BYPASS.LTC128B.128 [R8+0xf400], desc[UR50][R2.64], !P1 ;  /* 0x0f40000002087fae */ /* 0x0001e2000c901d72 */
[----:B------:R-:W-:Y:S02]  /*c190*/  IMAD.MOV.U32 R13, RZ, RZ, R9 ;  /* 0x000000ffff0d7224 */ /* 0x000fe400078e0009 */
[----:B0-----:R-:W-:-:S07]  /*c1a0*/  IMAD.MOV.U32 R3, RZ, RZ, R14 ;  /* 0x000000ffff037224 */ /* 0x001fce00078e000e */
[----:B------:R-:W-:Y:S05]  /*c1b0*/  WARPSYNC.COLLECTIVE R15, `(.L_x_139) ;  /* 0x000000000f087348 */ /* 0x000fea0003c00000 */
[----:B------:R0:W1:Y:S02]  /*c1c0*/  SHFL.IDX P6, R14, R13, R12, R11 ;  /* 0x0000000c0d0e7389 */ /* 0x00006400000c000b */
[----:B01----:R-:W-:Y:S01]  /*c1d0*/  ENDCOLLECTIVE ;  /* 0x000000000000791b */ /* 0x003fe20003800000 */
.L_x_139:
[----:B------:R-:W-:Y:S02]  /*c1e0*/  IMAD.MOV.U32 R13, RZ, RZ, R10 ;  /* 0x000000ffff0d7224 */ /* 0x000fe400078e000a */
[----:B------:R-:W-:Y:S01]  /*c1f0*/  IMAD.MOV.U32 R12, RZ, RZ, 0x4 ;  /* 0x00000004ff0c7424 */ /* 0x000fe200078e00ff */
[----:B------:R-:W-:-:S07]  /*c200*/  MOV R2, R14 ;  /* 0x0000000e00027202 */ /* 0x000fce0000000f00 */
[----:B------:R-:W-:Y:S05]  /*c210*/  WARPSYNC.COLLECTIVE R15, `(.L_x_140) ;  /* 0x000000000f087348 */ /* 0x000fea0003c00000 */
[----:B------:R0:W1:Y:S02]  /*c220*/  SHFL.IDX P6, R14, R13, R12, R11 ;  /* 0x0000000c0d0e7389 */ /* 0x00006400000c000b */
[----:B01----:R-:W-:Y:S01]  /*c230*/  ENDCOLLECTIVE ;  /* 0x000000000000791b */ /* 0x003fe20003800000 */
.L_x_140:
        /* <DEDUP_REMOVED lines=11> */
.L_x_141:
[----:B------:R-:W-:Y:S02]  /*c2f0*/  IMAD.MOV.U32 R13, RZ, RZ, R10 ;  /* 0x000000ffff0d7224 */ /* 0x000fe400078e000a */
[----:B------:R-:W-:Y:S02]  /*c300*/  IMAD.MOV.U32 R12, RZ, RZ, 0x5 ;  /* 0x00000005ff0c7424 */ /* 0x000fe400078e00ff */
[----:B------:R-:W-:-:S07]  /*c310*/  IMAD.MOV.U32 R2, RZ, RZ, R14 ;  /* 0x000000ffff027224 */ /* 0x000fce00078e000e */
[----:B------:R-:W-:Y:S05]  /*c320*/  WARPSYNC.COLLECTIVE R15, `(.L_x_142) ;  /* 0x000000000f087348 */ /* 0x000fea0003c00000 */
[----:B------:R0:W1:Y:S02]  /*c330*/  SHFL.IDX P6, R14, R13, R12, R11 ;  /* 0x0000000c0d0e7389 */ /* 0x00006400000c000b */
[----:B01----:R-:W-:Y:S01]  /*c340*/  ENDCOLLECTIVE ;  /* 0x000000000000791b */ /* 0x003fe20003800000 */
.L_x_142:
[----:B------:R-:W-:-:S04]  /*c350*/  IADD3 R2, P0, R2, R7, RZ ;  /* 0x0000000702027210 */ /* 0x000fc80007f1e0ff */
[----:B------:R-:W-:-:S05]  /*c360*/  IADD3.X R3, RZ, R3, RZ, P0, !PT ;  /* 0x00000003ff037210 */ /* 0x000fca00007fe4ff */
        /* <DEDUP_REMOVED lines=9> */
.L_x_143:
[----:B------:R-:W-:Y:S01]  /*c400*/  MOV R13, R10 ;  /* 0x0000000a000d7202 */ /* 0x000fe20000000f00 */
[----:B------:R-:W-:Y:S02]  /*c410*/  IMAD.MOV.U32 R12, RZ, RZ, 0x6 ;  /* 0x00000006ff0c7424 */ /* 0x000fe400078e00ff */
[----:B------:R-:W-:-:S07]  /*c420*/  IMAD.MOV.U32 R2, RZ, RZ, R14 ;  /* 0x000000ffff027224 */ /* 0x000fce00078e000e */
[----:B------:R-:W-:Y:S05]  /*c430*/  WARPSYNC.COLLECTIVE R15, `(.L_x_144) ;  /* 0x000000000f087348 */ /* 0x000fea0003c00000 */
[----:B------:R0:W1:Y:S02]  /*c440*/  SHFL.IDX P6, R14, R13, R12, R11 ;  /* 0x0000000c0d0e7389 */ /* 0x00006400000c000b */
[----:B01----:R-:W-:Y:S01]  /*c450*/  ENDCOLLECTIVE ;  /* 0x000000000000791b */ /* 0x003fe20003800000 */
.L_x_144:
        /* <DEDUP_REMOVED lines=11> */
.L_x_145:
[----:B------:R-:W-:Y:S01]  /*c510*/  IMAD.MOV.U32 R13, RZ, RZ, R10 ;  /* 0x000000ffff0d7224 */ /* 0x000fe200078e000a */
[----:B------:R-:W-:Y:S01]  /*c520*/  MOV R12, 0x7 ;  /* 0x00000007000c7802 */ /* 0x000fe20000000f00 */
[----:B------:R-:W-:-:S07]  /*c530*/  IMAD.MOV.U32 R2, RZ, RZ, R14 ;  /* 0x000000ffff027224 */ /* 0x000fce00078e000e */
[----:B------:R-:W-:Y:S05]  /*c540*/  WARPSYNC.COLLECTIVE R15, `(.L_x_146) ;  /* 0x000000000f087348 */ /* 0x000fea0003c00000 */
[----:B------:R0:W1:Y:S02]  /*c550*/  SHFL.IDX P6, R14, R13, R12, R11 ;  /* 0x0000000c0d0e7389 */ /* 0x00006400000c000b */
[----:B01----:R-:W-:Y:S01]  /*c560*/  ENDCOLLECTIVE ;  /* 0x000000000000791b */ /* 0x003fe20003800000 */
.L_x_146:
[----:B------:R-:W-:-:S05]  /*c570*/  IADD3 R2, P0, R2, R7, RZ ;  /* 0x0000000702027210 */ /* 0x000fca0007f1e0ff */
[----:B------:R-:W-:-:S05]  /*c580*/  IMAD.X R3, RZ, RZ, R3, P0 ;  /* 0x000000ffff037224 */ /* 0x000fca00000e0603 */
[----:B------:R-:W-:Y:S01]  /*c590*/  @!PT LDS RZ, [RZ] ;  /* 0x00000000fffff984 */ /* 0x000fe20000000800 */
[----:B------:R-:W-:Y:S01]  /*c5a0*/  @!PT LDS RZ, [RZ] ;  /* 0x00000000fffff984 */ /* 0x000fe20000000800 */
[----:B------:R-:W-:Y:S01]  /*c5b0*/  @!PT LDS RZ, [RZ] ;  /* 0x00000000fffff984 */ /* 0x000fe20000000800 */
[----:B------:R0:W-:Y:S01]  /*c5c0*/  LDGSTS.E.BYPASS.LTC128B.128 [R8+0x11400], desc[UR50][R2.64], !P1 ;  /* 0x1140000002087fae */ /* 0x0001e2000c901d72 */
[----:B------:R-:W-:Y:S02]  /*c5d0*/  IMAD.MOV.U32 R13, RZ, RZ, R9 ;  /* 0x000000ffff0d7224 */ /* 0x000fe400078e0009 */
[----:B------:R-:W-:-:S07]  /*c5e0*/  IMAD.MOV.U32 R10, RZ, RZ, R14 ;  /* 0x000000ffff0a7224 */ /* 0x000fce00078e000e */
[----:B0-----:R-:W-:Y:S05]  /*c5f0*/  WARPSYNC.COLLECTIVE R15, `(.L_x_147) ;  /* 0x000000000f087348 */ /* 0x001fea0003c00000 */
[----:B------:R1:W2:Y:S02]  /*c600*/  SHFL.IDX P6, R14, R13, R12, R11 ;  /* 0x0000000c0d0e7389 */ /* 0x0002a400000c000b */
[----:B012---:R-:W-:Y:S01]  /*c610*/  ENDCOLLECTIVE ;  /* 0x000000000000791b */ /* 0x007fe20003800000 */
.L_x_147:
[----:B------:R-:W-:Y:S01]  /*c620*/  IMAD.MOV.U32 R2, RZ, RZ, R14 ;  /* 0x000000ffff027224 */ /* 0x000fe200078e000e */
[----:B------:R-:W-:Y:S06]  /*c630*/  BRA `(.L_x_148) ;  /* 0xffffffc400d07947 */ /* 0x000fec000383ffff */
.L_x_56:
[----:B-1----:R1:W2:Y:S02]  /*c640*/  SYNCS.PHASECHK.TRANS64.TRYWAIT P0, [R5+URZ+0x16860], R2 ;  /* 0x01686002050075a7 */ /* 0x0022a4000800017f */
[----:B--2---:R-:W-:Y:S05]  /*c650*/  @!P0 NANOSLEEP.SYNCS 0x989680 ;  /* 0x009896800000895d */ /* 0x004fea0003900000 */
[----:B------:R-:W2:Y:S02]  /*c660*/  @!P0 SYNCS.PHASECHK.TRANS64 P0, [R5+URZ+0x16860], R2 ;  /* 0x01686002050085a7 */ /* 0x000ea4000800007f */
[----:B--2---:R-:W-:Y:S05]  /*c670*/  @!P0 BRA `(.L_x_56) ;  /* 0xfffffffc00f08947 */ /* 0x004fea000383ffff */
[----:B------:R-:W-:Y:S05]  /*c680*/  BRA `(.L_x_149) ;  /* 0xffffffc800287947 */ /* 0x000fea000383ffff */
.L_x_57:
[----:B------:R-:W-:Y:S01]  /*c690*/  BSSY B1, `(.L_x_150) ;  /* 0x0000008000017945 */ /* 0x000fe20003800000 */
[----:B------:R-:W-:Y:S01]  /*c6a0*/  IMAD.MOV.U32 R13, RZ, RZ, R17 ;  /* 0x000000ffff0d7224 */ /* 0x000fe200078e0011 */
[----:B------:R-:W-:Y:S01]  /*c6b0*/  MOV R15, 0xffffffff ;  /* 0xffffffff000f7802 */ /* 0x000fe20000000f00 */
[----:B------:R-:W-:Y:S02]  /*c6c0*/  IMAD.MOV.U32 R12, RZ, RZ, RZ ;  /* 0x000000ffff0c7224 */ /* 0x000fe400078e00ff */
[----:B------:R-:W-:-:S07]  /*c6d0*/  IMAD.MOV.U32 R11, RZ, RZ, 0x181f ;  /* 0x0000181fff0b7424 */ /* 0x000fce00078e00ff */
[----:B0-----:R-:W-:Y:S05]  /*c6e0*/  WARPSYNC.COLLECTIVE R15, `(.L_x_151) ;  /* 0x000000000f087348 */ /* 0x001fea0003c00000 */
[----:B------:R1:W2:Y:S02]  /*c6f0*/  SHFL.IDX P6, R14, R13, R12, R11 ;  /* 0x0000000c0d0e7389 */ /* 0x0002a400000c000b */
[----:B012---:R-:W-:Y:S01]  /*c700*/  ENDCOLLECTIVE ;  /* 0x000000000000791b */ /* 0x007fe20003800000 */
.L_x_151:
[----:B------:R-:W-:Y:S05]  /*c710*/  BSYNC B1 ;  /* 0x0000000000017941 */ /* 0x000fea0003800000 */
.L_x_150:
[----:B------:R-:W-:Y:S01]  /*c720*/  IMAD.MOV.U32 R13, RZ, RZ, R16 ;  /* 0x000000ffff0d7224 */ /* 0x000fe200078e0010 */
[----:B------:R-:W-:Y:S01]  /*c730*/  ISETP.LT.OR P1, PT, R8, 0x1, P2 ;  /* 0x000000010800780c */ /* 0x000fe20001721670 */
[----:B------:R-:W-:Y:S01]  /*c740*/  IMAD.MOV.U32 R12, RZ, RZ, RZ ;  /* 0x000000ffff0c7224 */ /* 0x000fe200078e00ff */
[----:B------:R-:W-:Y:S01]  /*c750*/  LEA R6, R6, UR38, 0x1 ;  /* 0x0000002606067c11 */ /* 0x000fe2000f8e08ff */
[----:B------:R-:W-:Y:S02]  /*c760*/  IMAD.MOV.U32 R11, RZ, RZ, 0x181f ;  /* 0x0000181fff0b7424 */ /* 0x000fe400078e00ff */
[----:B------:R-:W-:Y:S02]  /*c770*/  IMAD.MOV.U32 R15, RZ, RZ, -0x1 ;  /* 0xffffffffff0f7424 */ /* 0x000fe400078e00ff */
[----:B------:R-:W-:-:S07]  /*c780*/  IMAD.MOV.U32 R3, RZ, RZ, R14 ;  /* 0x000000ffff037224 */ /* 0x000fce00078e000e */
[----:B------:R-:W-:Y:S05]  /*c790*/  WARPSYNC.COLLECTIVE R15, `(.L_x_152) ;  /* 0x000000000f087348 */ /* 0x000fea0003c00000 */
[----:B------:R0:W1:Y:S02]  /*c7a0*/  SHFL.IDX P6, R14, R13, R12, R11 ;  /* 0x0000000c0d0e7389 */ /* 0x00006400000c000b */
[----:B01----:R-:W-:Y:S01]  /*c7b0*/  ENDCOLLECTIVE ;  /* 0x000000000000791b */ /* 0x003fe20003800000 */
.L_x_152:
[----:B------:R-:W-:Y:S02]  /*c7c0*/  IMAD.MOV.U32 R13, RZ, RZ, R17 ;  /* 0x000000ffff0d7224 */ /* 0x000fe400078e0011 */
[----:B------:R-:W-:Y:S02]  /*c7d0*/  IMAD.MOV.U32 R12, RZ, RZ, 0x1 ;  /* 0x00000001ff0c7424 */ /* 0x000fe400078e00ff */
[----:B------:R-:W-:-:S07]  /*c7e0*/  IMAD.MOV.U32 R2, RZ, RZ, R14 ;  /* 0x000000ffff027224 */ /* 0x000fce00078e000e */
[----:B------:R-:W-:Y:S05]  /*c7f0*/  WARPSYNC.COLLECTIVE R15, `(.L_x_153) ;  /* 0x000000000f087348 */ /* 0x000fea0003c00000 */
[----:B------:R0:W1:Y:S02]  /*c800*/  SHFL.IDX P6, R14, R13, R12, R11 ;  /* 0x0000000c0d0e7389 */ /* 0x00006400000c000b */
[----:B01----:R-:W-:Y:S01]  /*c810*/  ENDCOLLECTIVE ;  /* 0x000000000000791b */ /* 0x003fe20003800000 */
.L_x_153:
[----:B------:R-:W-:-:S04]  /*c820*/  IADD3 R2, P0, R2, R7, RZ ;  /* 0x0000000702027210 */ /* 0x000fc80007f1e0ff */
[----:B------:R-:W-:-:S05]  /*c830*/  IADD3.X R3, RZ, R3, RZ, P0, !PT ;  /* 0x00000003ff037210 */ /* 0x000fca00007fe4ff */
[----:B------:R-:W-:Y:S01]  /*c840*/  @!PT LDS RZ, [RZ] ;  /* 0x00000000fffff984 */ /* 0x000fe20000000800 */
[----:B------:R-:W-:Y:S01]  /*c850*/  @!PT LDS RZ, [RZ] ;  /* 0x00000000fffff984 */ /* 0x000fe20000000800 */
[----:B------:R-:W-:Y:S01]  /*c860*/  @!PT LDS RZ, [RZ] ;  /* 0x00000000fffff984 */ /* 0x000fe20000000800 */
[----:B------:R0:W-:Y:S01]  /*c870*/  LDGSTS.E.BYPASS.LTC128B.128 [R6+0x400], desc[UR50][R2.64], !P1 ;  /* 0x0040000002067fae */ /* 0x0001e2000c901d72 */
[----:B------:R-:W-:Y:S01]  /*c880*/  ISETP.LT.OR P1, PT, R8, 0x11, P2 ;  /* 0x000000110800780c */ /* 0x000fe20001721670 */
[----:B------:R-:W-:Y:S02]  /*c890*/  IMAD.MOV.U32 R13, RZ, RZ, R16 ;  /* 0x000000ffff0d7224 */ /* 0x000fe400078e0010 */
[----:B0-----:R-:W-:-:S10]  /*c8a0*/  IMAD.MOV.U32 R3, RZ, RZ, R14 ;  /* 0x000000ffff037224 */ /* 0x001fd400078e000e */
[----:B------:R-:W-:Y:S05]  /*c8b0*/  WARPSYNC.COLLECTIVE R15, `(.L_x_154) ;  /* 0x000000000f087348 */ /* 0x000fea0003c00000 */
[----:B------:R0:W1:Y:S02]  /*c8c0*/  SHFL.IDX P6, R14, R13, R12, R11 ;  /* 0x0000000c0d0e7389 */ /* 0x00006400000c000b */
[----:B01----:R-:W-:Y:S01]  /*c8d0*/  ENDCOLLECTIVE ;  /* 0x000000000000791b */ /* 0x003fe20003800000 */
.L_x_154:
[----:B------:R-:W-:Y:S01]  /*c8e0*/  MOV R13, R17 ;  /* 0x00000011000d7202 */ /* 0x000fe20000000f00 */
[----:B------:R-:W-:Y:S02]  /*c8f0*/  IMAD.MOV.U32 R12, RZ, RZ, 0x2 ;  /* 0x00000002ff0c7424 */ /* 0x000fe400078e00ff */
[----:B------:R-:W-:-:S07]  /*c900*/  IMAD.MOV.U32 R2, RZ, RZ, R14 ;  /* 0x000000ffff027224 */ /* 0x000fce00078e000e */
[----:B------:R-:W-:Y:S05]  /*c910*/  WARPSYNC.COLLECTIVE R15, `(.L_x_155) ;  /* 0x000000000f087348 */ /* 0x000fea0003c00000 */
[----:B------:R0:W1:Y:S02]  /*c920*/  SHFL.IDX P6, R14, R13, R12, R11 ;  /* 0x0000000c0d0e7389 */ /* 0x00006400000c000b */
[----:B01----:R-:W-:Y:S01]  /*c930*/  ENDCOLLECTIVE ;  /* 0x000000000000791b */ /* 0x003fe20003800000 */
.L_x_155:
[----:B------:R-:W-:-:S05]  /*c940*/  IADD3 R2, P0, R2, R7, RZ ;  /* 0x0000000702027210 */ /* 0x000fca0007f1e0ff */
[----:B------:R-:W-:-:S05]  /*c950*/  IMAD.X R3, RZ, RZ, R3, P0 ;  /* 0x000000ffff037224 */ /* 0x000fca00000e0603 */
[----:B------:R-:W-:Y:S01]  /*c960*/  @!PT LDS RZ, [RZ] ;  /* 0x00000000fffff984 */ /* 0x000fe20000000800 */
[----:B------:R-:W-:Y:S01]  /*c970*/  @!PT LDS RZ, [RZ] ;  /* 0x00000000fffff984 */ /* 0x000fe20000000800 */
[----:B------:R-:W-:Y:S01]  /*c980*/  @!PT LDS RZ, [RZ] ;  /* 0x00000000fffff984 */ /* 0x000fe20000000800 */
[----:B------:R0:W-:Y:S01]  /*c990*/  LDGSTS.E.BYPASS.LTC128B.128 [R6+0xc00], desc[UR50][R2.64], !P1 ;  /* 0x00c0000002067fae */ /* 0x0001e2000c901d72 */
[----:B------:R-:W-:Y:S01]  /*c9a0*/  IMAD.MOV.U32 R13, RZ, RZ, R16 ;  /* 0x000000ffff0d7224 */ /* 0x000fe200078e0010 */
[----:B------:R-:W-:Y:S01]  /*c9b0*/  ISETP.LT.OR P1, PT, R8, 0x21, P2 ;  /* 0x000000210800780c */ /* 0x000fe20001721670 */
[----:B0-----:R-:W-:-:S12]  /*c9c0*/  IMAD.MOV.U32 R3, RZ, RZ, R14 ;  /* 0x000000ffff037224 */ /* 0x001fd800078e000e */
[----:B------:R-:W-:Y:S05]  /*c9d0*/  WARPSYNC.COLLECTIVE R15, `(.L_x_156) ;  /* 0x000000000f087348 */ /* 0x000fea0003c00000 */
[----:B------:R0:W1:Y:S02]  /*c9e0*/  SHFL.IDX P6, R14, R13, R12, R11 ;  /* 0x0000000c0d0e7389 */ /* 0x00006400000c000b */
[----:B01----:R-:W-:Y:S01]  /*c9f0*/  ENDCOLLECTIVE ;  /* 0x000000000000791b */ /* 0x003fe20003800000 */
.L_x_156:
[----:B------:R-:W-:Y:S01]  /*ca00*/  IMAD.MOV.U32 R13, RZ, RZ, R17 ;  /* 0x000000ffff0d7224 */ /* 0x000fe200078e0011 */
[----:B------:R-:W-:Y:S01]  /*ca10*/  MOV R12, 0x3 ;  /* 0x00000003000c7802 */ /* 0x000fe20000000f00 */
[----:B------:R-:W-:-:S07]  /*ca20*/  IMAD.MOV.U32 R2, RZ, RZ, R14 ;  /* 0x000000ffff027224 */ /* 0x000fce00078e000e */
[----:B------:R-:W-:Y:S05]  /*ca30*/  WARPSYNC.COLLECTIVE R15, `(.L_x_157) ;  /* 0x000000000f087348 */ /* 0x000fea0003c00000 */
[----:B------:R0:W1:Y:S02]  /*ca40*/  SHFL.IDX P6, R14, R13, R12, R11 ;  /* 0x0000000c0d0e7389 */ /* 0x00006400000c000b */
[----:B01----:R-:W-:Y:S01]  /*ca50*/  ENDCOLLECTIVE ;  /* 0x000000000000791b */ /* 0x003fe20003800000 */
.L_x_157:
        /* <DEDUP_REMOVED lines=12> */
.L_x_158:
[----:B------:R-:W-:Y:S02]  /*cb20*/  IMAD.MOV.U32 R13, RZ, RZ, R17 ;  /* 0x000000ffff0d7224 */ /* 0x000fe400078e0011 */
[----:B------:R-:W-:Y:S02]  /*cb30*/  IMAD.MOV.U32 R12, RZ, RZ, 0x4 ;  /* 0x00000004ff0c7424 */ /* 0x000fe400078e00ff */
[----:B------:R-:W-:-:S07]  /*cb40*/  IMAD.MOV.U32 R2, RZ, RZ, R14 ;  /* 0x000000ffff027224 */ /* 0x000fce00078e000e */
[----:B------:R-:W-:Y:S05]  /*cb50*/  WARPSYNC.COLLECTIVE R15, `(.L_x_159) ;  /* 0x000000000f087348 */ /* 0x000fea0003c00000 */
[----:B------:R0:W1:Y:S02]  /*cb60*/  SHFL.IDX P6, R14, R13, R12, R11 ;  /* 0x0000000c0d0e7389 */ /* 0x00006400000c000b */
[----:B01----:R-:W-:Y:S01]  /*cb70*/  ENDCOLLECTIVE ;  /* 0x000000000000791b */ /* 0x003fe20003800000 */
.L_x_159:
[----:B------:R-:W-:-:S05]  /*cb80*/  IADD3 R2, P0, R2, R7, RZ ;  /* 0x0000000702027210 */ /* 0x000fca0007f1e0ff */
[----:B------:R-:W-:-:S05]  /*cb90*/  IMAD.X R3, RZ, RZ, R3, P0 ;  /* 0x000000ffff037224 */ /* 0x000fca00000e0603 */
[----:B------:R-:W-:Y:S01]  /*cba0*/  @!PT LDS RZ, [RZ] ;  /* 0x00000000fffff984 */ /* 0x000fe20000000800 */
[----:B------:R-:W-:Y:S01]  /*cbb0*/  @!PT LDS RZ, [RZ] ;  /* 0x00000000fffff984 */ /* 0x000fe20000000800 */
[----:B------:R-:W-:Y:S01]  /*cbc0*/  @!PT LDS RZ, [RZ] ;  /* 0x00000000fffff984 */ /* 0x000fe20000000800 */
[----:B------:R0:W-:Y:S01]  /*cbd0*/  LDGSTS.E.BYPASS.LTC128B.128 [R6+0x1c00], desc[UR50][R2.64], !P1 ;  /* 0x01c0000002067fae */ /* 0x0001e2000c901d72 */
[----:B------:R-:W-:Y:S01]  /*cbe0*/  IMAD.MOV.U32 R13, RZ, RZ, R16 ;  /* 0x000000ffff0d7224 */ /* 0x000fe200078e0010 */
[----:B------:R-:W-:Y:S02]  /*cbf0*/  ISETP.LT.OR P1, PT, R8, 0x41, P2 ;  /* 0x000000410800780c */ /* 0x000fe40001721670 */
[----:B0-----:R-:W-:-:S11]  /*cc00*/  MOV R3, R14 ;  /* 0x0000000e00037202 */ /* 0x001fd60000000f00 */
[----:B------:R-:W-:Y:S05]  /*cc10*/  WARPSYNC.COLLECTIVE R15, `(.L_x_160) ;  /* 0x000000000f087348 */ /* 0x000fea0003c00000 */
[----:B------:R0:W1:Y:S02]  /*cc20*/  SHFL.IDX P6, R14, R13, R12, R11 ;  /* 0x0000000c0d0e7389 */ /* 0x00006400000c000b */
[----:B01----:R-:W-:Y:S01]  /*cc30*/  ENDCOLLECTIVE ;  /* 0x000000000000791b */ /* 0x003fe20003800000 */
.L_x_160:
[----:B------:R-:W-:Y:S02]  /*cc40*/  IMAD.MOV.U32 R13, RZ, RZ, R17 ;  /* 0x000000ffff0d7224 */ /* 0x000fe400078e0011 */
[----:B------:R-:W-:Y:S02]  /*cc50*/  IMAD.MOV.U32 R12, RZ, RZ, 0x5 ;  /* 0x00000005ff0c7424 */ /* 0x000fe400078e00ff */
[----:B------:R-:W-:-:S07]  /*cc60*/  IMAD.MOV.U32 R2, RZ, RZ, R14 ;  /* 0x000000ffff027224 */ /* 0x000fce00078e000e */
[----:B------:R-:W-:Y:S05]  /*cc70*/  WARPSYNC.COLLECTIVE R15, `(.L_x_161) ;  /* 0x000000000f087348 */ /* 0x000fea0003c00000 */
[----:B------:R0:W1:Y:S02]  /*cc80*/  SHFL.IDX P6, R14, R13, R12, R11 ;  /* 0x0000000c0d0e7389 */ /* 0x00006400000c000b */
[----:B01----:R-:W-:Y:S01]  /*cc90*/  ENDCOLLECTIVE ;  /* 0x000000000000791b */ /* 0x003fe20003800000 */
.L_x_161:
[----:B------:R-:W-:-:S05]  /*cca0*/  IADD3 R2, P0, R2, R7, RZ ;  /* 0x0000000702027210 */ /* 0x000fca0007f1e0ff */
[----:B------:R-:W-:-:S05]  /*ccb0*/  IMAD.X R3, RZ, RZ, R3, P0 ;  /* 0x000000ffff037224 */ /* 0x000fca00000e0603 */
[----:B------:R-:W-:Y:S01]  /*ccc0*/  @!PT LDS RZ, [RZ] ;  /* 0x00000000fffff984 */ /* 0x000fe20000000800 */
[----:B------:R-:W-:Y:S01]  /*ccd0*/  @!PT LDS RZ, [RZ] ;  /* 0x00000000fffff984 */ /* 0x000fe20000000800 */
[----:B------:R-:W-:Y:S01]  /*cce0*/  @!PT LDS RZ, [RZ] ;  /* 0x00000000fffff984 */ /* 0x000fe20000000800 */
[----:B------:R0:W-:Y:S01]  /*ccf0*/  LDGSTS.E.BYPASS.LTC128B.128 [R6+0x2400], desc[UR50][R2.64], !P1 ;  /* 0x0240000002067fae */ /* 0x0001e2000c901d72 */
[----:B------:R-:W-:Y:S02]  /*cd00*/  MOV R13, R16 ;  /* 0x00000010000d7202 */ /* 0x000fe40000000f00 */
[----:B------:R-:W-:Y:S01]  /*cd10*/  ISETP.LT.OR P1, PT, R8, 0x51, P2 ;  /* 0x000000510800780c */ /* 0x000fe20001721670 */
[----:B0-----:R-:W-:-:S12]  /*cd20*/  IMAD.MOV.U32 R3, RZ, RZ, R14 ;  /* 0x000000ffff037224 */ /* 0x001fd800078e000e */
[----:B------:R-:W-:Y:S05]  /*cd30*/  WARPSYNC.COLLECTIVE R15, `(.L_x_162) ;  /* 0x000000000f087348 */ /* 0x000fea0003c00000 */
[----:B------:R0:W1:Y:S02]  /*cd40*/  SHFL.IDX P6, R14, R13, R12, R11 ;  /* 0x0000000c0d0e7389 */ /* 0x00006400000c000b */
[----:B01----:R-:W-:Y:S01]  /*cd50*/  ENDCOLLECTIVE ;  /* 0x000000000000791b */ /* 0x003fe20003800000 */
.L_x_162:
[----:B------:R-:W-:Y:S02]  /*cd60*/  IMAD.MOV.U32 R13, RZ, RZ, R17 ;  /* 0x000000ffff0d7224 */ /* 0x000fe400078e0011 */
[----:B------:R-:W-:Y:S02]  /*cd70*/  IMAD.MOV.U32 R12, RZ, RZ, 0x6 ;  /* 0x00000006ff0c7424 */ /* 0x000fe400078e00ff */
[----:B------:R-:W-:-:S07]  /*cd80*/  IMAD.MOV.U32 R2, RZ, RZ, R14 ;  /* 0x000000ffff027224 */ /* 0x000fce00078e000e */
[----:B------:R-:W-:Y:S05]  /*cd90*/  WARPSYNC.COLLECTIVE R15, `(.L_x_163) ;  /* 0x000000000f087348 */ /* 0x000fea0003c00000 */
[----:B------:R0:W1:Y:S02]  /*cda0*/  SHFL.IDX P6, R14, R13, R12, R11 ;  /* 0x0000000c0d0e7389 */ /* 0x00006400000c000b */
[----:B01----:R-:W-:Y:S01]  /*cdb0*/  ENDCOLLECTIVE ;  /* 0x000000000000791b */ /* 0x003fe20003800000 */
.L_x_163:
        /* <DEDUP_REMOVED lines=12> */
.L_x_164:
[----:B------:R-:W-:Y:S02]  /*ce80*/  IMAD.MOV.U32 R13, RZ, RZ, R17 ;  /* 0x000000ffff0d7224 */ /* 0x000fe400078e0011 */
[----:B------:R-:W-:Y:S01]  /*ce90*/  IMAD.MOV.U32 R12, RZ, RZ, 0x7 ;  /* 0x00000007ff0c7424 */ /* 0x000fe200078e00ff */
[----:B------:R-:W-:-:S07]  /*cea0*/  MOV R2, R14 ;  /* 0x0000000e00027202 */ /* 0x000fce0000000f00 */
[----:B------:R-:W-:Y:S05]  /*ceb0*/  WARPSYNC.COLLECTIVE R15, `(.L_x_165) ;  /* 0x000000000f087348 */ /* 0x000fea0003c00000 */
[----:B------:R0:W1:Y:S02]  /*cec0*/  SHFL.IDX P6, R14, R13, R12, R11 ;  /* 0x0000000c0d0e7389 */ /* 0x00006400000c000b */
[----:B01----:R-:W-:Y:S01]  /*ced0*/  ENDCOLLECTIVE ;  /* 0x000000000000791b */ /* 0x003fe20003800000 */
.L_x_165:
        /* <DEDUP_REMOVED lines=11> */
.L_x_166:
[----:B------:R-:W-:Y:S01]  /*cf90*/  IMAD.MOV.U32 R2, RZ, RZ, R14 ;  /* 0x000000ffff027224 */ /* 0x000fe200078e000e */
[----:B------:R-:W-:Y:S06]  /*cfa0*/  BRA `(.L_x_167) ;  /* 0xffffffc000c47947 */ /* 0x000fec000383ffff */
.L_x_63:
[----:B0-----:R0:W1:Y:S02]  /*cfb0*/  SYNCS.PHASECHK.TRANS64.TRYWAIT P0, [R4+URZ+0x16860], R3 ;  /* 0x01686003040075a7 */ /* 0x001064000800017f */
[----:B-1----:R-:W-:Y:S05]  /*cfc0*/  @!P0 NANOSLEEP.SYNCS 0x989680 ;  /* 0x009896800000895d */ /* 0x002fea0003900000 */
[----:B------:R-:W1:Y:S02]  /*cfd0*/  @!P0 SYNCS.PHASECHK.TRANS64 P0, [R4+URZ+0x16860], R3 ;  /* 0x01686003040085a7 */ /* 0x000e64000800007f */
[----:B-1----:R-:W-:Y:S05]  /*cfe0*/  @!P0 BRA `(.L_x_63) ;  /* 0xfffffffc00f08947 */ /* 0x002fea000383ffff */
[----:B------:R-:W-:Y:S05]  /*cff0*/  BRA `(.L_x_168) ;  /* 0xffffffc400947947 */ /* 0x000fea000383ffff */
.L_x_64:
[----:B------:R-:W-:Y:S01]  /*d000*/  BSSY B0, `(.L_x_169) ;  /* 0x0000008000007945 */ /* 0x000fe20003800000 */
[----:B------:R-:W-:Y:S01]  /*d010*/  MOV R13, R17 ;  /* 0x00000011000d7202 */ /* 0x000fe20000000f00 */
[----:B------:R-:W-:Y:S02]  /*d020*/  IMAD.MOV.U32 R12, RZ, RZ, RZ ;  /* 0x000000ffff0c7224 */ /* 0x000fe400078e00ff */
[----:B------:R-:W-:Y:S02]  /*d030*/  IMAD.MOV.U32 R11, RZ, RZ, 0x181f ;  /* 0x0000181fff0b7424 */ /* 0x000fe400078e00ff */
[----:B------:R-:W-:-:S07]  /*d040*/  IMAD.MOV.U32 R15, RZ, RZ, -0x1 ;  /* 0xffffffffff0f7424 */ /* 0x000fce00078e00ff */
[----:B0-----:R-:W-:Y:S05]  /*d050*/  WARPSYNC.COLLECTIVE R15, `(.L_x_170) ;  /* 0x000000000f087348 */ /* 0x001fea0003c00000 */
[----:B------:R1:W2:Y:S02]  /*d060*/  SHFL.IDX P6, R14, R13, R12, R11 ;  /* 0x0000000c0d0e7389 */ /* 0x0002a400000c000b */
[----:B012---:R-:W-:Y:S01]  /*d070*/  ENDCOLLECTIVE ;  /* 0x000000000000791b */ /* 0x007fe20003800000 */
.L_x_170:
[----:B------:R-:W-:Y:S05]  /*d080*/  BSYNC B0 ;  /* 0x0000000000007941 */ /* 0x000fea0003800000 */
.L_x_169:
[----:B------:R-:W0:Y:S01]  /*d090*/  S2R R2, SR_TID.X ;  /* 0x0000000000027919 */ /* 0x000e220000002100 */
[----:B------:R-:W-:Y:S01]  /*d0a0*/  IMAD.MOV.U32 R13, RZ, RZ, R16 ;  /* 0x000000ffff0d7224 */ /* 0x000fe200078e0010 */
[----:B------:R-:W-:Y:S01]  /*d0b0*/  MOV R11, 0x181f ;  /* 0x0000181f000b7802 */ /* 0x000fe20000000f00 */
[----:B------:R-:W-:Y:S01]  /*d0c0*/  IMAD.MOV.U32 R12, RZ, RZ, RZ ;  /* 0x000000ffff0c7224 */ /* 0x000fe200078e00ff */
[----:B------:R-:W-:Y:S01]  /*d0d0*/  ISETP.LT.OR P1, PT, R6, 0x1, P2 ;  /* 0x000000010600780c */ /* 0x000fe20001721670 */
[----:B------:R-:W-:Y:S02]  /*d0e0*/  IMAD.MOV.U32 R15, RZ, RZ, -0x1 ;  /* 0xffffffffff0f7424 */ /* 0x000fe400078e00ff */
[----:B------:R-:W-:-:S10]  /*d0f0*/  IMAD.MOV.U32 R0, RZ, RZ, R14 ;  /* 0x000000ffff007224 */ /* 0x000fd400078e000e */
[----:B0-----:R-:W-:Y:S05]  /*d100*/  WARPSYNC.COLLECTIVE R15, `(.L_x_171) ;  /* 0x000000000f087348 */ /* 0x001fea0003c00000 */
[----:B------:R1:W2:Y:S02]  /*d110*/  SHFL.IDX P6, R14, R13, R12, R11 ;  /* 0x0000000c0d0e7389 */ /* 0x0002a400000c000b */
[----:B012---:R-:W-:Y:S01]  /*d120*/  ENDCOLLECTIVE ;  /* 0x000000000000791b */ /* 0x007fe20003800000 */
.L_x_171:
[----:B------:R-:W-:Y:S01]  /*d130*/  IMAD.MOV.U32 R13, RZ, RZ, R17 ;  /* 0x000000ffff0d7224 */ /* 0x000fe200078e0011 */
[----:B------:R-:W-:Y:S01]  /*d140*/  MOV R12, 0x1 ;  /* 0x00000001000c7802 */ /* 0x000fe20000000f00 */
[----:B------:R-:W-:Y:S02]  /*d150*/  IMAD.SHL.U32 R5, R2, 0x8, RZ ;  /* 0x0000000802057824 */ /* 0x000fe400078e00ff */
[----:B------:R-:W-:-:S07]  /*d160*/  IMAD.MOV.U32 R2, RZ, RZ, R14 ;  /* 0x000000ffff027224 */ /* 0x000fce00078e000e */
[----:B------:R-:W-:Y:S05]  /*d170*/  WARPSYNC.COLLECTIVE R15, `(.L_x_172) ;  /* 0x000000000f087348 */ /* 0x000fea0003c00000 */
[----:B------:R0:W1:Y:S02]  /*d180*/  SHFL.IDX P6, R14, R13, R12, R11 ;  /* 0x0000000c0d0e7389 */ /* 0x00006400000c000b */
[----:B01----:R-:W-:Y:S01]  /*d190*/  ENDCOLLECTIVE ;  /* 0x000000000000791b */ /* 0x003fe20003800000 */
.L_x_172:
[----:B------:R-:W-:-:S05]  /*d1a0*/  LOP3.LUT R5, R5, 0x38, RZ, 0xc0, !PT ;  /* 0x0000003805057812 */ /* 0x000fca00078ec0ff */
[----:B------:R-:W-:-:S05]  /*d1b0*/  IMAD.SHL.U32 R5, R5, 0x2, RZ ;  /* 0x0000000205057824 */ /* 0x000fca00078e00ff */
[----:B------:R-:W-:Y:S01]  /*d1c0*/  IADD3 R2, P0, R2, R5, RZ ;  /* 0x0000000502027210 */ /* 0x000fe20007f1e0ff */
[----:B------:R-:W-:-:S04]  /*d1d0*/  IMAD.MOV.U32 R13, RZ, RZ, R16 ;  /* 0x000000ffff0d7224 */ /* 0x000fc800078e0010 */
[----:B------:R-:W-:Y:S01]  /*d1e0*/  IMAD.X R3, RZ, RZ, R0, P0 ;  /* 0x000000ffff037224 */ /* 0x000fe200000e0600 */
[----:B------:R-:W-:-:S05]  /*d1f0*/  LEA R0, R8, UR38, 0x1 ;  /* 0x0000002608007c11 */ /* 0x000fca000f8e08ff */
[----:B------:R-:W-:Y:S01]  /*d200*/  @!PT LDS RZ, [RZ] ;  /* 0x00000000fffff984 */ /* 0x000fe20000000800 */
[----:B------:R-:W-:Y:S01]  /*d210*/  @!PT LDS RZ, [RZ] ;  /* 0x00000000fffff984 */ /* 0x000fe20000000800 */
[----:B------:R-:W-:Y:S01]  /*d220*/  @!PT LDS RZ, [RZ] ;  /* 0x00000000fffff984 */ /* 0x000fe20000000800 */
[----:B------:R0:W-:Y:S01]  /*d230*/  LDGSTS.E.BYPASS.LTC128B.128 [R0+0x400], desc[UR50][R2.64], !P1 ;  /* 0x0040000002007fae */ /* 0x0001e2000c901d72 */
[----:B------:R-:W-:Y:S01]  /*d240*/  ISETP.LT.OR P1, PT, R6, 0x11, P2 ;  /* 0x000000110600780c */ /* 0x000fe20001721670 */
[----:B------:R-:W-:-:S12]  /*d250*/  IMAD.MOV.U32 R7, RZ, RZ, R14 ;  /* 0x000000ffff077224 */ /* 0x000fd800078e000e */
[----:B0-----:R-:W-:Y:S05]  /*d260*/  WARPSYNC.COLLECTIVE R15, `(.L_x_173) ;  /* 0x000000000f087348 */ /* 0x001fea0003c00000 */
[----:B------:R1:W2:Y:S02]  /*d270*/  SHFL.IDX P6, R14, R13, R12, R11 ;  /* 0x0000000c0d0e7389 */ /* 0x0002a400000c000b */
[----:B012---:R-:W-:Y:S01]  /*d280*/  ENDCOLLECTIVE ;  /* 0x000000000000791b */ /* 0x007fe20003800000 */
.L_x_173:
[----:B------:R-:W-:Y:S02]  /*d290*/  IMAD.MOV.U32 R13, RZ, RZ, R17 ;  /* 0x000000ffff0d7224 */ /* 0x000fe400078e0011 */
[----:B------:R-:W-:Y:S01]  /*d2a0*/  IMAD.MOV.U32 R12, RZ, RZ, 0x2 ;  /* 0x00000002ff0c7424 */ /* 0x000fe200078e00ff */
[----:B------:R-:W-:-:S13]  /*d2b0*/  IADD3 R2, P0, R14, R5, RZ ;  /* 0x000000050e027210 */ /* 0x000fda0007f1e0ff */
[----:B------:R-:W-:Y:S05]  /*d2c0*/  WARPSYNC.COLLECTIVE R15, `(.L_x_174) ;  /* 0x000000000f087348 */ /* 0x000fea0003c00000 */
[----:B------:R0:W1:Y:S02]  /*d2d0*/  SHFL.IDX P6, R14, R13, R12, R11 ;  /* 0x0000000c0d0e7389 */ /* 0x00006400000c000b */
[----:B01----:R-:W-:Y:S01]  /*d2e0*/  ENDCOLLECTIVE ;  /* 0x000000000000791b */ /* 0x003fe20003800000 */
.L_x_174:
[----:B------:R-:W-:-:S05]  /*d2f0*/  IMAD.X R3, RZ, RZ, R7, P0 ;  /* 0x000000ffff037224 */ /* 0x000fca00000e0607 */
[----:B------:R-:W-:Y:S01]  /*d300*/  @!PT LDS RZ, [RZ] ;  /* 0x00000000fffff984 */ /* 0x000fe20000000800 */
[----:B------:R-:W-:Y:S01]  /*d310*/  @!PT LDS RZ, [RZ] ;  /* 0x00000000fffff984 */ /* 0x000fe20000000800 */
[----:B------:R-:W-:Y:S01]  /*d320*/  @!PT LDS RZ, [RZ] ;  /* 0x00000000fffff984 */ /* 0x000fe20000000800 */
[----:B------:R0:W-:Y:S01]  /*d330*/  LDGSTS.E.BYPASS.LTC128B.128 [R0+0xc00], desc[UR50][R2.64], !P1 ;  /* 0x00c0000002007fae */ /* 0x0001e2000c901d72 */
[----:B------:R-:W-:Y:S02]  /*d340*/  ISETP.LT.OR P1, PT, R6, 0x21, P2 ;  /* 0x000000210600780c */ /* 0x000fe40001721670 */
[----:B------:R-:W-:Y:S01]  /*d350*/  MOV R13, R16 ;  /* 0x00000010000d7202 */ /* 0x000fe20000000f00 */
[----:B------:R-:W-:-:S10]  /*d360*/  IMAD.MOV.U32 R8, RZ, RZ, R14 ;  /* 0x000000ffff087224 */ /* 0x000fd400078e000e */
[----:B0-----:R-:W-:Y:S05]  /*d370*/  WARPSYNC.COLLECTIVE R15, `(.L_x_175) ;  /* 0x000000000f087348 */ /* 0x001fea0003c00000 */
[----:B------:R1:W2:Y:S02]  /*d380*/  SHFL.IDX P6, R14, R13, R12, R11 ;  /* 0x0000000c0d0e7389 */ /* 0x0002a400000c000b */
[----:B012---:R-:W-:Y:S01]  /*d390*/  ENDCOLLECTIVE ;  /* 0x000000000000791b */ /* 0x007fe20003800000 */
.L_x_175:
[----:B------:R-:W-:Y:S02]  /*d3a0*/  IMAD.MOV.U32 R13, RZ, RZ, R17 ;  /* 0x000000ffff0d7224 */ /* 0x000fe400078e0011 */
[----:B------:R-:W-:Y:S02]  /*d3b0*/  IMAD.MOV.U32 R12, RZ, RZ, 0x3 ;  /* 0x00000003ff0c7424 */ /* 0x000fe400078e00ff */
[----:B------:R-:W-:-:S07]  /*d3c0*/  IMAD.MOV.U32 R10, RZ, RZ, R14 ;  /* 0x000000ffff0a7224 */ /* 0x000fce00078e000e */
[----:B------:R-:W-:Y:S05]  /*d3d0*/  WARPSYNC.COLLECTIVE R15, `(.L_x_176) ;  /* 0x000000000f087348 */ /* 0x000fea0003c00000 */
[----:B------:R0:W1:Y:S02]  /*d3e0*/  SHFL.IDX P6, R14, R13, R12, R11 ;  /* 0x0000000c0d0e7389 */ /* 0x00006400000c000b */
[----:B01----:R-:W-:Y:S01]  /*d3f0*/  ENDCOLLECTIVE ;  /* 0x000000000000791b */ /* 0x003fe20003800000 */
.L_x_176:
        /* <DEDUP_REMOVED lines=8> */
[----:B------:R-:W-:-:S12]  /*d480*/  IMAD.MOV.U32 R7, RZ, RZ, R14 ;  /* 0x000000ffff077224 */ /* 0x000fd800078e000e */
[----:B0-----:R-:W-:Y:S05]  /*d490*/  WARPSYNC.COLLECTIVE R15, `(.L_x_177) ;  /* 0x000000000f087348 */ /* 0x001fea0003c00000 */
[----:B------:R1:W2:Y:S02]  /*d4a0*/  SHFL.IDX P6, R14, R13, R12, R11 ;  /* 0x0000000c0d0e7389 */ /* 0x0002a400000c000b */
[----:B012---:R-:W-:Y:S01]  /*d4b0*/  ENDCOLLECTIVE ;  /* 0x000000000000791b */ /* 0x007fe20003800000 */
.L_x_177:
[----:B------:R-:W-:Y:S02]  /*d4c0*/  IMAD.MOV.U32 R13, RZ, RZ, R17 ;  /* 0x000000ffff0d7224 */ /* 0x000fe400078e0011 */
[----:B------:R-:W-:Y:S01]  /*d4d0*/  IMAD.MOV.U32 R12, RZ, RZ, 0x4 ;  /* 0x00000004ff0c7424 */ /* 0x000fe200078e00ff */
[----:B------:R-:W-:-:S13]  /*d4e0*/  IADD3 R2, P0, R14, R5, RZ ;  /* 0x000000050e027210 */ /* 0x000fda0007f1e0ff */
[----:B------:R-:W-:Y:S05]  /*d4f0*/  WARPSYNC.COLLECTIVE R15, `(.L_x_178) ;  /* 0x000000000f087348 */ /* 0x000fea0003c00000 */
[----:B------:R0:W1:Y:S02]  /*d500*/  SHFL.IDX P6, R14, R13, R12, R11 ;  /* 0x0000000c0d0e7389 */ /* 0x00006400000c000b */
[----:B01----:R-:W-:Y:S01]  /*d510*/  ENDCOLLECTIVE ;  /* 0x000000000000791b */ /* 0x003fe20003800000 */
.L_x_178:
[----:B------:R-:W-:-:S05]  /*d520*/  IADD3.X R3, RZ, R7, RZ, P0, !PT ;  /* 0x00000007ff037210 */ /* 0x000fca00007fe4ff */
[----:B------:R-:W-:Y:S01]  /*d530*/  @!PT LDS RZ, [RZ] ;  /* 0x00000000fffff984 */ /* 0x000fe20000000800 */
[----:B------:R-:W-:Y:S01]  /*d540*/  @!PT LDS RZ, [RZ] ;  /* 0x00000000fffff984 */ /* 0x000fe20000000800 */
[----:B------:R-:W-:Y:S01]  /*d550*/  @!PT LDS RZ, [RZ] ;  /* 0x00000000fffff984 */ /* 0x000fe20000000800 */
[----:B------:R0:W-:Y:S01]  /*d560*/  LDGSTS.E.BYPASS.LTC128B.128 [R0+0x1c00], desc[UR50][R2.64], !P1 ;  /* 0x01c0000002007fae */ /* 0x0001e2000c901d72 */
[----:B------:R-:W-:Y:S01]  /*d570*/  ISETP.LT.OR P1, PT, R6, 0x41, P2 ;  /* 0x000000410600780c */ /* 0x000fe20001721670 */
[----:B------:R-:W-:Y:S02]  /*d580*/  IMAD.MOV.U32 R13, RZ, RZ, R16 ;  /* 0x000000ffff0d7224 */ /* 0x000fe400078e0010 */
[----:B------:R-:W-:-:S10]  /*d590*/  IMAD.MOV.U32 R8, RZ, RZ, R14 ;  /* 0x000000ffff087224 */ /* 0x000fd400078e000e */
[----:B0-----:R-:W-:Y:S05]  /*d5a0*/  WARPSYNC.COLLECTIVE R15, `(.L_x_179) ;  /* 0x000000000f087348 */ /* 0x001fea0003c00000 */
[----:B------:R1:W2:Y:S02]  /*d5b0*/  SHFL.IDX P6, R14, R13, R12, R11 ;  /* 0x0000000c0d0e7389 */ /* 0x0002a400000c000b */
[----:B012---:R-:W-:Y:S01]  /*d5c0*/  ENDCOLLECTIVE ;  /* 0x000000000000791b */ /* 0x007fe20003800000 */
.L_x_179:
[----:B------:R-:W-:Y:S01]  /*d5d0*/  MOV R13, R17 ;  /* 0x00000011000d7202 */ /* 0x000fe20000000f00 */
[----:B------:R-:W-:Y:S02]  /*d5e0*/  IMAD.MOV.U32 R12, RZ, RZ, 0x5 ;  /* 0x00000005ff0c7424 */ /* 0x000fe400078e00ff */
[----:B------:R-:W-:-:S07]  /*d5f0*/  IMAD.MOV.U32 R10, RZ, RZ, R14 ;  /* 0x000000ffff0a7224 */ /* 0x000fce00078e000e */
[----:B------:R-:W-:Y:S05]  /*d600*/  WARPSYNC.COLLECTIVE R15, `(.L_x_180) ;  /* 0x000000000f087348 */ /* 0x000fea0003c00000 */
[----:B------:R0:W1:Y:S02]  /*d610*/  SHFL.IDX P6, R14, R13, R12, R11 ;  /* 0x0000000c0d0e7389 */ /* 0x00006400000c000b */
[----:B01----:R-:W-:Y:S01]  /*d620*/  ENDCOLLECTIVE ;  /* 0x000000000000791b */ /* 0x003fe20003800000 */
.L_x_180:
        /* <DEDUP_REMOVED lines=12> */
.L_x_181:
[----:B------:R-:W-:Y:S02]  /*d6f0*/  IMAD.MOV.U32 R13, RZ, RZ, R17 ;  /* 0x000000ffff0d7224 */ /* 0x000fe400078e0011 */
[----:B------:R-:W-:Y:S01]  /*d700*/  IMAD.MOV.U32 R12, RZ, RZ, 0x6 ;  /* 0x00000006ff0c7424 */ /* 0x000fe200078e00ff */
[----:B------:R-:W-:-:S13]  /*d710*/  IADD3 R2, P0, R14, R5, RZ ;  /* 0x000000050e027210 */ /* 0x000fda0007f1e0ff */
[----:B------:R-:W-:Y:S05]  /*d720*/  WARPSYNC.COLLECTIVE R15, `(.L_x_182) ;  /* 0x000000000f087348 */ /* 0x000fea0003c00000 */
[----:B------:R0:W1:Y:S02]  /*d730*/  SHFL.IDX P6, R14, R13, R12, R11 ;  /* 0x0000000c0d0e7389 */ /* 0x00006400000c000b */
[----:B01----:R-:W-:Y:S01]  /*d740*/  ENDCOLLECTIVE ;  /* 0x000000000000791b */ /* 0x003fe20003800000 */
.L_x_182:
[----:B------:R-:W-:-:S05]  /*d750*/  IMAD.X R3, RZ, RZ, R7, P0 ;  /* 0x000000ffff037224 */ /* 0x000fca00000e0607 */
[----:B------:R-:W-:Y:S01]  /*d760*/  @!PT LDS RZ, [RZ] ;  /* 0x00000000fffff984 */ /* 0x000fe20000000800 */
[----:B------:R-:W-:Y:S01]  /*d770*/  @!PT LDS RZ, [RZ] ;  /* 0x00000000fffff984 */ /* 0x000fe20000000800 */
[----:B------:R-:W-:Y:S01]  /*d780*/  @!PT LDS RZ, [RZ] ;  /* 0x00000000fffff984 */ /* 0x000fe20000000800 */
[----:B------:R0:W-:Y:S01]  /*d790*/  LDGSTS.E.BYPASS.LTC128B.128 [R0+0x2c00], desc[UR50][R2.64], !P1 ;  /* 0x02c0000002007fae */ /* 0x0001e2000c901d72 */
[----:B------:R-:W-:Y:S01]  /*d7a0*/  ISETP.LT.OR P1, PT, R6, 0x61, P2 ;  /* 0x000000610600780c */ /* 0x000fe20001721670 */
[----:B------:R-:W-:Y:S01]  /*d7b0*/  IMAD.MOV.U32 R13, RZ, RZ, R16 ;  /* 0x000000ffff0d7224 */ /* 0x000fe200078e0010 */
[----:B------:R-:W-:-:S11]  /*d7c0*/  MOV R8, R14 ;  /* 0x0000000e00087202 */ /* 0x000fd60000000f00 */
[----:B0-----:R-:W-:Y:S05]  /*d7d0*/  WARPSYNC.COLLECTIVE R15, `(.L_x_183) ;  /* 0x000000000f087348 */ /* 0x001fea0003c00000 */
[----:B------:R1:W2:Y:S02]  /*d7e0*/  SHFL.IDX P6, R14, R13, R12, R11 ;  /* 0x0000000c0d0e7389 */ /* 0x0002a400000c000b */
[----:B012---:R-:W-:Y:S01]  /*d7f0*/  ENDCOLLECTIVE ;  /* 0x000000000000791b */ /* 0x007fe20003800000 */
.L_x_183:
[----:B------:R-:W-:Y:S02]  /*d800*/  IMAD.MOV.U32 R13, RZ, RZ, R17 ;  /* 0x000000ffff0d7224 */ /* 0x000fe400078e0011 */
[----:B------:R-:W-:Y:S02]  /*d810*/  IMAD.MOV.U32 R12, RZ, RZ, 0x7 ;  /* 0x00000007ff0c7424 */ /* 0x000fe400078e00ff */
[----:B------:R-:W-:-:S07]  /*d820*/  IMAD.MOV.U32 R10, RZ, RZ, R14 ;  /* 0x000000ffff0a7224 */ /* 0x000fce00078e000e */
[----:B------:R-:W-:Y:S05]  /*d830*/  WARPSYNC.COLLECTIVE R15, `(.L_x_184) ;  /* 0x000000000f087348 */ /* 0x000fea0003c00000 */
[----:B------:R0:W1:Y:S02]  /*d840*/  SHFL.IDX P6, R14, R13, R12, R11 ;  /* 0x0000000c0d0e7389 */ /* 0x00006400000c000b */
[----:B01----:R-:W-:Y:S01]  /*d850*/  ENDCOLLECTIVE ;  /* 0x000000000000791b */ /* 0x003fe20003800000 */
.L_x_184:
[----:B------:R-:W-:-:S05]  /*d860*/  IADD3 R2, P0, R10, R5, RZ ;  /* 0x000000050a027210 */ /* 0x000fca0007f1e0ff */
[----:B------:R-:W-:-:S05]  /*d870*/  IMAD.X R3, RZ, RZ, R8, P0 ;  /* 0x000000ffff037224 */ /* 0x000fca00000e0608 */
[----:B------:R-:W-:Y:S01]  /*d880*/  @!PT LDS RZ, [RZ] ;  /* 0x00000000fffff984 */ /* 0x000fe20000000800 */
[----:B------:R-:W-:Y:S01]  /*d890*/  @!PT LDS RZ, [RZ] ;  /* 0x00000000fffff984 */ /* 0x000fe20000000800 */
[----:B------:R-:W-:Y:S01]  /*d8a0*/  @!PT LDS RZ, [RZ] ;  /* 0x00000000fffff984 */ /* 0x000fe20000000800 */
[----:B------:R0:W-:Y:S01]  /*d8b0*/  LDGSTS.E.BYPASS.LTC128B.128 [R0+0x3400], desc[UR50][R2.64], !P1 ;  /* 0x0340000002007fae */ /* 0x0001e2000c901d72 */
[----:B------:R-:W-:Y:S01]  /*d8c0*/  MOV R13, R16 ;  /* 0x00000010000d7202 */ /* 0x000fe20000000f00 */
[----:B------:R-:W-:-:S07]  /*d8d0*/  IMAD.MOV.U32 R7, RZ, RZ, R14 ;  /* 0x000000ffff077224 */ /* 0x000fce00078e000e */
[----:B0-----:R-:W-:Y:S05]  /*d8e0*/  WARPSYNC.COLLECTIVE R15, `(.L_x_185) ;  /* 0x000000000f087348 */ /* 0x001fea0003c00000 */
[----:B------:R1:W2:Y:S02]  /*d8f0*/  SHFL.IDX P6, R14, R13, R12, R11 ;  /* 0x0000000c0d0e7389 */ /* 0x0002a400000c000b */
[----:B012---:R-:W-:Y:S01]  /*d900*/  ENDCOLLECTIVE ;  /* 0x000000000000791b */ /* 0x007fe20003800000 */
.L_x_185:
[----:B------:R-:W-:Y:S05]  /*d910*/  BRA `(.L_x_186) ;  /* 0xffffffc000347947 */ /* 0x000fea000383ffff */
.L_x_69:
[----:B0-----:R0:W2:Y:S02]  /*d920*/  SYNCS.PHASECHK.TRANS64.TRYWAIT P0, [R7+URZ+0x16820], R0 ;  /* 0x01682000070075a7 */ /* 0x0010a4000800017f */
[----:B--2---:R-:W-:Y:S05]  /*d930*/  @!P0 NANOSLEEP.SYNCS 0x989680 ;  /* 0x009896800000895d */ /* 0x004fea0003900000 */
[----:B------:R-:W2:Y:S02]  /*d940*/  @!P0 SYNCS.PHASECHK.TRANS64 P0, [R7+URZ+0x16820], R0 ;  /* 0x01682000070085a7 */ /* 0x000ea4000800007f */
[----:B--2---:R-:W-:Y:S05]  /*d950*/  @!P0 BRA `(.L_x_69) ;  /* 0xfffffffc00f08947 */ /* 0x004fea000383ffff */
[----:B------:R-:W-:Y:S05]  /*d960*/  BRA `(.L_x_187) ;  /* 0xffffffc000cc7947 */ /* 0x000fea000383ffff */
.L_x_70:
        /* <DEDUP_REMOVED lines=8> */
[----:B0-----:R-:W-:Y:S05]  /*d9f0*/  WARPSYNC.COLLECTIVE R15, `(.L_x_189) ;  /* 0x000000000f087348 */ /* 0x001fea0003c00000 */
[----:B------:R1:W2:Y:S02]  /*da00*/  SHFL.IDX P6, R14, R13, R12, R11 ;  /* 0x0000000c0d0e7389 */ /* 0x0002a400000c000b */
[----:B012---:R-:W-:Y:S01]  /*da10*/  ENDCOLLECTIVE ;  /* 0x000000000000791b */ /* 0x007fe20003800000 */
.L_x_189:
[----:B------:R-:W-:Y:S05]  /*da20*/  BSYNC B0 ;  /* 0x0000000000007941 */ /* 0x000fea0003800000 */
.L_x_188:
[----:B------:R-:W-:Y:S05]  /*da30*/  BRA `(.L_x_190) ;  /* 0xffffffc000b47947 */ /* 0x000fea000383ffff */
.L_x_73:
[----:B------:R-:W-:Y:S01]  /*da40*/  BSSY B1, `(.L_x_191) ;  /* 0x0000006000017945 */ /* 0x000fe20003800000 */
[----:B------:R-:W-:-:S07]  /*da50*/  IMAD.MOV.U32 R15, RZ, RZ, -0x1 ;  /* 0xffffffffff0f7424 */ /* 0x000fce00078e00ff */
[----:B0-----:R-:W-:Y:S05]  /*da60*/  WARPSYNC.COLLECTIVE R15, `(.L_x_192) ;  /* 0x000000000f0c7348 */ /* 0x001fea0003c00000 */
[----:B------:R-:W-:Y:S02]  /*da70*/  ELECT P6, UR62, PT ;  /* 0x00000000003e782f */ /* 0x000fe400038c0000 */
[----:B------:R-:W-:Y:S01]  /*da80*/  MOV R14, UR62 ;  /* 0x0000003e000e7c02 */ /* 0x000fe20008000f00 */
[----:B0-----:R-:W-:Y:S10]  /*da90*/  ENDCOLLECTIVE ;  /* 0x000000000000791b */ /* 0x001ff40003800000 */
.L_x_192:
[----:B------:R-:W-:Y:S05]  /*daa0*/  BSYNC B1 ;  /* 0x0000000000017941 */ /* 0x000fea0003800000 */
.L_x_191:
[----:B------:R-:W-:Y:S05]  /*dab0*/  BRA `(.L_x_193) ;  /* 0xffffffc000ac7947 */ /* 0x000fea000383ffff */
.L_x_75:
[----:B0-----:R0:W1:Y:S02]  /*dac0*/  SYNCS.PHASECHK.TRANS64.TRYWAIT P1, [R5+URZ+0x16840], R0 ;  /* 0x01684000050075a7 */ /* 0x001064000802017f */
[----:B-1----:R-:W-:Y:S05]  /*dad0*/  @!P1 NANOSLEEP.SYNCS 0x989680 ;  /* 0x009896800000995d */ /* 0x002fea0003900000 */
[----:B------:R-:W1:Y:S02]  /*dae0*/  @!P1 SYNCS.PHASECHK.TRANS64 P1, [R5+URZ+0x16840], R0 ;  /* 0x01684000050095a7 */ /* 0x000e64000802007f */
[----:B-1----:R-:W-:Y:S05]  /*daf0*/  @!P1 BRA `(.L_x_75) ;  /* 0xfffffffc00f09947 */ /* 0x002fea000383ffff */
[----:B------:R-:W-:Y:S05]  /*db00*/  BRA `(.L_x_194) ;  /* 0xffffffc000cc7947 */ /* 0x000fea000383ffff */
.L_x_77:
[----:B-1----:R1:W2:Y:S02]  /*db10*/  SYNCS.PHASECHK.TRANS64.TRYWAIT P1, [R3+URZ+0x16840], R2 ;  /* 0x01684002030075a7 */ /* 0x0022a4000802017f */
[----:B--2---:R-:W-:Y:S05]  /*db20*/  @!P1 NANOSLEEP.SYNCS 0x989680 ;  /* 0x009896800000995d */ /* 0x004fea0003900000 */
[----:B------:R-:W2:Y:S02]  /*db30*/  @!P1 SYNCS.PHASECHK.TRANS64 P1, [R3+URZ+0x16840], R2 ;  /* 0x01684002030095a7 */ /* 0x000ea4000802007f */
[----:B--2---:R-:W-:Y:S05]  /*db40*/  @!P1 BRA `(.L_x_77) ;  /* 0xfffffffc00f09947 */ /* 0x004fea000383ffff */
[----:B------:R-:W-:Y:S05]  /*db50*/  BRA `(.L_x_195) ;  /* 0xffffffc000d87947 */ /* 0x000fea000383ffff */
.L_x_79:
[----:B--2---:R2:W3:Y:S02]  /*db60*/  SYNCS.PHASECHK.TRANS64.TRYWAIT P1, [R5+URZ+0x16860], R0 ;  /* 0x01686000050075a7 */ /* 0x0044e4000802017f */
[----:B---3--:R-:W-:Y:S05]  /*db70*/  @!P1 NANOSLEEP.SYNCS 0x989680 ;  /* 0x009896800000995d */ /* 0x008fea0003900000 */
[----:B------:R-:W3:Y:S02]  /*db80*/  @!P1 SYNCS.PHASECHK.TRANS64 P1, [R5+URZ+0x16860], R0 ;  /* 0x01686000050095a7 */ /* 0x000ee4000802007f */
[----:B---3--:R-:W-:Y:S05]  /*db90*/  @!P1 BRA `(.L_x_79) ;  /* 0xfffffffc00f09947 */ /* 0x008fea000383ffff */
[----:B------:R-:W-:Y:S05]  /*dba0*/  BRA `(.L_x_196) ;  /* 0xffffffc000d47947 */ /* 0x000fea000383ffff */
.L_x_197:
[----:B------:R-:W-:-:S00]  /*dbb0*/  BRA `(.L_x_197) ;  /* 0xfffffffc00fc7947 */ /* 0x000fc0000383ffff */
[----:B------:R-:W-:-:S00]  /*dbc0*/  NOP ;  /* 0x0000000000007918 */ /* 0x000fc00000000000 */
        /* <DEDUP_REMOVED lines=11> */
.L_x_3105:


//--------------------- .text._ZN7cutlass13device_kernelIN5flash11enable_sm90INS1_16FlashAttnFwdSm90INS1_25CollectiveMainloopFwdSm90ILi2EN4cute5tupleIJNS5_1CILi1EEES8_S8_EEENS6_IJNS7_ILi192EEENS7_ILi128EEENS7_ILi64EEEEEELi64ENS_6half_tEfNS_4arch4Sm90ELb0ELb0ELb0ELb1ELb1ELb0ELb0ELb1ELb1ELb1ELb0ELb0EEENS1_21CollectiveEpilogueFwdINS6_IJSA_SC_SB_EEES9_SE_SG_Li384ELb1ELb1ELb0ELb0EEENS1_36VarlenDynamicPersistentTileSchedulerILi192ELi128ELi384ELi128ELb0ELb1ELb1ELb0ELb1ELb1EEEEEEEEEvNT_6ParamsE --------------------------
	.section	.text._ZN7cutlass13device_kernelIN5flash11enable_sm90INS1_16FlashAttnFwdSm90INS1_25CollectiveMainloopFwdSm90ILi2EN4cute5tupleIJNS5_1CILi1EEES8_S8_EEENS6_IJNS7_ILi192EEENS7_ILi128EEENS7_ILi64EEEEEELi64ENS_6half_tEfNS_4arch4Sm90ELb0ELb0ELb0ELb1ELb1ELb0ELb0ELb1ELb1ELb1ELb0ELb0EEENS1_21CollectiveEpilogueFwdINS6_IJSA_SC_SB_EEES9_SE_SG_Li384ELb1ELb1ELb0ELb0EEENS1_36VarlenDynamicPersistentTileSchedulerILi192ELi128ELi384ELi128ELb0ELb1ELb1ELb0ELb1ELb1EEEEEEEEEvNT_6ParamsE,"ax",@progbits
	.align	128
.text._ZN7cutlass13device_kernelIN5flash11enable_sm90INS1_16FlashAttnFwdSm90INS1_25CollectiveMainloopFwdSm90ILi2EN4cute5tupleIJNS5_1CILi1EEES8_S8_EEENS6_IJNS7_ILi192EEENS7_ILi128EEENS7_ILi64EEEEEELi64ENS_6half_tEfNS_4arch4Sm90ELb0ELb0ELb0ELb1ELb1ELb0ELb0ELb1ELb1ELb1ELb0ELb0EEENS1_21CollectiveEpilogueFwdINS6_IJSA_SC_SB_EEES9_SE_SG_Li384ELb1ELb1ELb0ELb0EEENS1_36VarlenDynamicPersistentTileSchedulerILi192ELi128ELi384ELi128ELb0ELb1ELb1ELb0ELb1ELb1EEEEEEEEEvNT_6ParamsE:
        .type           _ZN7cutlass13device_kernelIN5flash11enable_sm90INS1_16FlashAttnFwdSm90INS1_25CollectiveMainloopFwdSm90ILi2EN4cute5tupleIJNS5_1CILi1EEES8_S8_EEENS6_IJNS7_ILi192EEENS7_ILi128EEENS7_ILi64EEEEEELi64ENS_6half_tEfNS_4arch4Sm90ELb0ELb0ELb0ELb1ELb1ELb0ELb0ELb1ELb1ELb1ELb0ELb0EEENS1_21CollectiveEpilogueFwdINS6_IJSA_SC_SB_EEES9_SE_SG_Li384ELb1ELb1ELb0ELb0EEENS1_36VarlenDynamicPersistentTileSchedulerILi192ELi128ELi384ELi128ELb0ELb1ELb1ELb0ELb1ELb1EEEEEEEEEvNT_6ParamsE,@function
        .size           _ZN7cutlass13device_kernelIN5flash11enable_sm90INS1_16FlashAttnFwdSm90INS1_25CollectiveMainloopFwdSm90ILi2EN4cute5tupleIJNS5_1CILi1EEES8_S8_EEENS6_IJNS7_ILi192EEENS7_ILi128EEENS7_ILi64EEEEEELi64ENS_6half_tEfNS_4arch4Sm90ELb0ELb0ELb0ELb1ELb1ELb0ELb0ELb1ELb1ELb1ELb0ELb0EEENS1_21CollectiveEpilogueFwdINS6_IJSA_SC_SB_EEES9_SE_SG_Li384ELb1ELb1ELb0ELb0EEENS1_36VarlenDynamicPersistentTileSchedulerILi192ELi128ELi384ELi128ELb0ELb1ELb1ELb0ELb1ELb1EEEEEEEEEvNT_6ParamsE,(.L_x_3106 - _ZN7cutlass13device_kernelIN5flash11enable_sm90INS1_16FlashAttnFwdSm90INS1_25CollectiveMainloopFwdSm90ILi2EN4cute5tupleIJNS5_1CILi1EEES8_S8_EEENS6_IJNS7_ILi192EEENS7_ILi128EEENS7_ILi64EEEEEELi64ENS_6half_tEfNS_4arch4Sm90ELb0ELb0ELb0ELb1ELb1ELb0ELb0ELb1ELb1ELb1ELb0ELb0EEENS1_21CollectiveEpilogueFwdINS6_IJSA_SC_SB_EEES9_SE_SG_Li384ELb1ELb1ELb0ELb0EEENS1_36VarlenDynamicPersistentTileSchedulerILi192ELi128ELi384ELi128ELb0ELb1ELb1ELb0ELb1ELb1EEEEEEEEEvNT_6ParamsE)
        .other          _ZN7cutlass13device_kernelIN5flash11enable_sm90INS1_16FlashAttnFwdSm90INS1_25CollectiveMainloopFwdSm90ILi2EN4cute5tupleIJNS5_1CILi1EEES8_S8_EEENS6_IJNS7_ILi192EEENS7_ILi128EEENS7_ILi64EEEEEELi64ENS_6half_tEfNS_4arch4Sm90ELb0ELb0ELb0ELb1ELb1ELb0ELb0ELb1ELb1ELb1ELb0ELb0EEENS1_21CollectiveEpilogueFwdINS6_IJSA_SC_SB_EEES9_SE_SG_Li384ELb1ELb1ELb0ELb0EEENS1_36VarlenDynamicPersistentTileSchedulerILi192ELi128ELi384ELi128ELb0ELb1ELb1ELb0ELb1ELb1EEEEEEEEEvNT_6ParamsE,@"STO_CUDA_ENTRY STV_DEFAULT"
_ZN7cutlass13device_kernelIN5flash11enable_sm90INS1_16FlashAttnFwdSm90INS1_25CollectiveMainloopFwdSm90ILi2EN4cute5tupleIJNS5_1CILi1EEES8_S8_EEENS6_IJNS7_ILi192EEENS7_ILi128EEENS7_ILi64EEEEEELi64ENS_6half_tEfNS_4arch4Sm90ELb0ELb0ELb0ELb1ELb1ELb0ELb0ELb1ELb1ELb1ELb0ELb0EEENS1_21CollectiveEpilogueFwdINS6_IJSA_SC_SB_EEES9_SE_SG_Li384ELb1ELb1ELb0ELb0EEENS1_36VarlenDynamicPersistentTileSchedulerILi192ELi128ELi384ELi128ELb0ELb1ELb1ELb0ELb1ELb1EEEEEEEEEvNT_6ParamsE:
        /* <DEDUP_REMOVED lines=45> */
.L_x_198:
        /* <DEDUP_REMOVED lines=22> */
.L_x_199:
        /* <DEDUP_REMOVED lines=18> */
.L_x_200:
        /* <DEDUP_REMOVED lines=22> */
.L_x_201:
        /* <DEDUP_REMOVED lines=23> */
.L_x_202:
        /* <DEDUP_REMOVED lines=8> */
.L_x_204:
[----:B------:R-:W-:-:S08]  /*08a0*/  NOP ;  /* 0x0000000000007918 */ /* 0x000fd00000000000 */
[----:B------:R-:W0:Y:S02]  /*08b0*/  USETMAXREG.TRY_ALLOC.CTAPOOL UP0, 0xa0 ;  /* 0x000000a0000079c8 */ /* 0x000e240008000600 */
[----:B0-----:R-:W-:-:S13]  /*08c0*/  PLOP3.LUT P0, PT, PT, PT, UP0, 0x80, 0x0 ;  /* 0x000000000000781c */ /* 0x001fda0003f0f008 */
[----:B------:R-:W-:Y:S05]  /*08d0*/  @!P0 BRA `(.L_x_204) ;  /* 0xfffffffc00f08947 */ /* 0x000fea000383ffff */
[----:B------:R-:W0:Y:S01]  /*08e0*/  S2R R2, SR_TID.X ;  /* 0x0000000000027919 */ /* 0x000e220000002100 */
[----:B-1----:R-:W1:Y:S01]  /*08f0*/  S2UR UR5, SR_CgaCtaId ;  /* 0x00000000000579c3 */ /* 0x002e620000008800 */
[----:B------:R-:W-:-:S07]  /*0900*/  UMOV UR4, 0x400 ;  /* 0x0000040000047882 */ /* 0x000fce0000000000 */
[----:B------:R-:W-:Y:S06]  /*0910*/  BAR.ARV 0x8, 0x200 ;  /* 0x0208000000007b1d */ /* 0x000fec0000002000 */
[----:B-1----:R-:W-:Y:S01]  /*0920*/  ULEA UR4, UR5, UR4, 0x18 ;  /* 0x0000000405047291 */ /* 0x002fe2000f8ec03f */
[----:B0-----:R-:W-:-:S04]  /*0930*/  LOP3.LUT R0, R2, 0xffffff80, RZ, 0xc0, !PT ;  /* 0xffffff8002007812 */ /* 0x001fc800078ec0ff */
[----:B------:R-:W-:-:S13]  /*0940*/  ISETP.NE.AND P0, PT, R0, 0x80, PT ;  /* 0x000000800000780c */ /* 0x000fda0003f05270 */
[----:B------:R-:W-:Y:S08]  /*0950*/  @!P0 BAR.ARV 0x9, 0x100 ;  /* 0x0244000000008b1d */ /* 0x000ff00000002000 */
[----:B------:R-:W-:Y:S06]  /*0960*/  BAR.SYNC.DEFER_BLOCKING 0x5, 0x200 ;  /* 0x0148000000007b1d */ /* 0x000fec0000010000 */
[----:B------:R-:W0:Y:S01]  /*0970*/  LDS.128 R32, [UR4+0x168d0] ;  /* 0x0168d004ff207984 */ /* 0x000e220008000c00 */
[----:B------:R-:W-:Y:S01]  /*0980*/  ULDC UR4, c[0x0][0xc3c] ;  /* 0x00030f0000047ab9 */ /* 0x000fe20000000800 */
[----:B------:R-:W-:Y:S06]  /*0990*/  BAR.ARV 0x4, 0x200 ;  /* 0x0108000000007b1d */ /* 0x000fec0000002000 */
[----:B0-----:R-:W-:-:S13]  /*09a0*/  ISETP.GE.AND P0, PT, R35, UR4, PT ;  /* 0x0000000423007c0c */ /* 0x001fda000bf06270 */
[----:B------:R-:W-:Y:S05]  /*09b0*/  @P0 EXIT ;  /* 0x000000000000094d */ /* 0x000fea0003800000 */
[----:B------:R-:W-:Y:S01]  /*09c0*/  VIADD R156, R2, 0xffffff80 ;  /* 0xffffff80029c7836 */ /* 0x000fe20000000000 */
[----:B------:R-:W-:Y:S01]  /*09d0*/  R2UR UR6, R33 ;  /* 0x00000000210672ca */ /* 0x000fe200000e0000 */
[----:B------:R-:W-:Y:S01]  /*09e0*/  IMAD.MOV.U32 R152, RZ, RZ, -0x2 ;  /* 0xfffffffeff987424 */ /* 0x000fe200078e00ff */
[----:B------:R-:W-:Y:S01]  /*09f0*/  R2UR UR5, R34 ;  /* 0x00000000220572ca */ /* 0x000fe200000e0000 */
[----:B------:R-:W-:Y:S01]  /*0a00*/  ULOP3.LUT UR48, UR37, 0x1, URZ, 0xfc, !UPT ;  /* 0x0000000125307892 */ /* 0x000fe2000f8efc3f */
[----:B------:R-:W-:Y:S01]  /*0a10*/  SHF.R.S32.HI R3, RZ, 0x1f, R156 ;  /* 0x0000001fff037819 */ /* 0x000fe2000001149c */
[----:B------:R-:W-:Y:S01]  /*0a20*/  UMOV UR47, URZ ;  /* 0x0000003f002f7c82 */ /* 0x000fe20008000000 */
[----:B------:R-:W-:Y:S01]  /*0a30*/  UMOV UR46, URZ ;  /* 0x0000003f002e7c82 */ /* 0x000fe20008000000 */
[----:B------:R-:W-:Y:S01]  /*0a40*/  UMOV UR36, URZ ;  /* 0x0000003f00247c82 */ /* 0x000fe20008000000 */
[CC--:B------:R-:W-:Y:S02]  /*0a50*/  LEA.HI R22, R3.reuse, R156.reuse, RZ, 0x7 ;  /* 0x0000009c03167211 */ /* 0x0c0fe400078f38ff */
[----:B------:R-:W-:-:S02]  /*0a60*/  LEA.HI R0, R3, R156, RZ, 0x4 ;  /* 0x0000009c03007211 */ /* 0x000fc400078f20ff */
[----:B------:R-:W-:Y:S02]  /*0a70*/  LOP3.LUT R5, R22, 0xffffff80, RZ, 0xc0, !PT ;  /* 0xffffff8016057812 */ /* 0x000fe400078ec0ff */
[----:B------:R-:W-:Y:S02]  /*0a80*/  LEA.HI R2, R3, R156, RZ, 0x5 ;  /* 0x0000009c03027211 */ /* 0x000fe400078f28ff */
[----:B------:R-:W-:Y:S01]  /*0a90*/  SHF.R.S32.HI R7, RZ, 0x4, R0 ;  /* 0x00000004ff077819 */ /* 0x000fe20000011400 */
[----:B------:R-:W-:Y:S01]  /*0aa0*/  IMAD.IADD R18, R156, 0x1, -R5 ;  /* 0x000000019c127824 */ /* 0x000fe200078e0a05 */
[----:B------:R-:W-:Y:S01]  /*0ab0*/  LOP3.LUT R5, R0, 0x3fffff0, RZ, 0xc0, !PT ;  /* 0x03fffff000057812 */ /* 0x000fe200078ec0ff */
[----:B------:R-:W-:Y:S01]  /*0ac0*/  IMAD.SHL.U32 R2, R2, 0x20, RZ ;  /* 0x0000002002027824 */ /* 0x000fe200078e00ff */
[----:B------:R-:W-:Y:S02]  /*0ad0*/  LEA.HI R0, R0, R7, RZ, 0x1 ;  /* 0x0000000700007211 */ /* 0x000fe400078f08ff */
[----:B------:R-:W-:Y:S01]  /*0ae0*/  SHF.R.S32.HI R9, RZ, 0x1f, R18 ;  /* 0x0000001fff097819 */ /* 0x000fe20000011412 */
[----:B------:R-:W-:Y:S01]  /*0af0*/  IMAD.IADD R5, R156, 0x1, -R5 ;  /* 0x000000019c057824 */ /* 0x000fe200078e0a05 */
[----:B------:R-:W-:-:S02]  /*0b00*/  LOP3.LUT R2, R2, 0xfffffc00, RZ, 0xc0, !PT ;  /* 0xfffffc0002027812 */ /* 0x000fc400078ec0ff */
[----:B------:R-:W-:Y:S02]  /*0b10*/  LOP3.LUT R0, R0, 0x1ffffffe, RZ, 0xc0, !PT ;  /* 0x1ffffffe00007812 */ /* 0x000fe400078ec0ff */
[----:B------:R-:W-:Y:S01]  /*0b20*/  LEA.HI R4, R9, R18, RZ, 0x2 ;  /* 0x0000001209047211 */ /* 0x000fe200078f10ff */
[----:B------:R-:W-:Y:S01]  /*0b30*/  IMAD R5, R5, 0x40, R2 ;  /* 0x0000004005057824 */ /* 0x000fe200078e0202 */
[----:B------:R-:W-:Y:S01]  /*0b40*/  LEA.HI R2, R3, R156, RZ, 0x2 ;  /* 0x0000009c03027211 */ /* 0x000fe200078f10ff */
[----:B------:R-:W-:Y:S01]  /*0b50*/  IMAD.IADD R0, R7, 0x1, -R0 ;  /* 0x0000000107007824 */ /* 0x000fe200078e0a00 */
[----:B------:R-:W-:Y:S02]  /*0b60*/  SHF.R.S32.HI R22, RZ, 0x7, R22 ;  /* 0x00000007ff167819 */ /* 0x000fe40000011416 */
[--C-:B------:R-:W-:Y:S02]  /*0b70*/  SHF.R.S32.HI R6, RZ, 0x2, R4.reuse ;  /* 0x00000002ff067819 */ /* 0x100fe40000011404 */
[----:B------:R-:W-:Y:S01]  /*0b80*/  LEA R154, R0, R5, 0x3 ;  /* 0x00000005009a7211 */ /* 0x000fe200078e18ff */
[----:B------:R-:W-:Y:S01]  /*0b90*/  IMAD.HI R0, R22, 0x55555556, RZ ;  /* 0x5555555616007827 */ /* 0x000fe200078e02ff */
[----:B------:R-:W-:-:S02]  /*0ba0*/  SHF.R.S32.HI R11, RZ, 0x1f, R4 ;  /* 0x0000001fff0b7819 */ /* 0x000fc40000011404 */
[----:B------:R-:W-:Y:S02]  /*0bb0*/  LOP3.LUT R5, R2, 0xfffffffc, RZ, 0xc0, !PT ;  /* 0xfffffffc02057812 */ /* 0x000fe400078ec0ff */
[----:B------:R-:W-:Y:S02]  /*0bc0*/  LEA.HI R11, R11, R6, RZ, 0x3 ;  /* 0x000000060b0b7211 */ /* 0x000fe400078f18ff */
[----:B------:R-:W-:Y:S01]  /*0bd0*/  LEA.HI R7, R0, R0, RZ, 0x1 ;  /* 0x0000000000077211 */ /* 0x000fe200078f08ff */
[----:B------:R-:W-:Y:S01]  /*0be0*/  IMAD.IADD R2, R156, 0x1, -R5 ;  /* 0x000000019c027824 */ /* 0x000fe200078e0a05 */
[----:B------:R-:W-:Y:S02]  /*0bf0*/  LOP3.LUT R11, R11, 0xfffffff8, RZ, 0xc0, !PT ;  /* 0xfffffff80b0b7812 */ /* 0x000fe400078ec0ff */
[----:B------:R-:W-:Y:S01]  /*0c00*/  LEA.HI R9, R9, R18, RZ, 0x5 ;  /* 0x0000001209097211 */ /* 0x000fe200078f28ff */
[----:B------:R-:W-:Y:S01]  /*0c10*/  IMAD R7, R7, -0x3, R22 ;  /* 0xfffffffd07077824 */ /* 0x000fe200078e0216 */
[----:B------:R-:W-:Y:S01]  /*0c20*/  LEA.HI R0, R2, R2, RZ, 0x1 ;  /* 0x0000000202007211 */ /* 0x000fe200078f08ff */
[----:B------:R-:W-:Y:S01]  /*0c30*/  IMAD.IADD R6, R6, 0x1, -R11 ;  /* 0x0000000106067824 */ /* 0x000fe200078e0a0b */
[----:B------:R-:W-:-:S02]  /*0c40*/  LEA.HI R3, R3, R156, RZ, 0x3 ;  /* 0x0000009c03037211 */ /* 0x000fc400078f18ff */
[----:B------:R-:W-:Y:S02]  /*0c50*/  SHF.R.S32.HI R9, RZ, 0x5, R9 ;  /* 0x00000005ff097819 */ /* 0x000fe40000011409 */
[----:B------:R-:W-:Y:S02]  /*0c60*/  LOP3.LUT R11, R0, 0x1ffffffe, RZ, 0xc0, !PT ;  /* 0x1ffffffe000b7812 */ /* 0x000fe400078ec0ff */
[----:B------:R-:W-:Y:S01]  /*0c70*/  LOP3.LUT R5, R3, 0xfffffff8, RZ, 0xc0, !PT ;  /* 0xfffffff803057812 */ /* 0x000fe200078ec0ff */
[----:B------:R-:W-:Y:S01]  /*0c80*/  IMAD R6, R9, 0x10, R6 ;  /* 0x0000001009067824 */ /* 0x000fe200078e0206 */
[----:B------:R-:W-:Y:S01]  /*0c90*/  LOP3.LUT R13, R4, 0x7ffffffc, RZ, 0xc0, !PT ;  /* 0x7ffffffc040d7812 */ /* 0x000fe200078ec0ff */
[----:B------:R-:W-:Y:S01]  /*0ca0*/  IMAD.IADD R0, R2, 0x1, -R11 ;  /* 0x0000000102007824 */ /* 0x000fe200078e0a0b */
[----:B------:R-:W-:Y:S01]  /*0cb0*/  SHF.R.S32.HI R17, RZ, 0x3, R3 ;  /* 0x00000003ff117819 */ /* 0x000fe20000011403 */
[----:B------:R-:W-:Y:S01]  /*0cc0*/  IMAD.IADD R2, R156, 0x1, -R5 ;  /* 0x000000019c027824 */ /* 0x000fe200078e0a05 */
[----:B------:R-:W-:Y:S01]  /*0cd0*/  LEA R23, R7, R6, 0x6 ;  /* 0x0000000607177211 */ /* 0x000fe200078e30ff */
[----:B------:R-:W-:-:S02]  /*0ce0*/  IMAD.IADD R13, R18, 0x1, -R13 ;  /* 0x00000001120d7824 */ /* 0x000fc400078e0a0d */
[----:B------:R-:W-:Y:S02]  /*0cf0*/  IMAD.SHL.U32 R16, R2, 0x8, RZ ;  /* 0x0000000802107824 */ /* 0x000fe400078e00ff */
[----:B------:R-:W-:Y:S02]  /*0d00*/  IMAD R152, R13, R152, 0x80 ;  /* 0x000000800d987424 */ /* 0x000fe400078e0298 */
[----:B------:R-:W-:Y:S01]  /*0d10*/  IMAD R153, R0, 0x8, R23 ;  /* 0x0000000800997824 */ /* 0x000fe200078e0217 */
[----:B------:R-:W-:-:S07]  /*0d20*/  SHF.R.S32.HI R155, RZ, 0x1f, R16 ;  /* 0x0000001fff9b7819 */ /* 0x000fce0000011410 */
.L_x_238:
[----:B012---:R-:W0:Y:S01]  /*0d30*/  LDC.64 R4, c[0x0][0xc88] ;  /* 0x00032200ff047b82 */ /* 0x007e220000000a00 */
[----:B------:R-:W-:Y:S01]  /*0d40*/  ULDC.64 UR8, c[0x0][0xa28] ;  /* 0x00028a0000087ab9 */ /* 0x000fe20000000a00 */
[----:B------:R-:W-:Y:S01]  /*0d50*/  ULDC.64 UR10, c[0x0][0xa20] ;  /* 0x00028800000a7ab9 */ /* 0x000fe20000000a00 */
[----:B------:R-:W-:Y:S01]  /*0d60*/  ULDC UR4, c[0x0][0x424] ;  /* 0x0001090000047ab9 */ /* 0x000fe20000000800 */
[----:B0-----:R-:W-:-:S06]  /*0d70*/  IMAD.WIDE R4, R35, 0x4, R4 ;  /* 0x0000000423047825 */ /* 0x001fcc00078e0204 */
[----:B------:R-:W2:Y:S01]  /*0d80*/  LDG.E R4, desc[UR50][R4.64] ;  /* 0x0000003204047981 */ /* 0x000ea2000c1e1900 */
[----:B------:R-:W-:Y:S02]  /*0d90*/  UISETP.NE.U32.AND UP0, UPT, UR8, URZ, UPT ;  /* 0x0000003f0800728c */ /* 0x000fe4000bf05070 */
[----:B------:R-:W-:Y:S02]  /*0da0*/  UISETP.NE.U32.AND UP1, UPT, UR10, URZ, UPT ;  /* 0x0000003f0a00728c */ /* 0x000fe4000bf25070 */
[----:B------:R-:W-:Y:S02]  /*0db0*/  UISETP.NE.AND.EX UP0, UPT, UR9, URZ, UPT, UP0 ;  /* 0x0000003f0900728c */ /* 0x000fe4000bf05300 */
[----:B------:R-:W-:-:S04]  /*0dc0*/  UISETP.NE.AND.EX UP1, UPT, UR11, URZ, UPT, UP1 ;  /* 0x0000003f0b00728c */ /* 0x000fc8000bf25310 */
[----:B------:R-:W-:Y:S02]  /*0dd0*/  PLOP3.LUT P0, PT, PT, PT, UP0, 0x80, 0x0 ;  /* 0x000000000000781c */ /* 0x000fe40003f0f008 */
[----:B------:R-:W-:Y:S02]  /*0de0*/  PLOP3.LUT P1, PT, PT, PT, UP1, 0x80, 0x0 ;  /* 0x000000000000781c */ /* 0x000fe40003f2f018 */
[----:B--2---:R-:W-:-:S13]  /*0df0*/  R2UR UR38, R4 ;  /* 0x00000000042672ca */ /* 0x004fda00000e0000 */
[----:B------:R-:W-:Y:S02]  /*0e00*/  USHF.R.S32.HI UR39, URZ, 0x1f, UR38 ;  /* 0x0000001f3f277899 */ /* 0x000fe40008011426 */
[----:B------:R-:W-:Y:S02]  /*0e10*/  @UP0 ULEA UR8, UP2, UR38, UR8, 0x2 ;  /* 0x0000000826080291 */ /* 0x000fe4000f84103f */
[----:B------:R-:W-:Y:S02]  /*0e20*/  @UP1 ULEA UR10, UP3, UR38, UR10, 0x2 ;  /* 0x0000000a260a1291 */ /* 0x000fe4000f86103f */
[----:B------:R-:W-:Y:S02]  /*0e30*/  @UP0 ULEA.HI.X UR9, UR38, UR9, UR39, 0x2, UP2 ;  /* 0x0000000926090291 */ /* 0x000fe400090f1427 */
[----:B------:R-:W-:Y:S01]  /*0e40*/  @UP1 ULEA.HI.X UR11, UR38, UR11, UR39, 0x2, UP3 ;  /* 0x0000000b260b1291 */ /* 0x000fe200098f1427 */
[----:B------:R-:W-:Y:S02]  /*0e50*/  IMAD.U32 R4, RZ, RZ, UR8 ;  /* 0x00000008ff047e24 */ /* 0x000fe4000f8e00ff */
[----:B------:R-:W-:-:S02]  /*0e60*/  IMAD.U32 R6, RZ, RZ, UR10 ;  /* 0x0000000aff067e24 */ /* 0x000fc4000f8e00ff */
[----:B------:R-:W-:Y:S01]  /*0e70*/  IMAD.U32 R5, RZ, RZ, UR9 ;  /* 0x00000009ff057e24 */ /* 0x000fe2000f8e00ff */
[----:B------:R-:W-:Y:S01]  /*0e80*/  ULDC.64 UR8, c[0x0][0x418] ;  /* 0x0001060000087ab9 */ /* 0x000fe20000000a00 */
[----:B------:R-:W-:-:S03]  /*0e90*/  IMAD.U32 R7, RZ, RZ, UR11 ;  /* 0x0000000bff077e24 */ /* 0x000fc6000f8e00ff */
[----:B------:R-:W2:Y:S04]  /*0ea0*/  @P0 LDG.E R4, desc[UR50][R4.64] ;  /* 0x0000003204040981 */ /* 0x000ea8000c1e1900 */
[----:B------:R-:W3:Y:S01]  /*0eb0*/  @P1 LDG.E R6, desc[UR50][R6.64] ;  /* 0x0000003206061981 */ /* 0x000ee2000c1e1900 */
[----:B------:R-:W-:Y:S01]  /*0ec0*/  UISETP.NE.U32.AND UP0, UPT, UR8, URZ, UPT ;  /* 0x0000003f0800728c */ /* 0x000fe2000bf05070 */
[----:B------:R-:W-:Y:S01]  /*0ed0*/  CS2R R28, SRZ ;  /* 0x00000000001c7805 */ /* 0x000fe2000001ff00 */
[----:B------:R-:W-:Y:S01]  /*0ee0*/  UMOV UR40, UR6 ;  /* 0x0000000600287c82 */ /* 0x000fe20008000000 */
[----:B------:R-:W-:Y:S01]  /*0ef0*/  ULDC UR6, c[0x0][0x2f0] ;  /* 0x0000bc0000067ab9 */ /* 0x000fe20000000800 */
[----:B------:R-:W-:Y:S01]  /*0f00*/  UISETP.NE.AND.EX UP0, UPT, UR9, URZ, UPT, UP0 ;  /* 0x0000003f0900728c */ /* 0x000fe2000bf05300 */
[----:B------:R-:W-:Y:S01]  /*0f10*/  IMAD.MOV.U32 R119, RZ, RZ, RZ ;  /* 0x000000ffff777224 */ /* 0x000fe200078e00ff */
[----:B------:R-:W-:Y:S01]  /*0f20*/  UMOV UR42, URZ ;  /* 0x0000003f002a7c82 */ /* 0x000fe20008000000 */
[----:B------:R-:W-:Y:S01]  /*0f30*/  UMOV UR41, UR5 ;  /* 0x0000000500297c82 */ /* 0x000fe20008000000 */
[----:B------:R-:W-:Y:S01]  /*0f40*/  USEL UR4, UR4, 0x1, UP0 ;  /* 0x0000000104047887 */ /* 0x000fe20008000000 */
[----:B------:R-:W-:-:S02]  /*0f50*/  CS2R R24, SRZ ;  /* 0x0000000000187805 */ /* 0x000fc4000001ff00 */
[----:B------:R-:W-:Y:S02]  /*0f60*/  MOV R3, RZ ;  /* 0x000000ff00037202 */ /* 0x000fe40000000f00 */
[----:B------:R-:W-:Y:S01]  /*0f70*/  CS2R R26, SRZ ;  /* 0x00000000001a7805 */ /* 0x000fe2000001ff00 */
[----:B------:R-:W-:Y:S01]  /*0f80*/  UIMAD UR4, UR4, UR6, URZ ;  /* 0x00000006040472a4 */ /* 0x000fe2000f8e023f */
[----:B------:R-:W-:Y:S02]  /*0f90*/  CS2R R30, SRZ ;  /* 0x00000000001e7805 */ /* 0x000fe4000001ff00 */
[----:B------:R-:W-:Y:S02]  /*0fa0*/  CS2R R36, SRZ ;  /* 0x0000000000247805 */ /* 0x000fe4000001ff00 */
[----:B-----5:R-:W-:Y:S02]  /*0fb0*/  CS2R R14, SRZ ;  /* 0x00000000000e7805 */ /* 0x020fe4000001ff00 */
[----:B------:R-:W-:-:S02]  /*0fc0*/  CS2R R38, SRZ ;  /* 0x0000000000267805 */ /* 0x000fc4000001ff00 */
[----:B------:R-:W-:Y:S02]  /*0fd0*/  CS2R R12, SRZ ;  /* 0x00000000000c7805 */ /* 0x000fe4000001ff00 */
[----:B------:R-:W-:Y:S01]  /*0fe0*/  CS2R R40, SRZ ;  /* 0x0000000000287805 */ /* 0x000fe2000001ff00 */
[----:B------:R-:W-:Y:S01]  /*0ff0*/  IMAD.MOV.U32 R42, RZ, RZ, RZ ;  /* 0x000000ffff2a7224 */ /* 0x000fe200078e00ff */
[----:B--2---:R-:W-:Y:S02]  /*1000*/  @P0 R2UR UR42, R4 ;  /* 0x00000000042a02ca */ /* 0x004fe400000e0000 */
[----:B------:R-:W-:Y:S02]  /*1010*/  PLOP3.LUT P0, PT, PT, PT, PT, 0x80, 0x0 ;  /* 0x000000000000781c */ /* 0x000fe40003f0f070 */
[----:B---3--:R-:W-:Y:S01]  /*1020*/  @P1 R2UR UR4, R6 ;  /* 0x00000000060412ca */ /* 0x008fe200000e0000 */
[----:B------:R-:W-:-:S14]  /*1030*/  @P1 BRA `(.L_x_205) ;  /* 0x0000000000341947 */ /* 0x000fdc0003800000 */
[----:B------:R-:W-:Y:S02]  /*1040*/  ULDC.64 UR6, c[0x0][0xa08] ;  /* 0x0002820000067ab9 */ /* 0x000fe40000000a00 */
[----:B------:R-:W-:-:S04]  /*1050*/  ISETP.NE.U32.AND P1, PT, RZ, UR6, PT ;  /* 0x00000006ff007c0c */ /* 0x000fc8000bf25070 */
[----:B------:R-:W-:-:S13]  /*1060*/  ISETP.NE.AND.EX P1, PT, RZ, UR7, PT, P1 ;  /* 0x00000007ff007c0c */ /* 0x000fda000bf25310 */
[----:B------:R-:W-:Y:S05]  /*1070*/  @!P1 BRA `(.L_x_205) ;  /* 0x0000000000249947 */ /* 0x000fea0003800000 */
[----:B------:R-:W-:Y:S02]  /*1080*/  ULDC.64 UR4, c[0x0][0xa08] ;  /* 0x0002820000047ab9 */ /* 0x000fe40000000a00 */
[----:B------:R-:W-:-:S06]  /*1090*/  UIMAD.WIDE UR4, UR38, 0x4, UR4 ;  /* 0x00000004260478a5 */ /* 0x000fcc000f8e0204 */
[----:B------:R-:W-:Y:S02]  /*10a0*/  IMAD.U32 R4, RZ, RZ, UR4 ;  /* 0x00000004ff047e24 */ /* 0x000fe4000f8e00ff */
[----:B------:R-:W-:-:S05]  /*10b0*/  IMAD.U32 R5, RZ, RZ, UR5 ;  /* 0x00000005ff057e24 */ /* 0x000fca000f8e00ff */
[----:B------:R-:W2:Y:S04]  /*10c0*/  LDG.E R6, desc[UR50][R4.64] ;  /* 0x0000003204067981 */ /* 0x000ea8000c1e1900 */
[----:B------:R-:W3:Y:S01]  /*10d0*/  LDG.E R0, desc[UR50][R4.64+0x4] ;  /* 0x0000043204007981 */ /* 0x000ee2000c1e1900 */
[----:B--2---:R-:W-:Y:S02]  /*10e0*/  R2UR UR4, R6 ;  /* 0x00000000060472ca */ /* 0x004fe400000e0000 */
[----:B---3--:R-:W-:-:S13]  /*10f0*/  R2UR UR5, R0 ;  /* 0x00000000000572ca */ /* 0x008fda00000e0000 */
[----:B------:R-:W-:-:S12]  /*1100*/  UIADD3 UR4, -UR4, UR5, URZ ;  /* 0x0000000504047290 */ /* 0x000fd8000fffe13f */
.L_x_205:
[----:B------:R-:W-:Y:S01]  /*1110*/  UIADD3 UR42, -UR42, UR4, URZ ;  /* 0x000000042a2a7290 */ /* 0x000fe2000fffe13f */
[----:B------:R-:W-:Y:S01]  /*1120*/  CS2R R44, SRZ ;  /* 0x00000000002c7805 */ /* 0x000fe2000001ff00 */
[----:B------:R-:W-:Y:S01]  /*1130*/  IMAD.MOV.U32 R43, RZ, RZ, RZ ;  /* 0x000000ffff2b7224 */ /* 0x000fe200078e00ff */
[----:B------:R-:W-:Y:S01]  /*1140*/  CS2R R46, SRZ ;  /* 0x00000000002e7805 */ /* 0x000fe2000001ff00 */
[----:B------:R-:W-:Y:S01]  /*1150*/  UISETP.GE.AND UP0, UPT, UR42, 0x1, UPT ;  /* 0x000000012a00788c */ /* 0x000fe2000bf06270 */
[----:B------:R-:W-:Y:S01]  /*1160*/  CS2R R48, SRZ ;  /* 0x0000000000307805 */ /* 0x000fe2000001ff00 */
[----:B------:R-:W-:Y:S01]  /*1170*/  UIADD3 UR4, UR42, 0x7f, URZ ;  /* 0x0000007f2a047890 */ /* 0x000fe2000fffe03f */
[----:B------:R-:W-:Y:S02]  /*1180*/  CS2R R50, SRZ ;  /* 0x0000000000327805 */ /* 0x000fe4000001ff00 */
[----:B------:R-:W-:Y:S01]  /*1190*/  CS2R R52, SRZ ;  /* 0x0000000000347805 */ /* 0x000fe2000001ff00 */
[----:B------:R-:W-:Y:S01]  /*11a0*/  IMAD.MOV.U32 R54, RZ, RZ, RZ ;  /* 0x000000ffff367224 */ /* 0x000fe200078e00ff */
[----:B------:R-:W-:Y:S01]  /*11b0*/  PLOP3.LUT P1, PT, PT, PT, UP0, 0x80, 0x0 ;  /* 0x000000000000781c */ /* 0x000fe20003f2f008 */
[----:B------:R-:W-:Y:S01]  /*11c0*/  USHF.R.S32.HI UR5, URZ, 0x1f, UR4 ;  /* 0x0000001f3f057899 */ /* 0x000fe20008011404 */
[----:B------:R-:W-:-:S03]  /*11d0*/  IMAD.MOV.U32 R56, RZ, RZ, RZ ;  /* 0x000000ffff387224 */ /* 0x000fc600078e00ff */
[----:B------:R-:W-:-:S08]  /*11e0*/  ULEA.HI UR45, UR5, UR4, URZ, 0x7 ;  /* 0x00000004052d7291 */ /* 0x000fd0000f8f383f */
[----:B------:R-:W-:Y:S05]  /*11f0*/  @!P1 BRA `(.L_x_206) ;  /* 0x0000004800309947 */ /* 0x000fea0003800000 */
[----:B------:R-:W0:Y:S01]  /*1200*/  SHFL.IDX PT, R0, R22, RZ, 0x1f ;  /* 0x00001fff16007589 */ /* 0x000e2200000e0000 */
[----:B------:R-:W1:Y:S01]  /*1210*/  S2UR UR43, SR_CgaCtaId ;  /* 0x00000000002b79c3 */ /* 0x000e620000008800 */
[----:B------:R-:W-:Y:S01]  /*1220*/  UMOV UR49, 0x400 ;  /* 0x0000040000317882 */ /* 0x000fe20000000000 */
[----:B------:R-:W-:Y:S01]  /*1230*/  USHF.R.S32.HI UR45, URZ, 0x7, UR45 ;  /* 0x000000073f2d7899 */ /* 0x000fe2000801142d */
[----:B0-----:R-:W-:Y:S01]  /*1240*/  R2UR UR44, R0 ;  /* 0x00000000002c72ca */ /* 0x001fe200000e0000 */
[----:B-1----:R-:W-:-:S12]  /*1250*/  ULEA UR49, UR43, UR49, 0x18 ;  /* 0x000000312b317291 */ /* 0x002fd8000f8ec03f */
[----:B------:R-:W-:Y:S02]  /*1260*/  UIMAD.WIDE UR4, UR44, 0x55555556, URZ ;  /* 0x555555562c0478a5 */ /* 0x000fe4000f8e023f */
[----:B------:R-:W-:Y:S02]  /*1270*/  UIADD3 UR4, UR49, 0x8400, URZ ;  /* 0x0000840031047890 */ /* 0x000fe4000fffe03f */
[----:B------:R-:W-:Y:S02]  /*1280*/  ULEA.HI UR5, UR5, UR5, URZ, 0x1 ;  /* 0x0000000505057291 */ /* 0x000fe4000f8f083f */
[----:B------:R-:W-:Y:S02]  /*1290*/  ULOP3.LUT UP0, URZ, UR4, 0x3ff, URZ, 0xc0, !UPT ;  /* 0x000003ff043f7892 */ /* 0x000fe4000f80c03f */
[----:B------:R-:W-:-:S04]  /*12a0*/  UIMAD UR5, UR5, -0x3, UR44 ;  /* 0xfffffffd050578a4 */ /* 0x000fc8000f8e022c */
[----:B------:R-:W-:Y:S01]  /*12b0*/  PLOP3.LUT P0, PT, PT, PT, UP0, 0x80, 0x0 ;  /* 0x000000000000781c */ /* 0x000fe20003f0f008 */
[----:B------:R-:W-:-:S04]  /*12c0*/  ULEA UR5, UR5, UR4, 0xd ;  /* 0x0000000405057291 */ /* 0x000fc8000f8e683f */
[----:B------:R-:W-:-:S04]  /*12d0*/  USHF.R.U32.HI UR5, URZ, 0x4, UR5 ;  /* 0x000000043f057899 */ /* 0x000fc80008011605 */
[----:B------:R-:W-:-:S04]  /*12e0*/  ULOP3.LUT UR52, UR5, 0x3fff, URZ, 0xc0, !UPT ;  /* 0x00003fff05347892 */ /* 0x000fc8000f8ec03f */
[----:B------:R-:W-:Y:S08]  /*12f0*/  @!P0 BRA `(.L_x_207) ;  /* 0x0000000000408947 */ /* 0x000ff00003800000 */
[----:B------:R-:W-:Y:S01]  /*1300*/  MOV R0, 0x0 ;  /* 0x0000000000007802 */ /* 0x000fe20000000f00 */
[----:B------:R-:W-:Y:S01]  /*1310*/  ULDC.64 UR4, c[0x4][0x88] ;  /* 0x0100220000047ab9 */ /* 0x000fe20000000a00 */
[----:B------:R-:W-:Y:S01]  /*1320*/  ULDC.64 UR6, c[0x4][0x28] ;  /* 0x01000a0000067ab9 */ /* 0x000fe20000000a00 */
[----:B------:R-:W-:Y:S01]  /*1330*/  IMAD.U32 R4, RZ, RZ, UR4 ;  /* 0x00000004ff047e24 */ /* 0x000fe2000f8e00ff */
[----:B------:R0:W1:Y:S01]  /*1340*/  LDC.64 R14, c[0x4][R0] ;  /* 0x01000000000e7b82 */ /* 0x0000620000000a00 */
[----:B------:R-:W-:Y:S01]  /*1350*/  MOV R5, UR5 ;  /* 0x0000000500057c02 */ /* 0x000fe20008000f00 */
[----:B------:R-:W-:Y:S01]  /*1360*/  ULDC.64 UR4, c[0x4][0x90] ;  /* 0x0100240000047ab9 */ /* 0x000fe20000000a00 */
        /* <DEDUP_REMOVED lines=9> */
.L_x_207:
[----:B------:R-:W-:Y:S01]  /*1400*/  ULEA.HI UR4, UR47, UR47, URZ, 0x1 ;  /* 0x0000002f2f047291 */ /* 0x000fe2000f8f083f */
[----:B------:R-:W-:-:S03]  /*1410*/  IMAD.U32 R3, RZ, RZ, UR48 ;  /* 0x00000030ff037e24 */ /* 0x000fc6000f8e00ff */
[----:B------:R-:W-:Y:S02]  /*1420*/  ULOP3.LUT UR4, UR4, 0xfffffffe, URZ, 0xc0, !UPT ;  /* 0xfffffffe04047892 */ /* 0x000fe4000f8ec03f */
[----:B------:R-:W-:Y:S02]  /*1430*/  ISETP.NE.AND P0, PT, R3, 0x3, PT ;  /* 0x000000030300780c */ /* 0x000fe40003f05270 */
[----:B------:R-:W-:-:S06]  /*1440*/  UIADD3 UR4, UR47, -UR4, URZ ;  /* 0x800000042f047290 */ /* 0x000fcc000fffe03f */
[----:B------:R-:W-:-:S04]  /*1450*/  MOV R0, UR4 ;  /* 0x0000000400007c02 */ /* 0x000fc80008000f00 */
[----:B------:R-:W-:-:S04]  /*1460*/  SHF.L.U32 R0, R0, 0x1f, RZ ;  /* 0x0000001f00007819 */ /* 0x000fc800000006ff */
[----:B------:R-:W0:Y:S02]  /*1470*/  SYNCS.PHASECHK.TRANS64.TRYWAIT P1, [UR49+0x16800], R0 ;  /* 0x01680000ff0075a7 */ /* 0x000e240008020171 */
[----:B0-----:R-:W-:Y:S05]  /*1480*/  @!P1 BRA `(.L_x_208) ;  /* 0x000000b400bc9947 */ /* 0x001fea0003800000 */
.L_x_323:
[----:B------:R-:W-:Y:S05]  /*1490*/  @!P0 BRA `(.L_x_209) ;  /* 0x0000000000048947 */ /* 0x000fea0003800000 */
[----:B------:R-:W-:Y:S01]  /*14a0*/  BPT.TRAP 0x1 ;  /* 0x000000040000795c */ /* 0x000fe20000300000 */
.L_x_209:
[----:B------:R-:W-:Y:S02]  /*14b0*/  IMAD.U32 R4, RZ, RZ, UR36 ;  /* 0x00000024ff047e24 */ /* 0x000fe4000f8e00ff */
[----:B0-----:R-:W-:-:S03]  /*14c0*/  IMAD.U32 R3, RZ, RZ, UR46 ;  /* 0x0000002eff037e24 */ /* 0x001fc6000f8e00ff */
[----:B------:R-:W-:Y:S02]  /*14d0*/  LEA R4, R4, UR49, 0x3 ;  /* 0x0000003104047c11 */ /* 0x000fe4000f8e18ff */
[----:B------:R-:W-:-:S04]  /*14e0*/  SHF.L.U32 R3, R3, 0x1f, RZ ;  /* 0x0000001f03037819 */ /* 0x000fc800000006ff */
[----:B------:R0:W1:Y:S01]  /*14f0*/  SYNCS.PHASECHK.TRANS64.TRYWAIT P1, [R4+URZ+0x16830], R3 ;  /* 0x01683003040075a7 */ /* 0x000062000802017f */
[----:B------:R-:W-:Y:S05]  /*1500*/  @!P0 BRA `(.L_x_210) ;  /* 0x0000000000048947 */ /* 0x000fea0003800000 */
[----:B------:R-:W-:Y:S01]  /*1510*/  BPT.TRAP 0x1 ;  /* 0x000000040000795c */ /* 0x000fe20000300000 */
.L_x_210:
[----:B------:R-:W-:Y:S01]  /*1520*/  IMAD.MOV.U32 R119, RZ, RZ, RZ ;  /* 0x000000ffff777224 */ /* 0x000fe200078e00ff */
[----:B-1----:R-:W-:Y:S06]  /*1530*/  @P1 BRA `(.L_x_211) ;  /* 0x0000000000081947 */ /* 0x002fec0003800000 */
[----:B------:R-:W1:Y:S02]  /*1540*/  SYNCS.PHASECHK.TRANS64.TRYWAIT P1, [R4+URZ+0x16830], R3 ;  /* 0x01683003040075a7 */ /* 0x000e64000802017f */
[----:B-1----:R-:W-:Y:S05]  /*1550*/  @!P1 BRA `(.L_x_212) ;  /* 0x000000b400a09947 */ /* 0x002fea0003800000 */
.L_x_211:
[----:B------:R-:W-:Y:S05]  /*1560*/  WARPSYNC.ALL ;  /* 0x0000000000007948 */ /* 0x000fea0003800000 */
[----:B------:R-:W-:Y:S01]  /*1570*/  UIADD3 UR49, UR49, 0xe400, URZ ;  /* 0x0000e40031317890 */ /* 0x000fe2000fffe03f */
[----:B------:R-:W-:Y:S01]  /*1580*/  WARPGROUP.ARRIVE ;  /* 0x00000000000079c5 */ /* 0x000fe20000000000 */
[----:B------:R-:W-:Y:S02]  /*1590*/  ULOP3.LUT UR4, UR52, 0x10000, URZ, 0xfc, !UPT ;  /* 0x0001000034047892 */ /* 0x000fe4000f8efc3f */
[----:B------:R-:W-:Y:S01]  /*15a0*/  USHF.R.U32.HI UR49, URZ, 0x4, UR49 ;  /* 0x000000043f317899 */ /* 0x000fe20008011631 */
[----:B------:R-:W-:Y:S01]  /*15b0*/  UMOV UR5, 0x40000040 ;  /* 0x4000004000057882 */ /* 0x000fe20000000000 */
[----:B------:R-:W-:-:S02]  /*15c0*/  UMOV UR7, 0x40000040 ;  /* 0x4000004000077882 */ /* 0x000fc40000000000 */
[----:B------:R-:W-:Y:S02]  /*15d0*/  ULOP3.LUT UR20, UR49, 0x3fff, URZ, 0xc0, !UPT ;  /* 0x00003fff31147892 */ /* 0x000fe4000f8ec03f */
[----:B------:R-:W-:Y:S02]  /*15e0*/  UIADD3 UR8, UR4, 0x2, URZ ;  /* 0x0000000204087890 */ /* 0x000fe4000fffe03f */
[----:B------:R-:W-:Y:S01]  /*15f0*/  ULOP3.LUT UR20, UR20, 0x10000, URZ, 0xfc, !UPT ;  /* 0x0001000014147892 */ /* 0x000fe2000f8efc3f */
[----:B------:R-:W-:Y:S01]  /*1600*/  UMOV UR9, 0x40000040 ;  /* 0x4000004000097882 */ /* 0x000fe20000000000 */
[----:B------:R-:W-:Y:S02]  /*1610*/  UMOV UR11, 0x40000040 ;  /* 0x40000040000b7882 */ /* 0x000fe40000000000 */
        /* <DEDUP_REMOVED lines=23> */
.L_x_213:
[----:B------:R-:W-:Y:S01]  /*1790*/  VIADD R8, R152, UR42 ;  /* 0x0000002a98087c36 */ /* 0x000fe20008000000 */
[----:B------:R-:W-:Y:S01]  /*17a0*/  P2R R10, PR, RZ, 0x1 ;  /* 0x00000001ff0a7803 */ /* 0x000fe20000000000 */
[----:B01----:R-:W-:Y:S01]  /*17b0*/  IMAD.U32 R3, RZ, RZ, UR45 ;  /* 0x0000002dff037e24 */ /* 0x003fe2000f8e00ff */
[----:B------:R-:W-:Y:S01]  /*17c0*/  ULDC UR6, c[0x0][0x988] ;  /* 0x0002620000067ab9 */ /* 0x000fe20000000800 */
[----:B------:R-:W-:Y:S01]  /*17d0*/  UISETP.GE.AND UP0, UPT, UR42, 0x81, UPT ;  /* 0x000000812a00788c */ /* 0x000fe2000bf06270 */
[-C--:B------:R-:W-:Y:S01]  /*17e0*/  MOV R118, R119.reuse ;  /* 0x0000007700767202 */ /* 0x080fe20000000f00 */
[----:B------:R-:W-:Y:S01]  /*17f0*/  IMAD R8, R3, -0x80, R8 ;  /* 0xffffff8003087824 */ /* 0x000fe200078e0208 */
[-C--:B------:R-:W-:Y:S01]  /*1800*/  MOV R110, R119.reuse ;  /* 0x00000077006e7202 */ /* 0x080fe20000000f00 */
[--C-:B------:R-:W-:Y:S01]  /*1810*/  IMAD.MOV.U32 R116, RZ, RZ, R119.reuse ;  /* 0x000000ffff747224 */ /* 0x100fe200078e0077 */
[----:B------:R-:W-:Y:S01]  /*1820*/  MOV R102, R119 ;  /* 0x0000007700667202 */ /* 0x000fe20000000f00 */
        /* <DEDUP_REMOVED lines=20> */
[----:B------:R-:W-:Y:S01]  /*1970*/  IMAD.MOV.U32 R88, RZ, RZ, R119 ;  /* 0x000000ffff587224 */ /* 0x000fe200078e0077 */
[----:B------:R-:W-:-:S02]  /*1980*/  FMNMX.FTZ R0, R105, R0, !PT ;  /* 0x0000000069007209 */ /* 0x000fc40007810000 */
        /* <DEDUP_REMOVED lines=68> */
[C---:B------:R-:W-:Y:S02]  /*1dd0*/  ISETP.GT.AND P6, PT, R8.reuse, 0x58, PT ;  /* 0x000000580800780c */ /* 0x040fe40003fc4270 */
[----:B------:R-:W-:Y:S02]  /*1de0*/  FSEL R65, R65, -INF , P2 ;  /* 0xff80000041417808 */ /* 0x000fe40001000000 */
[----:B------:R-:W-:Y:S02]  /*1df0*/  FMNMX.FTZ R0, R127, R0, !PT ;  /* 0x000000007f007209 */ /* 0x000fe40007810000 */
[----:B------:R-:W-:-:S02]  /*1e00*/  ISETP.GT.AND P0, PT, R8, 0x59, PT ;  /* 0x000000590800780c */ /* 0x000fc40003f04270 */
[----:B------:R-:W-:Y:S02]  /*1e10*/  FSEL R129, R68, -INF , P6 ;  /* 0xff80000044817808 */ /* 0x000fe40003000000 */
[----:B------:R-:W-:Y:S02]  /*1e20*/  FMNMX.FTZ R0, R65, R0, !PT ;  /* 0x0000000041007209 */ /* 0x000fe40007810000 */
[----:B------:R-:W-:Y:S02]  /*1e30*/  FSEL R59, R59, -INF , P5 ;  /* 0xff8000003b3b7808 */ /* 0x000fe40002800000 */
[----:B------:R-:W-:Y:S02]  /*1e40*/  ISETP.GT.AND P5, PT, R8, 0x60, PT ;  /* 0x000000600800780c */ /* 0x000fe40003fa4270 */
[----:B------:R-:W-:Y:S02]  /*1e50*/  FSEL R131, R69, -INF , P0 ;  /* 0xff80000045837808 */ /* 0x000fe40000000000 */
        /* <DEDUP_REMOVED lines=13> */
[----:B------:R-:W-:Y:S02]  /*1f30*/  FSEL R77, R77, -INF , P2 ;  /* 0xff8000004d4d7808 */ /* 0x000fe40001000000 */
[----:B------:R-:W-:Y:S02]  /*1f40*/  FMNMX.FTZ R0, R135, R0, !PT ;  /* 0x0000000087007209 */ /* 0x000fe40007810000 */
[----:B------:R-:W-:Y:S02]  /*1f50*/  ISETP.GT.AND P3, PT, R8, 0x70, PT ;  /* 0x000000700800780c */ /* 0x000fe40003f64270 */
[----:B------:R-:W-:Y:S02]  /*1f60*/  FSEL R37, R62, -INF , P4 ;  /* 0xff8000003e257808 */ /* 0x000fe40002000000 */
[----:B------:R-:W-:Y:S02]  /*1f70*/  FSEL R137, R80, -INF , P3 ;  /* 0xff80000050897808 */ /* 0x000fe40001800000 */
[----:B------:R-:W-:-:S02]  /*1f80*/  FMNMX.FTZ R0, R77, R0, !PT ;  /* 0x000000004d007209 */ /* 0x000fc40007810000 */
[C---:B------:R-:W-:Y:S02]  /*1f90*/  ISETP.GT.AND P4, PT, R8.reuse, 0x71, PT ;  /* 0x000000710800780c */ /* 0x040fe40003f84270 */
[----:B------:R-:W-:Y:S02]  /*1fa0*/  FMNMX.FTZ R0, R137, R0, !PT ;  /* 0x0000000089007209 */ /* 0x000fe40007810000 */
[----:B------:R-:W-:Y:S02]  /*1fb0*/  FSEL R139, R81, -INF , P4 ;  /* 0xff800000518b7808 */ /* 0x000fe40002000000 */
[----:B------:R-:W-:Y:S02]  /*1fc0*/  ISETP.GT.AND P5, PT, R8, 0x78, PT ;  /* 0x000000780800780c */ /* 0x000fe40003fa4270 */
[----:B------:R-:W-:Y:S02]  /*1fd0*/  FMNMX.FTZ R0, R139, R0, !PT ;  /* 0x000000008b007209 */ /* 0x000fe40007810000 */
[----:B------:R-:W-:-:S02]  /*1fe0*/  FSEL R81, R84, -INF , P5 ;  /* 0xff80000054517808 */ /* 0x000fc40002800000 */
[----:B------:R-:W-:Y:S02]  /*1ff0*/  ISETP.GT.AND P6, PT, R8, 0x79, PT ;  /* 0x000000790800780c */ /* 0x000fe40003fc4270 */
[----:B------:R-:W-:Y:S02]  /*2000*/  FMNMX.FTZ R0, R81, R0, !PT ;  /* 0x0000000051007209 */ /* 0x000fe40007810000 */
[----:B------:R-:W-:Y:S02]  /*2010*/  FSEL R85, R85, -INF , P6 ;  /* 0xff80000055557808 */ /* 0x000fe40003000000 */
[----:B------:R-:W-:Y:S02]  /*2020*/  P2R R24, PR, RZ, 0x8 ;  /* 0x00000008ff187803 */ /* 0x000fe40000000000 */
[----:B------:R-:W-:Y:S01]  /*2030*/  FMNMX.FTZ R12, R85, R0, !PT ;  /* 0x00000000550c7209 */ /* 0x000fe20007810000 */
[----:B------:R-:W-:Y:S01]  /*2040*/  IMAD.U32 R0, RZ, RZ, UR6 ;  /* 0x00000006ff007e24 */ /* 0x000fe2000f8e00ff */
[----:B------:R-:W-:-:S02]  /*2050*/  P2R R30, PR, RZ, 0x1 ;  /* 0x00000001ff1e7803 */ /* 0x000fc40000000000 */
[----:B------:R-:W-:Y:S01]  /*2060*/  P2R R28, PR, RZ, 0x2 ;  /* 0x00000002ff1c7803 */ /* 0x000fe20000000000 */
[----:B------:R-:W0:Y:S01]  /*2070*/  SHFL.BFLY PT, R3, R12, 0x2, 0x1f ;  /* 0x0c401f000c037f89 */ /* 0x000e2200000e0000 */
[----:B------:R-:W-:Y:S02]  /*2080*/  P2R R26, PR, RZ, 0x4 ;  /* 0x00000004ff1a7803 */ /* 0x000fe40000000000 */
[C---:B------:R-:W-:Y:S02]  /*2090*/  ISETP.GT.AND P2, PT, R8.reuse, 0x58, PT ;  /* 0x000000580800780c */ /* 0x040fe40003f44270 */
[C---:B------:R-:W-:Y:S02]  /*20a0*/  ISETP.GT.AND P1, PT, R8.reuse, 0x59, PT ;  /* 0x000000590800780c */ /* 0x040fe40003f24270 */
[----:B------:R-:W-:Y:S02]  /*20b0*/  ISETP.GT.AND P0, PT, R8, 0x60, PT ;  /* 0x000000600800780c */ /* 0x000fe40003f04270 */
[----:B------:R-:W-:-:S02]  /*20c0*/  FSEL R45, R70, -INF , P2 ;  /* 0xff800000462d7808 */ /* 0x000fc40001000000 */
[----:B------:R-:W-:Y:S02]  /*20d0*/  FSEL R71, R71, -INF , P1 ;  /* 0xff80000047477808 */ /* 0x000fe40000800000 */
[----:B------:R-:W-:Y:S02]  /*20e0*/  FSEL R49, R74, -INF , P0 ;  /* 0xff8000004a317808 */ /* 0x000fe40000000000 */
[----:B------:R-:W-:Y:S02]  /*20f0*/  ISETP.NE.AND P0, PT, R30, RZ, PT ;  /* 0x000000ff1e00720c */ /* 0x000fe40003f05270 */
[----:B------:R-:W-:Y:S02]  /*2100*/  ISETP.NE.AND P1, PT, R28, RZ, PT ;  /* 0x000000ff1c00720c */ /* 0x000fe40003f25270 */
[----:B------:R-:W-:Y:S02]  /*2110*/  FSEL R75, R75, -INF , P0 ;  /* 0xff8000004b4b7808 */ /* 0x000fe40000000000 */
[----:B------:R-:W-:-:S02]  /*2120*/  ISETP.NE.AND P2, PT, R26, RZ, PT ;  /* 0x000000ff1a00720c */ /* 0x000fc40003f45270 */
[----:B------:R-:W-:Y:S02]  /*2130*/  ISETP.NE.AND P0, PT, R10, RZ, PT ;  /* 0x000000ff0a00720c */ /* 0x000fe40003f05270 */
[----:B0-----:R-:W-:Y:S02]  /*2140*/  FMNMX.FTZ R14, R12, R3, !PT ;  /* 0x000000030c0e7209 */ /* 0x001fe40007810000 */
[----:B------:R-:W-:Y:S02]  /*2150*/  R2UR UR6, R4 ;  /* 0x00000000040672ca */ /* 0x000fe400000e0000 */
[----:B------:R-:W-:Y:S01]  /*2160*/  MOV R94, R119 ;  /* 0x00000077005e7202 */ /* 0x000fe20000000f00 */
[----:B------:R-:W0:Y:S10]  /*2170*/  SHFL.BFLY PT, R3, R14, 0x1, 0x1f ;  /* 0x0c201f000e037f89 */ /* 0x000e3400000e0000 */
[----:B------:R-:W-:-:S04]  /*2180*/  UIADD3 UR6, UR6, 0x16840, URZ ;  /* 0x0001684006067890 */ /* 0x000fc8000fffe03f */
[----:B------:R-:W-:-:S09]  /*2190*/  UPRMT UR6, UR43, 0x654, UR6 ;  /* 0x000006542b067896 */ /* 0x000fd20008000006 */
[----:B------:R-:W-:Y:S01]  /*21a0*/  SYNCS.ARRIVE.TRANS64.RED.A1T0 RZ, [UR6], RZ ;  /* 0x000000ffffff79a7 */ /* 0x000fe20008100406 */
[----:B0-----:R-:W-:-:S04]  /*21b0*/  FMNMX.FTZ R3, R14, R3, !PT ;  /* 0x000000030e037209 */ /* 0x001fc80007810000 */
        /* <DEDUP_REMOVED lines=27> */
[----:B------:R-:W-:Y:S01]  /*2370*/  FSEL R105, R87, -INF , P6 ;  /* 0xff80000057697808 */ /* 0x000fe20003000000 */
        /* <DEDUP_REMOVED lines=31> */
[-CC-:B------:R-:W-:Y:S01]  /*2570*/  FFMA.FTZ R109, R139, R0.reuse, -R8.reuse ;  /* 0x000000008b6d7223 */ /* 0x180fe20000010808 */
[----:B------:R-:W-:Y:S01]  /*2580*/  FFMA.FTZ R81, R85, R0, -R8 ;  /* 0x0000000055517223 */ /* 0x000fe20000010808 */
[----:B------:R-:W-:Y:S01]  /*2590*/  FMNMX.FTZ R6, R55, R6, !PT ;  /* 0x0000000637067209 */ /* 0x000fe20007810000 */
[----:B------:R-:W-:-:S02]  /*25a0*/  IMAD.MOV.U32 R117, RZ, RZ, R119 ;  /* 0x000000ffff757224 */ /* 0x000fc400078e0077 */
[----:B------:R-:W4:Y:S01]  /*25b0*/  MUFU.EX2 R124, R124 ;  /* 0x0000007c007c7308 */ /* 0x000f220000000800 */
[----:B------:R-:W-:Y:S01]  /*25c0*/  FMNMX.FTZ R6, R33, R6, !PT ;  /* 0x0000000621067209 */ /* 0x000fe20007810000 */
[--C-:B------:R-:W-:Y:S02]  /*25d0*/  IMAD.MOV.U32 R115, RZ, RZ, R119.reuse ;  /* 0x000000ffff737224 */ /* 0x100fe400078e0077 */
[--C-:B------:R-:W-:Y:S01]  /*25e0*/  IMAD.MOV.U32 R113, RZ, RZ, R119.reuse ;  /* 0x000000ffff717224 */ /* 0x100fe200078e0077 */
[----:B------:R-:W-:Y:S01]  /*25f0*/  FMNMX.FTZ R6, R59, R6, !PT ;  /* 0x000000063b067209 */ /* 0x000fe20007810000 */
[----:B------:R-:W-:Y:S02]  /*2600*/  IMAD.MOV.U32 R111, RZ, RZ, R119 ;  /* 0x000000ffff6f7224 */ /* 0x000fe400078e0077 */
        /* <DEDUP_REMOVED lines=93> */
[----:B------:R-:W-:Y:S01]  /*2be0*/  F2FP.F16.F32.PACK_AB R130, R91, R130 ;  /* 0x000000825b82723e */ /* 0x000fe200000000ff */
[----:B------:R-:W-:Y:S01]  /*2bf0*/  IMAD.MOV.U32 R89, RZ, RZ, R119 ;  /* 0x000000ffff597224 */ /* 0x000fe200078e0077 */
[----:B------:R-:W-:Y:S01]  /*2c00*/  F2FP.F16.F32.PACK_AB R120, R53, R120 ;  /* 0x000000783578723e */ /* 0x000fe200000000ff */
[----:B------:R-:W-:Y:S01]  /*2c10*/  FADD.FTZ R9, R91, R34 ;  /* 0x000000225b097221 */ /* 0x000fe20000010000 */
[----:B------:R-:W-:Y:S01]  /*2c20*/  FFMA.FTZ R34, R67, R0, -R26 ;  /* 0x0000000043227223 */ /* 0x000fe2000001081a */
[----:B------:R-:W0:Y:S01]  /*2c30*/  MUFU.EX2 R12, R12 ;  /* 0x0000000c000c7308 */ /* 0x000e220000000800 */
[----:B-1----:R-:W-:Y:S01]  /*2c40*/  FADD.FTZ R36, R10, R7 ;  /* 0x000000070a247221 */ /* 0x002fe20000010000 */
[----:B------:R-:W-:Y:S01]  /*2c50*/  FADD.FTZ R38, R132, R9 ;  /* 0x0000000984267221 */ /* 0x000fe20000010000 */
[----:B------:R-:W-:Y:S01]  /*2c60*/  F2FP.F16.F32.PACK_AB R132, R93, R132 ;  /* 0x000000845d84723e */ /* 0x000fe200000000ff */
[----:B------:R-:W-:Y:S01]  /*2c70*/  IMAD.MOV.U32 R91, RZ, RZ, R119 ;  /* 0x000000ffff5b7224 */ /* 0x000fe200078e0077 */
[----:B------:R-:W-:Y:S01]  /*2c80*/  F2FP.F16.F32.PACK_AB R122, R57, R122 ;  /* 0x0000007a397a723e */ /* 0x000fe200000000ff */
[----:B------:R-:W-:Y:S01]  /*2c90*/  FADD.FTZ R9, R93, R38 ;  /* 0x000000265d097221 */ /* 0x000fe20000010000 */
[----:B------:R-:W-:Y:S01]  /*2ca0*/  F2FP.F16.F32.PACK_AB R124, R61, R124 ;  /* 0x0000007c3d7c723e */ /* 0x000fe200000000ff */
[----:B------:R-:W1:Y:S01]  /*2cb0*/  MUFU.EX2 R129, R129 ;  /* 0x0000008100817308 */ /* 0x000e620000000800 */
[----:B--2---:R-:W-:Y:S01]  /*2cc0*/  FADD.FTZ R7, R127, R36 ;  /* 0x000000247f077221 */ /* 0x004fe20000010000 */
[----:B------:R-:W-:Y:S01]  /*2cd0*/  FADD.FTZ R38, R134, R9 ;  /* 0x0000000986267221 */ /* 0x000fe20000010000 */
[----:B------:R-:W-:Y:S01]  /*2ce0*/  F2FP.F16.F32.PACK_AB R126, R69, R126 ;  /* 0x0000007e457e723e */ /* 0x000fe200000000ff */
[----:B------:R-:W-:Y:S01]  /*2cf0*/  IMAD.MOV.U32 R93, RZ, RZ, R119 ;  /* 0x000000ffff5d7224 */ /* 0x000fe200078e0077 */
[C---:B------:R-:W-:Y:S01]  /*2d00*/  F2FP.F16.F32.PACK_AB R134, R79.reuse, R134 ;  /* 0x000000864f86723e */ /* 0x040fe200000000ff */
[----:B------:R-:W-:Y:S01]  /*2d10*/  FADD.FTZ R9, R79, R38 ;  /* 0x000000264f097221 */ /* 0x000fe20000010000 */
[----:B------:R-:W-:Y:S01]  /*2d20*/  F2FP.F16.F32.PACK_AB R125, R10, R125 ;  /* 0x0000007d0a7d723e */ /* 0x000fe200000000ff */
[----:B------:R-:W2:Y:S01]  /*2d30*/  MUFU.EX2 R14, R14 ;  /* 0x0000000e000e7308 */ /* 0x000ea20000000800 */
[----:B0-----:R-:W-:Y:S01]  /*2d40*/  FADD.FTZ R36, R12, R7 ;  /* 0x000000070c247221 */ /* 0x001fe20000010000 */
[----:B------:R-:W-:Y:S01]  /*2d50*/  FADD.FTZ R38, R136, R9 ;  /* 0x0000000988267221 */ /* 0x000fe20000010000 */
[----:B------:R-:W-:-:S02]  /*2d60*/  F2FP.F16.F32.PACK_AB R136, R83, R136 ;  /* 0x000000885388723e */ /* 0x000fc400000000ff */
[----:B------:R-:W-:Y:S01]  /*2d70*/  F2FP.F16.F32.PACK_AB R127, R12, R127 ;  /* 0x0000007f0c7f723e */ /* 0x000fe200000000ff */
[----:B------:R-:W-:Y:S02]  /*2d80*/  FADD.FTZ R9, R83, R38 ;  /* 0x0000002653097221 */ /* 0x000fe40000010000 */
        /* <DEDUP_REMOVED lines=37> */
[----:B------:R-:W-:Y:S01]  /*2fe0*/  F2FP.F16.F32.PACK_AB R142, R107, R142 ;  /* 0x0000008e6b8e723e */ /* 0x000fe200000000ff */
[----:B------:R-:W-:-:S05]  /*2ff0*/  IMAD.MOV.U32 R107, RZ, RZ, R119 ;  /* 0x000000ffff6b7224 */ /* 0x000fca00078e0077 */
        /* <DEDUP_REMOVED lines=19> */
[----:B------:R-:W-:-:S06]  /*3130*/  F2FP.F16.F32.PACK_AB R146, R77, R146 ;  /* 0x000000924d92723e */ /* 0x000fcc00000000ff */
        /* <DEDUP_REMOVED lines=10> */
[----:B--2---:R-:W-:-:S06]  /*31e0*/  IMAD.MOV.U32 R97, RZ, RZ, R119 ;  /* 0x000000ffff617224 */ /* 0x004fcc00078e0077 */
        /* <DEDUP_REMOVED lines=17> */
[----:B------:R2:W3:Y:S01]  /*3300*/  MUFU.EX2 R6, R105 ;  /* 0x0000006900067308 */ /* 0x0004e20000000800 */
[----:B-1----:R-:W-:-:S07]  /*3310*/  FADD.FTZ R42, R150, R9 ;  /* 0x00000009962a7221 */ /* 0x002fce0000010000 */
[----:B------:R-:W1:Y:S01]  /*3320*/  MUFU.EX2 R81, R81 ;  /* 0x0000005100517308 */ /* 0x000e620000000800 */
[----:B0-----:R-:W-:Y:S01]  /*3330*/  FADD.FTZ R7, R103, R8 ;  /* 0x0000000867077221 */ /* 0x001fe20000010000 */
[----:B--2---:R-:W-:Y:S01]  /*3340*/  IMAD.MOV.U32 R105, RZ, RZ, R119 ;  /* 0x000000ffff697224 */ /* 0x004fe200078e0077 */
[C---:B---3--:R-:W-:Y:S02]  /*3350*/  F2FP.F16.F32.PACK_AB R151, R6.reuse, R103 ;  /* 0x000000670697723e */ /* 0x048fe400000000ff */
[----:B------:R-:W-:Y:S01]  /*3360*/  FADD.FTZ R7, R6, R7 ;  /* 0x0000000706077221 */ /* 0x000fe20000010000 */
[----:B------:R-:W-:Y:S02]  /*3370*/  IMAD.MOV.U32 R103, RZ, RZ, R119 ;  /* 0x000000ffff677224 */ /* 0x000fe400078e0077 */
[C---:B-1----:R-:W-:Y:S01]  /*3380*/  FADD.FTZ R9, R81.reuse, R42 ;  /* 0x0000002a51097221 */ /* 0x042fe20000010000 */
[----:B------:R-:W-:Y:S01]  /*3390*/  F2FP.F16.F32.PACK_AB R150, R81, R150 ;  /* 0x000000965196723e */ /* 0x000fe200000000ff */
[----:B------:R-:W-:Y:S06]  /*33a0*/  @!P1 BRA `(.L_x_214) ;  /* 0x0000001c00b09947 */ /* 0x000fec0003800000 */
[----:B------:R-:W-:Y:S01]  /*33b0*/  IMAD.MOV.U32 R6, RZ, RZ, R5 ;  /* 0x000000ffff067224 */ /* 0x000fe200078e0005 */
[----:B------:R-:W-:Y:S02]  /*33c0*/  MOV R4, R3 ;  /* 0x0000000300047202 */ /* 0x000fe40000000f00 */
        /* <DEDUP_REMOVED lines=15> */
[----:B------:R-:W-:Y:S01]  /*34c0*/  CS2R R88, SRZ ;  /* 0x0000000000587805 */ /* 0x000fe2000001ff00 */
[----:B------:R-:W-:Y:S01]  /*34d0*/  UIADD3 UR45, UR45, -0x2, URZ ;  /* 0xfffffffe2d2d7890 */ /* 0x000fe2000fffe03f */
[----:B------:R-:W-:Y:S01]  /*34e0*/  UMOV UR22, UR46 ;  /* 0x0000002e00167c82 */ /* 0x000fe20008000000 */
[----:B------:R-:W-:-:S10]  /*34f0*/  UMOV UR21, UR36 ;  /* 0x0000002400157c82 */ /* 0x000fd40008000000 */
.L_x_225:
[----:B------:R-:W-:Y:S01]  /*3500*/  ISETP.NE.AND P2, PT, RZ, UR44, PT ;  /* 0x0000002cff007c0c */ /* 0x000fe2000bf45270 */
[----:B------:R-:W-:-:S04]  /*3510*/  UISETP.NE.AND UP0, UPT, UR21, 0x1, UPT ;  /* 0x000000011500788c */ /* 0x000fc8000bf05270 */
[----:B------:R-:W-:-:S04]  /*3520*/  USEL UR46, URZ, 0x1, UP0 ;  /* 0x000000013f2e7887 */ /* 0x000fc80008000000 */
[----:B------:R-:W-:-:S04]  /*3530*/  ULOP3.LUT UR46, UR22, UR46, URZ, 0x3c, !UPT ;  /* 0x0000002e162e7292 */ /* 0x000fc8000f8e3c3f */
[----:B------:R-:W-:Y:S08]  /*3540*/  @P2 BRA `(.L_x_215) ;  /* 0x0000000000442947 */ /* 0x000ff00003800000 */
[----:B------:R-:W-:Y:S05]  /*3550*/  @!P0 BRA `(.L_x_216) ;  /* 0x0000000000048947 */ /* 0x000fea0003800000 */
[----:B------:R-:W-:Y:S01]  /*3560*/  BPT.TRAP 0x1 ;  /* 0x000000040000795c */ /* 0x000fe20000300000 */
.L_x_216:
[----:B------:R-:W0:Y:S01]  /*3570*/  S2UR UR10, SR_CgaCtaId ;  /* 0x00000000000a79c3 */ /* 0x000e220000008800 */
[----:B------:R-:W-:Y:S01]  /*3580*/  UIADD3 UR6, UR21, 0x1, URZ ;  /* 0x0000000115067890 */ /* 0x000fe2000fffe03f */
[----:B------:R-:W-:Y:S01]  /*3590*/  IMAD.U32 R0, RZ, RZ, UR46 ;  /* 0x0000002eff007e24 */ /* 0x000fe2000f8e00ff */
[----:B------:R-:W-:Y:S02]  /*35a0*/  UMOV UR7, 0x400 ;  /* 0x0000040000077882 */ /* 0x000fe40000000000 */
[----:B------:R-:W-:Y:S02]  /*35b0*/  UISETP.NE.AND UP0, UPT, UR6, 0x2, UPT ;  /* 0x000000020600788c */ /* 0x000fe4000bf05270 */
[----:B------:R-:W-:Y:S02]  /*35c0*/  SHF.L.U32 R0, R0, 0x1f, RZ ;  /* 0x0000001f00007819 */ /* 0x000fe400000006ff */
[----:B------:R-:W-:Y:S02]  /*35d0*/  USEL UR6, UR6, URZ, UP0 ;  /* 0x0000003f06067287 */ /* 0x000fe40008000000 */
[----:B0-----:R-:W-:-:S04]  /*35e0*/  ULEA UR7, UR10, UR7, 0x18 ;  /* 0x000000070a077291 */ /* 0x001fc8000f8ec03f */
[----:B------:R-:W-:-:S09]  /*35f0*/  ULEA UR6, UR6, UR7, 0x3 ;  /* 0x0000000706067291 */ /* 0x000fd2000f8e183f */
[----:B------:R0:W1:Y:S01]  /*3600*/  SYNCS.PHASECHK.TRANS64.TRYWAIT P1, [UR6+0x16830], R0 ;  /* 0x01683000ff0075a7 */ /* 0x0000620008020146 */
[----:B------:R-:W-:Y:S05]  /*3610*/  @!P0 BRA `(.L_x_217) ;  /* 0x0000000000048947 */ /* 0x000fea0003800000 */
[----:B------:R-:W-:Y:S01]  /*3620*/  BPT.TRAP 0x1 ;  /* 0x000000040000795c */ /* 0x000fe20000300000 */
.L_x_217:
[----:B-1----:R-:W-:Y:S05]  /*3630*/  @P1 BRA `(.L_x_215) ;  /* 0x0000000000081947 */ /* 0x002fea0003800000 */
[----:B------:R-:W1:Y:S02]  /*3640*/  SYNCS.PHASECHK.TRANS64.TRYWAIT P1, [UR6+0x16830], R0 ;  /* 0x01683000ff0075a7 */ /* 0x000e640008020146 */
[----:B-1----:R-:W-:Y:S05]  /*3650*/  @!P1 BRA `(.L_x_218) ;  /* 0x0000009400749947 */ /* 0x002fea0003800000 */
.L_x_215:
        /* <DEDUP_REMOVED lines=28> */
.L_x_220:
[----:B------:R-:W0:Y:S01]  /*3820*/  S2UR UR7, SR_CgaCtaId ;  /* 0x00000000000779c3 */ /* 0x000e220000008800 */
[----:B------:R-:W-:Y:S01]  /*3830*/  UMOV UR6, 0x400 ;  /* 0x0000040000067882 */ /* 0x000fe20000000000 */
[----:B------:R-:W-:-:S05]  /*3840*/  IMAD.U32 R0, RZ, RZ, UR22 ;  /* 0x00000016ff007e24 */ /* 0x000fca000f8e00ff */
[----:B------:R-:W-:Y:S01]  /*3850*/  SHF.L.U32 R0, R0, 0x1f, RZ ;  /* 0x0000001f00007819 */ /* 0x000fe200000006ff */
[----:B0-----:R-:W-:-:S04]  /*3860*/  ULEA UR6, UR7, UR6, 0x18 ;  /* 0x0000000607067291 */ /* 0x001fc8000f8ec03f */
[----:B------:R-:W-:-:S09]  /*3870*/  ULEA UR6, UR21, UR6, 0x3 ;  /* 0x0000000615067291 */ /* 0x000fd2000f8e183f */
[----:B------:R0:W1:Y:S01]  /*3880*/  SYNCS.PHASECHK.TRANS64.TRYWAIT P1, [UR6+0x16850], R0 ;  /* 0x01685000ff0075a7 */ /* 0x0000620008020146 */
[----:B------:R-:W-:Y:S05]  /*3890*/  @!P0 BRA `(.L_x_221) ;  /* 0x0000000000048947 */ /* 0x000fea0003800000 */
[----:B------:R-:W-:Y:S01]  /*38a0*/  BPT.TRAP 0x1 ;  /* 0x000000040000795c */ /* 0x000fe20000300000 */
.L_x_221:
[----:B-1----:R-:W-:Y:S05]  /*38b0*/  @P1 BRA `(.L_x_219) ;  /* 0x0000000000081947 */ /* 0x002fea0003800000 */
[----:B------:R-:W1:Y:S02]  /*38c0*/  SYNCS.PHASECHK.TRANS64.TRYWAIT P1, [UR6+0x16850], R0 ;  /* 0x01685000ff0075a7 */ /* 0x000e640008020146 */
[----:B-1----:R-:W-:Y:S05]  /*38d0*/  @!P1 BRA `(.L_x_222) ;  /* 0x0000009000ec9947 */ /* 0x002fea0003800000 */
.L_x_219:
[----:B------:R-:W2:Y:S01]  /*38e0*/  S2UR UR11, SR_CgaCtaId ;  /* 0x00000000000b79c3 */ /* 0x000ea20000008800 */
[----:B------:R-:W-:Y:S01]  /*38f0*/  UMOV UR6, 0x400 ;  /* 0x0000040000067882 */ /* 0x000fe20000000000 */
[----:B------:R-:W-:Y:S01]  /*3900*/  WARPGROUP.ARRIVE ;  /* 0x00000000000079c5 */ /* 0x000fe20000000000 */
[----:B------:R-:W-:-:S05]  /*3910*/  UMOV UR7, 0x40000040 ;  /* 0x4000004000077882 */ /* 0x000fca0000000000 */
[----:B-1----:R-:W1:Y:S01]  /*3920*/  S2R R3, SR_TID.X ;  /* 0x0000000000037919 */ /* 0x002e620000002100 */
[----:B0-----:R-:W-:Y:S01]  /*3930*/  VIADD R0, R19, 0x9 ;  /* 0x0000000913007836 */ /* 0x001fe20000000000 */
[----:B--2---:R-:W-:-:S04]  /*3940*/  ULEA UR14, UR11, UR6, 0x18 ;  /* 0x000000060b0e7291 */ /* 0x004fc8000f8ec03f */
[----:B------:R-:W-:-:S04]  /*3950*/  UIADD3 UR6, UR14, 0x400, URZ ;  /* 0x000004000e067890 */ /* 0x000fc8000fffe03f */
[----:B------:R-:W-:-:S04]  /*3960*/  USHF.R.U32.HI UR6, URZ, 0x4, UR6 ;  /* 0x000000043f067899 */ /* 0x000fc80008011606 */
[----:B------:R-:W-:Y:S01]  /*3970*/  ULOP3.LUT UR6, UR6, 0x3fff, URZ, 0xc0, !UPT ;  /* 0x00003fff06067892 */ /* 0x000fe2000f8ec03f */
[----:B-1----:R-:W-:-:S03]  /*3980*/  ISETP.GE.U32.AND P1, PT, R3, 0x180, PT ;  /* 0x000001800300780c */ /* 0x002fc60003f26070 */
[----:B------:R-:W-:Y:S01]  /*3990*/  ULEA UR10, UR21, UR6, 0xa ;  /* 0x00000006150a7291 */ /* 0x000fe2000f8e503f */
[----:B------:R-:W-:-:S06]  /*39a0*/  SEL R0, R0, 0x9, !P1 ;  /* 0x0000000900007807 */ /* 0x000fcc0004800000 */
[----:B------:R-:W-:Y:S02]  /*39b0*/  UMOV UR6, UR10 ;  /* 0x0000000a00067c82 */ /* 0x000fe40008000000 */
        /* <DEDUP_REMOVED lines=40> */
.L_x_223:
        /* <DEDUP_REMOVED lines=279> */
.L_x_224:
        /* <DEDUP_REMOVED lines=74> */
[----:B------:R-:W-:Y:S01]  /*5250*/  F2FP.F16.F32.PACK_AB R151, R53, R151 ;  /* 0x000000973597723e */ /* 0x000fe200000000ff */
[----:B------:R-:W-:Y:S06]  /*5260*/  @P1 BRA `(.L_x_225) ;  /* 0xffffffe000a41947 */ /* 0x000fec000383ffff */
.L_x_214:
[----:B------:R-:W-:Y:S06]  /*5270*/  BAR.ARV 0x8, 0x200 ;  /* 0x0208000000007b1d */ /* 0x000fec0000002000 */
[----:B------:R-:W-:Y:S05]  /*5280*/  @!P0 BRA `(.L_x_226) ;  /* 0x0000000000048947 */ /* 0x000fea0003800000 */
[----:B------:R-:W-:Y:S01]  /*5290*/  BPT.TRAP 0x1 ;  /* 0x000000040000795c */ /* 0x000fe20000300000 */
.L_x_226:
        /* <DEDUP_REMOVED lines=9> */
.L_x_227:
[----:B-1----:R-:W-:Y:S05]  /*5330*/  @P1 BRA `(.L_x_228) ;  /* 0x0000000000081947 */ /* 0x002fea0003800000 */
[----:B------:R-:W1:Y:S02]  /*5340*/  SYNCS.PHASECHK.TRANS64.TRYWAIT P1, [UR5+0x16850], R4 ;  /* 0x01685004ff0075a7 */ /* 0x000e640008020145 */
[----:B-1----:R-:W-:Y:S05]  /*5350*/  @!P1 BRA `(.L_x_229) ;  /* 0x0000007800649947 */ /* 0x002fea0003800000 */
.L_x_228:
[----:B------:R-:W-:Y:S01]  /*5360*/  UIADD3 UR4, UR4, 0x400, URZ ;  /* 0x0000040004047890 */ /* 0x000fe2000fffe03f */
[----:B------:R-:W-:Y:S01]  /*5370*/  WARPGROUP.ARRIVE ;  /* 0x00000000000079c5 */ /* 0x000fe20000000000 */
[----:B------:R-:W-:Y:S01]  /*5380*/  UMOV UR11, 0x40000040 ;  /* 0x40000040000b7882 */ /* 0x000fe20000000000 */
[----:B01----:R-:W0:Y:S01]  /*5390*/  SHFL.BFLY PT, R4, R9, 0x2, 0x1f ;  /* 0x0c401f0009047f89 */ /* 0x003e2200000e0000 */
[----:B------:R-:W-:Y:S01]  /*53a0*/  USHF.R.U32.HI UR4, URZ, 0x4, UR4 ;  /* 0x000000043f047899 */ /* 0x000fe20008011604 */
[----:B------:R-:W-:Y:S01]  /*53b0*/  MOV R29, 0xff800000 ;  /* 0xff800000001d7802 */ /* 0x000fe20000000f00 */
[----:B------:R-:W-:Y:S01]  /*53c0*/  IMAD.MOV.U32 R28, RZ, RZ, -0x800000 ;  /* 0xff800000ff1c7424 */ /* 0x000fe200078e00ff */
[----:B------:R-:W1:Y:S01]  /*53d0*/  SHFL.BFLY PT, R6, R7, 0x2, 0x1f ;  /* 0x0c401f0007067f89 */ /* 0x000e6200000e0000 */
[----:B------:R-:W-:-:S04]  /*53e0*/  ULOP3.LUT UR4, UR4, 0x3fff, URZ, 0xc0, !UPT ;  /* 0x00003fff04047892 */ /* 0x000fc8000f8ec03f */
[----:B------:R-:W-:-:S04]  /*53f0*/  ULEA UR4, UR36, UR4, 0xa ;  /* 0x0000000424047291 */ /* 0x000fc8000f8e503f */
[----:B------:R-:W-:-:S03]  /*5400*/  UIADD3 UR6, UR4, 0x80, URZ ;  /* 0x0000008004067890 */ /* 0x000fc6000fffe03f */
[----:B------:R-:W-:Y:S02]  /*5410*/  UMOV UR10, UR4 ;  /* 0x00000004000a7c82 */ /* 0x000fe40008000000 */
        /* <DEDUP_REMOVED lines=10> */
[----:B------:R-:W-:Y:S02]  /*54c0*/  FSETP.NE.FTZ.AND P1, PT, R11, RZ, PT ;  /* 0x000000ff0b00720b */ /* 0x000fe40003f35000 */
[----:B------:R-:W-:Y:S02]  /*54d0*/  CS2R R6, SRZ ;  /* 0x0000000000067805 */ /* 0x000fe4000001ff00 */
[----:B------:R-:W-:-:S09]  /*54e0*/  FSETP.NE.FTZ.AND P2, PT, R13, RZ, PT ;  /* 0x000000ff0d00720b */ /* 0x000fd20003f55000 */
[----:B------:R-:W0:Y:S01]  /*54f0*/  @P1 MUFU.LG2 R8, R11 ;  /* 0x0000000b00081308 */ /* 0x000e220000000c00 */
[----:B------:R-:W-:-:S03]  /*5500*/  @P1 FMUL.FTZ R4, R0, 0.69314718246459960938 ;  /* 0x3f31721800041820 */ /* 0x000fc60000410000 */
[----:B------:R-:W-:-:S04]  /*5510*/  @P2 FMUL.FTZ R15, R0, 0.69314718246459960938 ;  /* 0x3f317218000f2820 */ /* 0x000fc80000410000 */
[----:B------:R-:W1:Y:S08]  /*5520*/  @P2 MUFU.LG2 R10, R13 ;  /* 0x0000000d000a2308 */ /* 0x000e700000000c00 */
[----:B------:R2:W3:Y:S01]  /*5530*/  @P1 MUFU.RCP R7, R11 ;  /* 0x0000000b00071308 */ /* 0x0004e20000001000 */
[----:B0-----:R-:W-:-:S04]  /*5540*/  @P1 FMUL.FTZ R9, R8, 0.69314718246459960938 ;  /* 0x3f31721808091820 */ /* 0x001fc80000410000 */
[----:B------:R-:W-:-:S03]  /*5550*/  @P1 FFMA.FTZ R29, R4, R3, R9 ;  /* 0x00000003041d1223 */ /* 0x000fc60000010009 */
[----:B------:R2:W0:Y:S01]  /*5560*/  @P2 MUFU.RCP R6, R13 ;  /* 0x0000000d00062308 */ /* 0x0004220000001000 */
[----:B------:R-:W-:Y:S02]  /*5570*/  WARPGROUP.DEPBAR.LE gsb0, 0x0 ;  /* 0x00008000000079c5 */ /* 0x000fe40000010000 */
[----:B------:R-:W-:Y:S01]  /*5580*/  WARPGROUP.ARRIVE ;  /* 0x00000000000079c5 */ /* 0x000fe20000000000 */
[----:B-1----:R-:W-:-:S04]  /*5590*/  @P2 FMUL.FTZ R10, R10, 0.69314718246459960938 ;  /* 0x3f3172180a0a2820 */ /* 0x002fc80000410000 */
[----:B------:R-:W-:Y:S01]  /*55a0*/  @P2 FFMA.FTZ R28, R15, R5, R10 ;  /* 0x000000050f1c2223 */ /* 0x000fe2000001000a */
        /* <DEDUP_REMOVED lines=37> */
[----:B0-23--:R-:W-:Y:S05]  /*5800*/  @!P0 BRA `(.L_x_230) ;  /* 0x0000000000048947 */ /* 0x00dfea0003800000 */
[----:B------:R-:W-:Y:S01]  /*5810*/  BPT.TRAP 0x1 ;  /* 0x000000040000795c */ /* 0x000fe20000300000 */
.L_x_230:
[----:B------:R-:W-:Y:S01]  /*5820*/  UIADD3 UR4, UR5, 0x16860, URZ ;  /* 0x0001686005047890 */ /* 0x000fe2000fffe03f */
[-C--:B------:R-:W-:Y:S01]  /*5830*/  FMUL.FTZ R56, R88, R7.reuse ;  /* 0x0000000758387220 */ /* 0x080fe20000410000 */
[----:B------:R-:W-:Y:S01]  /*5840*/  UIADD3 UR36, UR36, 0x1, URZ ;  /* 0x0000000124247890 */ /* 0x000fe2000fffe03f */
[-C--:B------:R-:W-:Y:S01]  /*5850*/  FMUL.FTZ R53, R89, R7.reuse ;  /* 0x0000000759357220 */ /* 0x080fe20000410000 */
[----:B------:R-:W-:Y:S01]  /*5860*/  UPRMT UR4, UR7, 0x654, UR4 ;  /* 0x0000065407047896 */ /* 0x000fe20008000004 */
[-C--:B------:R-:W-:Y:S01]  /*5870*/  FMUL.FTZ R52, R92, R7.reuse ;  /* 0x000000075c347220 */ /* 0x080fe20000410000 */
[----:B------:R-:W-:Y:S01]  /*5880*/  UISETP.NE.AND UP0, UPT, UR36, 0x2, UPT ;  /* 0x000000022400788c */ /* 0x000fe2000bf05270 */
[-C--:B------:R-:W-:Y:S01]  /*5890*/  FMUL.FTZ R49, R93, R7.reuse ;  /* 0x000000075d317220 */ /* 0x080fe20000410000 */
[-C--:B------:R-:W-:Y:S01]  /*58a0*/  FMUL.FTZ R48, R96, R7.reuse ;  /* 0x0000000760307220 */ /* 0x080fe20000410000 */
[-C--:B------:R-:W-:Y:S01]  /*58b0*/  FMUL.FTZ R45, R97, R7.reuse ;  /* 0x00000007612d7220 */ /* 0x080fe20000410000 */
[-C--:B------:R-:W-:Y:S01]  /*58c0*/  FMUL.FTZ R44, R100, R7.reuse ;  /* 0x00000007642c7220 */ /* 0x080fe20000410000 */
[-C--:B------:R-:W-:Y:S01]  /*58d0*/  FMUL.FTZ R41, R101, R7.reuse ;  /* 0x0000000765297220 */ /* 0x080fe20000410000 */
[-C--:B------:R-:W-:Y:S01]  /*58e0*/  FMUL.FTZ R37, R104, R7.reuse ;  /* 0x0000000768257220 */ /* 0x080fe20000410000 */
[----:B------:R-:W-:Y:S01]  /*58f0*/  SYNCS.ARRIVE.TRANS64.RED.A1T0 RZ, [UR4], RZ ;  /* 0x000000ffffff79a7 */ /* 0x000fe20008100404 */
[----:B------:R-:W-:Y:S01]  /*5900*/  USEL UR4, URZ, 0x1, UP0 ;  /* 0x000000013f047887 */ /* 0x000fe20008000000 */
        /* <DEDUP_REMOVED lines=18> */
[----:B------:R-:W-:Y:S01]  /*5a30*/  PLOP3.LUT P0, PT, PT, PT, PT, 0x8, 0x0 ;  /* 0x000000000000781c */ /* 0x000fe20003f0e170 */
[-C--:B------:R-:W-:Y:S01]  /*5a40*/  FMUL.FTZ R15, R111, R6.reuse ;  /* 0x000000066f0f7220 */ /* 0x080fe20000410000 */
[-C--:B------:R-:W-:Y:S01]  /*5a50*/  FMUL.FTZ R30, R114, R6.reuse ;  /* 0x00000006721e7220 */ /* 0x080fe20000410000 */
[-C--:B------:R-:W-:Y:S01]  /*5a60*/  FMUL.FTZ R25, R115, R6.reuse ;  /* 0x0000000673197220 */ /* 0x080fe20000410000 */
[-C--:B------:R-:W-:Y:S01]  /*5a70*/  FMUL.FTZ R24, R118, R6.reuse ;  /* 0x0000000676187220 */ /* 0x080fe20000410000 */
[----:B------:R-:W-:Y:S01]  /*5a80*/  FMUL.FTZ R119, R119, R6 ;  /* 0x0000000677777220 */ /* 0x000fe20000410000 */
[----:B------:R-:W-:-:S02]  /*5a90*/  UIADD3 UR47, UR47, 0x1, URZ ;  /* 0x000000012f2f7890 */ /* 0x000fc4000fffe03f */
[----:B------:R-:W-:Y:S02]  /*5aa0*/  USEL UR36, UR36, URZ, UP0 ;  /* 0x0000003f24247287 */ /* 0x000fe40008000000 */
[----:B------:R-:W-:-:S12]  /*5ab0*/  ULOP3.LUT UR46, UR46, UR4, URZ, 0x3c, !UPT ;  /* 0x000000042e2e7292 */ /* 0x000fd8000f8e3c3f */
.L_x_206:
[----:B------:R-:W0:Y:S01]  /*5ac0*/  S2R R5, SR_CgaCtaId ;  /* 0x0000000000057919 */ /* 0x000e220000008800 */
[----:B------:R-:W-:Y:S01]  /*5ad0*/  MOV R0, 0x400 ;  /* 0x0000040000007802 */ /* 0x000fe20000000f00 */
[----:B------:R-:W-:Y:S01]  /*5ae0*/  BSSY B0, `(.L_x_231) ;  /* 0x0000190000007945 */ /* 0x000fe20003800000 */
[----:B------:R-:W-:Y:S02]  /*5af0*/  BAR.SYNC.DEFER_BLOCKING 0x5, 0x200 ;  /* 0x0148000000007b1d */ /* 0x000fe40000010000 */
[----:B0-----:R-:W-:-:S05]  /*5b00*/  LEA R0, R5, R0, 0x18 ;  /* 0x0000000005007211 */ /* 0x001fca00078ec0ff */
[----:B------:R-:W0:Y:S02]  /*5b10*/  LDS.128 R32, [R0+0x168d0] ;  /* 0x0168d00000207984 */ /* 0x000e240000000c00 */
[----:B0-----:R-:W-:Y:S02]  /*5b20*/  R2UR UR6, R33 ;  /* 0x00000000210672ca */ /* 0x001fe400000e0000 */
[----:B------:R-:W-:Y:S01]  /*5b30*/  R2UR UR5, R34 ;  /* 0x00000000220572ca */ /* 0x000fe200000e0000 */
[----:B------:R-:W-:Y:S06]  /*5b40*/  BAR.ARV 0x4, 0x200 ;  /* 0x0108000000007b1d */ /* 0x000fec0000002000 */
[----:B------:R-:W-:Y:S08]  /*5b50*/  @P0 BRA `(.L_x_232) ;  /* 0x0000000c00b80947 */ /* 0x000ff00003800000 */
[----:B------:R-:W0:Y:S01]  /*5b60*/  S2R R5, SR_SWINHI ;  /* 0x0000000000057919 */ /* 0x000e220000002f00 */
[----:B------:R-:W-:Y:S01]  /*5b70*/  F2FP.F16.F32.PACK_AB R12, R12, R37 ;  /* 0x000000250c0c723e */ /* 0x000fe200000000ff */
[----:B------:R-:W-:Y:S01]  /*5b80*/  ULDC.64 UR8, c[0x0][0xc00] ;  /* 0x0003000000087ab9 */ /* 0x000fe20000000a00 */
[----:B------:R-:W-:Y:S01]  /*5b90*/  F2FP.F16.F32.PACK_AB R13, R13, R40 ;  /* 0x000000280d0d723e */ /* 0x000fe200000000ff */
[----:B------:R-:W-:Y:S01]  /*5ba0*/  UISETP.NE.U32.AND UP0, UPT, UR8, URZ, UPT ;  /* 0x0000003f0800728c */ /* 0x000fe2000bf05070 */
[----:B------:R-:W-:Y:S01]  /*5bb0*/  F2FP.F16.F32.PACK_AB R14, R14, R31 ;  /* 0x0000001f0e0e723e */ /* 0x000fe200000000ff */
[----:B------:R-:W-:Y:S01]  /*5bc0*/  USHF.L.U32 UR16, UR38, 0x2, URZ ;  /* 0x0000000226107899 */ /* 0x000fe2000800063f */
[----:B------:R-:W-:Y:S01]  /*5bd0*/  F2FP.F16.F32.PACK_AB R15, R15, R38 ;  /* 0x000000260f0f723e */ /* 0x000fe200000000ff */
[----:B------:R-:W-:Y:S01]  /*5be0*/  UISETP.NE.AND.EX UP0, UPT, UR9, URZ, UPT, UP0 ;  /* 0x0000003f0900728c */ /* 0x000fe2000bf05300 */
[----:B------:R-:W-:Y:S01]  /*5bf0*/  F2FP.F16.F32.PACK_AB R36, R27, R36 ;  /* 0x000000241b24723e */ /* 0x000fe200000000ff */
[----:B------:R-:W-:Y:S01]  /*5c00*/  USHF.L.U64.HI UR18, UR38, 0x2, UR39 ;  /* 0x0000000226127899 */ /* 0x000fe20008010227 */
[----:B------:R-:W-:Y:S01]  /*5c10*/  F2FP.F16.F32.PACK_AB R37, R25, R30 ;  /* 0x0000001e1925723e */ /* 0x000fe200000000ff */
[----:B------:R-:W-:Y:S01]  /*5c20*/  UIADD3 UR4, UP1, UR16, UR8, URZ ;  /* 0x0000000810047290 */ /* 0x000fe2000ff3e03f */
[----:B------:R-:W-:Y:S01]  /*5c30*/  F2FP.F16.F32.PACK_AB R38, R3, R26 ;  /* 0x0000001a0326723e */ /* 0x000fe200000000ff */
[----:B------:R-:W1:Y:S08]  /*5c40*/  LDC R30, c[0x0][0xbe8] ;  /* 0x0002fa00ff1e7b82 */ /* 0x000e700000000800 */
[----:B------:R-:W-:Y:S01]  /*5c50*/  BAR.SYNC.DEFER_BLOCKING 0x1, 0x180 ;  /* 0x0046000000007b1d */ /* 0x000fe20000010000 */
[----:B------:R-:W-:-:S02]  /*5c60*/  UIADD3.X UR7, UR18, UR9, URZ, UP1, !UPT ;  /* 0x0000000912077290 */ /* 0x000fc40008ffe43f */
[----:B------:R-:W-:-:S03]  /*5c70*/  USHF.R.S32.HI UR17, URZ, 0x1f, UR41 ;  /* 0x0000001f3f117899 */ /* 0x000fc60008011429 */
[----:B------:R-:W-:Y:S01]  /*5c80*/  ULDC.64 UR10, c[0x0][0xb90] ;  /* 0x0002e400000a7ab9 */ /* 0x000fe20000000a00 */
[----:B------:R-:W-:Y:S01]  /*5c90*/  IMAD.U32 R25, RZ, RZ, UR7 ;  /* 0x00000007ff197e24 */ /* 0x000fe2000f8e00ff */
[----:B------:R-:W-:Y:S01]  /*5ca0*/  ULDC.64 UR12, c[0x0][0xc08] ;  /* 0x00030200000c7ab9 */ /* 0x000fe20000000a00 */
[----:B------:R-:W-:Y:S01]  /*5cb0*/  ULDC.64 UR14, c[0x0][0xb98] ;  /* 0x0002e600000e7ab9 */ /* 0x000fe20000000a00 */
[----:B------:R-:W-:Y:S02]  /*5cc0*/  MOV R20, R0 ;  /* 0x0000000000147202 */ /* 0x000fe40000000f00 */
[----:B0-----:R-:W-:-:S03]  /*5cd0*/  MOV R21, R5 ;  /* 0x0000000500157202 */ /* 0x001fc60000000f00 */
[----:B------:R-:W-:-:S03]  /*5ce0*/  IMAD.WIDE R4, R154, 0x2, R20 ;  /* 0x000000029a047825 */ /* 0x000fc600078e0214 */
[C---:B------:R-:W-:Y:S02]  /*5cf0*/  IADD3 R9, P1, R4.reuse, 0x40, RZ ;  /* 0x0000004004097810 */ /* 0x040fe40007f3e0ff */
[C---:B------:R-:W-:Y:S02]  /*5d00*/  IADD3 R11, P2, R4.reuse, 0x20, RZ ;  /* 0x00000020040b7810 */ /* 0x040fe40007f5e0ff */
[C---:B------:R-:W-:Y:S02]  /*5d10*/  IADD3 R33, P0, R4.reuse, 0x60, RZ ;  /* 0x0000006004217810 */ /* 0x040fe40007f1e0ff */
[----:B------:R-:W-:Y:S02]  /*5d20*/  LOP3.LUT R7, R4, 0x380, RZ, 0xc0, !PT ;  /* 0x0000038004077812 */ /* 0x000fe400078ec0ff */
[----:B------:R-:W-:Y:S02]  /*5d30*/  LOP3.LUT R8, R9, 0x380, RZ, 0xc0, !PT ;  /* 0x0000038009087812 */ /* 0x000fe400078ec0ff */
[----:B------:R-:W-:-:S02]  /*5d40*/  LOP3.LUT R10, R11, 0x380, RZ, 0xc0, !PT ;  /* 0x000003800b0a7812 */ /* 0x000fc400078ec0ff */
[----:B------:R-:W-:Y:S02]  /*5d50*/  LOP3.LUT R6, R33, 0x380, RZ, 0xc0, !PT ;  /* 0x0000038021067812 */ /* 0x000fe400078ec0ff */
[----:B------:R-:W-:Y:S02]  /*5d60*/  SHF.R.U64 R7, R7, 0x3, RZ ;  /* 0x0000000307077819 */ /* 0x000fe400000012ff */
[----:B------:R-:W-:Y:S02]  /*5d70*/  SHF.R.U64 R8, R8, 0x3, RZ ;  /* 0x0000000308087819 */ /* 0x000fe400000012ff */
[----:B------:R-:W-:Y:S02]  /*5d80*/  SHF.R.U64 R10, R10, 0x3, RZ ;  /* 0x000000030a0a7819 */ /* 0x000fe400000012ff */
[----:B------:R-:W-:Y:S02]  /*5d90*/  SHF.R.U64 R6, R6, 0x3, RZ ;  /* 0x0000000306067819 */ /* 0x000fe400000012ff */
[----:B------:R-:W-:Y:S01]  /*5da0*/  LOP3.LUT R4, R7, R4, RZ, 0x3c, !PT ;  /* 0x0000000407047212 */ /* 0x000fe200078e3cff */
[--C-:B------:R-:W-:Y:S01]  /*5db0*/  IMAD.X R7, RZ, RZ, R5.reuse, P0 ;  /* 0x000000ffff077224 */ /* 0x100fe200000e0605 */
[----:B------:R-:W-:Y:S01]  /*5dc0*/  LOP3.LUT R8, R8, R9, RZ, 0x3c, !PT ;  /* 0x0000000908087212 */ /* 0x000fe200078e3cff */
[--C-:B------:R-:W-:Y:S01]  /*5dd0*/  IMAD.X R9, RZ, RZ, R5.reuse, P1 ;  /* 0x000000ffff097224 */ /* 0x100fe200008e0605 */
[----:B------:R-:W-:Y:S01]  /*5de0*/  LOP3.LUT R10, R10, R11, RZ, 0x3c, !PT ;  /* 0x0000000b0a0a7212 */ /* 0x000fe200078e3cff */
[----:B------:R-:W-:Y:S01]  /*5df0*/  IMAD.X R11, RZ, RZ, R5, P2 ;  /* 0x000000ffff0b7224 */ /* 0x000fe200010e0605 */
[----:B------:R-:W-:-:S02]  /*5e00*/  LOP3.LUT R6, R6, R33, RZ, 0x3c, !PT ;  /* 0x0000002106067212 */ /* 0x000fc400078e3cff */
[----:B------:R-:W-:Y:S02]  /*5e10*/  MOV R55, R4 ;  /* 0x0000000400377202 */ /* 0x000fe40000000f00 */
[----:B------:R-:W-:Y:S02]  /*5e20*/  MOV R32, R6 ;  /* 0x0000000600207202 */ /* 0x000fe40000000f00 */
[----:B------:R-:W-:Y:S02]  /*5e30*/  MOV R33, R8 ;  /* 0x0000000800217202 */ /* 0x000fe40000000f00 */
[----:B------:R-:W-:Y:S02]  /*5e40*/  MOV R34, R10 ;  /* 0x0000000a00227202 */ /* 0x000fe40000000f00 */
[----:B------:R-:W-:Y:S02]  /*5e50*/  F2FP.F16.F32.PACK_AB R4, R53, R56 ;  /* 0x000000383504723e */ /* 0x000fe400000000ff */
[----:B------:R-:W-:-:S02]  /*5e60*/  F2FP.F16.F32.PACK_AB R5, R51, R54 ;  /* 0x000000363305723e */ /* 0x000fc400000000ff */
[----:B------:R-:W-:Y:S02]  /*5e70*/  F2FP.F16.F32.PACK_AB R6, R49, R52 ;  /* 0x000000343106723e */ /* 0x000fe400000000ff */
[----:B------:R-:W-:Y:S02]  /*5e80*/  F2FP.F16.F32.PACK_AB R7, R47, R50 ;  /* 0x000000322f07723e */ /* 0x000fe400000000ff */
[----:B------:R-:W-:Y:S02]  /*5e90*/  F2FP.F16.F32.PACK_AB R8, R45, R48 ;  /* 0x000000302d08723e */ /* 0x000fe400000000ff */
[----:B------:R-:W-:Y:S01]  /*5ea0*/  F2FP.F16.F32.PACK_AB R9, R43, R46 ;  /* 0x0000002e2b09723e */ /* 0x000fe200000000ff */
[----:B------:R0:W-:Y:S01]  /*5eb0*/  STSM.16.M88.4 [R55], R4 ;  /* 0x0000000437007844 */ /* 0x0001e20000000200 */
[----:B------:R-:W-:Y:S02]  /*5ec0*/  F2FP.F16.F32.PACK_AB R10, R41, R44 ;  /* 0x0000002c290a723e */ /* 0x000fe400000000ff */
[----:B------:R-:W-:-:S02]  /*5ed0*/  F2FP.F16.F32.PACK_AB R11, R39, R42 ;  /* 0x0000002a270b723e */ /* 0x000fc400000000ff */
[----:B------:R-:W-:Y:S01]  /*5ee0*/  F2FP.F16.F32.PACK_AB R39, R119, R24 ;  /* 0x000000187727723e */ /* 0x000fe200000000ff */
[----:B------:R-:W-:Y:S01]  /*5ef0*/  IMAD.U32 R24, RZ, RZ, UR4 ;  /* 0x00000004ff187e24 */ /* 0x000fe2000f8e00ff */
[----:B------:R-:W-:Y:S01]  /*5f00*/  PLOP3.LUT P2, PT, PT, PT, UP0, 0x80, 0x0 ;  /* 0x000000000000781c */ /* 0x000fe20003f4f008 */
[----:B------:R2:W-:Y:S04]  /*5f10*/  STSM.16.M88.4 [R34], R8 ;  /* 0x0000000822007844 */ /* 0x0005e80000000200 */
[----:B------:R3:W-:Y:S04]  /*5f20*/  STSM.16.M88.4 [R33], R12 ;  /* 0x0000000c21007844 */ /* 0x0007e80000000200 */
[----:B------:R3:W-:Y:S01]  /*5f30*/  STSM.16.M88.4 [R32], R36 ;  /* 0x0000002420007844 */ /* 0x0007e20000000200 */
[----:B------:R-:W-:Y:S06]  /*5f40*/  BAR.SYNC.DEFER_BLOCKING 0x1, 0x180 ;  /* 0x0046000000007b1d */ /* 0x000fec0000010000 */
[----:B------:R-:W4:Y:S01]  /*5f50*/  @P2 LDG.E R3, desc[UR50][R24.64] ;  /* 0x0000003218032981 */ /* 0x000f22000c1e1900 */
[----:B-1----:R-:W-:Y:S01]  /*5f60*/  ISETP.NE.AND P1, PT, R30, 0x1, PT ;  /* 0x000000011e00780c */ /* 0x002fe20003f25270 */
[----:B------:R-:W-:Y:S01]  /*5f70*/  UMOV UR4, URZ ;  /* 0x0000003f00047c82 */ /* 0x000fe20008000000 */
[----:B0-----:R-:W-:Y:S01]  /*5f80*/  IMAD.U32 R4, RZ, RZ, UR40 ;  /* 0x00000028ff047e24 */ /* 0x001fe2000f8e00ff */
[----:B------:R-:W-:Y:S01]  /*5f90*/  UIMAD UR7, UR17, UR10, URZ ;  /* 0x0000000a110772a4 */ /* 0x000fe2000f8e023f */
[----:B--2---:R-:W-:Y:S01]  /*5fa0*/  IMAD.U32 R10, RZ, RZ, UR40 ;  /* 0x00000028ff0a7e24 */ /* 0x004fe2000f8e00ff */
[----:B------:R-:W-:Y:S01]  /*5fb0*/  USEL UR39, UR39, URZ, !UP0 ;  /* 0x0000003f27277287 */ /* 0x000fe2000c000000 */
[----:B------:R-:W-:Y:S01]  /*5fc0*/  IMAD R5, R4, 0xc0, R153 ;  /* 0x000000c004057824 */ /* 0x000fe200078e0299 */
[----:B------:R-:W-:-:S02]  /*5fd0*/  UIMAD UR7, UR41, UR11, UR7 ;  /* 0x0000000b290772a4 */ /* 0x000fc4000f8e0207 */
[----:B------:R-:W-:Y:S02]  /*5fe0*/  UISETP.NE.U32.AND UP1, UPT, UR12, URZ, UPT ;  /* 0x0000003f0c00728c */ /* 0x000fe4000bf25070 */
[----:B------:R-:W-:Y:S01]  /*5ff0*/  MOV R4, R5 ;  /* 0x0000000500047202 */ /* 0x000fe20000000f00 */
[----:B------:R-:W-:Y:S01]  /*6000*/  USEL UR38, UR38, URZ, !UP0 ;  /* 0x0000003f26267287 */ /* 0x000fe2000c000000 */
[----:B------:R-:W0:Y:S01]  /*6010*/  @P1 LDC R26, c[0x0][0xbec] ;  /* 0x0002fb00ff1a1b82 */ /* 0x000e220000000800 */
[----:B------:R-:W-:-:S06]  /*6020*/  UISETP.NE.AND.EX UP0, UPT, UR13, URZ, UPT, UP1 ;  /* 0x0000003f0d00728c */ /* 0x000fcc000bf05310 */
[----:B------:R-:W-:Y:S01]  /*6030*/  PLOP3.LUT P3, PT, PT, PT, UP0, 0x80, 0x0 ;  /* 0x000000000000781c */ /* 0x000fe20003f6f008 */
[----:B------:R-:W1:Y:S01]  /*6040*/  @P1 LDC R40, c[0x0][0xbf0] ;  /* 0x0002fc00ff281b82 */ /* 0x000e620000000800 */
[----:B----4-:R-:W-:Y:S01]  /*6050*/  @P2 R2UR UR4, R3 ;  /* 0x00000000030422ca */ /* 0x010fe200000e0000 */
[----:B0-----:R-:W-:-:S05]  /*6060*/  @P1 IMAD.HI.U32 R3, R5, R26, RZ ;  /* 0x0000001a05031227 */ /* 0x001fca00078e00ff */
[----:B-1----:R-:W-:-:S04]  /*6070*/  @P1 SHF.R.U32.HI R4, RZ, R40, R3 ;  /* 0x00000028ff041219 */ /* 0x002fc80000011603 */
[--C-:B------:R-:W-:Y:S01]  /*6080*/  SHF.R.S32.HI R6, RZ, 0x1f, R4.reuse ;  /* 0x0000001fff067819 */ /* 0x100fe20000011404 */
[----:B------:R-:W-:Y:S02]  /*6090*/  IMAD.MOV R3, RZ, RZ, -R4 ;  /* 0x000000ffff037224 */ /* 0x000fe400078e0a04 */
[----:B------:R-:W-:Y:S02]  /*60a0*/  USHF.R.S32.HI UR9, URZ, 0x1f, UR4 ;  /* 0x0000001f3f097899 */ /* 0x000fe40008011404 */
[----:B------:R-:W-:Y:S01]  /*60b0*/  UMOV UR8, UR4 ;  /* 0x0000000400087c82 */ /* 0x000fe20008000000 */
[----:B------:R-:W-:Y:S01]  /*60c0*/  IMAD R3, R30, R3, R5 ;  /* 0x000000031e037224 */ /* 0x000fe200078e0205 */
[----:B------:R-:W-:-:S04]  /*60d0*/  UIMAD.WIDE.U32 UR10, UR41, UR10, UR8 ;  /* 0x0000000a290a72a5 */ /* 0x000fc8000f8e0008 */
[----:B------:R-:W-:Y:S01]  /*60e0*/  UIADD3 UR11, UR11, UR7, URZ ;  /* 0x000000070b0b7290 */ /* 0x000fe2000fffe03f */
[----:B------:R-:W-:Y:S01]  /*60f0*/  SHF.R.S32.HI R5, RZ, 0x1f, R3 ;  /* 0x0000001fff057819 */ /* 0x000fe20000011403 */
[----:B------:R-:W-:Y:S02]  /*6100*/  UIMAD UR7, UR39, UR14, URZ ;  /* 0x0000000e270772a4 */ /* 0x000fe4000f8e023f */
[----:B------:R-:W-:Y:S02]  /*6110*/  UIMAD.WIDE.U32 UR10, UR38, UR14, UR10 ;  /* 0x0000000e260a72a5 */ /* 0x000fe4000f8e000a */
[----:B------:R-:W-:-:S03]  /*6120*/  UIMAD UR7, UR38, UR15, UR7 ;  /* 0x0000000f260772a4 */ /* 0x000fc6000f8e0207 */
[----:B------:R-:W-:Y:S01]  /*6130*/  ULDC.64 UR14, c[0x0][0xb88] ;  /* 0x0002e200000e7ab9 */ /* 0x000fe20000000a00 */
[----:B------:R-:W-:Y:S01]  /*6140*/  IADD3 R4, P0, R4, UR10, RZ ;  /* 0x0000000a04047c10 */ /* 0x000fe2000ff1e0ff */
[----:B------:R-:W-:Y:S01]  /*6150*/  @UP0 UIADD3 UR10, UP1, UR16, UR12, URZ ;  /* 0x0000000c100a0290 */ /* 0x000fe2000ff3e03f */
[----:B------:R-:W-:Y:S01]  /*6160*/  IMAD.U32 R7, RZ, RZ, UR7 ;  /* 0x00000007ff077e24 */ /* 0x000fe2000f8e00ff */
[----:B------:R-:W-:Y:S01]  /*6170*/  ULDC UR7, c[0x0][0xa88] ;  /* 0x0002a20000077ab9 */ /* 0x000fe20000000800 */
[----:B------:R-:W-:-:S03]  /*6180*/  IMAD R8, R5, UR14, RZ ;  /* 0x0000000e05087c24 */ /* 0x000fc6000f8e02ff */
[----:B------:R-:W-:Y:S01]  /*6190*/  IADD3.X R5, R6, UR11, R7, P0, !PT ;  /* 0x0000000b06057c10 */ /* 0x000fe200087fe407 */
[----:B------:R-:W-:Y:S01]  /*61a0*/  @UP0 UIADD3.X UR11, UR18, UR13, URZ, UP1, !UPT ;  /* 0x0000000d120b0290 */ /* 0x000fe20008ffe43f */
[C---:B------:R-:W-:Y:S02]  /*61b0*/  IMAD R7, R3.reuse, UR15, R8 ;  /* 0x0000000f03077c24 */ /* 0x040fe4000f8e0208 */
[----:B------:R-:W-:Y:S01]  /*61c0*/  IMAD.U32 R8, RZ, RZ, UR10 ;  /* 0x0000000aff087e24 */ /* 0x000fe2000f8e00ff */
[----:B------:R-:W-:Y:S01]  /*61d0*/  ULDC.64 UR12, c[0x0][0xb50] ;  /* 0x0002d400000c7ab9 */ /* 0x000fe20000000a00 */
[----:B------:R-:W-:-:S04]  /*61e0*/  IMAD.WIDE.U32 R4, R3, UR14, R4 ;  /* 0x0000000e03047c25 */ /* 0x000fc8000f8e0004 */
[----:B------:R-:W-:Y:S01]  /*61f0*/  IMAD.U32 R3, RZ, RZ, UR7 ;  /* 0x00000007ff037e24 */ /* 0x000fe2000f8e00ff */
[----:B------:R-:W-:Y:S01]  /*6200*/  LEA R6, P0, R4, UR12, 0x2 ;  /* 0x0000000c04067c11 */ /* 0x000fe2000f8010ff */
[----:B------:R-:W-:Y:S02]  /*6210*/  IMAD.U32 R9, RZ, RZ, UR11 ;  /* 0x0000000bff097e24 */ /* 0x000fe4000f8e00ff */
[----:B------:R-:W-:-:S03]  /*6220*/  IMAD.IADD R5, R5, 0x1, R7 ;  /* 0x0000000105057824 */ /* 0x000fc600078e0207 */
[----:B------:R3:W5:Y:S02]  /*6230*/  @P3 LDG.E R3, desc[UR50][R8.64] ;  /* 0x0000003208033981 */ /* 0x000764000c1e1900 */
[----:B------:R-:W-:Y:S01]  /*6240*/  LEA.HI.X R4, R4, UR13, R5, 0x2, P0 ;  /* 0x0000000d04047c11 */ /* 0x000fe200080f1405 */
[----:B------:R-:W-:Y:S06]  /*6250*/  @P3 BRA `(.L_x_233) ;  /* 0x0000000000103947 */ /* 0x000fec0003800000 */
[----:B------:R-:W-:Y:S05]  /*6260*/  @!P2 BRA `(.L_x_233) ;  /* 0x00000000000ca947 */ /* 0x000fea0003800000 */
[----:B---3--:R-:W2:Y:S04]  /*6270*/  LDG.E R8, desc[UR50][R24.64] ;  /* 0x0000003218087981 */ /* 0x008ea8000c1e1900 */
[----:B-----5:R-:W2:Y:S02]  /*6280*/  LDG.E R3, desc[UR50][R24.64+0x4] ;  /* 0x0000043218037981 */ /* 0x020ea4000c1e1900 */
[----:B--2---:R-:W-:-:S07]  /*6290*/  IADD3 R3, -R8, R3, RZ ;  /* 0x0000000308037210 */ /* 0x004fce0007ffe1ff */
.L_x_233:
[----:B------:R-:W-:Y:S01]  /*62a0*/  IMAD R5, R17, 0x40, R16 ;  /* 0x0000004011057824 */ /* 0x000fe200078e0210 */
[----:B---3--:R-:W-:Y:S01]  /*62b0*/  SHFL.IDX PT, R12, R6, RZ, 0x1c1f ;  /* 0x001c1fff060c7589 */ /* 0x008fe200000e0000 */
[----:B-----5:R-:W-:Y:S01]  /*62c0*/  IMAD R32, R3, R30, RZ ;  /* 0x0000001e03207224 */ /* 0x020fe200078e02ff */
[----:B------:R-:W-:Y:S01]  /*62d0*/  LOP3.LUT P0, RZ, R18, 0x3, RZ, 0xc0, !PT ;  /* 0x0000000312ff7812 */ /* 0x000fe2000780c0ff */
[----:B------:R-:W-:Y:S01]  /*62e0*/  IMAD.WIDE R20, R5, 0x2, R20 ;  /* 0x0000000205147825 */ /* 0x000fe200078e0214 */
[----:B------:R-:W0:Y:S01]  /*62f0*/  SHFL.IDX PT, R13, R4, RZ, 0x1c1f ;  /* 0x001c1fff040d7589 */ /* 0x000e2200000e0000 */
[----:B------:R-:W-:Y:S02]  /*6300*/  ULDC.64 UR10, c[0x0][0xaa0] ;  /* 0x0002a800000a7ab9 */ /* 0x000fe40000000a00 */
[----:B------:R-:W-:Y:S01]  /*6310*/  IMAD R5, R10, 0xc0, R23 ;  /* 0x000000c00a057824 */ /* 0x000fe200078e0217 */
[----:B------:R-:W-:Y:S01]  /*6320*/  SHFL.IDX PT, R14, R6, 0x1, 0x1c1f ;  /* 0x003c1f00060e7f89 */ /* 0x000fe200000e0000 */
[----:B------:R-:W-:-:S02]  /*6330*/  IADD3 R9, P3, R20, 0x1800, RZ ;  /* 0x0000180014097810 */ /* 0x000fc40007f7e0ff */
[C---:B------:R-:W-:Y:S01]  /*6340*/  VIADD R3, R5.reuse, 0x8 ;  /* 0x0000000805037836 */ /* 0x040fe20000000000 */
[----:B------:R1:W2:Y:S01]  /*6350*/  SHFL.IDX PT, R15, R4, 0x1, 0x1c1f ;  /* 0x003c1f00040f7f89 */ /* 0x0002a200000e0000 */
[C---:B------:R-:W-:Y:S02]  /*6360*/  IADD3 R25, P4, R20.reuse, 0x3000, RZ ;  /* 0x0000300014197810 */ /* 0x040fe40007f9e0ff */
[-C--:B------:R-:W-:Y:S02]  /*6370*/  ISETP.GE.OR P2, PT, R5, R32.reuse, P0 ;  /* 0x000000200500720c */ /* 0x080fe40000746670 */
[----:B------:R-:W-:Y:S02]  /*6380*/  LOP3.LUT R5, R20, 0x380, RZ, 0xc0, !PT ;  /* 0x0000038014057812 */ /* 0x000fe400078ec0ff */
[----:B------:R-:W-:Y:S02]  /*6390*/  LOP3.LUT R8, R9, 0x380, RZ, 0xc0, !PT ;  /* 0x0000038009087812 */ /* 0x000fe400078ec0ff */
[----:B------:R-:W-:-:S02]  /*63a0*/  ISETP.GE.OR P0, PT, R3, R32, P0 ;  /* 0x000000200300720c */ /* 0x000fc40000706670 */
[----:B------:R-:W-:Y:S02]  /*63b0*/  LOP3.LUT R24, R25, 0x380, RZ, 0xc0, !PT ;  /* 0x0000038019187812 */ /* 0x000fe400078ec0ff */
[----:B------:R-:W-:Y:S02]  /*63c0*/  SHF.R.U64 R5, R5, 0x3, RZ ;  /* 0x0000000305057819 */ /* 0x000fe400000012ff */
[----:B------:R-:W-:Y:S01]  /*63d0*/  SHF.R.U64 R8, R8, 0x3, RZ ;  /* 0x0000000308087819 */ /* 0x000fe200000012ff */
[----:B0-----:R0:W-:Y:S01]  /*63e0*/  @!P2 ST.E desc[UR50][R12.64], R29 ;  /* 0x0000001d0c00a985 */ /* 0x0011e2000c101932 */
[----:B------:R-:W-:Y:S02]  /*63f0*/  SHF.R.U64 R24, R24, 0x3, RZ ;  /* 0x0000000318187819 */ /* 0x000fe400000012ff */
[----:B-1----:R-:W-:Y:S01]  /*6400*/  LOP3.LUT R4, R5, R20, RZ, 0x3c, !PT ;  /* 0x0000001405047212 */ /* 0x002fe200078e3cff */
[--C-:B------:R-:W-:Y:S01]  /*6410*/  IMAD.MOV.U32 R5, RZ, RZ, R21.reuse ;  /* 0x000000ffff057224 */ /* 0x100fe200078e0015 */
[----:B------:R-:W-:Y:S01]  /*6420*/  LOP3.LUT R8, R8, R9, RZ, 0x3c, !PT ;  /* 0x0000000908087212 */ /* 0x000fe200078e3cff */
[--C-:B------:R-:W-:Y:S01]  /*6430*/  IMAD.X R9, RZ, RZ, R21.reuse, P3 ;  /* 0x000000ffff097224 */ /* 0x100fe200018e0615 */
[----:B------:R-:W-:Y:S01]  /*6440*/  LOP3.LUT R24, R24, R25, RZ, 0x3c, !PT ;  /* 0x0000001918187212 */ /* 0x000fe200078e3cff */
[----:B------:R-:W-:Y:S01]  /*6450*/  IMAD.X R25, RZ, RZ, R21, P4 ;  /* 0x000000ffff197224 */ /* 0x000fe200020e0615 */
[----:B--2---:R1:W-:Y:S04]  /*6460*/  @!P0 ST.E desc[UR50][R14.64], R28 ;  /* 0x0000001c0e008985 */ /* 0x0043e8000c101932 */
[----:B------:R-:W2:Y:S04]  /*6470*/  LD.E.128 R4, desc[UR50][R4.64] ;  /* 0x0000003204047980 */ /* 0x000ea8000c101d00 */
[----:B------:R-:W3:Y:S04]  /*6480*/  LD.E.128 R8, desc[UR50][R8.64] ;  /* 0x0000003208087980 */ /* 0x000ee8000c101d00 */
[----:B------:R-:W4:Y:S01]  /*6490*/  LD.E.128 R24, desc[UR50][R24.64] ;  /* 0x0000003218187980 */ /* 0x000f22000c101d00 */
[----:B------:R-:W-:-:S04]  /*64a0*/  IADD3 R20, P0, R20, 0x4800, RZ ;  /* 0x0000480014147810 */ /* 0x000fc80007f1e0ff */
[----:B------:R-:W-:Y:S01]  /*64b0*/  LOP3.LUT R3, R20, 0x380, RZ, 0xc0, !PT ;  /* 0x0000038014037812 */ /* 0x000fe200078ec0ff */
[----:B0-----:R-:W-:Y:S01]  /*64c0*/  IMAD.X R13, RZ, RZ, R21, P0 ;  /* 0x000000ffff0d7224 */ /* 0x001fe200000e0615 */
[----:B------:R-:W-:Y:S01]  /*64d0*/  UIMAD UR7, UR9, UR10, URZ ;  /* 0x0000000a090772a4 */ /* 0x000fe2000f8e023f */
[----:B------:R-:W0:Y:S01]  /*64e0*/  @P1 LDC R21, c[0x0][0xbf0] ;  /* 0x0002fc00ff151b82 */ /* 0x000e220000000800 */
[----:B------:R-:W-:-:S04]  /*64f0*/  SHF.R.U64 R3, R3, 0x3, RZ ;  /* 0x0000000303037819 */ /* 0x000fc800000012ff */
[----:B------:R-:W-:-:S03]  /*6500*/  LOP3.LUT R12, R3, R20, RZ, 0x3c, !PT ;  /* 0x00000014030c7212 */ /* 0x000fc600078e3cff */
[----:B------:R-:W0:Y:S01]  /*6510*/  @P1 LDC R20, c[0x0][0xbec] ;  /* 0x0002fb00ff141b82 */ /* 0x000e220000000800 */
[----:B------:R-:W-:Y:S02]  /*6520*/  UIMAD.WIDE.U32 UR8, UR4, UR10, URZ ;  /* 0x0000000a040872a5 */ /* 0x000fe4000f8e003f */
[----:B------:R-:W-:Y:S01]  /*6530*/  UIMAD UR7, UR4, UR11, UR7 ;  /* 0x0000000b040772a4 */ /* 0x000fe2000f8e0207 */
[----:B------:R-:W-:Y:S01]  /*6540*/  IMAD R3, R2, 0x30, R17 ;  /* 0x0000003002037824 */ /* 0x000fe200078e0211 */
[----:B-1----:R-:W5:Y:S01]  /*6550*/  LD.E.128 R12, desc[UR50][R12.64] ;  /* 0x000000320c0c7980 */ /* 0x002f62000c101d00 */
[----:B------:R-:W-:Y:S01]  /*6560*/  ULDC.64 UR10, c[0x0][0xae8] ;  /* 0x0002ba00000a7ab9 */ /* 0x000fe20000000a00 */
[----:B------:R-:W-:Y:S01]  /*6570*/  UIADD3 UR9, UR9, UR7, URZ ;  /* 0x0000000709097290 */ /* 0x000fe2000fffe03f */
[----:B------:R-:W-:Y:S01]  /*6580*/  IMAD.U32 R28, RZ, RZ, UR40 ;  /* 0x00000028ff1c7e24 */ /* 0x000fe2000f8e00ff */
[----:B------:R-:W-:Y:S01]  /*6590*/  UIMAD UR4, UR17, UR10, URZ ;  /* 0x0000000a110472a4 */ /* 0x000fe2000f8e023f */
[----:B------:R-:W-:Y:S01]  /*65a0*/  @!PT LDS RZ, [RZ] ;  /* 0x00000000fffff984 */ /* 0x000fe20000000800 */
[----:B------:R-:W-:Y:S01]  /*65b0*/  @!PT LDS RZ, [RZ] ;  /* 0x00000000fffff984 */ /* 0x000fe20000000800 */
[----:B------:R-:W-:Y:S01]  /*65c0*/  @!PT LDS RZ, [RZ] ;  /* 0x00000000fffff984 */ /* 0x000fe20000000800 */
[----:B------:R-:W-:Y:S01]  /*65d0*/  @!PT LDS RZ, [RZ] ;  /* 0x00000000fffff984 */ /* 0x000fe20000000800 */
[----:B------:R1:W-:Y:S06]  /*65e0*/  MEMBAR.ALL.CTA ;  /* 0x0000000000007992 */ /* 0x0003ec0000008000 */
[----:B-1----:R-:W1:Y:S01]  /*65f0*/  FENCE.VIEW.ASYNC.S ;  /* 0x00000000000073c6 */ /* 0x002e620000000000 */
[----:B------:R-:W-:Y:S01]  /*6600*/  UIMAD.WIDE.U32 UR8, UR41, UR10, UR8 ;  /* 0x0000000a290872a5 */ /* 0x000fe2000f8e0008 */
[----:B------:R-:W-:Y:S01]  /*6610*/  IMAD R31, R28, 0xc0, R3 ;  /* 0x000000c01c1f7824 */ /* 0x000fe200078e0203 */
[----:B------:R-:W-:Y:S01]  /*6620*/  UIMAD UR4, UR41, UR11, UR4 ;  /* 0x0000000b290472a4 */ /* 0x000fe2000f8e0204 */
[----:B------:R-:W-:-:S02]  /*6630*/  VIADD R0, R0, 0x16820 ;  /* 0x0001682000007836 */ /* 0x000fc40000000000 */
[----:B------:R-:W-:Y:S01]  /*6640*/  ULDC.64 UR10, c[0x0][0xaf0] ;  /* 0x0002bc00000a7ab9 */ /* 0x000fe20000000a00 */
[----:B------:R-:W-:Y:S01]  /*6650*/  UIADD3 UR9, UR9, UR4, URZ ;  /* 0x0000000409097290 */ /* 0x000fe2000fffe03f */
[----:B------:R-:W-:Y:S01]  /*6660*/  MOV R3, R31 ;  /* 0x0000001f00037202 */ /* 0x000fe20000000f00 */
[----:B------:R-:W-:Y:S01]  /*6670*/  UIMAD UR4, UR39, UR10, URZ ;  /* 0x0000000a270472a4 */ /* 0x000fe2000f8e023f */
[----:B------:R-:W-:-:S03]  /*6680*/  PRMT R0, RZ, 0x654, R0 ;  /* 0x00000654ff007816 */ /* 0x000fc60000000000 */
[----:B------:R-:W-:Y:S01]  /*6690*/  UIMAD UR4, UR38, UR11, UR4 ;  /* 0x0000000b260472a4 */ /* 0x000fe2000f8e0204 */
[----:B0-----:R-:W-:Y:S01]  /*66a0*/  @P1 IMAD.HI.U32 R20, R31, R20, RZ ;  /* 0x000000141f141227 */ /* 0x001fe200078e00ff */
[----:B------:R-:W-:-:S03]  /*66b0*/  UIMAD.WIDE.U32 UR38, UR38, UR10, UR8 ;  /* 0x0000000a262672a5 */ /* 0x000fc6000f8e0008 */
[----:B------:R-:W-:Y:S01]  /*66c0*/  ULDC.64 UR8, c[0x0][0xae0] ;  /* 0x0002b80000087ab9 */ /* 0x000fe20000000a00 */
[----:B------:R-:W-:Y:S01]  /*66d0*/  @P1 SHF.R.U32.HI R3, RZ, R21, R20 ;  /* 0x00000015ff031219 */ /* 0x000fe20000011614 */
[----:B------:R-:W-:Y:S02]  /*66e0*/  UIADD3 UR4, UR39, UR4, URZ ;  /* 0x0000000427047290 */ /* 0x000fe4000fffe03f */
[----:B------:R-:W-:Y:S01]  /*66f0*/  IMAD.U32 R21, RZ, RZ, UR39 ;  /* 0x00000027ff157e24 */ /* 0x000fe2000f8e00ff */
[--C-:B------:R-:W-:Y:S01]  /*6700*/  SHF.R.S32.HI R28, RZ, 0x1f, R3.reuse ;  /* 0x0000001fff1c7819 */ /* 0x100fe20000011403 */
[----:B------:R-:W-:Y:S01]  /*6710*/  IMAD.MOV R29, RZ, RZ, -R3 ;  /* 0x000000ffff1d7224 */ /* 0x000fe200078e0a03 */
[----:B-1----:R0:W-:Y:S01]  /*6720*/  SYNCS.ARRIVE.TRANS64.RED.A1T0 RZ, [R0+URZ], RZ ;  /* 0x000000ff00ff79a7 */ /* 0x0021e2000810043f */
[----:B------:R-:W-:Y:S02]  /*6730*/  IMAD.U32 R20, RZ, RZ, UR38 ;  /* 0x00000026ff147e24 */ /* 0x000fe4000f8e00ff */
[----:B------:R-:W-:Y:S01]  /*6740*/  IMAD.U32 R21, RZ, RZ, UR4 ;  /* 0x00000004ff157e24 */ /* 0x000fe2000f8e00ff */
[----:B------:R-:W-:Y:S01]  /*6750*/  ULDC UR4, c[0x0][0xac8] ;  /* 0x0002b20000047ab9 */ /* 0x000fe20000000800 */
[----:B------:R-:W-:-:S02]  /*6760*/  IMAD R28, R28, UR8, RZ ;  /* 0x000000081c1c7c24 */ /* 0x000fc4000f8e02ff */
[----:B------:R-:W-:Y:S02]  /*6770*/  IMAD R29, R30, R29, R31 ;  /* 0x0000001d1e1d7224 */ /* 0x000fe400078e021f */
[C---:B------:R-:W-:Y:S02]  /*6780*/  IMAD R31, R3.reuse, UR9, R28 ;  /* 0x00000009031f7c24 */ /* 0x040fe4000f8e021c */
[----:B------:R-:W-:Y:S01]  /*6790*/  IMAD.WIDE.U32 R20, R3, UR8, R20 ;  /* 0x0000000803147c25 */ /* 0x000fe2000f8e0014 */
[----:B------:R-:W-:Y:S01]  /*67a0*/  SHF.R.S32.HI R3, RZ, 0x1f, R29 ;  /* 0x0000001fff037819 */ /* 0x000fe2000001141d */
[----:B------:R-:W-:Y:S02]  /*67b0*/  ULDC.64 UR8, c[0x0][0xad8] ;  /* 0x0002b60000087ab9 */ /* 0x000fe40000000a00 */
[----:B------:R-:W-:Y:S02]  /*67c0*/  IMAD.IADD R21, R21, 0x1, R31 ;  /* 0x0000000115157824 */ /* 0x000fe400078e021f */
[----:B------:R-:W-:-:S02]  /*67d0*/  IMAD R28, R3, UR8, RZ ;  /* 0x00000008031c7c24 */ /* 0x000fc4000f8e02ff */
[----:B------:R-:W-:-:S04]  /*67e0*/  IMAD.WIDE.U32 R20, R29, UR8, R20 ;  /* 0x000000081d147c25 */ /* 0x000fc8000f8e0014 */
[----:B------:R-:W-:Y:S01]  /*67f0*/  IMAD R3, R29, UR9, R28 ;  /* 0x000000091d037c24 */ /* 0x000fe2000f8e021c */
[----:B------:R-:W-:Y:S01]  /*6800*/  ULDC.64 UR8, c[0x0][0xa80] ;  /* 0x0002a00000087ab9 */ /* 0x000fe20000000a00 */
[----:B------:R-:W-:Y:S01]  /*6810*/  IMAD.U32 R28, RZ, RZ, UR40 ;  /* 0x00000028ff1c7e24 */ /* 0x000fe2000f8e00ff */
[----:B------:R-:W-:Y:S01]  /*6820*/  LEA R33, P0, R20, UR8, 0x1 ;  /* 0x0000000814217c11 */ /* 0x000fe2000f8008ff */
[----:B------:R-:W-:Y:S02]  /*6830*/  IMAD.IADD R3, R21, 0x1, R3 ;  /* 0x0000000115037824 */ /* 0x000fe400078e0203 */
[----:B------:R-:W-:Y:S02]  /*6840*/  IMAD R37, R28, 0xc0, R17 ;  /* 0x000000c01c257824 */ /* 0x000fe400078e0211 */
[----:B------:R-:W1:Y:S01]  /*6850*/  SHFL.IDX PT, R29, R33, RZ, 0x181f ;  /* 0x00181fff211d7589 */ /* 0x000e6200000e0000 */
[----:B------:R-:W-:Y:S01]  /*6860*/  LEA.HI.X R34, R20, UR9, R3, 0x1, P0 ;  /* 0x0000000914227c11 */ /* 0x000fe200080f0c03 */
[C---:B------:R-:W-:Y:S01]  /*6870*/  VIADD R20, R37.reuse, 0x60 ;  /* 0x0000006025147836 */ /* 0x040fe20000000000 */
[----:B------:R-:W-:Y:S01]  /*6880*/  ISETP.GE.AND P0, PT, R16, UR4, PT ;  /* 0x0000000410007c0c */ /* 0x000fe2000bf06270 */
[----:B------:R-:W1:Y:S01]  /*6890*/  SHFL.IDX PT, R39, R33, 0x1, 0x181f ;  /* 0x00381f0021277f89 */ /* 0x000e6200000e0000 */
[C---:B------:R-:W-:Y:S01]  /*68a0*/  IADD3 R3, R37.reuse, 0x30, RZ ;  /* 0x0000003025037810 */ /* 0x040fe20007ffe0ff */
[C---:B0-----:R-:W-:Y:S01]  /*68b0*/  VIADD R0, R37.reuse, 0x90 ;  /* 0x0000009025007836 */ /* 0x041fe20000000000 */
[-C--:B------:R-:W-:Y:S01]  /*68c0*/  ISETP.GE.OR P1, PT, R37, R32.reuse, P0 ;  /* 0x000000202500720c */ /* 0x080fe20000726670 */
[----:B------:R-:W0:Y:S01]  /*68d0*/  SHFL.IDX PT, R41, R33, 0x2, 0x181f ;  /* 0x00581f0021297f89 */ /* 0x000e2200000e0000 */
[----:B------:R-:W-:-:S02]  /*68e0*/  ISETP.GE.OR P2, PT, R3, R32, P0 ;  /* 0x000000200300720c */ /* 0x000fc40000746670 */
[-C--:B------:R-:W-:Y:S01]  /*68f0*/  ISETP.GE.OR P3, PT, R20, R32.reuse, P0 ;  /* 0x000000201400720c */ /* 0x080fe20000766670 */
[----:B------:R-:W0:Y:S01]  /*6900*/  SHFL.IDX PT, R21, R34, RZ, 0x181f ;  /* 0x00181fff22157589 */ /* 0x000e2200000e0000 */
[----:B------:R-:W-:-:S03]  /*6910*/  ISETP.GE.OR P0, PT, R0, R32, P0 ;  /* 0x000000200000720c */ /* 0x000fc60000706670 */
[----:B------:R-:W0:Y:S04]  /*6920*/  SHFL.IDX PT, R31, R34, 0x1, 0x181f ;  /* 0x00381f00221f7f89 */ /* 0x000e2800000e0000 */
[----:B------:R-:W0:Y:S01]  /*6930*/  SHFL.IDX PT, R36, R34, 0x2, 0x181f ;  /* 0x00581f0022247f89 */ /* 0x000e2200000e0000 */
[----:B-1----:R-:W-:-:S03]  /*6940*/  @!P1 LEA R20, P4, R16, R29, 0x1 ;  /* 0x0000001d10149211 */ /* 0x002fc600078808ff */
[----:B------:R-:W1:Y:S01]  /*6950*/  SHFL.IDX PT, R33, R33, 0x3, 0x181f ;  /* 0x00781f0021217f89 */ /* 0x000e6200000e0000 */
[----:B------:R-:W-:-:S03]  /*6960*/  @!P2 LEA R28, P5, R16, R39, 0x1 ;  /* 0x00000027101ca211 */ /* 0x000fc600078a08ff */
[----:B------:R-:W1:Y:S01]  /*6970*/  SHFL.IDX PT, R34, R34, 0x3, 0x181f ;  /* 0x00781f0022227f89 */ /* 0x000e6200000e0000 */
[C---:B0-----:R-:W-:Y:S02]  /*6980*/  @!P3 LEA R30, P6, R16.reuse, R41, 0x1 ;  /* 0x00000029101eb211 */ /* 0x041fe400078c08ff */
[C-C-:B------:R-:W-:Y:S02]  /*6990*/  @!P1 LEA.HI.X R21, R16.reuse, R21, R155.reuse, 0x1, P4 ;  /* 0x0000001510159211 */ /* 0x140fe400020f0c9b */
[C-C-:B------:R-:W-:Y:S02]  /*69a0*/  @!P2 LEA.HI.X R29, R16.reuse, R31, R155.reuse, 0x1, P5 ;  /* 0x0000001f101da211 */ /* 0x140fe400028f0c9b */
[----:B------:R-:W-:Y:S01]  /*69b0*/  @!P3 LEA.HI.X R31, R16, R36, R155, 0x1, P6 ;  /* 0x00000024101fb211 */ /* 0x000fe200030f0c9b */
[----:B--2---:R0:W-:Y:S04]  /*69c0*/  @!P1 ST.E.128 desc[UR50][R20.64], R4 ;  /* 0x0000000414009985 */ /* 0x0041e8000c101d32 */
[----:B---3--:R0:W-:Y:S04]  /*69d0*/  @!P2 ST.E.128 desc[UR50][R28.64], R8 ;  /* 0x000000081c00a985 */ /* 0x0081e8000c101d32 */
[----:B----4-:R0:W-:Y:S01]  /*69e0*/  @!P3 ST.E.128 desc[UR50][R30.64], R24 ;  /* 0x000000181e00b985 */ /* 0x0101e2000c101d32 */
[----:B-1----:R-:W-:Y:S05]  /*69f0*/  @P0 BRA `(.L_x_234) ;  /* 0x0000000800780947 */ /* 0x002fea0003800000 */
[----:B0-----:R-:W-:-:S04]  /*6a00*/  LEA R4, P0, R16, R33, 0x1 ;  /* 0x0000002110047211 */ /* 0x001fc800078008ff */
[----:B------:R-:W-:-:S05]  /*6a10*/  LEA.HI.X R5, R16, R34, R155, 0x1, P0 ;  /* 0x0000002210057211 */ /* 0x000fca00000f0c9b */
[----:B-----5:R2:W-:Y:S01]  /*6a20*/  ST.E.128 desc[UR50][R4.64], R12 ;  /* 0x0000000c04007985 */ /* 0x0205e2000c101d32 */
[----:B------:R-:W-:Y:S05]  /*6a30*/  BRA `(.L_x_234) ;  /* 0x0000000800687947 */ /* 0x000fea0003800000 */
.L_x_232:
[----:B------:R-:W-:Y:S01]  /*6a40*/  ULDC.64 UR8, c[0x0][0xc00] ;  /* 0x0003000000087ab9 */ /* 0x000fe20000000a00 */
[----:B------:R-:W-:Y:S01]  /*6a50*/  ULDC UR4, c[0x0][0xa88] ;  /* 0x0002a20000047ab9 */ /* 0x000fe20000000800 */
[----:B------:R-:W-:Y:S01]  /*6a60*/  UISETP.NE.U32.AND UP0, UPT, UR8, URZ, UPT ;  /* 0x0000003f0800728c */ /* 0x000fe2000bf05070 */
[----:B------:R-:W0:Y:S03]  /*6a70*/  LDC R11, c[0x0][0xbe8] ;  /* 0x0002fa00ff0b7b82 */ /* 0x000e260000000800 */
[----:B------:R-:W-:-:S03]  /*6a80*/  UISETP.NE.AND.EX UP0, UPT, UR9, URZ, UPT, UP0 ;  /* 0x0000003f0900728c */ /* 0x000fc6000bf05300 */
[----:B------:R-:W-:Y:S02]  /*6a90*/  ULDC.64 UR8, c[0x0][0xc00] ;  /* 0x0003000000087ab9 */ /* 0x000fe40000000a00 */
[----:B------:R-:W-:Y:S01]  /*6aa0*/  UIMAD.WIDE UR8, UR38, 0x4, UR8 ;  /* 0x00000004260878a5 */ /* 0x000fe2000f8e0208 */
[----:B------:R-:W-:-:S05]  /*6ab0*/  PLOP3.LUT P2, PT, PT, PT, UP0, 0x80, 0x0 ;  /* 0x000000000000781c */ /* 0x000fca0003f4f008 */
[----:B------:R-:W-:Y:S02]  /*6ac0*/  IMAD.U32 R4, RZ, RZ, UR8 ;  /* 0x00000008ff047e24 */ /* 0x000fe4000f8e00ff */
[----:B------:R-:W-:Y:S01]  /*6ad0*/  IMAD.U32 R5, RZ, RZ, UR9 ;  /* 0x00000009ff057e24 */ /* 0x000fe2000f8e00ff */
[----:B------:R-:W-:Y:S02]  /*6ae0*/  ULDC.64 UR8, c[0x0][0xc08] ;  /* 0x0003020000087ab9 */ /* 0x000fe40000000a00 */
[----:B------:R-:W-:-:S03]  /*6af0*/  UISETP.NE.U32.AND UP1, UPT, UR8, URZ, UPT ;  /* 0x0000003f0800728c */ /* 0x000fc6000bf25070 */
[----:B------:R-:W2:Y:S01]  /*6b00*/  @P2 LDG.E R3, desc[UR50][R4.64] ;  /* 0x0000003204032981 */ /* 0x000ea2000c1e1900 */
[----:B------:R-:W-:Y:S01]  /*6b10*/  UISETP.NE.AND.EX UP1, UPT, UR9, URZ, UPT, UP1 ;  /* 0x0000003f0900728c */ /* 0x000fe2000bf25310 */
[----:B------:R-:W-:-:S05]  /*6b20*/  IMAD.U32 R0, RZ, RZ, UR4 ;  /* 0x00000004ff007e24 */ /* 0x000fca000f8e00ff */
[----:B------:R-:W-:-:S05]  /*6b30*/  PLOP3.LUT P3, PT, PT, PT, UP1, 0x80, 0x0 ;  /* 0x000000000000781c */ /* 0x000fca0003f6f018 */
[----:B------:R-:W-:Y:S02]  /*6b40*/  @UP1 ULDC.64 UR8, c[0x0][0xc08] ;  /* 0x0003020000081ab9 */ /* 0x000fe40000000a00 */
[----:B------:R-:W-:-:S06]  /*6b50*/  @UP1 UIMAD.WIDE UR8, UR38, 0x4, UR8 ;  /* 0x00000004260818a5 */ /* 0x000fcc000f8e0208 */
[----:B------:R-:W-:Y:S01]  /*6b60*/  IMAD.U32 R6, RZ, RZ, UR8 ;  /* 0x00000008ff067e24 */ /* 0x000fe2000f8e00ff */
[----:B------:R-:W-:-:S05]  /*6b70*/  MOV R7, UR9 ;  /* 0x0000000900077c02 */ /* 0x000fca0008000f00 */
[----:B------:R1:W5:Y:S01]  /*6b80*/  @P3 LDG.E R0, desc[UR50][R6.64] ;  /* 0x0000003206003981 */ /* 0x000362000c1e1900 */
[----:B0-----:R-:W-:Y:S01]  /*6b90*/  ISETP.NE.AND P0, PT, R11, 0x1, PT ;  /* 0x000000010b00780c */ /* 0x001fe20003f05270 */
[----:B------:R-:W-:Y:S01]  /*6ba0*/  UMOV UR4, URZ ;  /* 0x0000003f00047c82 */ /* 0x000fe20008000000 */
[----:B------:R-:W-:Y:S01]  /*6bb0*/  USHF.R.S32.HI UR11, URZ, 0x1f, UR41 ;  /* 0x0000001f3f0b7899 */ /* 0x000fe20008011429 */
[----:B------:R-:W-:-:S10]  /*6bc0*/  ISETP.GE.AND P1, PT, R156, 0xc0, PT ;  /* 0x000000c09c00780c */ /* 0x000fd40003f26270 */
[----:B------:R-:W0:Y:S01]  /*6bd0*/  @P0 LDC R9, c[0x0][0xbec] ;  /* 0x0002fb00ff090b82 */ /* 0x000e220000000800 */
[----:B--2---:R-:W-:-:S13]  /*6be0*/  @P2 R2UR UR4, R3 ;  /* 0x00000000030422ca */ /* 0x004fda00000e0000 */
[----:B------:R-:W-:Y:S01]  /*6bf0*/  USHF.R.S32.HI UR10, URZ, 0x1f, UR4 ;  /* 0x0000001f3f0a7899 */ /* 0x000fe20008011404 */
[----:B01----:R-:W-:Y:S11]  /*6c00*/  @P3 BRA `(.L_x_235) ;  /* 0x0000000000103947 */ /* 0x003ff60003800000 */
[----:B------:R-:W-:Y:S05]  /*6c10*/  @!P2 BRA `(.L_x_235) ;  /* 0x00000000000ca947 */ /* 0x000fea0003800000 */
[----:B------:R-:W2:Y:S04]  /*6c20*/  LDG.E R3, desc[UR50][R4.64] ;  /* 0x0000003204037981 */ /* 0x000ea8000c1e1900 */
[----:B-----5:R-:W2:Y:S02]  /*6c30*/  LDG.E R0, desc[UR50][R4.64+0x4] ;  /* 0x0000043204007981 */ /* 0x020ea4000c1e1900 */
[----:B--2---:R-:W-:-:S07]  /*6c40*/  IMAD.IADD R0, R0, 0x1, -R3 ;  /* 0x0000000100007824 */ /* 0x004fce00078e0a03 */
.L_x_235:
[----:B------:R-:W-:Y:S01]  /*6c50*/  USEL UR38, UR38, URZ, !UP0 ;  /* 0x0000003f26267287 */ /* 0x000fe2000c000000 */
[----:B------:R-:W-:Y:S01]  /*6c60*/  BSSY B1, `(.L_x_236) ;  /* 0x000002d000017945 */ /* 0x000fe20003800000 */
[----:B------:R-:W-:-:S03]  /*6c70*/  USEL UR39, UR39, URZ, !UP0 ;  /* 0x0000003f27277287 */ /* 0x000fc6000c000000 */
[----:B------:R-:W-:Y:S09]  /*6c80*/  @P1 BRA `(.L_x_237) ;  /* 0x0000000000a81947 */ /* 0x000ff20003800000 */
[----:B------:R-:W0:Y:S01]  /*6c90*/  S2R R4, SR_TID.X ;  /* 0x0000000000047919 */ /* 0x000e220000002100 */
[----:B------:R-:W1:Y:S01]  /*6ca0*/  LDC R6, c[0x0][0xbe8] ;  /* 0x0002fa00ff067b82 */ /* 0x000e620000000800 */
[----:B------:R-:W-:-:S04]  /*6cb0*/  IMAD.U32 R3, RZ, RZ, UR40 ;  /* 0x00000028ff037e24 */ /* 0x000fc8000f8e00ff */
[----:B0-----:R-:W-:Y:S02]  /*6cc0*/  IMAD R3, R3, 0xc0, R4 ;  /* 0x000000c003037824 */ /* 0x001fe400078e0204 */
[----:B-1---5:R-:W-:Y:S02]  /*6cd0*/  IMAD R4, R0, R6, RZ ;  /* 0x0000000600047224 */ /* 0x022fe400078e02ff */
[----:B------:R-:W-:-:S05]  /*6ce0*/  VIADD R5, R3, 0xffffff80 ;  /* 0xffffff8003057836 */ /* 0x000fca0000000000 */
[----:B------:R-:W-:-:S13]  /*6cf0*/  ISETP.GE.AND P1, PT, R5, R4, PT ;  /* 0x000000040500720c */ /* 0x000fda0003f26270 */
[----:B------:R-:W-:Y:S05]  /*6d00*/  @P1 BRA `(.L_x_237) ;  /* 0x0000000000881947 */ /* 0x000fea0003800000 */
[----:B------:R-:W-:Y:S01]  /*6d10*/  ISETP.NE.AND P1, PT, R6, 0x1, PT ;  /* 0x000000010600780c */ /* 0x000fe20003f25270 */
[----:B------:R-:W-:Y:S01]  /*6d20*/  ULDC.64 UR12, c[0x0][0xb90] ;  /* 0x0002e400000c7ab9 */ /* 0x000fe20000000a00 */
[----:B------:R-:W-:Y:S01]  /*6d30*/  UMOV UR8, UR4 ;  /* 0x0000000400087c82 */ /* 0x000fe20008000000 */
[----:B------:R-:W-:Y:S01]  /*6d40*/  UIMAD UR7, UR11, UR12, URZ ;  /* 0x0000000c0b0772a4 */ /* 0x000fe2000f8e023f */
[----:B------:R-:W-:Y:S02]  /*6d50*/  UMOV UR9, UR10 ;  /* 0x0000000a00097c82 */ /* 0x000fe40008000000 */
[----:B------:R-:W-:Y:S02]  /*6d60*/  UIMAD.WIDE.U32 UR8, UR41, UR12, UR8 ;  /* 0x0000000c290872a5 */ /* 0x000fe4000f8e0008 */
[----:B------:R-:W-:-:S03]  /*6d70*/  UIMAD UR7, UR41, UR13, UR7 ;  /* 0x0000000d290772a4 */ /* 0x000fc6000f8e0207 */
[----:B------:R-:W-:Y:S02]  /*6d80*/  ULDC.64 UR12, c[0x0][0xb98] ;  /* 0x0002e600000c7ab9 */ /* 0x000fe40000000a00 */
[----:B------:R-:W0:Y:S01]  /*6d90*/  @P1 LDC R4, c[0x0][0xbec] ;  /* 0x0002fb00ff041b82 */ /* 0x000e220000000800 */
[----:B------:R-:W-:Y:S02]  /*6da0*/  UIADD3 UR9, UR9, UR7, URZ ;  /* 0x0000000709097290 */ /* 0x000fe4000fffe03f */
[----:B------:R-:W-:Y:S02]  /*6db0*/  UIMAD UR7, UR39, UR12, URZ ;  /* 0x0000000c270772a4 */ /* 0x000fe4000f8e023f */
[----:B------:R-:W-:Y:S02]  /*6dc0*/  UIMAD.WIDE.U32 UR8, UR38, UR12, UR8 ;  /* 0x0000000c260872a5 */ /* 0x000fe4000f8e0008 */
[----:B------:R-:W-:Y:S01]  /*6dd0*/  UIMAD UR7, UR38, UR13, UR7 ;  /* 0x0000000d260772a4 */ /* 0x000fe2000f8e0207 */
[----:B------:R-:W1:Y:S02]  /*6de0*/  @P1 LDC R8, c[0x0][0xbf0] ;  /* 0x0002fc00ff081b82 */ /* 0x000e640000000800 */
[----:B------:R-:W-:Y:S01]  /*6df0*/  ULDC.64 UR12, c[0x0][0xb88] ;  /* 0x0002e200000c7ab9 */ /* 0x000fe20000000a00 */
[----:B0-----:R-:W-:-:S04]  /*6e00*/  @P1 IMAD.HI.U32 R3, R5, R4, RZ ;  /* 0x0000000405031227 */ /* 0x001fc800078e00ff */
[----:B------:R-:W-:Y:S01]  /*6e10*/  IMAD.MOV.U32 R4, RZ, RZ, R5 ;  /* 0x000000ffff047224 */ /* 0x000fe200078e0005 */
[----:B-1----:R-:W-:Y:S01]  /*6e20*/  @P1 SHF.R.U32.HI R4, RZ, R8, R3 ;  /* 0x00000008ff041219 */ /* 0x002fe20000011603 */
[----:B------:R-:W-:-:S04]  /*6e30*/  IMAD.U32 R8, RZ, RZ, UR7 ;  /* 0x00000007ff087e24 */ /* 0x000fc8000f8e00ff */
[----:B------:R-:W-:-:S04]  /*6e40*/  IMAD.MOV R3, RZ, RZ, -R4 ;  /* 0x000000ffff037224 */ /* 0x000fc800078e0a04 */
[----:B------:R-:W-:Y:S01]  /*6e50*/  IMAD R3, R6, R3, R5 ;  /* 0x0000000306037224 */ /* 0x000fe200078e0205 */
[----:B------:R-:W-:Y:S02]  /*6e60*/  SHF.R.S32.HI R5, RZ, 0x1f, R4 ;  /* 0x0000001fff057819 */ /* 0x000fe40000011404 */
[----:B------:R-:W-:Y:S02]  /*6e70*/  IADD3 R4, P1, R4, UR8, RZ ;  /* 0x0000000804047c10 */ /* 0x000fe4000ff3e0ff */
[----:B------:R-:W-:Y:S02]  /*6e80*/  SHF.R.S32.HI R6, RZ, 0x1f, R3 ;  /* 0x0000001fff067819 */ /* 0x000fe40000011403 */
[----:B------:R-:W-:Y:S01]  /*6e90*/  IADD3.X R5, R5, UR9, R8, P1, !PT ;  /* 0x0000000905057c10 */ /* 0x000fe20008ffe408 */
[----:B------:R-:W-:Y:S02]  /*6ea0*/  ULDC.64 UR8, c[0x0][0xb50] ;  /* 0x0002d40000087ab9 */ /* 0x000fe40000000a00 */
[----:B------:R-:W-:-:S02]  /*6eb0*/  IMAD R6, R6, UR12, RZ ;  /* 0x0000000c06067c24 */ /* 0x000fc4000f8e02ff */
[----:B------:R-:W-:-:S04]  /*6ec0*/  IMAD.WIDE.U32 R4, R3, UR12, R4 ;  /* 0x0000000c03047c25 */ /* 0x000fc8000f8e0004 */
[----:B------:R-:W-:Y:S01]  /*6ed0*/  IMAD R7, R3, UR13, R6 ;  /* 0x0000000d03077c24 */ /* 0x000fe2000f8e0206 */
[----:B------:R-:W-:-:S03]  /*6ee0*/  LEA R6, P1, R4, UR8, 0x2 ;  /* 0x0000000804067c11 */ /* 0x000fc6000f8210ff */
[----:B------:R-:W-:-:S05]  /*6ef0*/  IMAD.IADD R3, R5, 0x1, R7 ;  /* 0x0000000105037824 */ /* 0x000fca00078e0207 */
[----:B------:R-:W-:Y:S02]  /*6f00*/  LEA.HI.X R7, R4, UR9, R3, 0x2, P1 ;  /* 0x0000000904077c11 */ /* 0x000fe400088f1403 */
[----:B------:R-:W-:-:S05]  /*6f10*/  MOV R3, 0xff800000 ;  /* 0xff80000000037802 */ /* 0x000fca0000000f00 */
[----:B------:R0:W-:Y:S02]  /*6f20*/  STG.E desc[UR50][R6.64], R3 ;  /* 0x0000000306007986 */ /* 0x0001e4000c101932 */
.L_x_237:
[----:B------:R-:W-:Y:S05]  /*6f30*/  BSYNC B1 ;  /* 0x0000000000017941 */ /* 0x000fea0003800000 */
.L_x_236:
[----:B------:R-:W1:Y:S01]  /*6f40*/  @P0 LDC R5, c[0x0][0xbf0] ;  /* 0x0002fc00ff050b82 */ /* 0x000e620000000800 */
[----:B------:R-:W-:Y:S01]  /*6f50*/  ULDC.64 UR12, c[0x0][0xaa0] ;  /* 0x0002a800000c7ab9 */ /* 0x000fe20000000a00 */
[----:B0-----:R-:W-:Y:S01]  /*6f60*/  IMAD.U32 R6, RZ, RZ, UR40 ;  /* 0x00000028ff067e24 */ /* 0x001fe2000f8e00ff */
[----:B------:R-:W-:Y:S01]  /*6f70*/  UIMAD UR7, UR10, UR12, URZ ;  /* 0x0000000c0a0772a4 */ /* 0x000fe2000f8e023f */
[----:B------:R-:W-:Y:S01]  /*6f80*/  IMAD R3, R2, 0x30, R17 ;  /* 0x0000003002037824 */ /* 0x000fe200078e0211 */
[----:B------:R-:W-:Y:S01]  /*6f90*/  UIMAD.WIDE.U32 UR8, UR4, UR12, URZ ;  /* 0x0000000c040872a5 */ /* 0x000fe2000f8e003f */
[----:B-----5:R-:W-:Y:S01]  /*6fa0*/  IMAD R25, R0, R11, RZ ;  /* 0x0000000b00197224 */ /* 0x020fe200078e02ff */
[----:B------:R-:W-:Y:S01]  /*6fb0*/  UIMAD UR7, UR4, UR13, UR7 ;  /* 0x0000000d040772a4 */ /* 0x000fe2000f8e0207 */
[----:B------:R-:W-:Y:S02]  /*6fc0*/  IMAD R6, R6, 0xc0, R3 ;  /* 0x000000c006067824 */ /* 0x000fe400078e0203 */
[----:B------:R-:W-:Y:S01]  /*6fd0*/  ULDC.64 UR12, c[0x0][0xae8] ;  /* 0x0002ba00000c7ab9 */ /* 0x000fe20000000a00 */
[----:B------:R-:W-:Y:S01]  /*6fe0*/  UIADD3 UR9, UR9, UR7, URZ ;  /* 0x0000000709097290 */ /* 0x000fe2000fffe03f */
[----:B------:R-:W-:Y:S01]  /*6ff0*/  @P0 IMAD.HI.U32 R4, R6, R9, RZ ;  /* 0x0000000906040227 */ /* 0x000fe200078e00ff */
[----:B------:R-:W-:-:S02]  /*7000*/  UIMAD UR4, UR11, UR12, URZ ;  /* 0x0000000c0b0472a4 */ /* 0x000fc4000f8e023f */
[----:B------:R-:W-:Y:S01]  /*7010*/  UIMAD.WIDE.U32 UR8, UR41, UR12, UR8 ;  /* 0x0000000c290872a5 */ /* 0x000fe2000f8e0008 */
[----:B------:R-:W-:Y:S01]  /*7020*/  IMAD.MOV.U32 R3, RZ, RZ, R6 ;  /* 0x000000ffff037224 */ /* 0x000fe200078e0006 */
[----:B------:R-:W-:Y:S01]  /*7030*/  UIMAD UR4, UR41, UR13, UR4 ;  /* 0x0000000d290472a4 */ /* 0x000fe2000f8e0204 */
[----:B------:R-:W-:-:S03]  /*7040*/  ULDC.64 UR10, c[0x0][0xaf0] ;  /* 0x0002bc00000a7ab9 */ /* 0x000fc60000000a00 */
[----:B------:R-:W-:Y:S02]  /*7050*/  UIADD3 UR9, UR9, UR4, URZ ;  /* 0x0000000409097290 */ /* 0x000fe4000fffe03f */
[----:B------:R-:W-:Y:S01]  /*7060*/  UIMAD UR4, UR39, UR10, URZ ;  /* 0x0000000a270472a4 */ /* 0x000fe2000f8e023f */
[----:B-1----:R-:W-:Y:S01]  /*7070*/  @P0 SHF.R.U32.HI R3, RZ, R5, R4 ;  /* 0x00000005ff030219 */ /* 0x002fe20000011604 */
[----:B------:R-:W-:Y:S02]  /*7080*/  UIMAD.WIDE.U32 UR8, UR38, UR10, UR8 ;  /* 0x0000000a260872a5 */ /* 0x000fe4000f8e0008 */
[----:B------:R-:W-:Y:S01]  /*7090*/  UIMAD UR4, UR38, UR11, UR4 ;  /* 0x0000000b260472a4 */ /* 0x000fe2000f8e0204 */
[--C-:B------:R-:W-:Y:S01]  /*70a0*/  SHF.R.S32.HI R4, RZ, 0x1f, R3.reuse ;  /* 0x0000001fff047819 */ /* 0x100fe20000011403 */
[----:B------:R-:W-:Y:S01]  /*70b0*/  IMAD.MOV R7, RZ, RZ, -R3 ;  /* 0x000000ffff077224 */ /* 0x000fe200078e0a03 */
[----:B------:R-:W-:Y:S01]  /*70c0*/  ULDC.64 UR10, c[0x0][0xae0] ;  /* 0x0002b800000a7ab9 */ /* 0x000fe20000000a00 */
[----:B------:R-:W-:-:S02]  /*70d0*/  UIADD3 UR4, UR9, UR4, URZ ;  /* 0x0000000409047290 */ /* 0x000fc4000fffe03f */
[----:B------:R-:W-:Y:S02]  /*70e0*/  IMAD.U32 R5, RZ, RZ, UR9 ;  /* 0x00000009ff057e24 */ /* 0x000fe4000f8e00ff */
[----:B------:R-:W-:Y:S02]  /*70f0*/  IMAD R7, R11, R7, R6 ;  /* 0x000000070b077224 */ /* 0x000fe400078e0206 */
[----:B------:R-:W-:Y:S02]  /*7100*/  IMAD R8, R4, UR10, RZ ;  /* 0x0000000a04087c24 */ /* 0x000fe4000f8e02ff */
[----:B------:R-:W-:Y:S01]  /*7110*/  IMAD.U32 R4, RZ, RZ, UR8 ;  /* 0x00000008ff047e24 */ /* 0x000fe2000f8e00ff */
[----:B------:R-:W-:Y:S01]  /*7120*/  SHF.R.S32.HI R6, RZ, 0x1f, R7 ;  /* 0x0000001fff067819 */ /* 0x000fe20000011407 */
[----:B------:R-:W-:Y:S01]  /*7130*/  IMAD.U32 R5, RZ, RZ, UR4 ;  /* 0x00000004ff057e24 */ /* 0x000fe2000f8e00ff */
[----:B------:R-:W-:Y:S01]  /*7140*/  ULDC.64 UR8, c[0x0][0xad8] ;  /* 0x0002b60000087ab9 */ /* 0x000fe20000000a00 */
[C---:B------:R-:W-:Y:S01]  /*7150*/  IMAD R9, R3.reuse, UR11, R8 ;  /* 0x0000000b03097c24 */ /* 0x040fe2000f8e0208 */
[----:B------:R-:W-:Y:S01]  /*7160*/  MOV R8, UR40 ;  /* 0x0000002800087c02 */ /* 0x000fe20008000f00 */
[----:B------:R-:W-:Y:S01]  /*7170*/  IMAD.WIDE.U32 R4, R3, UR10, R4 ;  /* 0x0000000a03047c25 */ /* 0x000fe2000f8e0004 */
[----:B------:R-:W-:-:S03]  /*7180*/  ULDC UR4, c[0x0][0xac8] ;  /* 0x0002b20000047ab9 */ /* 0x000fc60000000800 */
[----:B------:R-:W-:Y:S02]  /*7190*/  IMAD R6, R6, UR8, RZ ;  /* 0x0000000806067c24 */ /* 0x000fe4000f8e02ff */
[----:B------:R-:W-:Y:S02]  /*71a0*/  IMAD.IADD R5, R5, 0x1, R9 ;  /* 0x0000000105057824 */ /* 0x000fe400078e0209 */
[C---:B------:R-:W-:Y:S02]  /*71b0*/  IMAD R3, R7.reuse, UR9, R6 ;  /* 0x0000000907037c24 */ /* 0x040fe4000f8e0206 */
[----:B------:R-:W-:Y:S01]  /*71c0*/  IMAD.WIDE.U32 R4, R7, UR8, R4 ;  /* 0x0000000807047c25 */ /* 0x000fe2000f8e0004 */
[----:B------:R-:W-:-:S03]  /*71d0*/  ULDC.64 UR8, c[0x0][0xa80] ;  /* 0x0002a00000087ab9 */ /* 0x000fc60000000a00 */
[----:B------:R-:W-:Y:S01]  /*71e0*/  IMAD.IADD R3, R5, 0x1, R3 ;  /* 0x0000000105037824 */ /* 0x000fe200078e0203 */
[----:B------:R-:W-:Y:S01]  /*71f0*/  LEA R5, P0, R4, UR8, 0x1 ;  /* 0x0000000804057c11 */ /* 0x000fe2000f8008ff */
[----:B------:R-:W-:-:S03]  /*7200*/  IMAD R6, R8, 0xc0, R17 ;  /* 0x000000c008067824 */ /* 0x000fc600078e0211 */
[----:B------:R-:W-:Y:S01]  /*7210*/  LEA.HI.X R10, R4, UR9, R3, 0x1, P0 ;  /* 0x00000009040a7c11 */ /* 0x000fe200080f0c03 */
[----:B------:R-:W0:Y:S01]  /*7220*/  SHFL.IDX PT, R9, R5, RZ, 0x181f ;  /* 0x00181fff05097589 */ /* 0x000e2200000e0000 */
[----:B------:R-:W-:Y:S01]  /*7230*/  ISETP.GE.AND P0, PT, R16, UR4, PT ;  /* 0x0000000410007c0c */ /* 0x000fe2000bf06270 */
[C---:B------:R-:W-:Y:S02]  /*7240*/  VIADD R0, R6.reuse, 0x30 ;  /* 0x0000003006007836 */ /* 0x040fe40000000000 */
[----:B------:R-:W1:Y:S01]  /*7250*/  SHFL.IDX PT, R13, R5, 0x1, 0x181f ;  /* 0x00381f00050d7f89 */ /* 0x000e6200000e0000 */
[C---:B------:R-:W-:Y:S01]  /*7260*/  VIADD R3, R6.reuse, 0x60 ;  /* 0x0000006006037836 */ /* 0x040fe20000000000 */
[CC--:B------:R-:W-:Y:S01]  /*7270*/  ISETP.GE.OR P3, PT, R6.reuse, R25.reuse, P0 ;  /* 0x000000190600720c */ /* 0x0c0fe20000766670 */
[----:B------:R-:W-:Y:S01]  /*7280*/  VIADD R4, R6, 0x90 ;  /* 0x0000009006047836 */ /* 0x000fe20000000000 */
[----:B------:R-:W2:Y:S01]  /*7290*/  SHFL.IDX PT, R15, R5, 0x2, 0x181f ;  /* 0x00581f00050f7f89 */ /* 0x000ea200000e0000 */
[----:B------:R-:W-:-:S02]  /*72a0*/  ISETP.GE.OR P2, PT, R0, R25, P0 ;  /* 0x000000190000720c */ /* 0x000fc40000746670 */
[-C--:B------:R-:W-:Y:S01]  /*72b0*/  ISETP.GE.OR P1, PT, R3, R25.reuse, P0 ;  /* 0x000000190300720c */ /* 0x080fe20000726670 */
[----:B------:R-:W3:Y:S01]  /*72c0*/  SHFL.IDX PT, R7, R10, RZ, 0x181f ;  /* 0x00181fff0a077589 */ /* 0x000ee200000e0000 */
[----:B------:R-:W-:-:S03]  /*72d0*/  ISETP.GE.OR P0, PT, R4, R25, P0 ;  /* 0x000000190400720c */ /* 0x000fc60000706670 */
[----:B------:R3:W4:Y:S04]  /*72e0*/  SHFL.IDX PT, R21, R5, 0x3, 0x181f ;  /* 0x00781f0005157f89 */ /* 0x00072800000e0000 */
[----:B------:R-:W4:Y:S04]  /*72f0*/  SHFL.IDX PT, R11, R10, 0x1, 0x181f ;  /* 0x00381f000a0b7f89 */ /* 0x000f2800000e0000 */
[----:B------:R-:W4:Y:S01]  /*7300*/  SHFL.IDX PT, R12, R10, 0x2, 0x181f ;  /* 0x00581f000a0c7f89 */ /* 0x000f2200000e0000 */
[----:B0-----:R-:W-:-:S03]  /*7310*/  @!P3 LEA R4, P6, R16, R9, 0x1 ;  /* 0x000000091004b211 */ /* 0x001fc600078c08ff */
[----:B------:R4:W0:Y:S01]  /*7320*/  SHFL.IDX PT, R14, R10, 0x3, 0x181f ;  /* 0x00781f000a0e7f89 */ /* 0x00082200000e0000 */
[C---:B-1----:R-:W-:Y:S02]  /*7330*/  @!P2 LEA R6, P5, R16.reuse, R13, 0x1 ;  /* 0x0000000d1006a211 */ /* 0x042fe400078a08ff */
[C---:B--2---:R-:W-:Y:S02]  /*7340*/  @!P1 LEA R8, P4, R16.reuse, R15, 0x1 ;  /* 0x0000000f10089211 */ /* 0x044fe400078808ff */
[C---:B---3--:R-:W-:Y:S02]  /*7350*/  @!P3 LEA.HI.X R5, R16.reuse, R7, R155, 0x1, P6 ;  /* 0x000000071005b211 */ /* 0x048fe400030f0c9b */
[----:B----4-:R-:W-:-:S03]  /*7360*/  @!P0 LEA R10, P6, R16, R21, 0x1 ;  /* 0x00000015100a8211 */ /* 0x010fc600078c08ff */
[----:B------:R1:W-:Y:S01]  /*7370*/  @!P3 ST.E.128 desc[UR50][R4.64], RZ ;  /* 0x000000ff0400b985 */ /* 0x0003e2000c101d32 */
[C-C-:B------:R-:W-:Y:S02]  /*7380*/  @!P2 LEA.HI.X R7, R16.reuse, R11, R155.reuse, 0x1, P5 ;  /* 0x0000000b1007a211 */ /* 0x140fe400028f0c9b */
[----:B------:R-:W-:-:S03]  /*7390*/  @!P1 LEA.HI.X R9, R16, R12, R155, 0x1, P4 ;  /* 0x0000000c10099211 */ /* 0x000fc600020f0c9b */
[----:B------:R1:W-:Y:S01]  /*73a0*/  @!P2 ST.E.128 desc[UR50][R6.64], RZ ;  /* 0x000000ff0600a985 */ /* 0x0003e2000c101d32 */
[----:B0-----:R-:W-:-:S03]  /*73b0*/  @!P0 LEA.HI.X R11, R16, R14, R155, 0x1, P6 ;  /* 0x0000000e100b8211 */ /* 0x001fc600030f0c9b */
[----:B------:R1:W-:Y:S04]  /*73c0*/  @!P1 ST.E.128 desc[UR50][R8.64], RZ ;  /* 0x000000ff08009985 */ /* 0x0003e8000c101d32 */
[----:B------:R1:W-:Y:S02]  /*73d0*/  @!P0 ST.E.128 desc[UR50][R10.64], RZ ;  /* 0x000000ff0a008985 */ /* 0x0003e4000c101d32 */
.L_x_234:
[----:B------:R-:W-:Y:S05]  /*73e0*/  BSYNC B0 ;  /* 0x0000000000007941 */ /* 0x000fea0003800000 */
.L_x_231:
[----:B------:R-:W-:Y:S02]  /*73f0*/  ULDC UR4, c[0x0][0xc3c] ;  /* 0x00030f0000047ab9 */ /* 0x000fe40000000800 */
[----:B------:R-:W-:-:S13]  /*7400*/  ISETP.GE.AND P0, PT, R35, UR4, PT ;  /* 0x0000000423007c0c */ /* 0x000fda000bf06270 */
[----:B------:R-:W-:Y:S05]  /*7410*/  @!P0 BRA `(.L_x_238) ;  /* 0xffffff9800448947 */ /* 0x000fea000383ffff */
[----:B------:R-:W-:Y:S05]  /*7420*/  EXIT ;  /* 0x000000000000794d */ /* 0x000fea0003800000 */
.L_x_203:
[----:B------:R-:W-:-:S08]  /*7430*/  NOP ;  /* 0x0000000000007918 */ /* 0x000fd00000000000 */
[----:B------:R-:W0:-:S00]  /*7440*/  USETMAXREG.DEALLOC.CTAPOOL 0x20 ;  /* 0x00000020000079c8 */ /* 0x000e0000080e0500 */
[----:B0-----:R-:W2:Y:S01]  /*7450*/  LDL.LU R2, [R1+0x8] ;  /* 0x0000080001027983 */ /* 0x001ea20000300800 */
[----:B------:R-:W-:-:S06]  /*7460*/  LOP3.LUT R0, R0, 0x3, RZ, 0xc0, !PT ;  /* 0x0000000300007812 */ /* 0x000fcc00078ec0ff */
[----:B------:R-:W0:Y:S02]  /*7470*/  SHFL.IDX PT, R0, R0, RZ, 0x1f ;  /* 0x00001fff00007589 */ /* 0x000e2400000e0000 */
[----:B0-----:R-:W-:Y:S01]  /*7480*/  ISETP.NE.AND P0, PT, R0, RZ, PT ;  /* 0x000000ff0000720c */ /* 0x001fe20003f05270 */
[----:B------:R-:W-:Y:S01]  /*7490*/  IMAD.MOV.U32 R0, RZ, RZ, RZ ;  /* 0x000000ffff007224 */ /* 0x000fe200078e00ff */
[----:B--2---:R-:W-:-:S11]  /*74a0*/  LOP3.LUT R2, R2, 0xffffffef, RZ, 0xc0, !PT ;  /* 0xffffffef02027812 */ /* 0x004fd600078ec0ff */
[----:B------:R-:W-:-:S05]  /*74b0*/  @P0 LOP3.LUT R2, R2, 0x10, RZ, 0xfc, !PT ;  /* 0x0000001002020812 */ /* 0x000fca00078efcff */
[----:B------:R0:W-:Y:S01]  /*74c0*/  STL [R1+0x8], R2 ;  /* 0x0000080201007387 */ /* 0x0001e20000100800 */
[----:B------:R-:W-:Y:S05]  /*74d0*/  @!P0 BRA `(.L_x_239) ;  /* 0x00000000001c8947 */ /* 0x000fea0003800000 */
[----:B-1----:R-:W1:Y:S08]  /*74e0*/  S2UR UR5, SR_CgaCtaId ;  /* 0x00000000000579c3 */ /* 0x002e700000008800 */
[----:B------:R-:W-:Y:S06]  /*74f0*/  BAR.SYNC.DEFER_BLOCKING 0x5, 0x200 ;  /* 0x0148000000007b1d */ /* 0x000fec0000010000 */
[----:B------:R-:W-:-:S02]  /*7500*/  UMOV UR4, 0x400 ;  /* 0x0000040000047882 */ /* 0x000fc40000000000 */
[----:B-1----:R-:W-:-:S09]  /*7510*/  ULEA UR4, UR5, UR4, 0x18 ;  /* 0x0000000405047291 */ /* 0x002fd2000f8ec03f */
[----:B------:R-:W1:Y:S01]  /*7520*/  LDS.128 R16, [UR4+0x168d0] ;  /* 0x0168d004ff107984 */ /* 0x000e620008000c00 */
[----:B------:R-:W-:Y:S06]  /*7530*/  BAR.ARV 0x4, 0x200 ;  /* 0x0108000000007b1d */ /* 0x000fec0000002000 */
[----:B------:R-:W-:Y:S05]  /*7540*/  BRA `(.L_x_240) ;  /* 0x0000000800007947 */ /* 0x000fea0003800000 */
.L_x_239:
[----:B0-----:R-:W0:Y:S01]  /*7550*/  S2R R2, SR_TID.X ;  /* 0x0000000000027919 */ /* 0x001e220000002100 */
[----:B-1----:R-:W-:Y:S01]  /*7560*/  ULDC UR4, c[0x0][0xc3c] ;  /* 0x00030f0000047ab9 */ /* 0x002fe20000000800 */
[----:B------:R-:W1:Y:S01]  /*7570*/  S2UR UR6, SR_CTAID.X ;  /* 0x00000000000679c3 */ /* 0x000e620000002500 */
[----:B------:R-:W-:Y:S01]  /*7580*/  ULDC UR5, c[0x0][0xc38] ;  /* 0x00030e0000057ab9 */ /* 0x000fe20000000800 */
[----:B0-----:R-:W-:-:S04]  /*7590*/  LOP3.LUT R5, R2, 0x1f, RZ, 0xc0, !PT ;  /* 0x0000001f02057812 */ /* 0x001fc800078ec0ff */
[----:B------:R-:W-:-:S04]  /*75a0*/  ISETP.NE.AND P0, PT, R5, 0x1f, PT ;  /* 0x0000001f0500780c */ /* 0x000fc80003f05270 */
[----:B------:R-:W-:-:S13]  /*75b0*/  ISETP.GE.OR P1, PT, R5, UR4, !P0 ;  /* 0x0000000405007c0c */ /* 0x000fda000c726670 */
[----:B------:R-:W0:Y:S02]  /*75c0*/  @!P1 LDC.64 R2, c[0x0][0xc80] ;  /* 0x00032000ff029b82 */ /* 0x000e240000000a00 */
[----:B0-----:R-:W-:-:S05]  /*75d0*/  @!P1 IMAD.WIDE.U32 R2, R5, 0x4, R2 ;  /* 0x0000000405029825 */ /* 0x001fca00078e0002 */
[----:B------:R-:W2:Y:S01]  /*75e0*/  @!P1 LDG.E R0, desc[UR50][R2.64] ;  /* 0x0000003202009981 */ /* 0x000ea2000c1e1900 */
[C---:B------:R-:W-:Y:S01]  /*75f0*/  ISETP.NE.AND P1, PT, R5.reuse, RZ, PT ;  /* 0x000000ff0500720c */ /* 0x040fe20003f25270 */
[----:B------:R-:W-:Y:S01]  /*7600*/  UMOV UR4, URZ ;  /* 0x0000003f00047c82 */ /* 0x000fe20008000000 */
[C---:B------:R-:W-:Y:S01]  /*7610*/  ISETP.GE.U32.AND P2, PT, R5.reuse, 0x2, PT ;  /* 0x000000020500780c */ /* 0x040fe20003f46070 */
[----:B------:R-:W-:Y:S01]  /*7620*/  IMAD.MOV.U32 R16, RZ, RZ, RZ ;  /* 0x000000ffff107224 */ /* 0x000fe200078e00ff */
[C---:B------:R-:W-:Y:S02]  /*7630*/  ISETP.GE.U32.AND P3, PT, R5.reuse, 0x4, PT ;  /* 0x000000040500780c */ /* 0x040fe40003f66070 */
[C---:B------:R-:W-:Y:S02]  /*7640*/  ISETP.GE.U32.AND P4, PT, R5.reuse, 0x8, PT ;  /* 0x000000080500780c */ /* 0x040fe40003f86070 */
[----:B------:R-:W-:Y:S01]  /*7650*/  ISETP.GE.U32.AND P5, PT, R5, 0x10, PT ;  /* 0x000000100500780c */ /* 0x000fe20003fa6070 */
[----:B--2---:R-:W0:Y:S02]  /*7660*/  SHFL.UP PT, R4, R0, 0x1, RZ ;  /* 0x0420000000047989 */ /* 0x004e2400000e00ff */
[----:B0-----:R-:W-:-:S05]  /*7670*/  SEL R7, R4, RZ, P1 ;  /* 0x000000ff04077207 */ /* 0x001fca0000800000 */
[----:B------:R-:W-:-:S05]  /*7680*/  IMAD.IADD R7, R0, 0x1, R7 ;  /* 0x0000000100077824 */ /* 0x000fca00078e0207 */
[----:B------:R-:W0:Y:S02]  /*7690*/  SHFL.UP PT, R4, R7, 0x2, RZ ;  /* 0x0440000007047989 */ /* 0x000e2400000e00ff */
[----:B0-----:R-:W-:-:S05]  /*76a0*/  SEL R4, R4, RZ, P2 ;  /* 0x000000ff04047207 */ /* 0x001fca0001000000 */
[----:B------:R-:W-:-:S05]  /*76b0*/  IMAD.IADD R4, R7, 0x1, R4 ;  /* 0x0000000107047824 */ /* 0x000fca00078e0204 */
[----:B------:R-:W0:Y:S02]  /*76c0*/  SHFL.UP PT, R6, R4, 0x4, RZ ;  /* 0x0480000004067989 */ /* 0x000e2400000e00ff */
[----:B0-----:R-:W-:-:S04]  /*76d0*/  SEL R3, R6, RZ, P3 ;  /* 0x000000ff06037207 */ /* 0x001fc80001800000 */
[----:B------:R-:W-:-:S05]  /*76e0*/  IADD3 R3, R4, R3, RZ ;  /* 0x0000000304037210 */ /* 0x000fca0007ffe0ff */
[----:B------:R-:W0:Y:S02]  /*76f0*/  SHFL.UP PT, R2, R3, 0x8, RZ ;  /* 0x0500000003027989 */ /* 0x000e2400000e00ff */
[----:B0-----:R-:W-:-:S05]  /*7700*/  SEL R2, R2, RZ, P4 ;  /* 0x000000ff02027207 */ /* 0x001fca0002000000 */
[----:B------:R-:W-:-:S05]  /*7710*/  IMAD.IADD R2, R3, 0x1, R2 ;  /* 0x0000000103027824 */ /* 0x000fca00078e0202 */
[----:B------:R-:W0:Y:S02]  /*7720*/  SHFL.UP PT, R6, R2, 0x10, RZ ;  /* 0x0600000002067989 */ /* 0x000e2400000e00ff */
[----:B0-----:R-:W-:-:S05]  /*7730*/  SEL R7, R6, RZ, P5 ;  /* 0x000000ff06077207 */ /* 0x001fca0002800000 */
[----:B------:R-:W-:-:S05]  /*7740*/  IMAD.IADD R7, R2, 0x1, R7 ;  /* 0x0000000102077824 */ /* 0x000fca00078e0207 */
[----:B------:R-:W0:Y:S02]  /*7750*/  SHFL.IDX PT, R4, R7, 0x1f, 0x1f ;  /* 0x03e01f0007047f89 */ /* 0x000e2400000e0000 */
[----:B0-----:R-:W-:-:S04]  /*7760*/  IMAD R4, R4, UR5, RZ ;  /* 0x0000000504047c24 */ /* 0x001fc8000f8e02ff */
[----:B------:R-:W-:Y:S01]  /*7770*/  IMAD.MOV.U32 R3, RZ, RZ, R4 ;  /* 0x000000ffff037224 */ /* 0x000fe200078e0004 */
[----:B-1----:R-:W-:-:S13]  /*7780*/  ISETP.GT.AND P6, PT, R4, UR6, PT ;  /* 0x0000000604007c0c */ /* 0x002fda000bfc4270 */
[----:B------:R-:W-:Y:S05]  /*7790*/  @P6 BRA `(.L_x_241) ;  /* 0x0000000000946947 */ /* 0x000fea0003800000 */
[----:B------:R-:W-:Y:S01]  /*77a0*/  IMAD.MOV.U32 R4, RZ, RZ, R3 ;  /* 0x000000ffff047224 */ /* 0x000fe200078e0003 */
[----:B------:R-:W-:Y:S01]  /*77b0*/  UMOV UR4, URZ ;  /* 0x0000003f00047c82 */ /* 0x000fe20008000000 */
[----:B------:R-:W-:-:S05]  /*77c0*/  ULDC UR5, c[0x0][0xc38] ;  /* 0x00030e0000057ab9 */ /* 0x000fca0000000800 */
.L_x_245:
[----:B------:R-:W0:Y:S01]  /*77d0*/  LDC R2, c[0x0][0xc3c] ;  /* 0x00030f00ff027b82 */ /* 0x000e220000000800 */
[----:B------:R-:W-:-:S06]  /*77e0*/  UIADD3 UR4, UR4, 0x1f, URZ ;  /* 0x0000001f04047890 */ /* 0x000fcc000fffe03f */
[----:B0-----:R-:W-:-:S13]  /*77f0*/  ISETP.LE.AND P6, PT, R2, UR4, PT ;  /* 0x0000000402007c0c */ /* 0x001fda000bfc3270 */
[----:B------:R-:W-:Y:S05]  /*7800*/  @P6 BRA `(.L_x_242) ;  /* 0x0000000400246947 */ /* 0x000fea0003800000 */
[----:B------:R-:W-:Y:S01]  /*7810*/  VIADD R7, R5, UR4 ;  /* 0x0000000405077c36 */ /* 0x000fe20008000000 */
[----:B------:R-:W-:Y:S01]  /*7820*/  BSSY B0, `(.L_x_243) ;  /* 0x0000007000007945 */ /* 0x000fe20003800000 */
[----:B------:R-:W-:-:S03]  /*7830*/  IMAD.MOV.U32 R0, RZ, RZ, RZ ;  /* 0x000000ffff007224 */ /* 0x000fc600078e00ff */
[----:B------:R-:W-:-:S13]  /*7840*/  ISETP.GE.OR P6, PT, R7, R2, !P0 ;  /* 0x000000020700720c */ /* 0x000fda00047c6670 */
[----:B------:R-:W-:Y:S05]  /*7850*/  @P6 BRA `(.L_x_244) ;  /* 0x00000000000c6947 */ /* 0x000fea0003800000 */
[----:B------:R-:W0:Y:S02]  /*7860*/  LDC.64 R2, c[0x0][0xc80] ;  /* 0x00032000ff027b82 */ /* 0x000e240000000a00 */
[----:B0-----:R-:W-:-:S05]  /*7870*/  IMAD.WIDE R2, R7, 0x4, R2 ;  /* 0x0000000407027825 */ /* 0x001fca00078e0202 */
[----:B------:R0:W5:Y:S02]  /*7880*/  LDG.E R0, desc[UR50][R2.64] ;  /* 0x0000003202007981 */ /* 0x000164000c1e1900 */
.L_x_244:
[----:B------:R-:W-:Y:S05]  /*7890*/  BSYNC B0 ;  /* 0x0000000000007941 */ /* 0x000fea0003800000 */
.L_x_243:
[----:B0----5:R-:W0:Y:S02]  /*78a0*/  SHFL.UP PT, R2, R0, 0x1, RZ ;  /* 0x0420000000027989 */ /* 0x021e2400000e00ff */
        /* <DEDUP_REMOVED lines=16> */
[----:B------:R-:W-:-:S05]  /*79b0*/  IMAD.IADD R4, R3, 0x1, R4 ;  /* 0x0000000103047824 */ /* 0x000fca00078e0204 */
[----:B------:R-:W-:-:S13]  /*79c0*/  ISETP.GT.AND P6, PT, R4, UR6, PT ;  /* 0x0000000604007c0c */ /* 0x000fda000bfc4270 */
[----:B------:R-:W-:Y:S05]  /*79d0*/  @!P6 BRA `(.L_x_245) ;  /* 0xfffffffc007ce947 */ /* 0x000fea000383ffff */
[----:B------:R-:W-:-:S07]  /*79e0*/  IMAD.MOV.U32 R7, RZ, RZ, R9 ;  /* 0x000000ffff077224 */ /* 0x000fce00078e0009 */
.L_x_241:
[----:B------:R-:W-:-:S04]  /*79f0*/  IMAD.IADD R9, R4, 0x1, -R3 ;  /* 0x0000000104097824 */ /* 0x000fc800078e0a03 */
[----:B------:R-:W-:-:S05]  /*7a00*/  IMAD R2, R7, UR5, R9 ;  /* 0x0000000507027c24 */ /* 0x000fca000f8e0209 */
[----:B------:R-:W-:-:S13]  /*7a10*/  ISETP.GT.AND P0, PT, R2, UR6, PT ;  /* 0x0000000602007c0c */ /* 0x000fda000bf04270 */
[----:B------:R-:W-:-:S04]  /*7a20*/  VOTE.ANY R6, PT, !P0 ;  /* 0x0000000000067806 */ /* 0x000fc800040e0100 */
[----:B------:R-:W0:Y:S01]  /*7a30*/  POPC R19, R6 ;  /* 0x0000000600137309 */ /* 0x000e220000000000 */
[----:B------:R-:W-:Y:S01]  /*7a40*/  ISETP.NE.AND P0, PT, R6, RZ, PT ;  /* 0x000000ff0600720c */ /* 0x000fe20003f05270 */
[----:B0-----:R-:W0:Y:S02]  /*7a50*/  SHFL.IDX PT, R0, R0, R19, 0x1f ;  /* 0x00001f1300007589 */ /* 0x001e2400000e0000 */
[----:B0-----:R-:W-:-:S04]  /*7a60*/  IABS R4, R0 ;  /* 0x0000000000047213 */ /* 0x001fc80000000000 */
[----:B------:R-:W0:Y:S08]  /*7a70*/  I2F.RP R8, R4 ;  /* 0x0000000400087306 */ /* 0x000e300000209400 */
[----:B0-----:R-:W0:Y:S02]  /*7a80*/  MUFU.RCP R8, R8 ;  /* 0x0000000800087308 */ /* 0x001e240000001000 */
[----:B0-----:R-:W-:-:S06]  /*7a90*/  IADD3 R2, R8, 0xffffffe, RZ ;  /* 0x0ffffffe08027810 */ /* 0x001fcc0007ffe0ff */
[----:B------:R0:W1:Y:S01]  /*7aa0*/  F2I.FTZ.U32.TRUNC.NTZ R3, R2 ;  /* 0x0000000200037305 */ /* 0x000062000021f000 */
[----:B------:R-:W-:Y:S05]  /*7ab0*/  @!P0 BRA `(.L_x_246) ;  /* 0x0000000000088947 */ /* 0x000fea0003800000 */
[----:B------:R-:W-:-:S06]  /*7ac0*/  VIADD R16, R19, 0xffffffff ;  /* 0xffffffff13107836 */ /* 0x000fcc0000000000 */
[----:B------:R2:W3:Y:S02]  /*7ad0*/  SHFL.IDX PT, R16, R7, R16, 0x1f ;  /* 0x00001f1007107589 */ /* 0x0004e400000e0000 */
.L_x_246:
[----:B---3--:R-:W-:Y:S01]  /*7ae0*/  IMAD R16, R16, UR5, R9 ;  /* 0x0000000510107c24 */ /* 0x008fe2000f8e0209 */
[----:B0-----:R-:W-:Y:S01]  /*7af0*/  IABS R2, R0 ;  /* 0x0000000000027213 */ /* 0x001fe20000000000 */
[----:B-12---:R-:W-:Y:S02]  /*7b00*/  IMAD.MOV R7, RZ, RZ, -R3 ;  /* 0x000000ffff077224 */ /* 0x006fe400078e0a03 */
[----:B------:R-:W-:Y:S01]  /*7b10*/  VIADD R19, R19, UR4 ;  /* 0x0000000413137c36 */ /* 0x000fe20008000000 */
[----:B------:R-:W-:Y:S01]  /*7b20*/  IADD3 R9, -R16, UR6, RZ ;  /* 0x0000000610097c10 */ /* 0x000fe2000fffe1ff */
[----:B------:R-:W-:Y:S02]  /*7b30*/  IMAD.MOV R8, RZ, RZ, -R2 ;  /* 0x000000ffff087224 */ /* 0x000fe400078e0a02 */
[----:B------:R-:W-:Y:S01]  /*7b40*/  IMAD R7, R7, R4, RZ ;  /* 0x0000000407077224 */ /* 0x000fe200078e02ff */
[----:B------:R-:W-:Y:S01]  /*7b50*/  IABS R6, R9 ;  /* 0x0000000900067213 */ /* 0x000fe20000000000 */
[----:B------:R-:W-:-:S04]  /*7b60*/  IMAD.MOV.U32 R2, RZ, RZ, RZ ;  /* 0x000000ffff027224 */ /* 0x000fc800078e00ff */
[----:B------:R-:W-:-:S04]  /*7b70*/  IMAD.HI.U32 R2, R3, R7, R2 ;  /* 0x0000000703027227 */ /* 0x000fc800078e0002 */
[----:B------:R-:W-:Y:S02]  /*7b80*/  IMAD.MOV.U32 R3, RZ, RZ, R6 ;  /* 0x000000ffff037224 */ /* 0x000fe400078e0006 */
[----:B------:R-:W-:Y:S02]  /*7b90*/  IMAD.MOV.U32 R6, RZ, RZ, R8 ;  /* 0x000000ffff067224 */ /* 0x000fe400078e0008 */
[----:B------:R-:W-:-:S04]  /*7ba0*/  IMAD.HI.U32 R2, R2, R3, RZ ;  /* 0x0000000302027227 */ /* 0x000fc800078e00ff */
[----:B------:R-:W-:-:S05]  /*7bb0*/  IMAD R3, R2, R6, R3 ;  /* 0x0000000602037224 */ /* 0x000fca00078e0203 */
[----:B------:R-:W-:-:S13]  /*7bc0*/  ISETP.GT.U32.AND P1, PT, R4, R3, PT ;  /* 0x000000030400720c */ /* 0x000fda0003f24070 */
[----:B------:R-:W-:Y:S01]  /*7bd0*/  @!P1 IMAD.IADD R3, R3, 0x1, -R4 ;  /* 0x0000000103039824 */ /* 0x000fe200078e0a04 */
[----:B------:R-:W-:Y:S02]  /*7be0*/  @!P1 IADD3 R2, R2, 0x1, RZ ;  /* 0x0000000102029810 */ /* 0x000fe40007ffe0ff */
[----:B------:R-:W-:Y:S02]  /*7bf0*/  ISETP.NE.AND P1, PT, R0, RZ, PT ;  /* 0x000000ff0000720c */ /* 0x000fe40003f25270 */
[----:B------:R-:W-:Y:S02]  /*7c00*/  ISETP.GE.U32.AND P0, PT, R3, R4, PT ;  /* 0x000000040300720c */ /* 0x000fe40003f06070 */
[----:B------:R-:W-:-:S04]  /*7c10*/  LOP3.LUT R3, R9, R0, RZ, 0x3c, !PT ;  /* 0x0000000009037212 */ /* 0x000fc800078e3cff */
[----:B------:R-:W-:-:S07]  /*7c20*/  ISETP.GE.AND P2, PT, R3, RZ, PT ;  /* 0x000000ff0300720c */ /* 0x000fce0003f46270 */
[----:B------:R-:W-:-:S06]  /*7c30*/  @P0 VIADD R2, R2, 0x1 ;  /* 0x0000000102020836 */ /* 0x000fcc0000000000 */
[----:B------:R-:W-:Y:S01]  /*7c40*/  @!P2 IMAD.MOV R2, RZ, RZ, -R2 ;  /* 0x000000ffff02a224 */ /* 0x000fe200078e0a02 */
[----:B------:R-:W-:-:S05]  /*7c50*/  @!P1 LOP3.LUT R2, RZ, R0, RZ, 0x33, !PT ;  /* 0x00000000ff029212 */ /* 0x000fca00078e33ff */
[--C-:B------:R-:W-:Y:S02]  /*7c60*/  IMAD.MOV R17, RZ, RZ, -R2.reuse ;  /* 0x000000ffff117224 */ /* 0x100fe400078e0a02 */
[----:B------:R-:W-:Y:S02]  /*7c70*/  IMAD.MOV.U32 R18, RZ, RZ, R2 ;  /* 0x000000ffff127224 */ /* 0x000fe400078e0002 */
[----:B------:R-:W-:Y:S01]  /*7c80*/  IMAD R17, R0, R17, R9 ;  /* 0x0000001100117224 */ /* 0x000fe200078e0209 */
[----:B------:R-:W-:Y:S06]  /*7c90*/  BRA `(.L_x_247) ;  /* 0x0000000000147947 */ /* 0x000fec0003800000 */
.L_x_242:
[----:B------:R-:W-:Y:S01]  /*7ca0*/  ULDC UR4, c[0x0][0xc3c] ;  /* 0x00030f0000047ab9 */ /* 0x000fe20000000800 */
[----:B------:R-:W-:Y:S01]  /*7cb0*/  IMAD.MOV.U32 R17, RZ, RZ, RZ ;  /* 0x000000ffff117224 */ /* 0x000fe200078e00ff */
[----:B------:R-:W-:Y:S01]  /*7cc0*/  MOV R18, RZ ;  /* 0x000000ff00127202 */ /* 0x000fe20000000f00 */
[----:B------:R-:W-:Y:S02]  /*7cd0*/  IMAD.U32 R16, RZ, RZ, UR6 ;  /* 0x00000006ff107e24 */ /* 0x000fe4000f8e00ff */
[----:B------:R-:W-:-:S07]  /*7ce0*/  IMAD.U32 R19, RZ, RZ, UR4 ;  /* 0x00000004ff137e24 */ /* 0x000fce000f8e00ff */
.L_x_247:
[----:B------:R-:W-:-:S13]  /*7cf0*/  ISETP.NE.AND P0, PT, R5, RZ, PT ;  /* 0x000000ff0500720c */ /* 0x000fda0003f05270 */
[----:B------:R-:W0:Y:S01]  /*7d00*/  @!P0 S2R R3, SR_CgaCtaId ;  /* 0x0000000000038919 */ /* 0x000e220000008800 */
[----:B------:R-:W-:-:S04]  /*7d10*/  @!P0 MOV R0, 0x400 ;  /* 0x0000040000008802 */ /* 0x000fc80000000f00 */
[----:B0-----:R-:W-:-:S05]  /*7d20*/  @!P0 LEA R0, R3, R0, 0x18 ;  /* 0x0000000003008211 */ /* 0x001fca00078ec0ff */
[----:B------:R0:W-:Y:S01]  /*7d30*/  @!P0 STS.128 [R0+0x168d0], R16 ;  /* 0x0168d01000008388 */ /* 0x0001e20000000c00 */
[----:B------:R-:W-:Y:S06]  /*7d40*/  BAR.ARV 0x5, 0x200 ;  /* 0x0148000000007b1d */ /* 0x000fec0000002000 */
.L_x_240:
[----:B------:R2:W-:Y:S01]  /*7d50*/  STL [R1+0x38], RZ ;  /* 0x000038ff01007387 */ /* 0x0005e20000100800 */
[----:B------:R-:W-:Y:S01]  /*7d60*/  ULDC UR4, c[0x0][0xc3c] ;  /* 0x00030f0000047ab9 */ /* 0x000fe20000000800 */
[----:B------:R-:W-:Y:S01]  /*7d70*/  IMAD.MOV.U32 R27, RZ, RZ, 0x1 ;  /* 0x00000001ff1b7424 */ /* 0x000fe200078e00ff */
[----:B-1----:R-:W-:Y:S01]  /*7d80*/  ISETP.GE.AND P0, PT, R19, UR4, PT ;  /* 0x0000000413007c0c */ /* 0x002fe2000bf06270 */
[----:B------:R-:W-:-:S12]  /*7d90*/  IMAD.MOV.U32 R25, RZ, RZ, RZ ;  /* 0x000000ffff197224 */ /* 0x000fd800078e00ff */
[----:B--2---:R-:W-:Y:S05]  /*7da0*/  @P0 BRA `(.L_x_248) ;  /* 0x00000048008c0947 */ /* 0x004fea0003800000 */
[----:B------:R-:W1:Y:S01]  /*7db0*/  S2R R3, SR_TID.X ;  /* 0x0000000000037919 */ /* 0x000e620000002100 */
[----:B------:R-:W2:Y:S01]  /*7dc0*/  S2UR UR5, SR_CgaCtaId ;  /* 0x00000000000579c3 */ /* 0x000ea20000008800 */
[----:B------:R-:W-:Y:S01]  /*7dd0*/  UMOV UR4, 0x400 ;  /* 0x0000040000047882 */ /* 0x000fe20000000000 */
[----:B------:R-:W-:Y:S01]  /*7de0*/  BSSY B8, `(.L_x_248) ;  /* 0x000049f000087945 */ /* 0x000fe20003800000 */
[----:B------:R3:W-:Y:S01]  /*7df0*/  STL [R1+0x38], RZ ;  /* 0x000038ff01007387 */ /* 0x0007e20000100800 */
[----:B------:R-:W-:Y:S01]  /*7e00*/  IMAD.MOV.U32 R27, RZ, RZ, 0x1 ;  /* 0x00000001ff1b7424 */ /* 0x000fe200078e00ff */
[----:B------:R-:W-:Y:S01]  /*7e10*/  ULOP3.LUT UR36, UR37, 0x2, URZ, 0xfc, !UPT ;  /* 0x0000000225247892 */ /* 0x000fe2000f8efc3f */
[----:B------:R-:W-:Y:S01]  /*7e20*/  IMAD.MOV.U32 R25, RZ, RZ, RZ ;  /* 0x000000ffff197224 */ /* 0x000fe200078e00ff */
[----:B------:R-:W-:Y:S01]  /*7e30*/  ULDC UR38, c[0x0][0xc] ;  /* 0x0000030000267ab9 */ /* 0x000fe20000000800 */
[----:B--2---:R-:W-:-:S06]  /*7e40*/  ULEA UR4, UR5, UR4, 0x18 ;  /* 0x0000000405047291 */ /* 0x004fcc000f8ec03f */
[----:B------:R-:W-:Y:S01]  /*7e50*/  MOV R22, UR4 ;  /* 0x0000000400167c02 */ /* 0x000fe20008000f00 */
[C---:B-1----:R-:W-:Y:S01]  /*7e60*/  IMAD.SHL.U32 R28, R3.reuse, 0x8, RZ ;  /* 0x00000008031c7824 */ /* 0x042fe200078e00ff */
[C---:B------:R-:W-:Y:S01]  /*7e70*/  LOP3.LUT R4, R3.reuse, 0x7f, RZ, 0xc0, !PT ;  /* 0x0000007f03047812 */ /* 0x040fe200078ec0ff */
[----:B0-----:R-:W-:-:S03]  /*7e80*/  IMAD.SHL.U32 R2, R3, 0x10, RZ ;  /* 0x0000001003027824 */ /* 0x001fc600078e00ff */
[----:B------:R-:W-:Y:S02]  /*7e90*/  LOP3.LUT R0, R28, 0x1f8, RZ, 0xc0, !PT ;  /* 0x000001f81c007812 */ /* 0x000fe400078ec0ff */
[----:B------:R-:W-:Y:S02]  /*7ea0*/  LOP3.LUT R2, R2, 0x70, RZ, 0xc0, !PT ;  /* 0x0000007002027812 */ /* 0x000fe400078ec0ff */
[----:B------:R-:W-:Y:S02]  /*7eb0*/  LOP3.LUT R3, R0, 0x38, R3, 0x78, !PT ;  /* 0x0000003800037812 */ /* 0x000fe400078e7803 */
[----:B------:R-:W-:Y:S02]  /*7ec0*/  SHF.R.U32.HI R4, RZ, 0x3, R4 ;  /* 0x00000003ff047819 */ /* 0x000fe40000011604 */
[----:B------:R-:W-:Y:S02]  /*7ed0*/  LOP3.LUT R0, R3, 0x200, R28, 0xf8, !PT ;  /* 0x0000020003007812 */ /* 0x000fe400078ef81c */
[----:B------:R-:W-:-:S02]  /*7ee0*/  LOP3.LUT R28, R28, 0x38, RZ, 0xc0, !PT ;  /* 0x000000381c1c7812 */ /* 0x000fc400078ec0ff */
[----:B------:R-:W-:Y:S01]  /*7ef0*/  LOP3.LUT R2, R4, R2, RZ, 0xfc, !PT ;  /* 0x0000000204027212 */ /* 0x000fe200078efcff */
[----:B------:R-:W-:-:S05]  /*7f00*/  IMAD R0, R0, 0x2, R22 ;  /* 0x0000000200007824 */ /* 0x000fca00078e0216 */
[----:B------:R3:W-:Y:S02]  /*7f10*/  STL [R1+0x1c], R0 ;  /* 0x00001c0001007387 */ /* 0x0007e40000100800 */
.L_x_309:
[----:B0-----:R-:W0:Y:S01]  /*7f20*/  LDC.64 R2, c[0x0][0xc88] ;  /* 0x00032200ff027b82 */ /* 0x001e220000000a00 */
[----:B--23--:R-:W2:Y:S01]  /*7f30*/  LDL.LU R0, [R1+0x8] ;  /* 0x0000080001007983 */ /* 0x00cea20000300800 */
[----:B0-----:R-:W-:-:S05]  /*7f40*/  IMAD.WIDE R2, R19, 0x4, R2 ;  /* 0x0000000413027825 */ /* 0x001fca00078e0202 */
[----:B------:R-:W3:Y:S01]  /*7f50*/  LDG.E R29, desc[UR50][R2.64] ;  /* 0x00000032021d7981 */ /* 0x000ee2000c1e1900 */
[----:B------:R-:W-:Y:S05]  /*7f60*/  YIELD ;  /* 0x0000000000007946 */ /* 0x000fea0003800000 */
[----:B------:R-:W-:Y:S01]  /*7f70*/  ULDC.64 UR4, c[0x0][0xa28] ;  /* 0x00028a0000047ab9 */ /* 0x000fe20000000a00 */
[----:B------:R-:W-:Y:S01]  /*7f80*/  IMAD.MOV.U32 R6, RZ, RZ, RZ ;  /* 0x000000ffff067224 */ /* 0x000fe200078e00ff */
[----:B------:R-:W-:Y:S01]  /*7f90*/  ISETP.NE.U32.AND P0, PT, RZ, UR4, PT ;  /* 0x00000004ff007c0c */ /* 0x000fe2000bf05070 */
[----:B------:R-:W-:-:S03]  /*7fa0*/  ULDC.64 UR6, c[0x0][0xa18] ;  /* 0x0002860000067ab9 */ /* 0x000fc60000000a00 */
[----:B------:R-:W-:Y:S02]  /*7fb0*/  ISETP.NE.AND.EX P0, PT, RZ, UR5, PT, P0 ;  /* 0x00000005ff007c0c */ /* 0x000fe4000bf05300 */
[----:B--2---:R-:W-:Y:S02]  /*7fc0*/  LOP3.LUT R0, R0, 0xfffffff7, RZ, 0xc0, !PT ;  /* 0xfffffff700007812 */ /* 0x004fe400078ec0ff */
[----:B-1-3--:R-:W-:-:S09]  /*7fd0*/  SHF.R.S32.HI R4, RZ, 0x1f, R29 ;  /* 0x0000001fff047819 */ /* 0x00afd2000001141d */
[C---:B------:R-:W-:Y:S01]  /*7fe0*/  @P0 LEA R2, P1, R29.reuse, UR4, 0x2 ;  /* 0x000000041d020c11 */ /* 0x040fe2000f8210ff */
[C---:B------:R-:W-:Y:S01]  /*7ff0*/  IMAD.SHL.U32 R23, R29.reuse, 0x4, RZ ;  /* 0x000000041d177824 */ /* 0x040fe200078e00ff */
[C-C-:B------:R-:W-:Y:S01]  /*8000*/  SHF.L.U64.HI R24, R29.reuse, 0x2, R4.reuse ;  /* 0x000000021d187819 */ /* 0x140fe20000010204 */
[----:B------:R0:W-:Y:S01]  /*8010*/  STL [R1+0x28], R4 ;  /* 0x0000280401007387 */ /* 0x0001e20000100800 */
[----:B------:R-:W-:Y:S01]  /*8020*/  @P0 LEA.HI.X R3, R29, UR5, R4, 0x2, P1 ;  /* 0x000000051d030c11 */ /* 0x000fe200088f1404 */
[----:B------:R-:W-:-:S04]  /*8030*/  ULDC.64 UR4, c[0x0][0xa00] ;  /* 0x0002800000047ab9 */ /* 0x000fc80000000a00 */
[----:B------:R1:W2:Y:S01]  /*8040*/  @P0 LDG.E R6, desc[UR50][R2.64] ;  /* 0x0000003202060981 */ /* 0x0002a2000c1e1900 */
[----:B------:R-:W-:-:S04]  /*8050*/  ISETP.NE.U32.AND P0, PT, RZ, UR4, PT ;  /* 0x00000004ff007c0c */ /* 0x000fc8000bf05070 */
[----:B------:R-:W-:Y:S02]  /*8060*/  ISETP.NE.AND.EX P2, PT, RZ, UR5, PT, P0 ;  /* 0x00000005ff007c0c */ /* 0x000fe4000bf45300 */
[----:B------:R-:W-:Y:S02]  /*8070*/  ISETP.NE.U32.AND P0, PT, RZ, UR6, PT ;  /* 0x00000006ff007c0c */ /* 0x000fe4000bf05070 */
[----:B-1----:R-:W-:Y:S02]  /*8080*/  IADD3 R2, P1, R23, UR4, RZ ;  /* 0x0000000417027c10 */ /* 0x002fe4000ff3e0ff */
[----:B------:R-:W-:Y:S02]  /*8090*/  ISETP.NE.AND.EX P0, PT, RZ, UR7, PT, P0 ;  /* 0x00000007ff007c0c */ /* 0x000fe4000bf05300 */
[----:B------:R-:W-:Y:S01]  /*80a0*/  IADD3.X R3, R24, UR5, RZ, P1, !PT ;  /* 0x0000000518037c10 */ /* 0x000fe20008ffe4ff */
[----:B------:R-:W-:-:S04]  /*80b0*/  ULDC.64 UR4, c[0x0][0x418] ;  /* 0x0001060000047ab9 */ /* 0x000fc80000000a00 */
[----:B------:R-:W-:-:S05]  /*80c0*/  @P2 LOP3.LUT R0, R0, 0x8, RZ, 0xfc, !PT ;  /* 0x0000000800002812 */ /* 0x000fca00078efcff */
[----:B------:R1:W-:Y:S01]  /*80d0*/  STL [R1+0x8], R0 ;  /* 0x0000080001007387 */ /* 0x0003e20000100800 */
[----:B0-----:R-:W-:-:S04]  /*80e0*/  @P0 IADD3 R4, P1, R23, UR6, RZ ;  /* 0x0000000617040c10 */ /* 0x001fc8000ff3e0ff */
[----:B------:R-:W-:Y:S01]  /*80f0*/  @P0 IADD3.X R5, R24, UR7, RZ, P1, !PT ;  /* 0x0000000718050c10 */ /* 0x000fe20008ffe4ff */
[----:B-1----:R-:W-:-:S04]  /*8100*/  IMAD.MOV.U32 R0, RZ, RZ, RZ ;  /* 0x000000ffff007224 */ /* 0x002fc800078e00ff */
[----:B------:R-:W3:Y:S04]  /*8110*/  @P0 LDG.E R4, desc[UR50][R4.64] ;  /* 0x0000003204040981 */ /* 0x000ee8000c1e1900 */
[----:B------:R-:W4:Y:S01]  /*8120*/  @P2 LDG.E R0, desc[UR50][R2.64] ;  /* 0x0000003202002981 */ /* 0x000f22000c1e1900 */
[----:B------:R-:W-:-:S03]  /*8130*/  UISETP.NE.U32.AND UP0, UPT, UR4, URZ, UPT ;  /* 0x0000003f0400728c */ /* 0x000fc6000bf05070 */
[----:B------:R-:W-:Y:S01]  /*8140*/  ULDC UR4, c[0x0][0x424] ;  /* 0x0001090000047ab9 */ /* 0x000fe20000000800 */
[----:B------:R-:W-:-:S03]  /*8150*/  UISETP.NE.AND.EX UP0, UPT, UR5, URZ, UPT, UP0 ;  /* 0x0000003f0500728c */ /* 0x000fc6000bf05300 */
[----:B------:R-:W-:Y:S01]  /*8160*/  ULDC UR5, c[0x0][0x2f0] ;  /* 0x0000bc0000057ab9 */ /* 0x000fe20000000800 */
[----:B------:R-:W-:-:S04]  /*8170*/  USEL UR4, UR4, 0x1, UP0 ;  /* 0x0000000104047887 */ /* 0x000fc80008000000 */
[----:B------:R-:W-:Y:S01]  /*8180*/  UIMAD UR4, UR4, UR5, URZ ;  /* 0x00000005040472a4 */ /* 0x000fe2000f8e023f */
[----:B----4-:R0:W-:Y:S04]  /*8190*/  STL [R1+0x20], R0 ;  /* 0x0000200001007387 */ /* 0x0101e80000100800 */
[----:B--2---:R1:W-:Y:S04]  /*81a0*/  STL [R1+0x14], R6 ;  /* 0x0000140601007387 */ /* 0x0043e80000100800 */
[----:B---3--:R1:W-:Y:S01]  /*81b0*/  @P0 STL [R1+0x2c], R4 ;  /* 0x00002c0401000387 */ /* 0x0083e20000100800 */
[----:B0-----:R-:W-:Y:S01]  /*81c0*/  IMAD.U32 R0, RZ, RZ, UR4 ;  /* 0x00000004ff007e24 */ /* 0x001fe2000f8e00ff */
[----:B------:R-:W-:Y:S06]  /*81d0*/  @P0 BRA `(.L_x_249) ;  /* 0x0000000000200947 */ /* 0x000fec0003800000 */
[----:B------:R-:W-:Y:S02]  /*81e0*/  ULDC UR4, c[0x0][0x288] ;  /* 0x0000a20000047ab9 */ /* 0x000fe40000000800 */
[----:B-1----:R-:W-:-:S05]  /*81f0*/  IMAD.U32 R4, RZ, RZ, UR4 ;  /* 0x00000004ff047e24 */ /* 0x002fca000f8e00ff */
[----:B------:R0:W-:Y:S01]  /*8200*/  STL [R1+0x2c], R4 ;  /* 0x00002c0401007387 */ /* 0x0001e20000100800 */
[----:B------:R-:W-:Y:S05]  /*8210*/  @!P2 BRA `(.L_x_249) ;  /* 0x000000000010a947 */ /* 0x000fea0003800000 */
[----:B------:R-:W2:Y:S04]  /*8220*/  LDG.E R5, desc[UR50][R2.64] ;  /* 0x0000003202057981 */ /* 0x000ea8000c1e1900 */
[----:B0-----:R-:W2:Y:S02]  /*8230*/  LDG.E R4, desc[UR50][R2.64+0x4] ;  /* 0x0000043202047981 */ /* 0x001ea4000c1e1900 */
[----:B--2---:R-:W-:-:S05]  /*8240*/  IMAD.IADD R2, R4, 0x1, -R5 ;  /* 0x0000000104027824 */ /* 0x004fca00078e0a05 */
[----:B------:R2:W-:Y:S02]  /*8250*/  STL [R1+0x2c], R2 ;  /* 0x00002c0201007387 */ /* 0x0005e40000100800 */
.L_x_249:
[----:B01----:R-:W-:Y:S01]  /*8260*/  MOV R4, R29 ;  /* 0x0000001d00047202 */ /* 0x003fe20000000f00 */
[----:B------:R-:W-:Y:S02]  /*8270*/  ULDC.64 UR4, c[0x0][0xa20] ;  /* 0x0002880000047ab9 */ /* 0x000fe40000000a00 */
[----:B------:R-:W-:Y:S02]  /*8280*/  ISETP.NE.U32.AND P0, PT, RZ, UR4, PT ;  /* 0x00000004ff007c0c */ /* 0x000fe4000bf05070 */
[----:B------:R0:W-:Y:S02]  /*8290*/  STL [R1+0x4], R4 ;  /* 0x0000040401007387 */ /* 0x0001e40000100800 */
[----:B------:R-:W-:-:S13]  /*82a0*/  ISETP.NE.AND.EX P0, PT, RZ, UR5, PT, P0 ;  /* 0x00000005ff007c0c */ /* 0x000fda000bf05300 */
[----:B0-----:R-:W-:Y:S05]  /*82b0*/  @!P0 BRA `(.L_x_250) ;  /* 0x0000000000108947 */ /* 0x001fea0003800000 */
[----:B--2---:R-:W-:-:S04]  /*82c0*/  IADD3 R2, P0, R23, UR4, RZ ;  /* 0x0000000417027c10 */ /* 0x004fc8000ff1e0ff */
[----:B------:R-:W-:-:S05]  /*82d0*/  IADD3.X R3, R24, UR5, RZ, P0, !PT ;  /* 0x0000000518037c10 */ /* 0x000fca00087fe4ff */
[----:B------:R0:W5:Y:S01]  /*82e0*/  LDG.E R0, desc[UR50][R2.64] ;  /* 0x0000003202007981 */ /* 0x000162000c1e1900 */
[----:B------:R-:W-:Y:S05]  /*82f0*/  BRA `(.L_x_251) ;  /* 0x0000000000247947 */ /* 0x000fea0003800000 */
.L_x_250:
[----:B------:R-:W-:Y:S02]  /*8300*/  ULDC.64 UR4, c[0x0][0xa08] ;  /* 0x0002820000047ab9 */ /* 0x000fe40000000a00 */
[----:B------:R-:W-:-:S04]  /*8310*/  ISETP.NE.U32.AND P0, PT, RZ, UR4, PT ;  /* 0x00000004ff007c0c */ /* 0x000fc8000bf05070 */
[----:B------:R-:W-:-:S13]  /*8320*/  ISETP.NE.AND.EX P0, PT, RZ, UR5, PT, P0 ;  /* 0x00000005ff007c0c */ /* 0x000fda000bf05300 */
[----:B------:R-:W-:Y:S05]  /*8330*/  @!P0 BRA `(.L_x_251) ;  /* 0x0000000000148947 */ /* 0x000fea0003800000 */
[----:B--2---:R-:W0:Y:S02]  /*8340*/  LDC.64 R2, c[0x0][0xa08] ;  /* 0x00028200ff027b82 */ /* 0x004e240000000a00 */
[----:B0-----:R-:W-:-:S05]  /*8350*/  IMAD.WIDE R2, R4, 0x4, R2 ;  /* 0x0000000404027825 */ /* 0x001fca00078e0202 */
[----:B------:R-:W2:Y:S04]  /*8360*/  LDG.E R0, desc[UR50][R2.64] ;  /* 0x0000003202007981 */ /* 0x000ea8000c1e1900 */
[----:B------:R-:W2:Y:S02]  /*8370*/  LDG.E R5, desc[UR50][R2.64+0x4] ;  /* 0x0000043202057981 */ /* 0x000ea4000c1e1900 */
[----:B--2---:R-:W-:-:S07]  /*8380*/  IMAD.IADD R0, R5, 0x1, -R0 ;  /* 0x0000000105007824 */ /* 0x004fce00078e0a00 */
.L_x_251:
[----:B0-2--5:R-:W-:Y:S01]  /*8390*/  IMAD.IADD R2, R0, 0x1, -R6 ;  /* 0x0000000100027824 */ /* 0x025fe200078e0a06 */
[----:B------:R-:W-:Y:S03]  /*83a0*/  BSSY B7, `(.L_x_252) ;  /* 0x00003a3000077945 */ /* 0x000fe60003800000 */
[C---:B------:R-:W-:Y:S01]  /*83b0*/  VIADD R0, R2.reuse, 0x7f ;  /* 0x0000007f02007836 */ /* 0x040fe20000000000 */
[----:B------:R0:W-:Y:S01]  /*83c0*/  STL [R1+0x10], R2 ;  /* 0x0000100201007387 */ /* 0x0001e20000100800 */
[----:B------:R-:W-:-:S03]  /*83d0*/  ISETP.GT.AND P0, PT, R2, RZ, PT ;  /* 0x000000ff0200720c */ /* 0x000fc60003f04270 */
[----:B------:R-:W-:-:S04]  /*83e0*/  SHF.R.S32.HI R3, RZ, 0x1f, R0 ;  /* 0x0000001fff037819 */ /* 0x000fc80000011400 */
[----:B------:R-:W-:-:S05]  /*83f0*/  LEA.HI R0, R3, R0, RZ, 0x7 ;  /* 0x0000000003007211 */ /* 0x000fca00078f38ff */
[----:B------:R0:W-:Y:S01]  /*8400*/  STL [R1+0x34], R0 ;  /* 0x0000340001007387 */ /* 0x0001e20000100800 */
[----:B------:R-:W-:Y:S05]  /*8410*/  @P0 BRA `(.L_x_253) ;  /* 0x0000000000440947 */ /* 0x000fea0003800000 */
[----:B0-----:R-:W0:Y:S02]  /*8420*/  S2R R2, SR_TID.X ;  /* 0x0000000000027919 */ /* 0x001e240000002100 */
[----:B0-----:R-:W-:-:S04]  /*8430*/  LOP3.LUT R2, R2, 0x7f, RZ, 0xc0, !PT ;  /* 0x0000007f02027812 */ /* 0x001fc800078ec0ff */
[----:B------:R-:W-:-:S13]  /*8440*/  ISETP.NE.AND P0, PT, R2, RZ, PT ;  /* 0x000000ff0200720c */ /* 0x000fda0003f05270 */
[----:B------:R-:W-:Y:S05]  /*8450*/  @P0 BRA `(.L_x_254) ;  /* 0x00000038005c0947 */ /* 0x000fea0003800000 */
[----:B------:R-:W0:Y:S01]  /*8460*/  S2R R5, SR_LANEID ;  /* 0x0000000000057919 */ /* 0x000e220000000000 */
[----:B------:R-:W-:Y:S01]  /*8470*/  VOTEU.ANY UR4, UPT, PT ;  /* 0x0000000000047886 */ /* 0x000fe200038e0100 */
[----:B------:R-:W1:Y:S01]  /*8480*/  LDC.64 R2, c[0x0][0xc60] ;  /* 0x00031800ff027b82 */ /* 0x000e620000000a00 */
[----:B------:R-:W0:Y:S02]  /*8490*/  FLO.U32 R0, UR4 ;  /* 0x0000000400007d00 */ /* 0x000e2400080e0000 */
[----:B0-----:R-:W-:-:S06]  /*84a0*/  ISETP.EQ.U32.AND P0, PT, R0, R5, PT ;  /* 0x000000050000720c */ /* 0x001fcc0003f02070 */
[----:B------:R-:W1:Y:S07]  /*84b0*/  POPC R5, UR4 ;  /* 0x0000000400057d09 */ /* 0x000e6e0008000000 */
[----:B-1----:R-:W2:Y:S01]  /*84c0*/  @P0 ATOMG.E.ADD.STRONG.GPU PT, R3, desc[UR50][R2.64], R5 ;  /* 0x00000005020309a8 */ /* 0x002ea200081ee1f2 */
[----:B------:R-:W0:Y:S02]  /*84d0*/  S2R R4, SR_LTMASK ;  /* 0x0000000000047919 */ /* 0x000e240000003900 */
[----:B0-----:R-:W-:-:S04]  /*84e0*/  LOP3.LUT R4, R4, UR4, RZ, 0xc0, !PT ;  /* 0x0000000404047c12 */ /* 0x001fc8000f8ec0ff */
[----:B------:R-:W0:Y:S01]  /*84f0*/  POPC R7, R4 ;  /* 0x0000000400077309 */ /* 0x000e220000000000 */
[----:B--2---:R-:W0:Y:S02]  /*8500*/  SHFL.IDX PT, R0, R3, R0, 0x1f ;  /* 0x00001f0003007589 */ /* 0x004e2400000e0000 */
[----:B0-----:R-:W-:Y:S01]  /*8510*/  IADD3 R16, R0, UR38, R7 ;  /* 0x0000002600107c10 */ /* 0x001fe2000fffe007 */
[----:B------:R-:W-:Y:S06]  /*8520*/  BRA `(.L_x_254) ;  /* 0x0000003800287947 */ /* 0x000fec0003800000 */
.L_x_253:
[----:B0-----:R-:W-:Y:S01]  /*8530*/  VIADD R0, R22, 0xe400 ;  /* 0x0000e40016007836 */ /* 0x001fe20000000000 */
[----:B------:R-:W-:Y:S04]  /*8540*/  BSSY B6, `(.L_x_255) ;  /* 0x0000013000067945 */ /* 0x000fe80003800000 */
[----:B------:R-:W-:-:S13]  /*8550*/  LOP3.LUT P0, RZ, R0, 0x3ff, RZ, 0xc0, !PT ;  /* 0x000003ff00ff7812 */ /* 0x000fda000780c0ff */
[----:B------:R-:W-:Y:S05]  /*8560*/  @!P0 BRA `(.L_x_256) ;  /* 0x0000000000408947 */ /* 0x000fea0003800000 */
[----:B------:R-:W-:Y:S01]  /*8570*/  MOV R2, 0x0 ;  /* 0x0000000000027802 */ /* 0x000fe20000000f00 */
[----:B------:R-:W-:Y:S01]  /*8580*/  ULDC.64 UR6, c[0x4][0x88] ;  /* 0x0100220000067ab9 */ /* 0x000fe20000000a00 */
[----:B------:R-:W-:Y:S01]  /*8590*/  ULDC.64 UR8, c[0x4][0x90] ;  /* 0x0100240000087ab9 */ /* 0x000fe20000000a00 */
[----:B------:R-:W-:Y:S01]  /*85a0*/  ULDC.64 UR4, c[0x4][0x8] ;  /* 0x0100020000047ab9 */ /* 0x000fe20000000a00 */
[----:B------:R-:W-:Y:S01]  /*85b0*/  IMAD.U32 R4, RZ, RZ, UR6 ;  /* 0x00000006ff047e24 */ /* 0x000fe2000f8e00ff */
[----:B------:R-:W-:Y:S01]  /*85c0*/  MOV R7, UR9 ;  /* 0x0000000900077c02 */ /* 0x000fe20008000f00 */
[----:B------:R-:W0:Y:S01]  /*85d0*/  LDC.64 R2, c[0x4][R2] ;  /* 0x0100000002027b82 */ /* 0x000e220000000a00 */
        /* <DEDUP_REMOVED lines=8> */
[----:B0-----:R-:W-:Y:S05]  /*8660*/  CALL.ABS.NOINC R2 ;  /* 0x0000000002007343 */ /* 0x001fea0003c00000 */
.L_x_256:
[----:B------:R-:W-:Y:S05]  /*8670*/  BSYNC B6 ;  /* 0x0000000000067941 */ /* 0x000fea0003800000 */
.L_x_255:
[----:B------:R-:W-:Y:S01]  /*8680*/  VIADD R0, R22, 0x400 ;  /* 0x0000040016007836 */ /* 0x000fe20000000000 */
[----:B------:R-:W-:Y:S04]  /*8690*/  BSSY B6, `(.L_x_257) ;  /* 0x0000022000067945 */ /* 0x000fe80003800000 */
[----:B------:R-:W-:-:S13]  /*86a0*/  LOP3.LUT P0, RZ, R0, 0x3ff, RZ, 0xc0, !PT ;  /* 0x000003ff00ff7812 */ /* 0x000fda000780c0ff */
[----:B------:R-:W-:Y:S05]  /*86b0*/  @!P0 BRA `(.L_x_258) ;  /* 0x00000000007c8947 */ /* 0x000fea0003800000 */
[----:B------:R-:W-:Y:S01]  /*86c0*/  MOV R26, 0x0 ;  /* 0x00000000001a7802 */ /* 0x000fe20000000f00 */
[----:B------:R-:W-:Y:S01]  /*86d0*/  ULDC.64 UR6, c[0x4][0x88] ;  /* 0x0100220000067ab9 */ /* 0x000fe20000000a00 */
[----:B------:R-:W-:Y:S01]  /*86e0*/  ULDC.64 UR8, c[0x4][0x90] ;  /* 0x0100240000087ab9 */ /* 0x000fe20000000a00 */
[----:B------:R-:W-:Y:S01]  /*86f0*/  ULDC.64 UR4, c[0x4][0x10] ;  /* 0x0100040000047ab9 */ /* 0x000fe20000000a00 */
[----:B------:R0:W1:Y:S01]  /*8700*/  LDC.64 R2, c[0x4][R26] ;  /* 0x010000001a027b82 */ /* 0x0000620000000a00 */
        /* <DEDUP_REMOVED lines=11> */
.L_x_259:
[----:B------:R0:W1:Y:S01]  /*87c0*/  LDC.64 R2, c[0x4][R26] ;  /* 0x010000001a027b82 */ /* 0x0000620000000a00 */
[----:B------:R-:W-:Y:S01]  /*87d0*/  ULDC.64 UR6, c[0x4][0x88] ;  /* 0x0100220000067ab9 */ /* 0x000fe20000000a00 */
[----:B------:R-:W-:Y:S01]  /*87e0*/  ULDC.64 UR8, c[0x4][0x90] ;  /* 0x0100240000087ab9 */ /* 0x000fe20000000a00 */
[----:B------:R-:W-:Y:S01]  /*87f0*/  ULDC.64 UR4, c[0x4][0x18] ;  /* 0x0100060000047ab9 */ /* 0x000fe20000000a00 */
[----:B------:R-:W-:Y:S01]  /*8800*/  MOV R4, UR6 ;  /* 0x0000000600047c02 */ /* 0x000fe20008000f00 */
[----:B------:R-:W-:Y:S01]  /*8810*/  IMAD.U32 R5, RZ, RZ, UR7 ;  /* 0x00000007ff057e24 */ /* 0x000fe2000f8e00ff */
[----:B------:R-:W-:Y:S01]  /*8820*/  MOV R13, RZ ;  /* 0x000000ff000d7202 */ /* 0x000fe20000000f00 */
[----:B------:R-:W-:Y:S02]  /*8830*/  IMAD.U32 R6, RZ, RZ, UR8 ;  /* 0x00000008ff067e24 */ /* 0x000fe4000f8e00ff */
[----:B------:R-:W-:Y:S02]  /*8840*/  IMAD.U32 R7, RZ, RZ, UR9 ;  /* 0x00000009ff077e24 */ /* 0x000fe4000f8e00ff */
[----:B------:R-:W-:-:S02]  /*8850*/  IMAD.U32 R10, RZ, RZ, UR4 ;  /* 0x00000004ff0a7e24 */ /* 0x000fc4000f8e00ff */
[----:B------:R-:W-:Y:S02]  /*8860*/  IMAD.U32 R11, RZ, RZ, UR5 ;  /* 0x00000005ff0b7e24 */ /* 0x000fe4000f8e00ff */
[----:B------:R-:W-:Y:S02]  /*8870*/  IMAD.MOV.U32 R8, RZ, RZ, 0x70 ;  /* 0x00000070ff087424 */ /* 0x000fe400078e00ff */
[----:B0-----:R-:W-:-:S07]  /*8880*/  IMAD.MOV.U32 R12, RZ, RZ, 0x1 ;  /* 0x00000001ff0c7424 */ /* 0x001fce00078e00ff */
[----:B------:R-:W-:-:S07]  /*8890*/  LEPC R20, `(.L_x_258) ;  /* 0x000000001014794e */ /* 0x000fce0000000000 */
[----:B-1----:R-:W-:Y:S05]  /*88a0*/  CALL.ABS.NOINC R2 ;  /* 0x0000000002007343 */ /* 0x002fea0003c00000 */
.L_x_258:
[----:B------:R-:W-:Y:S05]  /*88b0*/  BSYNC B6 ;  /* 0x0000000000067941 */ /* 0x000fea0003800000 */
.L_x_257:
[----:B------:R0:W2:Y:S01]  /*88c0*/  LDL R21, [R1+0x4] ;  /* 0x0000040001157983 */ /* 0x0000a20000100800 */
[----:B------:R-:W-:Y:S01]  /*88d0*/  ULDC.64 UR4, c[0x0][0x9f8] ;  /* 0x00027e0000047ab9 */ /* 0x000fe20000000a00 */
[----:B------:R-:W1:Y:S01]  /*88e0*/  LDC R7, c[0x0][0x430] ;  /* 0x00010c00ff077b82 */ /* 0x000e620000000800 */
[----:B------:R-:W-:Y:S01]  /*88f0*/  ISETP.NE.U32.AND P0, PT, RZ, UR4, PT ;  /* 0x00000004ff007c0c */ /* 0x000fe2000bf05070 */
[----:B------:R-:W3:Y:S03]  /*8900*/  LDL R26, [R1+0x34] ;  /* 0x00003400011a7983 */ /* 0x000ee60000100800 */
[----:B------:R-:W-:Y:S01]  /*8910*/  ISETP.NE.AND.EX P0, PT, RZ, UR5, PT, P0 ;  /* 0x00000005ff007c0c */ /* 0x000fe2000bf05300 */
[----:B------:R-:W4:Y:S04]  /*8920*/  LDL R9, [R1+0x10] ;  /* 0x0000100001097983 */ /* 0x000f280000100800 */
[----:B------:R-:W4:Y:S01]  /*8930*/  LDL R4, [R1+0x14] ;  /* 0x0000140001047983 */ /* 0x000f220000100800 */
[----:B------:R-:W0:Y:S07]  /*8940*/  S2R R5, SR_TID.X ;  /* 0x0000000000057919 */ /* 0x000e2e0000002100 */
[----:B------:R-:W-:Y:S01]  /*8950*/  @P0 IADD3 R2, P1, R23, UR4, RZ ;  /* 0x0000000417020c10 */ /* 0x000fe2000ff3e0ff */
[----:B------:R-:W3:Y:S03]  /*8960*/  S2R R0, SR_TID.X ;  /* 0x0000000000007919 */ /* 0x000ee60000002100 */
[----:B------:R-:W-:Y:S01]  /*8970*/  @P0 IADD3.X R3, R24, UR5, RZ, P1, !PT ;  /* 0x0000000518030c10 */ /* 0x000fe20008ffe4ff */
[----:B------:R-:W4:Y:S04]  /*8980*/  LDL.LU R20, [R1+0x8] ;  /* 0x0000080001147983 */ /* 0x000f280000300800 */
[----:B--2---:R-:W2:Y:S01]  /*8990*/  @P0 LDG.E R21, desc[UR50][R2.64] ;  /* 0x0000003202150981 */ /* 0x004ea2000c1e1900 */
[----:B-1----:R-:W-:Y:S01]  /*89a0*/  ISETP.NE.AND P2, PT, R7, 0x1, PT ;  /* 0x000000010700780c */ /* 0x002fe20003f45270 */
[----:B0-----:R-:W-:Y:S01]  /*89b0*/  IMAD.SHL.U32 R5, R5, 0x10, RZ ;  /* 0x0000001005057824 */ /* 0x001fe200078e00ff */
[----:B---3--:R-:W-:-:S02]  /*89c0*/  LEA.HI.SX32 R26, R26, 0xffffffff, 0x19 ;  /* 0xffffffff1a1a7811 */ /* 0x008fc400078fcaff */
[----:B------:R-:W-:Y:S02]  /*89d0*/  LOP3.LUT R0, R0, 0x7f, RZ, 0xc0, !PT ;  /* 0x0000007f00007812 */ /* 0x000fe400078ec0ff */
[----:B------:R-:W-:Y:S01]  /*89e0*/  LOP3.LUT R5, R5, 0x70, RZ, 0xc0, !PT ;  /* 0x0000007005057812 */ /* 0x000fe200078ec0ff */
[----:B------:R-:W-:Y:S01]  /*89f0*/  IMAD.SHL.U32 R8, R26, 0x80, RZ ;  /* 0x000000801a087824 */ /* 0x000fe200078e00ff */
[----:B------:R-:W-:-:S04]  /*8a00*/  SHF.R.U32.HI R0, RZ, 0x3, R0 ;  /* 0x00000003ff007819 */ /* 0x000fc80000011600 */
[----:B------:R-:W-:Y:S01]  /*8a10*/  LOP3.LUT R5, R8, R0, R5, 0xfe, !PT ;  /* 0x0000000008057212 */ /* 0x000fe200078efe05 */
[----:B------:R-:W0:Y:S08]  /*8a20*/  @P2 LDC R6, c[0x0][0x434] ;  /* 0x00010d00ff062b82 */ /* 0x000e300000000800 */
[----:B------:R-:W1:Y:S01]  /*8a30*/  @P2 LDC R0, c[0x0][0x438] ;  /* 0x00010e00ff002b82 */ /* 0x000e620000000800 */
[----:B--2---:R-:W-:Y:S01]  /*8a40*/  @P0 STL [R1+0x4], R21 ;  /* 0x0000041501000387 */ /* 0x004fe20000100800 */
[C---:B----4-:R-:W-:Y:S01]  /*8a50*/  ISETP.GE.AND P0, PT, R5.reuse, R9, PT ;  /* 0x000000090500720c */ /* 0x050fe20003f06270 */
[----:B------:R-:W-:-:S04]  /*8a60*/  IMAD.IADD R5, R5, 0x1, R4 ;  /* 0x0000000105057824 */ /* 0x000fc800078e0204 */
[----:B0-----:R-:W-:-:S08]  /*8a70*/  @P2 IMAD.HI.U32 R6, R5, R6, RZ ;  /* 0x0000000605062227 */ /* 0x001fd000078e00ff */
[----:B------:R-:W0:Y:S01]  /*8a80*/  @!P0 LDC.64 R2, c[0x0][0x428] ;  /* 0x00010a00ff028b82 */ /* 0x000e220000000a00 */
[----:B------:R-:W-:Y:S01]  /*8a90*/  IMAD.MOV.U32 R4, RZ, RZ, R5 ;  /* 0x000000ffff047224 */ /* 0x000fe200078e0005 */
[----:B-1----:R-:W-:Y:S02]  /*8aa0*/  @P2 SHF.R.U32.HI R4, RZ, R0, R6 ;  /* 0x00000000ff042219 */ /* 0x002fe40000011606 */
[----:B------:R-:W-:-:S03]  /*8ab0*/  SHF.R.S32.HI R6, RZ, 0x1f, R21 ;  /* 0x0000001fff067819 */ /* 0x000fc60000011415 */
[--C-:B------:R-:W-:Y:S02]  /*8ac0*/  IMAD.MOV R0, RZ, RZ, -R4.reuse ;  /* 0x000000ffff007224 */ /* 0x100fe400078e0a04 */
[----:B------:R0:W-:Y:S02]  /*8ad0*/  STL [R1+0x18], R6 ;  /* 0x0000180601007387 */ /* 0x0001e40000100800 */
[----:B------:R-:W-:Y:S01]  /*8ae0*/  IMAD R0, R7, R0, R5 ;  /* 0x0000000007007224 */ /* 0x000fe200078e0205 */
[--C-:B------:R-:W-:Y:S01]  /*8af0*/  @!P0 SHF.R.S32.HI R5, RZ, 0x1f, R4.reuse ;  /* 0x0000001fff058819 */ /* 0x100fe20000011404 */
[-C--:B0-----:R-:W-:Y:S02]  /*8b00*/  @!P0 IMAD R6, R6, R2.reuse, RZ ;  /* 0x0000000206068224 */ /* 0x081fe400078e02ff */
[----:B------:R-:W-:-:S04]  /*8b10*/  @!P0 IMAD.WIDE.U32 R4, R21, R2, R4 ;  /* 0x0000000215048225 */ /* 0x000fc800078e0004 */
[----:B------:R-:W-:Y:S02]  /*8b20*/  @!P0 IMAD R7, R21, R3, R6 ;  /* 0x0000000315078224 */ /* 0x000fe400078e0206 */
[----:B------:R-:W0:Y:S02]  /*8b30*/  @!P0 LDC.64 R2, c[0x0][0x418] ;  /* 0x00010600ff028b82 */ /* 0x000e240000000a00 */
[----:B------:R-:W-:Y:S01]  /*8b40*/  @!P0 IMAD.IADD R7, R5, 0x1, R7 ;  /* 0x0000000105078824 */ /* 0x000fe200078e0207 */
[----:B0-----:R-:W-:Y:S01]  /*8b50*/  @!P0 LEA R6, P1, R4, R2, 0x2 ;  /* 0x0000000204068211 */ /* 0x001fe200078210ff */
[----:B------:R-:W-:-:S03]  /*8b60*/  IMAD.MOV.U32 R2, RZ, RZ, RZ ;  /* 0x000000ffff027224 */ /* 0x000fc600078e00ff */
[----:B------:R-:W-:-:S05]  /*8b70*/  @!P0 LEA.HI.X R7, R4, R3, R7, 0x2, P1 ;  /* 0x0000000304078211 */ /* 0x000fca00008f1407 */
[----:B------:R0:W5:Y:S01]  /*8b80*/  @!P0 LDG.E R2, desc[UR50][R6.64] ;  /* 0x0000003206028981 */ /* 0x000162000c1e1900 */
[----:B------:R-:W-:Y:S02]  /*8b90*/  LOP3.LUT R20, R20, 0xfffffffb, RZ, 0xc0, !PT ;  /* 0xfffffffb14147812 */ /* 0x000fe400078ec0ff */
[----:B------:R-:W-:Y:S02]  /*8ba0*/  MOV R9, UR36 ;  /* 0x0000002400097c02 */ /* 0x000fe40008000f00 */
[----:B------:R-:W-:Y:S02]  /*8bb0*/  @P2 LOP3.LUT R20, R20, 0x4, RZ, 0xfc, !PT ;  /* 0x0000000414142812 */ /* 0x000fe400078efcff */
[----:B------:R-:W-:Y:S02]  /*8bc0*/  ISETP.NE.AND P2, PT, R9, 0x3, PT ;  /* 0x000000030900780c */ /* 0x000fe40003f45270 */
[----:B------:R-:W-:-:S11]  /*8bd0*/  LOP3.LUT R20, R20, 0xfffffffd, RZ, 0xc0, !PT ;  /* 0xfffffffd14147812 */ /* 0x000fd600078ec0ff */
[----:B------:R-:W-:-:S05]  /*8be0*/  @P2 LOP3.LUT R20, R20, 0x2, RZ, 0xfc, !PT ;  /* 0x0000000214142812 */ /* 0x000fca00078efcff */
[----:B------:R0:W-:Y:S01]  /*8bf0*/  STL [R1+0x8], R20 ;  /* 0x0000081401007387 */ /* 0x0001e20000100800 */
[----:B------:R-:W-:-:S03]  /*8c00*/  UMOV UR4, 0xffffffff ;  /* 0xffffffff00047882 */ /* 0x000fc60000000000 */
[----:B------:R-:W-:Y:S05]  /*8c10*/  BRA.DIV UR4, `(.L_x_260) ;  /* 0x00000042044c7947 */ /* 0x000fea000b800000 */
.L_x_326:
[----:B------:R-:W-:-:S05]  /*8c20*/  SHF.R.S32.HI R9, RZ, 0x1f, R18 ;  /* 0x0000001fff097819 */ /* 0x000fca0000011412 */
[----:B------:R1:W-:Y:S01]  /*8c30*/  STL [R1], R9 ;  /* 0x0000000901007387 */ /* 0x0003e20000100800 */
[----:B------:R-:W-:Y:S05]  /*8c40*/  @!P2 BRA `(.L_x_261) ;  /* 0x000000000004a947 */ /* 0x000fea0003800000 */
[----:B------:R-:W-:Y:S01]  /*8c50*/  BPT.TRAP 0x1 ;  /* 0x000000040000795c */ /* 0x000fe20000300000 */
.L_x_261:
[----:B0-----:R-:W-:Y:S01]  /*8c60*/  SHF.R.S32.HI R6, RZ, 0x1f, R0 ;  /* 0x0000001fff067819 */ /* 0x001fe20000011400 */
[----:B------:R-:W-:Y:S01]  /*8c70*/  ULDC.64 UR4, c[0x0][0x328] ;  /* 0x0000ca0000047ab9 */ /* 0x000fe20000000a00 */
[----:B-----5:R-:W-:Y:S01]  /*8c80*/  SHF.R.S32.HI R7, RZ, 0x1f, R2 ;  /* 0x0000001fff077819 */ /* 0x020fe20000011402 */
[----:B------:R-:W-:Y:S01]  /*8c90*/  IMAD.WIDE.U32 R4, R0, UR4, RZ ;  /* 0x0000000400047c25 */ /* 0x000fe2000f8e00ff */
[----:B------:R-:W-:Y:S03]  /*8ca0*/  BSSY B0, `(.L_x_262) ;  /* 0x0000015000007945 */ /* 0x000fe60003800000 */
        /* <DEDUP_REMOVED lines=15> */
[----:B------:R-:W-:Y:S01]  /*8da0*/  LEA.HI.X R24, R4, UR5, R3, 0x1, P0 ;  /* 0x0000000504187c11 */ /* 0x000fe200080f0c03 */
[----:B------:R-:W-:Y:S01]  /*8db0*/  IMAD R3, R25, 0x8, R22 ;  /* 0x0000000819037824 */ /* 0x000fe200078e0216 */
[----:B------:R-:W-:-:S04]  /*8dc0*/  SHF.L.U32 R4, R27, 0x1f, RZ ;  /* 0x0000001f1b047819 */ /* 0x000fc800000006ff */
[----:B------:R-:W0:Y:S02]  /*8dd0*/  SYNCS.PHASECHK.TRANS64.TRYWAIT P0, [R3+URZ+0x16840], R4 ;  /* 0x01684004030075a7 */ /* 0x000e24000800017f */
[----:B0-----:R-:W-:Y:S05]  /*8de0*/  @!P0 BRA `(.L_x_263) ;  /* 0x00000040000c8947 */ /* 0x001fea0003800000 */
.L_x_327:
[----:B------:R-:W-:Y:S05]  /*8df0*/  BSYNC B0 ;  /* 0x0000000000007941 */ /* 0x000fea0003800000 */
.L_x_262:
[----:B------:R-:W2:Y:S01]  /*8e00*/  LDL R12, [R1] ;  /* 0x00000000010c7983 */ /* 0x000ea20000100800 */
[----:B------:R-:W-:-:S03]  /*8e10*/  ULDC.64 UR4, c[0x0][0x300] ;  /* 0x0000c00000047ab9 */ /* 0x000fc60000000a00 */
[----:B------:R-:W3:Y:S04]  /*8e20*/  LDL R11, [R1+0x10] ;  /* 0x00001000010b7983 */ /* 0x000ee80000100800 */
[----:B-1----:R-:W4:Y:S01]  /*8e30*/  LDL.LU R9, [R1+0x8] ;  /* 0x0000080001097983 */ /* 0x002f220000300800 */
[----:B------:R-:W-:Y:S02]  /*8e40*/  IMAD R6, R6, UR4, RZ ;  /* 0x0000000406067c24 */ /* 0x000fe4000f8e02ff */
[C---:B0-----:R-:W-:Y:S01]  /*8e50*/  IMAD.WIDE.U32 R4, R0.reuse, UR4, RZ ;  /* 0x0000000400047c25 */ /* 0x041fe2000f8e00ff */
[----:B------:R-:W0:Y:S03]  /*8e60*/  S2R R10, SR_TID.X ;  /* 0x00000000000a7919 */ /* 0x000e260000002100 */
[----:B------:R-:W-:Y:S01]  /*8e70*/  IMAD R6, R0, UR5, R6 ;  /* 0x0000000500067c24 */ /* 0x000fe2000f8e0206 */
[----:B------:R-:W-:-:S02]  /*8e80*/  ULDC.64 UR4, c[0x0][0x310] ;  /* 0x0000c40000047ab9 */ /* 0x000fc40000000a00 */
[----:B------:R-:W-:Y:S02]  /*8e90*/  IMAD R7, R7, UR4, RZ ;  /* 0x0000000407077c24 */ /* 0x000fe4000f8e02ff */
[----:B------:R-:W-:Y:S02]  /*8ea0*/  IMAD.IADD R5, R5, 0x1, R6 ;  /* 0x0000000105057824 */ /* 0x000fe400078e0206 */
[C---:B------:R-:W-:Y:S02]  /*8eb0*/  IMAD R7, R2.reuse, UR5, R7 ;  /* 0x0000000502077c24 */ /* 0x040fe4000f8e0207 */
[----:B------:R-:W-:Y:S01]  /*8ec0*/  IMAD.WIDE.U32 R4, R2, UR4, R4 ;  /* 0x0000000402047c25 */ /* 0x000fe2000f8e0004 */
[----:B------:R-:W-:-:S03]  /*8ed0*/  ULDC.64 UR4, c[0x0][0x308] ;  /* 0x0000c20000047ab9 */ /* 0x000fc60000000a00 */
[----:B------:R-:W-:Y:S02]  /*8ee0*/  IMAD.IADD R5, R5, 0x1, R7 ;  /* 0x0000000105057824 */ /* 0x000fe400078e0207 */
[----:B------:R-:W-:Y:S01]  /*8ef0*/  IMAD.WIDE.U32 R4, R18, UR4, R4 ;  /* 0x0000000412047c25 */ /* 0x000fe2000f8e0004 */
[----:B0-----:R-:W-:-:S04]  /*8f00*/  LOP3.LUT R10, R10, 0x7f, RZ, 0xc0, !PT ;  /* 0x0000007f0a0a7812 */ /* 0x001fc800078ec0ff */
[----:B------:R-:W-:Y:S01]  /*8f10*/  SHF.R.U32.HI R10, RZ, 0x3, R10 ;  /* 0x00000003ff0a7819 */ /* 0x000fe2000001160a */
[----:B--2---:R-:W-:Y:S02]  /*8f20*/  IMAD R0, R12, UR4, RZ ;  /* 0x000000040c007c24 */ /* 0x004fe4000f8e02ff */
[----:B------:R-:W0:Y:S02]  /*8f30*/  S2R R12, SR_TID.X ;  /* 0x00000000000c7919 */ /* 0x000e240000002100 */
[----:B------:R-:W-:Y:S01]  /*8f40*/  IMAD R0, R18, UR5, R0 ;  /* 0x0000000512007c24 */ /* 0x000fe2000f8e0200 */
[----:B------:R-:W-:-:S03]  /*8f50*/  ULDC.64 UR4, c[0x0][0x2e8] ;  /* 0x0000ba0000047ab9 */ /* 0x000fc60000000a00 */
[----:B------:R-:W-:Y:S01]  /*8f60*/  IMAD.IADD R2, R5, 0x1, R0 ;  /* 0x0000000105027824 */ /* 0x000fe200078e0200 */
[----:B------:R-:W-:Y:S01]  /*8f70*/  LEA R0, P0, R4, UR4, 0x1 ;  /* 0x0000000404007c11 */ /* 0x000fe2000f8008ff */
[----:B------:R-:W-:Y:S01]  /*8f80*/  ULDC UR4, c[0x0][0x2f4] ;  /* 0x0000bd0000047ab9 */ /* 0x000fe20000000800 */
[----:B----4-:R-:W-:Y:S02]  /*8f90*/  LOP3.LUT R9, R9, 0xfffffffe, RZ, 0xc0, !PT ;  /* 0xfffffffe09097812 */ /* 0x010fe400078ec0ff */
[----:B------:R-:W-:Y:S01]  /*8fa0*/  ISETP.GE.AND P2, PT, R28, UR4, PT ;  /* 0x000000041c007c0c */ /* 0x000fe2000bf46270 */
[----:B------:R-:W-:Y:S01]  /*8fb0*/  UMOV UR4, 0xffffffff ;  /* 0xffffffff00047882 */ /* 0x000fe20000000000 */
[----:B------:R-:W-:Y:S02]  /*8fc0*/  LEA.HI.X R2, R4, UR5, R2, 0x1, P0 ;  /* 0x0000000504027c11 */ /* 0x000fe400080f0c02 */
[----:B---3--:R-:W-:-:S04]  /*8fd0*/  IADD3 R4, -R10, R11, -R8 ;  /* 0x0000000b0a047210 */ /* 0x008fc80007ffe908 */
[----:B------:R-:W-:-:S05]  /*8fe0*/  ISETP.GE.AND P0, PT, R4, 0x1, PT ;  /* 0x000000010400780c */ /* 0x000fca0003f06270 */
[----:B------:R-:W-:-:S05]  /*8ff0*/  @P2 LOP3.LUT R9, R9, 0x1, RZ, 0xfc, !PT ;  /* 0x0000000109092812 */ /* 0x000fca00078efcff */
[----:B------:R1:W-:Y:S01]  /*9000*/  STL [R1+0x8], R9 ;  /* 0x0000080901007387 */ /* 0x0003e20000100800 */
[C---:B0-----:R-:W-:Y:S01]  /*9010*/  IMAD.SHL.U32 R10, R12.reuse, 0x8, RZ ;  /* 0x000000080c0a7824 */ /* 0x041fe200078e00ff */
[----:B------:R-:W-:-:S04]  /*9020*/  SHF.L.U32 R11, R12, 0x3, RZ ;  /* 0x000000030c0b7819 */ /* 0x000fc800000006ff */
[----:B------:R-:W-:-:S04]  /*9030*/  LOP3.LUT R10, R10, 0x1f8, RZ, 0xc0, !PT ;  /* 0x000001f80a0a7812 */ /* 0x000fc800078ec0ff */
[----:B------:R-:W-:-:S04]  /*9040*/  LOP3.LUT R10, R10, 0x38, R12, 0x78, !PT ;  /* 0x000000380a0a7812 */ /* 0x000fc800078e780c */
[----:B------:R-:W-:-:S05]  /*9050*/  LOP3.LUT R10, R10, 0x200, R11, 0xf8, !PT ;  /* 0x000002000a0a7812 */ /* 0x000fca00078ef80b */
[----:B------:R-:W-:Y:S01]  /*9060*/  IMAD R5, R25, 0x2000, R10 ;  /* 0x0000200019057824 */ /* 0x000fe200078e020a */
[----:B-1----:R-:W-:Y:S06]  /*9070*/  BRA.DIV UR4, `(.L_x_264) ;  /* 0x0000003e047c7947 */ /* 0x002fec000b800000 */
[----:B------:R-:W0:Y:S01]  /*9080*/  SHFL.IDX PT, R7, R0, RZ, 0x181f ;  /* 0x00181fff00077589 */ /* 0x000e2200000e0000 */
[----:B------:R-:W-:-:S03]  /*9090*/  @P0 IMAD R8, R5, 0x2, R22 ;  /* 0x0000000205080824 */ /* 0x000fc600078e0216 */
[----:B------:R-:W1:Y:S01]  /*90a0*/  SHFL.IDX PT, R6, R2, RZ, 0x181f ;  /* 0x00181fff02067589 */ /* 0x000e6200000e0000 */
[----:B0-----:R-:W-:-:S05]  /*90b0*/  @P0 LEA R7, P1, R28, R7, 0x1 ;  /* 0x000000071c070211 */ /* 0x001fca00078208ff */
[----:B-1----:R-:W-:Y:S01]  /*90c0*/  @P0 IMAD.X R6, RZ, RZ, R6, P1 ;  /* 0x000000ffff060224 */ /* 0x002fe200008e0606 */
[----:B------:R-:W-:-:S04]  /*90d0*/  ISETP.GE.AND P1, PT, R4, 0x11, PT ;  /* 0x000000110400780c */ /* 0x000fc80003f26270 */
[----:B------:R-:W-:-:S04]  /*90e0*/  @P0 LOP3.LUT R7, R7, R6, RZ, 0x3c, !PT ;  /* 0x0000000607070212 */ /* 0x000fc800078e3cff */
[----:B------:R-:W-:-:S04]  /*90f0*/  @P0 LOP3.LUT R6, R7, R6, RZ, 0x3c, !PT ;  /* 0x0000000607060212 */ /* 0x000fc800078e3cff */
[----:B------:R-:W-:-:S05]  /*9100*/  @P0 LOP3.LUT R7, R7, R6, RZ, 0x3c, !PT ;  /* 0x0000000607070212 */ /* 0x000fca00078e3cff */
[----:B------:R-:W-:Y:S01]  /*9110*/  @!PT LDS RZ, [RZ] ;  /* 0x00000000fffff984 */ /* 0x000fe20000000800 */
[----:B------:R0:W-:Y:S04]  /*9120*/  @P0 LDGSTS.E.BYPASS.LTC128B.128 [R8+0xe400], desc[UR50][R6.64], !P2 ;  /* 0x0e40000006080fae */ /* 0x0001e8000d101d72 */
[----:B0-----:R-:W0:Y:S01]  /*9130*/  SHFL.IDX PT, R7, R0, 0x1, 0x181f ;  /* 0x00381f0000077f89 */ /* 0x001e2200000e0000 */
[----:B------:R-:W-:-:S03]  /*9140*/  @P1 IMAD R8, R5, 0x2, R22 ;  /* 0x0000000205081824 */ /* 0x000fc600078e0216 */
        /* <DEDUP_REMOVED lines=9> */
[----:B------:R-:W-:Y:S01]  /*91e0*/  @P1 LEA R8, R5, R22, 0x1 ;  /* 0x0000001605081211 */ /* 0x000fe200078e08ff */
        /* <DEDUP_REMOVED lines=9> */
[----:B------:R-:W-:Y:S01]  /*9280*/  @P1 IMAD R8, R5, 0x2, R22 ;  /* 0x0000000205081824 */ /* 0x000fe200078e0216 */
        /* <DEDUP_REMOVED lines=30> */
[----:B------:R-:W1:Y:S04]  /*9470*/  SHFL.IDX PT, R6, R2, 0x6, 0x181f ;  /* 0x00d81f0002067f89 */ /* 0x000e6800000e0000 */
[----:B------:R-:W2:Y:S04]  /*9480*/  SHFL.IDX PT, R2, R2, 0x7, 0x181f ;  /* 0x00f81f0002027f89 */ /* 0x000ea800000e0000 */
[----:B------:R-:W3:Y:S01]  /*9490*/  SHFL.IDX PT, R0, R0, 0x7, 0x181f ;  /* 0x00f81f0000007f89 */ /* 0x000ee200000e0000 */
[----:B0-----:R-:W-:-:S05]  /*94a0*/  @P1 LEA R7, P0, R28, R7, 0x1 ;  /* 0x000000071c071211 */ /* 0x001fca00078008ff */
[----:B-1----:R-:W-:-:S05]  /*94b0*/  @P1 IMAD.X R6, RZ, RZ, R6, P0 ;  /* 0x000000ffff061224 */ /* 0x002fca00000e0606 */
[----:B------:R-:W-:-:S04]  /*94c0*/  @P1 LOP3.LUT R7, R7, R6, RZ, 0x3c, !PT ;  /* 0x0000000607071212 */ /* 0x000fc800078e3cff */
[----:B------:R-:W-:-:S04]  /*94d0*/  @P1 LOP3.LUT R6, R7, R6, RZ, 0x3c, !PT ;  /* 0x0000000607061212 */ /* 0x000fc800078e3cff */
[----:B------:R-:W-:-:S05]  /*94e0*/  @P1 LOP3.LUT R7, R7, R6, RZ, 0x3c, !PT ;  /* 0x0000000607071212 */ /* 0x000fca00078e3cff */
[----:B--23--:R1:W-:Y:S02]  /*94f0*/  @P1 LDGSTS.E.BYPASS.LTC128B.128 [R8+0x11400], desc[UR50][R6.64], !P2 ;  /* 0x1140000006081fae */ /* 0x00c3e4000d101d72 */
.L_x_345:
[----:B------:R-:W-:-:S13]  /*9500*/  ISETP.GE.AND P0, PT, R4, 0x71, PT ;  /* 0x000000710400780c */ /* 0x000fda0003f06270 */
[----:B01----:R-:W-:Y:S01]  /*9510*/  @P0 LEA R6, P1, R28, R0, 0x1 ;  /* 0x000000001c060211 */ /* 0x003fe200078208ff */
[----:B------:R-:W-:-:S04]  /*9520*/  @P0 IMAD R5, R5, 0x2, R22 ;  /* 0x0000000205050824 */ /* 0x000fc800078e0216 */
[----:B------:R-:W-:-:S05]  /*9530*/  @P0 IMAD.X R7, RZ, RZ, R2, P1 ;  /* 0x000000ffff070224 */ /* 0x000fca00008e0602 */
[----:B------:R-:W-:Y:S01]  /*9540*/  @!PT LDS RZ, [RZ] ;  /* 0x00000000fffff984 */ /* 0x000fe20000000800 */
[----:B------:R-:W-:Y:S01]  /*9550*/  @!PT LDS RZ, [RZ] ;  /* 0x00000000fffff984 */ /* 0x000fe20000000800 */
[----:B------:R-:W-:Y:S01]  /*9560*/  @!PT LDS RZ, [RZ] ;  /* 0x00000000fffff984 */ /* 0x000fe20000000800 */
[----:B------:R0:W-:Y:S01]  /*9570*/  @P0 LDGSTS.E.BYPASS.LTC128B.128 [R5+0x11c00], desc[UR50][R6.64], !P2 ;  /* 0x11c0000006050fae */ /* 0x0001e2000d101d72 */
[----:B------:R-:W-:Y:S01]  /*9580*/  PLOP3.LUT P0, PT, PT, PT, PT, 0x80, 0x0 ;  /* 0x000000000000781c */ /* 0x000fe20003f0f070 */
[----:B------:R-:W-:-:S12]  /*9590*/  NOP ;  /* 0x0000000000007918 */ /* 0x000fd80000000000 */
.L_x_265:
        /* <DEDUP_REMOVED lines=11> */
.L_x_266:
[----:B------:R1:W5:Y:S01]  /*9650*/  LDL R0, [R1+0x8] ;  /* 0x0000080001007983 */ /* 0x0003620000100800 */
[----:B------:R1:W-:Y:S03]  /*9660*/  SYNCS.ARRIVE.TRANS64.A1T0 RZ, [R3+URZ+0x16830], RZ ;  /* 0x016830ff03ff79a7 */ /* 0x0003e6000810003f */
[----:B0-----:R1:W5:Y:S04]  /*9670*/  LDL.LU R5, [R1+0x20] ;  /* 0x0000200001057983 */ /* 0x0013680000300800 */
[----:B------:R1:W5:Y:S02]  /*9680*/  LDL.LU R4, [R1+0x28] ;  /* 0x0000280001047983 */ /* 0x0003640000300800 */
[----:B------:R-:W-:Y:S05]  /*9690*/  WARPSYNC.ALL ;  /* 0x0000000000007948 */ /* 0x000fea0003800000 */
[----:B------:R-:W-:Y:S01]  /*96a0*/  ULDC.64 UR4, c[0x0][0x298] ;  /* 0x0000a60000047ab9 */ /* 0x000fe20000000a00 */
[----:B------:R-:W-:Y:S01]  /*96b0*/  VIADD R2, R22, 0x8400 ;  /* 0x0000840016027836 */ /* 0x000fe20000000000 */
[----:B------:R-:W-:Y:S01]  /*96c0*/  BSSY B6, `(.L_x_267) ;  /* 0x000001f000067945 */ /* 0x000fe20003800000 */
[----:B------:R-:W-:Y:S03]  /*96d0*/  BAR.SYNC.DEFER_BLOCKING 0x8, 0x200 ;  /* 0x0208000000007b1d */ /* 0x000fe60000010000 */
[----:B------:R-:W-:-:S02]  /*96e0*/  LOP3.LUT P0, RZ, R2, 0x3ff, RZ, 0xc0, !PT ;  /* 0x000003ff02ff7812 */ /* 0x000fc4000780c0ff */
[----:B-----5:R-:W-:Y:S02]  /*96f0*/  LOP3.LUT P1, RZ, R0, 0x8, RZ, 0xc0, !PT ;  /* 0x0000000800ff7812 */ /* 0x020fe4000782c0ff */
[----:B------:R-:W-:Y:S01]  /*9700*/  SHF.R.S32.HI R0, RZ, 0x1f, R5 ;  /* 0x0000001fff007819 */ /* 0x000fe20000011405 */
[----:B-1----:R-:W-:Y:S01]  /*9710*/  IMAD.WIDE.U32 R2, R5, UR4, RZ ;  /* 0x0000000405027c25 */ /* 0x002fe2000f8e00ff */
[----:B------:R-:W-:Y:S02]  /*9720*/  SEL R29, R29, RZ, !P1 ;  /* 0x000000ff1d1d7207 */ /* 0x000fe40004800000 */
[----:B------:R-:W-:Y:S01]  /*9730*/  SEL R4, R4, RZ, !P1 ;  /* 0x000000ff04047207 */ /* 0x000fe20004800000 */
[----:B------:R-:W-:Y:S01]  /*9740*/  IMAD R0, R0, UR4, RZ ;  /* 0x0000000400007c24 */ /* 0x000fe2000f8e02ff */
[----:B------:R0:W-:Y:S03]  /*9750*/  STL.64 [R1+0x20], R2 ;  /* 0x0000200201007387 */ /* 0x0001e60000100a00 */
[----:B------:R-:W-:Y:S01]  /*9760*/  IMAD R0, R5, UR5, R0 ;  /* 0x0000000505007c24 */ /* 0x000fe2000f8e0200 */
[----:B------:R0:W-:Y:S03]  /*9770*/  STL [R1+0x30], R4 ;  /* 0x0000300401007387 */ /* 0x0001e60000100800 */
[----:B------:R-:W-:-:S05]  /*9780*/  IMAD.IADD R0, R3, 0x1, R0 ;  /* 0x0000000103007824 */ /* 0x000fca00078e0200 */
[----:B------:R0:W-:Y:S01]  /*9790*/  STL [R1+0x28], R0 ;  /* 0x0000280001007387 */ /* 0x0001e20000100800 */
[----:B------:R-:W-:Y:S05]  /*97a0*/  @!P0 BRA `(.L_x_268) ;  /* 0x0000000000408947 */ /* 0x000fea0003800000 */
[----:B0-----:R-:W-:Y:S01]  /*97b0*/  MOV R2, 0x0 ;  /* 0x0000000000027802 */ /* 0x001fe20000000f00 */
        /* <DEDUP_REMOVED lines=15> */
.L_x_268:
[----:B------:R-:W-:Y:S05]  /*98b0*/  BSYNC B6 ;  /* 0x0000000000067941 */ /* 0x000fea0003800000 */
.L_x_267:
[----:B0-----:R-:W2:Y:S01]  /*98c0*/  LDL.LU R0, [R1+0x30] ;  /* 0x0000300001007983 */ /* 0x001ea20000300800 */
[----:B------:R-:W-:Y:S01]  /*98d0*/  ULDC.64 UR4, c[0x0][0x2d8] ;  /* 0x0000b60000047ab9 */ /* 0x000fe20000000a00 */
[----:B------:R-:W0:Y:S01]  /*98e0*/  LDC R9, c[0x0][0x448] ;  /* 0x00011200ff097b82 */ /* 0x000e220000000800 */
[----:B------:R-:W-:Y:S01]  /*98f0*/  ULDC.64 UR6, c[0x0][0x2c8] ;  /* 0x0000b20000067ab9 */ /* 0x000fe20000000a00 */
[----:B------:R-:W3:Y:S01]  /*9900*/  LDL.LU R21, [R1+0x28] ;  /* 0x0000280001157983 */ /* 0x000ee20000300800 */
[----:B------:R-:W-:-:S03]  /*9910*/  ULDC.64 UR8, c[0x0][0x280] ;  /* 0x0000a00000087ab9 */ /* 0x000fc60000000a00 */
[----:B------:R-:W3:Y:S04]  /*9920*/  LDL.LU.64 R2, [R1+0x20] ;  /* 0x0000200001027983 */ /* 0x000ee80000300a00 */
[----:B------:R-:W4:Y:S04]  /*9930*/  LDL R20, [R1] ;  /* 0x0000000001147983 */ /* 0x000f280000100800 */
[----:B------:R1:W5:Y:S01]  /*9940*/  LDL R10, [R1+0x1c] ;  /* 0x00001c00010a7983 */ /* 0x0003620000100800 */
[----:B0-----:R-:W-:-:S13]  /*9950*/  ISETP.NE.AND P0, PT, R9, 0x1, PT ;  /* 0x000000010900780c */ /* 0x001fda0003f05270 */
[----:B------:R-:W0:Y:S08]  /*9960*/  @P0 LDC R5, c[0x0][0x450] ;  /* 0x00011400ff050b82 */ /* 0x000e300000000800 */
[----:B------:R-:W1:Y:S01]  /*9970*/  @P0 LDC R8, c[0x0][0x450] ;  /* 0x00011400ff080b82 */ /* 0x000e620000000800 */
[----:B--2---:R-:W-:Y:S01]  /*9980*/  IMAD.MOV.U32 R4, RZ, RZ, R0 ;  /* 0x000000ffff047224 */ /* 0x004fe200078e0000 */
[----:B---3--:R-:W-:-:S02]  /*9990*/  MOV R3, R21 ;  /* 0x0000001500037202 */ /* 0x008fc40000000f00 */
[----:B------:R-:W2:Y:S01]  /*99a0*/  S2R R21, SR_TID.X ;  /* 0x0000000000157919 */ /* 0x000ea20000002100 */
[----:B----4-:R-:W-:Y:S02]  /*99b0*/  IMAD R0, R20, UR4, RZ ;  /* 0x0000000414007c24 */ /* 0x010fe4000f8e02ff */
[----:B------:R-:W3:Y:S01]  /*99c0*/  S2R R20, SR_TID.X ;  /* 0x0000000000147919 */ /* 0x000ee20000002100 */
[----:B------:R-:W-:-:S04]  /*99d0*/  IMAD.WIDE.U32 R2, R18, UR4, R2 ;  /* 0x0000000412027c25 */ /* 0x000fc8000f8e0002 */
[----:B------:R-:W-:Y:S01]  /*99e0*/  IMAD R0, R18, UR5, R0 ;  /* 0x0000000512007c24 */ /* 0x000fe2000f8e0200 */
[----:B------:R-:W-:-:S03]  /*99f0*/  ULDC.64 UR4, c[0x0][0x2e0] ;  /* 0x0000b80000047ab9 */ /* 0x000fc60000000a00 */
[----:B------:R-:W-:Y:S02]  /*9a00*/  IMAD.IADD R3, R3, 0x1, R0 ;  /* 0x0000000103037824 */ /* 0x000fe400078e0200 */
[----:B------:R-:W-:Y:S02]  /*9a10*/  IMAD R0, R4, UR4, RZ ;  /* 0x0000000404007c24 */ /* 0x000fe4000f8e02ff */
[----:B------:R-:W4:Y:S01]  /*9a20*/  @P0 LDC R4, c[0x0][0x44c] ;  /* 0x00011300ff040b82 */ /* 0x000f220000000800 */
[----:B------:R-:W-:-:S04]  /*9a30*/  IMAD.WIDE.U32 R2, R29, UR4, R2 ;  /* 0x000000041d027c25 */ /* 0x000fc8000f8e0002 */
[----:B------:R-:W-:Y:S01]  /*9a40*/  IMAD R0, R29, UR5, R0 ;  /* 0x000000051d007c24 */ /* 0x000fe2000f8e0200 */
[----:B------:R-:W-:-:S03]  /*9a50*/  ULDC.64 UR4, c[0x0][0x2d0] ;  /* 0x0000b40000047ab9 */ /* 0x000fc60000000a00 */
[----:B------:R-:W-:Y:S02]  /*9a60*/  IMAD.IADD R3, R3, 0x1, R0 ;  /* 0x0000000103037824 */ /* 0x000fe400078e0200 */
[----:B--2---:R-:W-:Y:S01]  /*9a70*/  IMAD.SHL.U32 R21, R21, 0x10, RZ ;  /* 0x0000001015157824 */ /* 0x004fe200078e00ff */
[----:B---3--:R-:W-:-:S04]  /*9a80*/  LOP3.LUT R20, R20, 0x7f, RZ, 0xc0, !PT ;  /* 0x0000007f14147812 */ /* 0x008fc800078ec0ff */
[----:B------:R-:W-:Y:S02]  /*9a90*/  LOP3.LUT R21, R21, 0x70, RZ, 0xc0, !PT ;  /* 0x0000007015157812 */ /* 0x000fe400078ec0ff */
[----:B------:R-:W-:-:S04]  /*9aa0*/  SHF.R.U32.HI R20, RZ, 0x3, R20 ;  /* 0x00000003ff147819 */ /* 0x000fc80000011614 */
[----:B------:R-:W-:Y:S02]  /*9ab0*/  LOP3.LUT R20, R20, R21, RZ, 0xfc, !PT ;  /* 0x0000001514147212 */ /* 0x000fe400078efcff */
[----:B------:R2:W5:Y:S03]  /*9ac0*/  LDL R21, [R1+0x2c] ;  /* 0x00002c0001157983 */ /* 0x0005660000100800 */
[----:B------:R-:W-:-:S04]  /*9ad0*/  IMAD R6, R17, 0xc0, R20 ;  /* 0x000000c011067824 */ /* 0x000fc800078e0214 */
[----:B----4-:R-:W-:-:S04]  /*9ae0*/  @P0 IMAD.HI.U32 R0, R6, R4, RZ ;  /* 0x0000000406000227 */ /* 0x010fc800078e00ff */
[----:B------:R-:W-:Y:S01]  /*9af0*/  IMAD.MOV.U32 R4, RZ, RZ, R6 ;  /* 0x000000ffff047224 */ /* 0x000fe200078e0006 */
[----:B0-----:R-:W-:-:S04]  /*9b00*/  @P0 SHF.R.U32.HI R4, RZ, R5, R0 ;  /* 0x00000005ff040219 */ /* 0x001fc80000011600 */
[----:B------:R-:W-:-:S05]  /*9b10*/  SHF.R.S32.HI R0, RZ, 0x1f, R4 ;  /* 0x0000001fff007819 */ /* 0x000fca0000011404 */
[----:B------:R-:W-:-:S04]  /*9b20*/  IMAD R0, R0, UR4, RZ ;  /* 0x0000000400007c24 */ /* 0x000fc8000f8e02ff */
[C---:B------:R-:W-:Y:S02]  /*9b30*/  IMAD R7, R4.reuse, UR5, R0 ;  /* 0x0000000504077c24 */ /* 0x040fe4000f8e0200 */
[----:B------:R-:W-:Y:S02]  /*9b40*/  IMAD.MOV R0, RZ, RZ, -R4 ;  /* 0x000000ffff007224 */ /* 0x000fe400078e0a04 */
[----:B------:R-:W-:-:S04]  /*9b50*/  IMAD.WIDE.U32 R4, R4, UR4, R2 ;  /* 0x0000000404047c25 */ /* 0x000fc8000f8e0002 */
[----:B------:R-:W-:Y:S02]  /*9b60*/  IMAD R0, R9, R0, R6 ;  /* 0x0000000009007224 */ /* 0x000fe400078e0206 */
[----:B------:R-:W-:-:S03]  /*9b70*/  IMAD.IADD R5, R5, 0x1, R7 ;  /* 0x0000000105057824 */ /* 0x000fc600078e0207 */
[----:B------:R-:W-:-:S05]  /*9b80*/  SHF.R.S32.HI R7, RZ, 0x1f, R0 ;  /* 0x0000001fff077819 */ /* 0x000fca0000011400 */
[----:B------:R-:W-:Y:S02]  /*9b90*/  IMAD R7, R7, UR6, RZ ;  /* 0x0000000607077c24 */ /* 0x000fe4000f8e02ff */
[----:B------:R-:W-:-:S04]  /*9ba0*/  IMAD.WIDE.U32 R4, R0, UR6, R4 ;  /* 0x0000000600047c25 */ /* 0x000fc8000f8e0004 */
[----:B------:R-:W-:-:S04]  /*9bb0*/  IMAD R7, R0, UR7, R7 ;  /* 0x0000000700077c24 */ /* 0x000fc8000f8e0207 */
[----:B------:R-:W-:Y:S02]  /*9bc0*/  IMAD.IADD R5, R5, 0x1, R7 ;  /* 0x0000000105057824 */ /* 0x000fe400078e0207 */
[----:B------:R-:W0:Y:S01]  /*9bd0*/  @P0 LDC R7, c[0x0][0x44c] ;  /* 0x00011300ff070b82 */ /* 0x000e220000000800 */
[----:B------:R-:W-:-:S04]  /*9be0*/  LEA R0, P1, R4, UR8, 0x1 ;  /* 0x0000000804007c11 */ /* 0x000fc8000f8208ff */
[----:B------:R-:W-:Y:S02]  /*9bf0*/  LEA.HI.X R4, R4, UR9, R5, 0x1, P1 ;  /* 0x0000000904047c11 */ /* 0x000fe400088f0c05 */
[----:B------:R-:W-:-:S05]  /*9c00*/  IADD3 R5, R6, 0x80, RZ ;  /* 0x0000008006057810 */ /* 0x000fca0007ffe0ff */
[----:B------:R-:W-:Y:S01]  /*9c10*/  IMAD.MOV.U32 R6, RZ, RZ, R5 ;  /* 0x000000ffff067224 */ /* 0x000fe200078e0005 */
[----:B------:R-:W3:Y:S01]  /*9c20*/  S2R R20, SR_TID.X ;  /* 0x0000000000147919 */ /* 0x000ee20000002100 */
[----:B0-----:R-:W-:-:S05]  /*9c30*/  @P0 IMAD.HI.U32 R7, R5, R7, RZ ;  /* 0x0000000705070227 */ /* 0x001fca00078e00ff */
[----:B-1----:R-:W-:-:S05]  /*9c40*/  @P0 SHF.R.U32.HI R6, RZ, R8, R7 ;  /* 0x00000008ff060219 */ /* 0x002fca0000011607 */
[----:B------:R-:W-:-:S04]  /*9c50*/  IMAD.MOV R7, RZ, RZ, -R6 ;  /* 0x000000ffff077224 */ /* 0x000fc800078e0a06 */
[----:B------:R-:W-:Y:S01]  /*9c60*/  IMAD R5, R9, R7, R5 ;  /* 0x0000000709057224 */ /* 0x000fe200078e0205 */
[----:B------:R-:W-:Y:S01]  /*9c70*/  SHF.R.S32.HI R7, RZ, 0x1f, R6 ;  /* 0x0000001fff077819 */ /* 0x000fe20000011406 */
[----:B------:R-:W-:-:S04]  /*9c80*/  IMAD.WIDE.U32 R2, R6, UR4, R2 ;  /* 0x0000000406027c25 */ /* 0x000fc8000f8e0002 */
[----:B------:R-:W-:Y:S01]  /*9c90*/  IMAD R7, R7, UR4, RZ ;  /* 0x0000000407077c24 */ /* 0x000fe2000f8e02ff */
[----:B------:R-:W-:-:S03]  /*9ca0*/  ULDC UR4, c[0x0][0x2b8] ;  /* 0x0000ae0000047ab9 */ /* 0x000fc60000000800 */
[----:B------:R-:W-:Y:S01]  /*9cb0*/  IMAD R7, R6, UR5, R7 ;  /* 0x0000000506077c24 */ /* 0x000fe2000f8e0207 */
[----:B------:R-:W-:-:S03]  /*9cc0*/  SHF.R.S32.HI R6, RZ, 0x1f, R5 ;  /* 0x0000001fff067819 */ /* 0x000fc60000011405 */
[----:B------:R-:W-:Y:S02]  /*9cd0*/  IMAD.IADD R3, R3, 0x1, R7 ;  /* 0x0000000103037824 */ /* 0x000fe400078e0207 */
[----:B------:R-:W-:Y:S02]  /*9ce0*/  IMAD R6, R6, UR6, RZ ;  /* 0x0000000606067c24 */ /* 0x000fe4000f8e02ff */
[----:B------:R-:W-:-:S04]  /*9cf0*/  IMAD.WIDE.U32 R2, R5, UR6, R2 ;  /* 0x0000000605027c25 */ /* 0x000fc8000f8e0002 */
[----:B------:R-:W-:Y:S01]  /*9d00*/  IMAD R6, R5, UR7, R6 ;  /* 0x0000000705067c24 */ /* 0x000fe2000f8e0206 */
[----:B------:R-:W-:-:S03]  /*9d10*/  LEA R5, P1, R2, UR8, 0x1 ;  /* 0x0000000802057c11 */ /* 0x000fc6000f8208ff */
[----:B------:R-:W-:Y:S01]  /*9d20*/  IMAD.IADD R6, R3, 0x1, R6 ;  /* 0x0000000103067824 */ /* 0x000fe200078e0206 */
[----:B------:R-:W-:Y:S01]  /*9d30*/  ISETP.GE.AND P0, PT, R28, UR4, PT ;  /* 0x000000041c007c0c */ /* 0x000fe2000bf06270 */
[----:B------:R-:W-:Y:S01]  /*9d40*/  UMOV UR4, 0xffffffff ;  /* 0xffffffff00047882 */ /* 0x000fe20000000000 */
[----:B---3--:R-:W-:Y:S02]  /*9d50*/  LOP3.LUT R20, R20, 0x7f, RZ, 0xc0, !PT ;  /* 0x0000007f14147812 */ /* 0x008fe400078ec0ff */
[----:B------:R-:W-:Y:S02]  /*9d60*/  LEA.HI.X R2, R2, UR9, R6, 0x1, P1 ;  /* 0x0000000902027c11 */ /* 0x000fe400088f0c06 */
[----:B------:R-:W-:Y:S01]  /*9d70*/  SHF.R.U32.HI R20, RZ, 0x3, R20 ;  /* 0x00000003ff147819 */ /* 0x000fe20000011614 */
[----:B--2---:R-:W-:Y:S06]  /*9d80*/  BRA.DIV UR4, `(.L_x_269) ;  /* 0x0000003a04e87947 */ /* 0x004fec000b800000 */
[----:B------:R-:W0:Y:S01]  /*9d90*/  SHFL.IDX PT, R7, R0, RZ, 0x181f ;  /* 0x00181fff00077589 */ /* 0x000e2200000e0000 */
[----:B-----5:R-:W-:Y:S02]  /*9da0*/  IMAD R3, R21, R9, RZ ;  /* 0x0000000915037224 */ /* 0x020fe400078e02ff */
[----:B------:R-:W-:Y:S01]  /*9db0*/  IMAD R17, R17, 0xc0, R20 ;  /* 0x000000c011117824 */ /* 0x000fe200078e0214 */
[----:B------:R-:W1:Y:S04]  /*9dc0*/  SHFL.IDX PT, R6, R4, RZ, 0x181f ;  /* 0x00181fff04067589 */ /* 0x000e6800000e0000 */
[----:B------:R-:W-:-:S13]  /*9dd0*/  ISETP.GE.AND P2, PT, R17, R3, PT ;  /* 0x000000031100720c */ /* 0x000fda0003f46270 */
[----:B0-----:R-:W-:-:S05]  /*9de0*/  @!P2 LEA R7, P1, R28, R7, 0x1 ;  /* 0x000000071c07a211 */ /* 0x001fca00078208ff */
[----:B-1----:R-:W-:-:S05]  /*9df0*/  @!P2 IMAD.X R6, RZ, RZ, R6, P1 ;  /* 0x000000ffff06a224 */ /* 0x002fca00008e0606 */
[----:B------:R-:W-:-:S04]  /*9e00*/  @!P2 LOP3.LUT R7, R7, R6, RZ, 0x3c, !PT ;  /* 0x000000060707a212 */ /* 0x000fc800078e3cff */
[----:B------:R-:W-:-:S04]  /*9e10*/  @!P2 LOP3.LUT R6, R7, R6, RZ, 0x3c, !PT ;  /* 0x000000060706a212 */ /* 0x000fc800078e3cff */
[----:B------:R-:W-:-:S05]  /*9e20*/  @!P2 LOP3.LUT R7, R7, R6, RZ, 0x3c, !PT ;  /* 0x000000060707a212 */ /* 0x000fca00078e3cff */
[----:B------:R-:W-:Y:S01]  /*9e30*/  @!PT LDS RZ, [RZ] ;  /* 0x00000000fffff984 */ /* 0x000fe20000000800 */
[----:B------:R0:W-:Y:S02]  /*9e40*/  @!P2 LDGSTS.E.BYPASS.LTC128B.128 [R10+0x8400], desc[UR50][R6.64], !P0 ;  /* 0x08400000060aafae */ /* 0x0001e4000c101d72 */
[----:B0-----:R-:W-:Y:S02]  /*9e50*/  VIADD R6, R17, 0x10 ;  /* 0x0000001011067836 */ /* 0x001fe40000000000 */
[----:B------:R-:W0:Y:S03]  /*9e60*/  SHFL.IDX PT, R7, R0, 0x1, 0x181f ;  /* 0x00381f0000077f89 */ /* 0x000e2600000e0000 */
[----:B------:R-:W-:Y:S02]  /*9e70*/  ISETP.GE.AND P1, PT, R6, R3, PT ;  /* 0x000000030600720c */ /* 0x000fe40003f26270 */
[----:B------:R-:W1:Y:S11]  /*9e80*/  SHFL.IDX PT, R6, R4, 0x1, 0x181f ;  /* 0x00381f0004067f89 */ /* 0x000e7600000e0000 */
[----:B0-----:R-:W-:-:S05]  /*9e90*/  @!P1 LEA R7, P2, R28, R7, 0x1 ;  /* 0x000000071c079211 */ /* 0x001fca00078408ff */
[----:B-1----:R-:W-:-:S05]  /*9ea0*/  @!P1 IMAD.X R6, RZ, RZ, R6, P2 ;  /* 0x000000ffff069224 */ /* 0x002fca00010e0606 */
[----:B------:R-:W-:-:S04]  /*9eb0*/  @!P1 LOP3.LUT R7, R7, R6, RZ, 0x3c, !PT ;  /* 0x0000000607079212 */ /* 0x000fc800078e3cff */
[----:B------:R-:W-:-:S04]  /*9ec0*/  @!P1 LOP3.LUT R6, R7, R6, RZ, 0x3c, !PT ;  /* 0x0000000607069212 */ /* 0x000fc800078e3cff */
[----:B------:R-:W-:-:S05]  /*9ed0*/  @!P1 LOP3.LUT R7, R7, R6, RZ, 0x3c, !PT ;  /* 0x0000000607079212 */ /* 0x000fca00078e3cff */
[----:B------:R0:W-:Y:S02]  /*9ee0*/  @!P1 LDGSTS.E.BYPASS.LTC128B.128 [R10+0x8c00], desc[UR50][R6.64], !P0 ;  /* 0x08c00000060a9fae */ /* 0x0001e4000c101d72 */
[----:B0-----:R-:W-:Y:S02]  /*9ef0*/  IADD3 R6, R17, 0x20, RZ ;  /* 0x0000002011067810 */ /* 0x001fe40007ffe0ff */
[----:B------:R-:W0:Y:S02]  /*9f00*/  SHFL.IDX PT, R7, R0, 0x2, 0x181f ;  /* 0x00581f0000077f89 */ /* 0x000e2400000e0000 */
        /* <DEDUP_REMOVED lines=41> */
[----:B------:R-:W1:Y:S04]  /*a1a0*/  SHFL.IDX PT, R6, R4, 0x6, 0x181f ;  /* 0x00d81f0004067f89 */ /* 0x000e6800000e0000 */
[----:B------:R-:W-:Y:S07]  /*a1b0*/  SHFL.IDX PT, R4, R4, 0x7, 0x181f ;  /* 0x00f81f0004047f89 */ /* 0x000fee00000e0000 */
[----:B0-----:R-:W-:-:S05]  /*a1c0*/  @!P1 LEA R7, P2, R28, R7, 0x1 ;  /* 0x000000071c079211 */ /* 0x001fca00078408ff */
[----:B-1----:R-:W-:-:S05]  /*a1d0*/  @!P1 IMAD.X R6, RZ, RZ, R6, P2 ;  /* 0x000000ffff069224 */ /* 0x002fca00010e0606 */
[----:B------:R-:W-:-:S04]  /*a1e0*/  @!P1 LOP3.LUT R7, R7, R6, RZ, 0x3c, !PT ;  /* 0x0000000607079212 */ /* 0x000fc800078e3cff */
[----:B------:R-:W-:-:S04]  /*a1f0*/  @!P1 LOP3.LUT R6, R7, R6, RZ, 0x3c, !PT ;  /* 0x0000000607069212 */ /* 0x000fc800078e3cff */
[----:B------:R-:W-:-:S05]  /*a200*/  @!P1 LOP3.LUT R7, R7, R6, RZ, 0x3c, !PT ;  /* 0x0000000607079212 */ /* 0x000fca00078e3cff */
[----:B------:R0:W-:Y:S04]  /*a210*/  @!P1 LDGSTS.E.BYPASS.LTC128B.128 [R10+0xb400], desc[UR50][R6.64], !P0 ;  /* 0x0b400000060a9fae */ /* 0x0001e8000c101d72 */
[----:B0-----:R0:W1:Y:S02]  /*a220*/  SHFL.IDX PT, R6, R0, 0x7, 0x181f ;  /* 0x00f81f0000067f89 */ /* 0x00106400000e0000 */
[----:B0-----:R-:W-:-:S05]  /*a230*/  VIADD R0, R17, 0x80 ;  /* 0x0000008011007836 */ /* 0x001fca0000000000 */
[----:B------:R-:W-:Y:S01]  /*a240*/  ISETP.GE.AND P1, PT, R0, R3, PT ;  /* 0x000000030000720c */ /* 0x000fe20003f26270 */
[----:B------:R-:W-:-:S05]  /*a250*/  VIADD R0, R17, 0x70 ;  /* 0x0000007011007836 */ /* 0x000fca0000000000 */
[----:B------:R-:W-:Y:S02]  /*a260*/  ISETP.GE.AND P2, PT, R0, R3, PT ;  /* 0x000000030000720c */ /* 0x000fe40003f46270 */
[----:B------:R-:W-:Y:S11]  /*a270*/  SHFL.IDX PT, R0, R2, RZ, 0x181f ;  /* 0x00181fff02007589 */ /* 0x000ff600000e0000 */
[----:B-1----:R-:W-:-:S05]  /*a280*/  @!P2 LEA R6, P3, R28, R6, 0x1 ;  /* 0x000000061c06a211 */ /* 0x002fca00078608ff */
[----:B------:R-:W-:Y:S02]  /*a290*/  @!P2 IMAD.X R7, RZ, RZ, R4, P3 ;  /* 0x000000ffff07a224 */ /* 0x000fe400018e0604 */
[----:B------:R-:W0:Y:S04]  /*a2a0*/  SHFL.IDX PT, R4, R5, RZ, 0x181f ;  /* 0x00181fff05047589 */ /* 0x000e2800000e0000 */
[----:B------:R1:W-:Y:S01]  /*a2b0*/  @!P2 LDGSTS.E.BYPASS.LTC128B.128 [R10+0xbc00], desc[UR50][R6.64], !P0 ;  /* 0x0bc00000060aafae */ /* 0x0003e2000c101d72 */
[----:B0-----:R-:W-:-:S05]  /*a2c0*/  @!P1 LEA R4, P3, R28, R4, 0x1 ;  /* 0x000000041c049211 */ /* 0x001fca00078608ff */
[----:B------:R-:W-:Y:S02]  /*a2d0*/  @!P1 IMAD.X R0, RZ, RZ, R0, P3 ;  /* 0x000000ffff009224 */ /* 0x000fe400018e0600 */
[----:B-1----:R-:W-:Y:S02]  /*a2e0*/  @!P1 IMAD.MOV.U32 R6, RZ, RZ, R4 ;  /* 0x000000ffff069224 */ /* 0x002fe400078e0004 */
[----:B------:R-:W-:Y:S01]  /*a2f0*/  @!P1 IMAD.MOV.U32 R7, RZ, RZ, R0 ;  /* 0x000000ffff079224 */ /* 0x000fe200078e0000 */
[----:B------:R-:W-:-:S04]  /*a300*/  IADD3 R0, R17, 0x90, RZ ;  /* 0x0000009011007810 */ /* 0x000fc80007ffe0ff */
[----:B------:R0:W-:Y:S01]  /*a310*/  @!P1 LDGSTS.E.BYPASS.LTC128B.128 [R10+0xc400], desc[UR50][R6.64], !P0 ;  /* 0x0c400000060a9fae */ /* 0x0001e2000c101d72 */
[----:B------:R-:W-:-:S03]  /*a320*/  ISETP.GE.AND P1, PT, R0, R3, PT ;  /* 0x000000030000720c */ /* 0x000fc60003f26270 */
[----:B------:R-:W-:Y:S04]  /*a330*/  SHFL.IDX PT, R0, R2, 0x1, 0x181f ;  /* 0x00381f0002007f89 */ /* 0x000fe800000e0000 */
[----:B0-----:R-:W0:Y:S06]  /*a340*/  SHFL.IDX PT, R6, R5, 0x1, 0x181f ;  /* 0x00381f0005067f89 */ /* 0x001e2c00000e0000 */
[----:B0-----:R-:W-:-:S05]  /*a350*/  @!P1 LEA R6, P2, R28, R6, 0x1 ;  /* 0x000000061c069211 */ /* 0x001fca00078408ff */
[----:B------:R-:W-:-:S04]  /*a360*/  @!P1 IMAD.X R0, RZ, RZ, R0, P2 ;  /* 0x000000ffff009224 */ /* 0x000fc800010e0600 */
[----:B------:R-:W-:Y:S02]  /*a370*/  @!P1 IMAD.MOV.U32 R7, RZ, RZ, R0 ;  /* 0x000000ffff079224 */ /* 0x000fe400078e0000 */
[----:B------:R-:W-:-:S03]  /*a380*/  VIADD R0, R17, 0xa0 ;  /* 0x000000a011007836 */ /* 0x000fc60000000000 */
[----:B------:R0:W-:Y:S02]  /*a390*/  @!P1 LDGSTS.E.BYPASS.LTC128B.128 [R10+0xcc00], desc[UR50][R6.64], !P0 ;  /* 0x0cc00000060a9fae */ /* 0x0001e4000c101d72 */
[----:B------:R-:W-:Y:S02]  /*a3a0*/  ISETP.GE.AND P2, PT, R0, R3, PT ;  /* 0x000000030000720c */ /* 0x000fe40003f46270 */
[----:B------:R-:W-:Y:S04]  /*a3b0*/  SHFL.IDX PT, R0, R2, 0x2, 0x181f ;  /* 0x00581f0002007f89 */ /* 0x000fe800000e0000 */
[----:B0-----:R-:W0:Y:S07]  /*a3c0*/  SHFL.IDX PT, R6, R5, 0x2, 0x181f ;  /* 0x00581f0005067f89 */ /* 0x001e2e00000e0000 */
[----:B0-----:R-:W-:-:S05]  /*a3d0*/  @!P2 LEA R6, P1, R28, R6, 0x1 ;  /* 0x000000061c06a211 */ /* 0x001fca00078208ff */
[----:B------:R-:W-:-:S04]  /*a3e0*/  @!P2 IMAD.X R0, RZ, RZ, R0, P1 ;  /* 0x000000ffff00a224 */ /* 0x000fc800008e0600 */
[----:B------:R-:W-:Y:S02]  /*a3f0*/  @!P2 IMAD.MOV.U32 R7, RZ, RZ, R0 ;  /* 0x000000ffff07a224 */ /* 0x000fe400078e0000 */
[----:B------:R0:W1:Y:S04]  /*a400*/  SHFL.IDX PT, R0, R2, 0x3, 0x181f ;  /* 0x00781f0002007f89 */ /* 0x00006800000e0000 */
[----:B------:R0:W-:Y:S04]  /*a410*/  @!P2 LDGSTS.E.BYPASS.LTC128B.128 [R10+0xd400], desc[UR50][R6.64], !P0 ;  /* 0x0d400000060aafae */ /* 0x0001e8000c101d72 */
[----:B------:R0:W2:Y:S02]  /*a420*/  SHFL.IDX PT, R2, R5, 0x3, 0x181f ;  /* 0x00781f0005027f89 */ /* 0x0000a400000e0000 */
.L_x_370:
[----:B------:R-:W-:-:S05]  /*a430*/  VIADD R17, R17, 0xb0 ;  /* 0x000000b011117836 */ /* 0x000fca0000000000 */
[----:B------:R-:W-:-:S13]  /*a440*/  ISETP.GE.AND P1, PT, R17, R3, PT ;  /* 0x000000031100720c */ /* 0x000fda0003f26270 */
[----:B0-2---:R-:W-:-:S05]  /*a450*/  @!P1 LEA R2, P2, R28, R2, 0x1 ;  /* 0x000000021c029211 */ /* 0x005fca00078408ff */
[----:B-1----:R-:W-:-:S05]  /*a460*/  @!P1 IMAD.X R3, RZ, RZ, R0, P2 ;  /* 0x000000ffff039224 */ /* 0x002fca00010e0600 */
[----:B------:R-:W-:Y:S01]  /*a470*/  @!PT LDS RZ, [RZ] ;  /* 0x00000000fffff984 */ /* 0x000fe20000000800 */
[----:B------:R-:W-:Y:S01]  /*a480*/  @!PT LDS RZ, [RZ] ;  /* 0x00000000fffff984 */ /* 0x000fe20000000800 */
[----:B------:R-:W-:Y:S01]  /*a490*/  @!PT LDS RZ, [RZ] ;  /* 0x00000000fffff984 */ /* 0x000fe20000000800 */
[----:B------:R0:W-:Y:S01]  /*a4a0*/  @!P1 LDGSTS.E.BYPASS.LTC128B.128 [R10+0xdc00], desc[UR50][R2.64], !P0 ;  /* 0x0dc00000020a9fae */ /* 0x0001e2000c101d72 */
[----:B------:R-:W-:Y:S01]  /*a4b0*/  PLOP3.LUT P0, PT, PT, PT, PT, 0x80, 0x0 ;  /* 0x000000000000781c */ /* 0x000fe20003f0f070 */
[----:B------:R-:W-:-:S12]  /*a4c0*/  NOP ;  /* 0x0000000000007918 */ /* 0x000fd80000000000 */
.L_x_270:
[----:B------:R-:W-:Y:S02]  /*a4d0*/  PLOP3.LUT P1, PT, P1, P0, PT, 0xa2, 0x0 ;  /* 0x000000000000781c */ /* 0x000fe40000f21472 */
[----:B------:R-:W-:-:S08]  /*a4e0*/  @P0 R2UR P1, UR4, R22 ;  /* 0x00000000160402ca */ /* 0x000fd00000020000 */
[----:B------:R-:W-:-:S05]  /*a4f0*/  @P0 PLOP3.LUT P0, PT, P1, PT, PT, 0x80, 0x0 ;  /* 0x000000000000081c */ /* 0x000fca0000f0f070 */
[----:B------:R-:W-:Y:S01]  /*a500*/  @!P1 SYNCS.ARRIVE.TRANS64.RED.A0T1 RZ, [UR4+0x16800], RZ ;  /* 0x016800ffffff99a7 */ /* 0x000fe20008200404 */
[----:B------:R-:W-:Y:S07]  /*a510*/  @!P1 ARRIVES.LDGSTSBAR.64.TRANSCNT [UR4+0x16800] ;  /* 0x01680000ff0099b0 */ /* 0x000fee0008000a84 */
[----:B------:R-:W-:Y:S05]  /*a520*/  @P0 BRA.U.ANY `(.L_x_270) ;  /* 0xfffffffd00e80947 */ /* 0x000fea000393ffff */
[----:B0-----:R-:W2:Y:S02]  /*a530*/  LDL.LU R2, [R1+0x38] ;  /* 0x0000380001027983 */ /* 0x001ea40000300800 */
[----:B--2---:R-:W-:-:S04]  /*a540*/  IADD3 R2, R2, 0x1, RZ ;  /* 0x0000000102027810 */ /* 0x004fc80007ffe0ff */
[----:B------:R-:W-:Y:S01]  /*a550*/  LEA.HI R0, R2, R2, RZ, 0x1 ;  /* 0x0000000202007211 */ /* 0x000fe200078f08ff */
[----:B------:R0:W-:Y:S03]  /*a560*/  STL [R1+0x38], R2 ;  /* 0x0000380201007387 */ /* 0x0001e60000100800 */
[----:B------:R-:W-:-:S05]  /*a570*/  LOP3.LUT R0, R0, 0xfffffffe, RZ, 0xc0, !PT ;  /* 0xfffffffe00007812 */ /* 0x000fca00078ec0ff */
[----:B------:R-:W-:-:S05]  /*a580*/  IMAD.IADD R0, R2, 0x1, -R0 ;  /* 0x0000000102007824 */ /* 0x000fca00078e0a00 */
[----:B------:R-:W-:Y:S01]  /*a590*/  SHF.L.U32 R3, R0, 0x1f, RZ ;  /* 0x0000001f00037819 */ /* 0x000fe200000006ff */
[----:B------:R-:W-:Y:S01]  /*a5a0*/  NOP ;  /* 0x0000000000007918 */ /* 0x000fe20000000000 */
[----:B0-----:R-:W2:Y:S01]  /*a5b0*/  LDL R2, [R1+0x10] ;  /* 0x0000100001027983 */ /* 0x001ea20000100800 */
[----:B------:R0:W-:Y:S01]  /*a5c0*/  SYNCS.ARRIVE.TRANS64.A1T0 RZ, [R22+URZ+0x16800], RZ ;  /* 0x016800ff16ff79a7 */ /* 0x0001e2000810003f */
[----:B------:R-:W-:Y:S01]  /*a5d0*/  BSSY B0, `(.L_x_271) ;  /* 0x0000004000007945 */ /* 0x000fe20003800000 */
[----:B------:R-:W1:Y:S01]  /*a5e0*/  SYNCS.PHASECHK.TRANS64.TRYWAIT P0, [R22+URZ+0x16820], R3 ;  /* 0x01682003160075a7 */ /* 0x000e62000800017f */
[----:B--2---:R-:W-:Y:S02]  /*a5f0*/  ISETP.GE.AND P1, PT, R2, 0x81, PT ;  /* 0x000000810200780c */ /* 0x004fe40003f26270 */
[----:B01----:R-:W-:Y:S11]  /*a600*/  @!P0 BRA `(.L_x_272) ;  /* 0x0000004000ac8947 */ /* 0x003ff60003800000 */
.L_x_371:
[----:B------:R-:W-:Y:S05]  /*a610*/  BSYNC B0 ;  /* 0x0000000000007941 */ /* 0x000fea0003800000 */
.L_x_271:
[----:B------:R-:W-:Y:S04]  /*a620*/  BSSY B0, `(.L_x_273) ;  /* 0x0000106000007945 */ /* 0x000fe80003800000 */
[----:B------:R-:W-:Y:S05]  /*a630*/  @!P1 BRA `(.L_x_274) ;  /* 0x0000001000109947 */ /* 0x000fea0003800000 */
[----:B------:R-:W2:Y:S01]  /*a640*/  LDL.LU R0, [R1+0x34] ;  /* 0x0000340001007983 */ /* 0x000ea20000300800 */
[----:B------:R-:W-:Y:S01]  /*a650*/  ULDC UR4, c[0x0][0x2f4] ;  /* 0x0000bd0000047ab9 */ /* 0x000fe20000000800 */
[----:B------:R-:W-:Y:S01]  /*a660*/  IMAD.MOV.U32 R17, RZ, RZ, R27 ;  /* 0x000000ffff117224 */ /* 0x000fe200078e001b */
[----:B------:R-:W-:Y:S01]  /*a670*/  ISETP.GE.AND P1, PT, R28, UR4, PT ;  /* 0x000000041c007c0c */ /* 0x000fe2000bf26270 */
[----:B------:R-:W-:Y:S02]  /*a680*/  IMAD.MOV.U32 R6, RZ, RZ, R25 ;  /* 0x000000ffff067224 */ /* 0x000fe400078e0019 */
[----:B------:R-:W-:Y:S01]  /*a690*/  IMAD.MOV.U32 R29, RZ, RZ, R26 ;  /* 0x000000ffff1d7224 */ /* 0x000fe200078e001a */
[----:B--2---:R-:W-:-:S09]  /*a6a0*/  LEA.HI.SX32 R7, R0, 0xfffffffe, 0x19 ;  /* 0xfffffffe00077811 */ /* 0x004fd200078fcaff */
.L_x_287:
[----:B------:R-:W2:Y:S01]  /*a6b0*/  LDL R9, [R1+0x14] ;  /* 0x0000140001097983 */ /* 0x000ea20000100800 */
[----:B0-----:R-:W0:Y:S03]  /*a6c0*/  LDC R3, c[0x0][0x430] ;  /* 0x00010c00ff037b82 */ /* 0x001e260000000800 */
[----:B------:R-:W3:Y:S04]  /*a6d0*/  LDL R8, [R1+0x18] ;  /* 0x0000180001087983 */ /* 0x000ee80000100800 */
[----:B------:R-:W4:Y:S01]  /*a6e0*/  LDL R5, [R1+0x4] ;  /* 0x0000040001057983 */ /* 0x000f220000100800 */
[----:B------:R-:W1:Y:S01]  /*a6f0*/  S2R R2, SR_TID.X ;  /* 0x0000000000027919 */ /* 0x000e620000002100 */
[----:B0-----:R-:W-:-:S13]  /*a700*/  ISETP.NE.AND P0, PT, R3, 0x1, PT ;  /* 0x000000010300780c */ /* 0x001fda0003f05270 */
[----:B------:R-:W0:Y:S01]  /*a710*/  @P0 LDC R4, c[0x0][0x434] ;  /* 0x00010d00ff040b82 */ /* 0x000e220000000800 */
[----:B-1----:R-:W-:-:S04]  /*a720*/  LOP3.LUT R0, R2, 0x7f, RZ, 0xc0, !PT ;  /* 0x0000007f02007812 */ /* 0x002fc800078ec0ff */
[----:B------:R-:W-:-:S03]  /*a730*/  SHF.R.U32.HI R3, RZ, 0x3, R0 ;  /* 0x00000003ff037819 */ /* 0x000fc60000011600 */
[----:B------:R-:W1:Y:S01]  /*a740*/  @P0 LDC R0, c[0x0][0x438] ;  /* 0x00010e00ff000b82 */ /* 0x000e620000000800 */
[----:B------:R-:W-:Y:S02]  /*a750*/  IMAD.SHL.U32 R2, R2, 0x10, RZ ;  /* 0x0000001002027824 */ /* 0x000fe400078e00ff */
[----:B------:R-:W-:-:S03]  /*a760*/  IMAD R3, R7, 0x80, R3 ;  /* 0x0000008007037824 */ /* 0x000fc600078e0203 */
[----:B------:R-:W-:Y:S01]  /*a770*/  LOP3.LUT R2, R2, 0x70, RZ, 0xc0, !PT ;  /* 0x0000007002027812 */ /* 0x000fe200078ec0ff */
[----:B------:R-:W-:Y:S05]  /*a780*/  YIELD ;  /* 0x0000000000007946 */ /* 0x000fea0003800000 */
[----:B------:R-:W-:Y:S01]  /*a790*/  ULDC UR4, c[0x0][0x430] ;  /* 0x00010c0000047ab9 */ /* 0x000fe20000000800 */
[----:B--2---:R-:W-:-:S05]  /*a7a0*/  IADD3 R3, R2, R3, R9 ;  /* 0x0000000302037210 */ /* 0x004fca0007ffe009 */
[----:B0-----:R-:W-:-:S04]  /*a7b0*/  @P0 IMAD.HI.U32 R4, R3, R4, RZ ;  /* 0x0000000403040227 */ /* 0x001fc800078e00ff */
[----:B------:R-:W-:Y:S01]  /*a7c0*/  IMAD.MOV.U32 R2, RZ, RZ, R3 ;  /* 0x000000ffff027224 */ /* 0x000fe200078e0003 */
[----:B-1----:R-:W-:-:S04]  /*a7d0*/  @P0 SHF.R.U32.HI R2, RZ, R0, R4 ;  /* 0x00000000ff020219 */ /* 0x002fc80000011604 */
[----:B------:R-:W-:-:S05]  /*a7e0*/  IADD3 R0, -R2, RZ, RZ ;  /* 0x000000ff02007210 */ /* 0x000fca0007ffe1ff */
[----:B------:R-:W-:Y:S01]  /*a7f0*/  IMAD R0, R0, UR4, R3 ;  /* 0x0000000400007c24 */ /* 0x000fe2000f8e0203 */
[----:B------:R-:W-:Y:S01]  /*a800*/  ULDC.64 UR4, c[0x0][0x428] ;  /* 0x00010a0000047ab9 */ /* 0x000fe20000000a00 */
[----:B------:R-:W-:Y:S01]  /*a810*/  SHF.R.S32.HI R3, RZ, 0x1f, R2 ;  /* 0x0000001fff037819 */ /* 0x000fe20000011402 */
[----:B---3--:R-:W-:-:S04]  /*a820*/  IMAD R4, R8, UR4, RZ ;  /* 0x0000000408047c24 */ /* 0x008fc8000f8e02ff */
[C---:B----4-:R-:W-:Y:S02]  /*a830*/  IMAD R4, R5.reuse, UR5, R4 ;  /* 0x0000000505047c24 */ /* 0x050fe4000f8e0204 */
        /* <DEDUP_REMOVED lines=17> */
.L_x_275:
[----:B------:R-:W-:Y:S01]  /*a950*/  IMAD R5, R25, 0x8, R22 ;  /* 0x0000000819057824 */ /* 0x000fe200078e0216 */
[----:B------:R-:W-:Y:S01]  /*a960*/  SHF.L.U32 R2, R27, 0x1f, RZ ;  /* 0x0000001f1b027819 */ /* 0x000fe200000006ff */
[----:B------:R-:W-:Y:S03]  /*a970*/  BSSY B1, `(.L_x_276) ;  /* 0x0000003000017945 */ /* 0x000fe60003800000 */
[----:B------:R-:W0:Y:S02]  /*a980*/  SYNCS.PHASECHK.TRANS64.TRYWAIT P0, [R5+URZ+0x16840], R2 ;  /* 0x01684002050075a7 */ /* 0x000e24000800017f */
[----:B0-----:R-:W-:Y:S05]  /*a990*/  @!P0 BRA `(.L_x_277) ;  /* 0x0000003c00dc8947 */ /* 0x001fea0003800000 */
.L_x_372:
[----:B------:R-:W-:Y:S05]  /*a9a0*/  BSYNC B1 ;  /* 0x0000000000017941 */ /* 0x000fea0003800000 */
.L_x_276:
[----:B------:R-:W2:Y:S04]  /*a9b0*/  LDL R3, [R1+0x8] ;  /* 0x0000080001037983 */ /* 0x000ea80000100800 */
[----:B------:R-:W3:Y:S01]  /*a9c0*/  LDL R8, [R1] ;  /* 0x0000000001087983 */ /* 0x000ee20000100800 */
[----:B------:R-:W-:Y:S01]  /*a9d0*/  SHF.R.S32.HI R20, RZ, 0x1f, R0 ;  /* 0x0000001fff147819 */ /* 0x000fe20000011400 */
[----:B------:R-:W-:Y:S01]  /*a9e0*/  ULDC.64 UR4, c[0x0][0x300] ;  /* 0x0000c00000047ab9 */ /* 0x000fe20000000a00 */
[----:B------:R-:W1:Y:S03]  /*a9f0*/  S2R R9, SR_TID.X ;  /* 0x0000000000097919 */ /* 0x000e660000002100 */
[----:B------:R-:W-:-:S04]  /*aa00*/  IMAD R7, R20, UR4, RZ ;  /* 0x0000000414077c24 */ /* 0x000fc8000f8e02ff */
[C---:B------:R-:W-:Y:S01]  /*aa10*/  IMAD R7, R0.reuse, UR5, R7 ;  /* 0x0000000500077c24 */ /* 0x040fe2000f8e0207 */
[----:B-1----:R-:W-:Y:S02]  /*aa20*/  SHF.L.U32 R11, R9, 0x3, RZ ;  /* 0x00000003090b7819 */ /* 0x002fe400000006ff */
[----:B--2---:R-:W-:Y:S01]  /*aa30*/  LOP3.LUT P2, RZ, R3, 0x1, RZ, 0xc0, !PT ;  /* 0x0000000103ff7812 */ /* 0x004fe2000784c0ff */
[----:B0-----:R-:W-:Y:S01]  /*aa40*/  IMAD.WIDE.U32 R2, R0, UR4, RZ ;  /* 0x0000000400027c25 */ /* 0x001fe2000f8e00ff */
[----:B------:R-:W-:-:S03]  /*aa50*/  ULDC.64 UR4, c[0x0][0x310] ;  /* 0x0000c40000047ab9 */ /* 0x000fc60000000a00 */
[----:B------:R-:W-:Y:S02]  /*aa60*/  IMAD.IADD R3, R3, 0x1, R7 ;  /* 0x0000000103037824 */ /* 0x000fe400078e0207 */
[----:B------:R-:W-:Y:S02]  /*aa70*/  IMAD R7, R21, UR4, RZ ;  /* 0x0000000415077c24 */ /* 0x000fe4000f8e02ff */
[----:B------:R-:W-:-:S04]  /*aa80*/  IMAD.WIDE.U32 R2, R4, UR4, R2 ;  /* 0x0000000404027c25 */ /* 0x000fc8000f8e0002 */
[----:B------:R-:W-:Y:S01]  /*aa90*/  IMAD R7, R4, UR5, R7 ;  /* 0x0000000504077c24 */ /* 0x000fe2000f8e0207 */
[----:B------:R-:W-:-:S03]  /*aaa0*/  ULDC.64 UR4, c[0x0][0x308] ;  /* 0x0000c20000047ab9 */ /* 0x000fc60000000a00 */
[----:B------:R-:W-:Y:S02]  /*aab0*/  IMAD.IADD R3, R3, 0x1, R7 ;  /* 0x0000000103037824 */ /* 0x000fe400078e0207 */
[----:B---3--:R-:W-:Y:S02]  /*aac0*/  IMAD R7, R8, UR4, RZ ;  /* 0x0000000408077c24 */ /* 0x008fe4000f8e02ff */
[----:B------:R-:W-:Y:S02]  /*aad0*/  IMAD.SHL.U32 R8, R9, 0x8, RZ ;  /* 0x0000000809087824 */ /* 0x000fe400078e00ff */
[C---:B------:R-:W-:Y:S02]  /*aae0*/  IMAD R7, R18.reuse, UR5, R7 ;  /* 0x0000000512077c24 */ /* 0x040fe4000f8e0207 */
[----:B------:R-:W-:Y:S01]  /*aaf0*/  IMAD.WIDE.U32 R2, R18, UR4, R2 ;  /* 0x0000000412027c25 */ /* 0x000fe2000f8e0002 */
[----:B------:R-:W-:Y:S01]  /*ab00*/  LOP3.LUT R8, R8, 0x1f8, RZ, 0xc0, !PT ;  /* 0x000001f808087812 */ /* 0x000fe200078ec0ff */
[----:B------:R-:W-:-:S02]  /*ab10*/  ULDC.64 UR4, c[0x0][0x2e8] ;  /* 0x0000ba0000047ab9 */ /* 0x000fc40000000a00 */
[----:B------:R-:W-:Y:S01]  /*ab20*/  IMAD.IADD R7, R7, 0x1, R3 ;  /* 0x0000000107077824 */ /* 0x000fe200078e0203 */
[----:B------:R-:W-:Y:S02]  /*ab30*/  LOP3.LUT R8, R8, 0x38, R9, 0x78, !PT ;  /* 0x0000003808087812 */ /* 0x000fe400078e7809 */
[----:B------:R-:W-:Y:S01]  /*ab40*/  LEA R9, P0, R2, UR4, 0x1 ;  /* 0x0000000402097c11 */ /* 0x000fe2000f8008ff */
[----:B------:R-:W-:Y:S01]  /*ab50*/  UMOV UR4, 0xffffffff ;  /* 0xffffffff00047882 */ /* 0x000fe20000000000 */
[----:B------:R-:W-:Y:S02]  /*ab60*/  LOP3.LUT R8, R8, 0x200, R11, 0xf8, !PT ;  /* 0x0000020008087812 */ /* 0x000fe400078ef80b */
[----:B------:R-:W-:-:S03]  /*ab70*/  LEA.HI.X R10, R2, UR5, R7, 0x1, P0 ;  /* 0x00000005020a7c11 */ /* 0x000fc600080f0c07 */
[----:B------:R-:W-:Y:S01]  /*ab80*/  IMAD R8, R25, 0x2000, R8 ;  /* 0x0000200019087824 */ /* 0x000fe200078e0208 */
[----:B------:R-:W-:Y:S06]  /*ab90*/  BRA.DIV UR4, `(.L_x_278) ;  /* 0x0000003e04707947 */ /* 0x000fec000b800000 */
[----:B------:R-:W0:Y:S01]  /*aba0*/  SHFL.IDX PT, R2, R9, RZ, 0x181f ;  /* 0x00181fff09027589 */ /* 0x000e2200000e0000 */
[----:B------:R-:W-:Y:S02]  /*abb0*/  IMAD.SHL.U32 R7, R28, 0x2, RZ ;  /* 0x000000021c077824 */ /* 0x000fe400078e00ff */
[----:B------:R-:W-:Y:S01]  /*abc0*/  IMAD R8, R8, 0x2, R22 ;  /* 0x0000000208087824 */ /* 0x000fe200078e0216 */
[----:B------:R-:W1:Y:S02]  /*abd0*/  SHFL.IDX PT, R3, R10, RZ, 0x181f ;  /* 0x00181fff0a037589 */ /* 0x000e6400000e0000 */
[----:B0-----:R-:W-:-:S05]  /*abe0*/  IADD3 R2, P0, R2, R7, RZ ;  /* 0x0000000702027210 */ /* 0x001fca0007f1e0ff */
[----:B-1----:R-:W-:-:S05]  /*abf0*/  IMAD.X R3, RZ, RZ, R3, P0 ;  /* 0x000000ffff037224 */ /* 0x002fca00000e0603 */
        /* <DEDUP_REMOVED lines=34> */
.L_x_390:
        /* <DEDUP_REMOVED lines=8> */
.L_x_279:
        /* <DEDUP_REMOVED lines=11> */
.L_x_280:
[----:B------:R1:W-:Y:S01]  /*af50*/  SYNCS.ARRIVE.TRANS64.A1T0 RZ, [R5+URZ+0x16830], RZ ;  /* 0x016830ff05ff79a7 */ /* 0x0003e2000810003f */
[----:B------:R-:W-:Y:S05]  /*af60*/  @!P3 BRA `(.L_x_281) ;  /* 0x000000000004b947 */ /* 0x000fea0003800000 */
[----:B------:R-:W-:Y:S01]  /*af70*/  BPT.TRAP 0x1 ;  /* 0x000000040000795c */ /* 0x000fe20000300000 */
.L_x_281:
[----:B------:R-:W-:Y:S01]  /*af80*/  SHF.L.U32 R2, R17, 0x1f, RZ ;  /* 0x0000001f11027819 */ /* 0x000fe200000006ff */
[----:B-1----:R-:W-:Y:S01]  /*af90*/  IMAD R5, R6, 0x8, R22 ;  /* 0x0000000806057824 */ /* 0x002fe200078e0216 */
[----:B------:R-:W-:Y:S03]  /*afa0*/  BSSY B1, `(.L_x_282) ;  /* 0x0000003000017945 */ /* 0x000fe60003800000 */
[----:B------:R-:W1:Y:S02]  /*afb0*/  SYNCS.PHASECHK.TRANS64.TRYWAIT P0, [R5+URZ+0x16860], R2 ;  /* 0x01686002050075a7 */ /* 0x000e64000800017f */
[----:B-1----:R-:W-:Y:S05]  /*afc0*/  @!P0 BRA `(.L_x_283) ;  /* 0x0000004000948947 */ /* 0x002fea0003800000 */
.L_x_391:
[----:B------:R-:W-:Y:S05]  /*afd0*/  BSYNC B1 ;  /* 0x0000000000017941 */ /* 0x000fea0003800000 */
.L_x_282:
[----:B------:R-:W2:Y:S01]  /*afe0*/  LDL R8, [R1+0x10] ;  /* 0x0000100001087983 */ /* 0x000ea20000100800 */
[----:B------:R-:W0:Y:S01]  /*aff0*/  S2R R11, SR_TID.X ;  /* 0x00000000000b7919 */ /* 0x000e220000002100 */
[----:B------:R-:W-:Y:S01]  /*b000*/  UMOV UR4, 0xffffffff ;  /* 0xffffffff00047882 */ /* 0x000fe20000000000 */
[C---:B0-----:R-:W-:Y:S01]  /*b010*/  IMAD.SHL.U32 R9, R11.reuse, 0x8, RZ ;  /* 0x000000080b097824 */ /* 0x041fe200078e00ff */
[----:B------:R-:W-:-:S04]  /*b020*/  SHF.L.U32 R10, R11, 0x3, RZ ;  /* 0x000000030b0a7819 */ /* 0x000fc800000006ff */
[----:B------:R-:W-:Y:S02]  /*b030*/  LOP3.LUT R9, R9, 0x1f8, RZ, 0xc0, !PT ;  /* 0x000001f809097812 */ /* 0x000fe400078ec0ff */
[----:B------:R-:W-:Y:S02]  /*b040*/  LOP3.LUT R3, R11, 0x7f, RZ, 0xc0, !PT ;  /* 0x0000007f0b037812 */ /* 0x000fe400078ec0ff */
[----:B------:R-:W-:Y:S02]  /*b050*/  LOP3.LUT R9, R9, 0x38, R11, 0x78, !PT ;  /* 0x0000003809097812 */ /* 0x000fe400078e780b */
[----:B------:R-:W-:Y:S02]  /*b060*/  SHF.R.U32.HI R3, RZ, 0x3, R3 ;  /* 0x00000003ff037819 */ /* 0x000fe40000011603 */
[----:B------:R-:W-:-:S05]  /*b070*/  LOP3.LUT R9, R9, 0x200, R10, 0xf8, !PT ;  /* 0x0000020009097812 */ /* 0x000fca00078ef80a */
[----:B------:R-:W-:Y:S02]  /*b080*/  IMAD R6, R6, 0x2000, R9 ;  /* 0x0000200006067824 */ /* 0x000fe400078e0209 */
[----:B--2---:R-:W-:-:S04]  /*b090*/  IMAD R8, R29, -0x80, R8 ;  /* 0xffffff801d087824 */ /* 0x004fc800078e0208 */
[----:B------:R-:W-:Y:S01]  /*b0a0*/  IMAD.IADD R8, R8, 0x1, -R3 ;  /* 0x0000000108087824 */ /* 0x000fe200078e0a03 */
[----:B------:R-:W-:Y:S06]  /*b0b0*/  BRA.DIV UR4, `(.L_x_284) ;  /* 0x00000042046c7947 */ /* 0x000fec000b800000 */
[----:B-1----:R-:W0:Y:S01]  /*b0c0*/  SHFL.IDX PT, R2, R23, RZ, 0x181f ;  /* 0x00181fff17027589 */ /* 0x002e2200000e0000 */
[----:B------:R-:W-:Y:S01]  /*b0d0*/  ISETP.LT.OR P0, PT, R8, 0x1, P1 ;  /* 0x000000010800780c */ /* 0x000fe20000f01670 */
[----:B------:R-:W-:Y:S02]  /*b0e0*/  IMAD R6, R6, 0x2, R22 ;  /* 0x0000000206067824 */ /* 0x000fe400078e0216 */
[----:B------:R-:W1:Y:S01]  /*b0f0*/  SHFL.IDX PT, R3, R24, RZ, 0x181f ;  /* 0x00181fff18037589 */ /* 0x000e6200000e0000 */
[----:B0-----:R-:W-:-:S05]  /*b100*/  IADD3 R2, P2, R2, R7, RZ ;  /* 0x0000000702027210 */ /* 0x001fca0007f5e0ff */
[----:B-1----:R-:W-:-:S05]  /*b110*/  IMAD.X R3, RZ, RZ, R3, P2 ;  /* 0x000000ffff037224 */ /* 0x002fca00010e0603 */
[----:B------:R-:W-:Y:S01]  /*b120*/  @!PT LDS RZ, [RZ] ;  /* 0x00000000fffff984 */ /* 0x000fe20000000800 */
[----:B------:R0:W-:Y:S01]  /*b130*/  LDGSTS.E.BYPASS.LTC128B.128 [R6+0x400], desc[UR50][R2.64], !P0 ;  /* 0x0040000002067fae */ /* 0x0001e2000c101d72 */
[----:B------:R-:W-:-:S03]  /*b140*/  ISETP.LT.OR P0, PT, R8, 0x11, P1 ;  /* 0x000000110800780c */ /* 0x000fc60000f01670 */
[----:B0-----:R-:W0:Y:S04]  /*b150*/  SHFL.IDX PT, R2, R23, 0x1, 0x181f ;  /* 0x00381f0017027f89 */ /* 0x001e2800000e0000 */
[----:B------:R-:W1:Y:S01]  /*b160*/  SHFL.IDX PT, R3, R24, 0x1, 0x181f ;  /* 0x00381f0018037f89 */ /* 0x000e6200000e0000 */
[----:B0-----:R-:W-:-:S05]  /*b170*/  IADD3 R2, P2, R2, R7, RZ ;  /* 0x0000000702027210 */ /* 0x001fca0007f5e0ff */
[----:B-1----:R-:W-:-:S05]  /*b180*/  IMAD.X R3, RZ, RZ, R3, P2 ;  /* 0x000000ffff037224 */ /* 0x002fca00010e0603 */
        /* <DEDUP_REMOVED lines=10> */
[----:B0-----:R-:W-:-:S04]  /*b230*/  IADD3 R2, P2, R2, R7, RZ ;  /* 0x0000000702027210 */ /* 0x001fc80007f5e0ff */
[----:B-1----:R-:W-:-:S05]  /*b240*/  IADD3.X R3, RZ, R3, RZ, P2, !PT ;  /* 0x00000003ff037210 */ /* 0x002fca00017fe4ff */
        /* <DEDUP_REMOVED lines=15> */
[----:B------:R-:W1:Y:S04]  /*b340*/  SHFL.IDX PT, R3, R24, 0x6, 0x181f ;  /* 0x00d81f0018037f89 */ /* 0x000e6800000e0000 */
[----:B------:R-:W2:Y:S01]  /*b350*/  SHFL.IDX PT, R24, R24, 0x7, 0x181f ;  /* 0x00f81f0018187f89 */ /* 0x000ea200000e0000 */
[----:B0-----:R-:W-:-:S05]  /*b360*/  IADD3 R2, P2, R2, R7, RZ ;  /* 0x0000000702027210 */ /* 0x001fca0007f5e0ff */
[----:B-1----:R-:W-:-:S05]  /*b370*/  IMAD.X R3, RZ, RZ, R3, P2 ;  /* 0x000000ffff037224 */ /* 0x002fca00010e0603 */
[----:B------:R0:W-:Y:S04]  /*b380*/  LDGSTS.E.BYPASS.LTC128B.128 [R6+0x3400], desc[UR50][R2.64], !P0 ;  /* 0x0340000002067fae */ /* 0x0001e8000c101d72 */
[----:B0-2---:R0:W1:Y:S02]  /*b390*/  SHFL.IDX PT, R2, R23, 0x7, 0x181f ;  /* 0x00f81f0017027f89 */ /* 0x00506400000e0000 */
.L_x_409:
[----:B------:R-:W2:Y:S01]  /*b3a0*/  LDL R9, [R1] ;  /* 0x0000000001097983 */ /* 0x000ea20000100800 */
[----:B------:R-:W-:Y:S01]  /*b3b0*/  ISETP.LT.OR P0, PT, R8, 0x71, P1 ;  /* 0x000000710800780c */ /* 0x000fe20000f01670 */
[----:B------:R-:W-:Y:S01]  /*b3c0*/  ULDC.64 UR4, c[0x0][0x328] ;  /* 0x0000ca0000047ab9 */ /* 0x000fe20000000a00 */
[----:B-1----:R-:W-:-:S05]  /*b3d0*/  IADD3 R2, P2, R2, R7, RZ ;  /* 0x0000000702027210 */ /* 0x002fca0007f5e0ff */
[----:B------:R-:W-:-:S06]  /*b3e0*/  IMAD.X R3, RZ, RZ, R24, P2 ;  /* 0x000000ffff037224 */ /* 0x000fcc00010e0618 */
[----:B------:R-:W-:Y:S01]  /*b3f0*/  @!PT LDS RZ, [RZ] ;  /* 0x00000000fffff984 */ /* 0x000fe20000000800 */
[----:B------:R-:W-:Y:S01]  /*b400*/  @!PT LDS RZ, [RZ] ;  /* 0x00000000fffff984 */ /* 0x000fe20000000800 */
[----:B------:R-:W-:Y:S01]  /*b410*/  @!PT LDS RZ, [RZ] ;  /* 0x00000000fffff984 */ /* 0x000fe20000000800 */
[----:B------:R1:W-:Y:S01]  /*b420*/  LDGSTS.E.BYPASS.LTC128B.128 [R6+0x3c00], desc[UR50][R2.64], !P0 ;  /* 0x03c0000002067fae */ /* 0x0003e2000c101d72 */
[----:B------:R-:W-:Y:S01]  /*b430*/  PLOP3.LUT P0, PT, PT, PT, PT, 0x80, 0x0 ;  /* 0x000000000000781c */ /* 0x000fe20003f0f070 */
[----:B-1----:R-:W-:Y:S02]  /*b440*/  IMAD R6, R20, UR4, RZ ;  /* 0x0000000414067c24 */ /* 0x002fe4000f8e02ff */
[----:B------:R-:W-:-:S04]  /*b450*/  IMAD.WIDE.U32 R2, R0, UR4, RZ ;  /* 0x0000000400027c25 */ /* 0x000fc8000f8e00ff */
[----:B------:R-:W-:Y:S01]  /*b460*/  IMAD R6, R0, UR5, R6 ;  /* 0x0000000500067c24 */ /* 0x000fe2000f8e0206 */
[----:B------:R-:W-:Y:S01]  /*b470*/  ULDC.64 UR4, c[0x0][0x338] ;  /* 0x0000ce0000047ab9 */ /* 0x000fe20000000a00 */
[----:B------:R-:W-:Y:S02]  /*b480*/  NOP ;  /* 0x0000000000007918 */ /* 0x000fe40000000000 */
[----:B------:R-:W-:Y:S02]  /*b490*/  IMAD.IADD R3, R3, 0x1, R6 ;  /* 0x0000000103037824 */ /* 0x000fe400078e0206 */
[----:B------:R-:W-:-:S04]  /*b4a0*/  IMAD.WIDE.U32 R2, R4, UR4, R2 ;  /* 0x0000000404027c25 */ /* 0x000fc8000f8e0002 */
[----:B------:R-:W-:-:S04]  /*b4b0*/  IMAD R0, R21, UR4, RZ ;  /* 0x0000000415007c24 */ /* 0x000fc8000f8e02ff */
[----:B------:R-:W-:Y:S01]  /*b4c0*/  IMAD R0, R4, UR5, R0 ;  /* 0x0000000504007c24 */ /* 0x000fe2000f8e0200 */
[----:B------:R-:W-:-:S03]  /*b4d0*/  ULDC.64 UR4, c[0x0][0x330] ;  /* 0x0000cc0000047ab9 */ /* 0x000fc60000000a00 */
[----:B------:R-:W-:Y:S02]  /*b4e0*/  IMAD.IADD R3, R3, 0x1, R0 ;  /* 0x0000000103037824 */ /* 0x000fe400078e0200 */
[----:B------:R-:W-:-:S04]  /*b4f0*/  IMAD.WIDE.U32 R2, R18, UR4, R2 ;  /* 0x0000000412027c25 */ /* 0x000fc8000f8e0002 */
[----:B--2---:R-:W-:-:S04]  /*b500*/  IMAD R0, R9, UR4, RZ ;  /* 0x0000000409007c24 */ /* 0x004fc8000f8e02ff */
[----:B------:R-:W-:Y:S01]  /*b510*/  IMAD R0, R18, UR5, R0 ;  /* 0x0000000512007c24 */ /* 0x000fe2000f8e0200 */
[----:B------:R-:W-:Y:S02]  /*b520*/  ULDC.64 UR4, c[0x0][0x318] ;  /* 0x0000c60000047ab9 */ /* 0x000fe40000000a00 */
[----:B0-----:R-:W-:Y:S01]  /*b530*/  LEA R23, P2, R2, UR4, 0x1 ;  /* 0x0000000402177c11 */ /* 0x001fe2000f8408ff */
[----:B------:R-:W-:-:S05]  /*b540*/  IMAD.IADD R0, R0, 0x1, R3 ;  /* 0x0000000100007824 */ /* 0x000fca00078e0203 */
[----:B------:R-:W-:-:S07]  /*b550*/  LEA.HI.X R24, R2, UR5, R0, 0x1, P2 ;  /* 0x0000000502187c11 */ /* 0x000fce00090f0c00 */
.L_x_285:
[----:B------:R-:W-:Y:S02]  /*b560*/  PLOP3.LUT P2, PT, P2, P0, PT, 0xa2, 0x0 ;  /* 0x000000000000781c */ /* 0x000fe40001741472 */
[----:B------:R-:W-:-:S08]  /*b570*/  @P0 R2UR P2, UR4, R5 ;  /* 0x00000000050402ca */ /* 0x000fd00000040000 */
[----:B------:R-:W-:-:S05]  /*b580*/  @P0 PLOP3.LUT P0, PT, P2, PT, PT, 0x80, 0x0 ;  /* 0x000000000000081c */ /* 0x000fca000170f070 */
[----:B------:R-:W-:Y:S01]  /*b590*/  @!P2 SYNCS.ARRIVE.TRANS64.RED.A0T1 RZ, [UR4+0x16850], RZ ;  /* 0x016850ffffffa9a7 */ /* 0x000fe20008200404 */
[----:B------:R-:W-:Y:S07]  /*b5a0*/  @!P2 ARRIVES.LDGSTSBAR.64.TRANSCNT [UR4+0x16850] ;  /* 0x01685000ff00a9b0 */ /* 0x000fee0008000a84 */
[----:B------:R-:W-:Y:S05]  /*b5b0*/  @P0 BRA.U.ANY `(.L_x_285) ;  /* 0xfffffffd00e80947 */ /* 0x000fea000393ffff */
[----:B------:R-:W-:Y:S01]  /*b5c0*/  NOP ;  /* 0x0000000000007918 */ /* 0x000fe20000000000 */
[----:B------:R-:W-:-:S04]  /*b5d0*/  MOV R0, UR36 ;  /* 0x0000002400007c02 */ /* 0x000fc80008000f00 */
[----:B------:R-:W-:-:S13]  /*b5e0*/  ISETP.NE.AND P3, PT, R0, 0x3, PT ;  /* 0x000000030000780c */ /* 0x000fda0003f65270 */
[----:B------:R-:W-:Y:S05]  /*b5f0*/  @!P3 BRA `(.L_x_286) ;  /* 0x000000000004b947 */ /* 0x000fea0003800000 */
[----:B------:R-:W-:Y:S01]  /*b600*/  BPT.TRAP 0x1 ;  /* 0x000000040000795c */ /* 0x000fe20000300000 */
.L_x_286:
[C---:B------:R-:W-:Y:S01]  /*b610*/  ISETP.GT.AND P0, PT, R26.reuse, RZ, PT ;  /* 0x000000ff1a00720c */ /* 0x040fe20003f04270 */
[----:B------:R1:W-:Y:S01]  /*b620*/  SYNCS.ARRIVE.TRANS64.A1T0 RZ, [R5+URZ+0x16850], RZ ;  /* 0x016850ff05ff79a7 */ /* 0x0003e2000810003f */
[----:B------:R-:W-:Y:S02]  /*b630*/  VIADD R7, R26, 0xffffffff ;  /* 0xffffffff1a077836 */ /* 0x000fe40000000000 */
[----:B------:R-:W-:Y:S02]  /*b640*/  IMAD.MOV.U32 R17, RZ, RZ, R27 ;  /* 0x000000ffff117224 */ /* 0x000fe400078e001b */
[----:B------:R-:W-:Y:S02]  /*b650*/  IMAD.MOV.U32 R6, RZ, RZ, R25 ;  /* 0x000000ffff067224 */ /* 0x000fe400078e0019 */
[----:B------:R-:W-:-:S05]  /*b660*/  IMAD.MOV.U32 R29, RZ, RZ, R26 ;  /* 0x000000ffff1d7224 */ /* 0x000fca00078e001a */
[----:B-1----:R-:W-:Y:S05]  /*b670*/  @P0 BRA `(.L_x_287) ;  /* 0xfffffff0000c0947 */ /* 0x002fea000383ffff */
.L_x_274:
[----:B------:R-:W-:Y:S05]  /*b680*/  BSYNC B0 ;  /* 0x0000000000007941 */ /* 0x000fea0003800000 */
.L_x_273:
[----:B------:R-:W1:Y:S01]  /*b690*/  S2R R0, SR_TID.X ;  /* 0x0000000000007919 */ /* 0x000e620000002100 */
[----:B------:R-:W-:Y:S01]  /*b6a0*/  BSSY B0, `(.L_x_288) ;  /* 0x0000010000007945 */ /* 0x000fe20003800000 */
[----:B-1----:R-:W-:-:S04]  /*b6b0*/  LOP3.LUT R0, R0, 0x7f, RZ, 0xc0, !PT ;  /* 0x0000007f00007812 */ /* 0x002fc800078ec0ff */
[----:B------:R-:W-:-:S13]  /*b6c0*/  ISETP.NE.AND P0, PT, R0, RZ, PT ;  /* 0x000000ff0000720c */ /* 0x000fda0003f05270 */
[----:B------:R-:W-:Y:S05]  /*b6d0*/  @P0 BRA `(.L_x_289) ;  /* 0x0000000000300947 */ /* 0x000fea0003800000 */
[----:B------:R-:W1:Y:S01]  /*b6e0*/  S2R R5, SR_LANEID ;  /* 0x0000000000057919 */ /* 0x000e620000000000 */
[----:B------:R-:W-:Y:S01]  /*b6f0*/  VOTEU.ANY UR4, UPT, PT ;  /* 0x0000000000047886 */ /* 0x000fe200038e0100 */
[----:B0-----:R-:W0:Y:S01]  /*b700*/  LDC.64 R2, c[0x0][0xc60] ;  /* 0x00031800ff027b82 */ /* 0x001e220000000a00 */
[----:B------:R-:W1:Y:S02]  /*b710*/  FLO.U32 R0, UR4 ;  /* 0x0000000400007d00 */ /* 0x000e6400080e0000 */
[----:B-1----:R-:W-:-:S06]  /*b720*/  ISETP.EQ.U32.AND P0, PT, R0, R5, PT ;  /* 0x000000050000720c */ /* 0x002fcc0003f02070 */
[----:B------:R-:W0:Y:S07]  /*b730*/  POPC R5, UR4 ;  /* 0x0000000400057d09 */ /* 0x000e2e0008000000 */
[----:B0-----:R-:W2:Y:S01]  /*b740*/  @P0 ATOMG.E.ADD.STRONG.GPU PT, R3, desc[UR50][R2.64], R5 ;  /* 0x00000005020309a8 */ /* 0x001ea200081ee1f2 */
[----:B------:R-:W0:Y:S02]  /*b750*/  S2R R4, SR_LTMASK ;  /* 0x0000000000047919 */ /* 0x000e240000003900 */
[----:B0-----:R-:W-:-:S04]  /*b760*/  LOP3.LUT R4, R4, UR4, RZ, 0xc0, !PT ;  /* 0x0000000404047c12 */ /* 0x001fc8000f8ec0ff */
[----:B------:R-:W0:Y:S01]  /*b770*/  POPC R7, R4 ;  /* 0x0000000400077309 */ /* 0x000e220000000000 */
[----:B--2---:R-:W0:Y:S02]  /*b780*/  SHFL.IDX PT, R0, R3, R0, 0x1f ;  /* 0x00001f0003007589 */ /* 0x004e2400000e0000 */
[----:B0-----:R-:W-:-:S07]  /*b790*/  IADD3 R16, R0, UR38, R7 ;  /* 0x0000002600107c10 */ /* 0x001fce000fffe007 */
.L_x_289:
[----:B------:R-:W-:Y:S05]  /*b7a0*/  BSYNC B0 ;  /* 0x0000000000007941 */ /* 0x000fea0003800000 */
.L_x_288:
[----:B------:R-:W-:-:S05]  /*b7b0*/  IMAD.U32 R0, RZ, RZ, UR36 ;  /* 0x00000024ff007e24 */ /* 0x000fca000f8e00ff */
[----:B------:R-:W-:-:S13]  /*b7c0*/  ISETP.NE.AND P0, PT, R0, 0x3, PT ;  /* 0x000000030000780c */ /* 0x000fda0003f05270 */
[----:B------:R-:W-:Y:S05]  /*b7d0*/  @!P0 BRA `(.L_x_290) ;  /* 0x0000000000048947 */ /* 0x000fea0003800000 */
[----:B------:R-:W-:Y:S01]  /*b7e0*/  BPT.TRAP 0x1 ;  /* 0x000000040000795c */ /* 0x000fe20000300000 */
.L_x_290:
[----:B------:R-:W2:Y:S01]  /*b7f0*/  LDL.LU R2, [R1+0x10] ;  /* 0x0000100001027983 */ /* 0x000ea20000300800 */
[----:B------:R-:W-:Y:S01]  /*b800*/  IMAD R0, R25, 0x8, R22 ;  /* 0x0000000819007824 */ /* 0x000fe200078e0216 */
[----:B0-----:R-:W-:Y:S01]  /*b810*/  SHF.L.U32 R3, R27, 0x1f, RZ ;  /* 0x0000001f1b037819 */ /* 0x001fe200000006ff */
[----:B------:R-:W-:Y:S03]  /*b820*/  BSSY B0, `(.L_x_291) ;  /* 0x0000004000007945 */ /* 0x000fe60003800000 */
[----:B------:R-:W0:Y:S01]  /*b830*/  SYNCS.PHASECHK.TRANS64.TRYWAIT P0, [R0+URZ+0x16860], R3 ;  /* 0x01686003000075a7 */ /* 0x000e22000800017f */
[----:B--2---:R-:W-:Y:S01]  /*b840*/  IMAD R6, R26, -0x80, R2 ;  /* 0xffffff801a067824 */ /* 0x004fe200078e0202 */
[----:B0-----:R-:W-:Y:S06]  /*b850*/  @!P0 BRA `(.L_x_292) ;  /* 0x0000004000cc8947 */ /* 0x001fec0003800000 */
.L_x_410:
[----:B------:R-:W-:Y:S05]  /*b860*/  BSYNC B0 ;  /* 0x0000000000007941 */ /* 0x000fea0003800000 */
.L_x_291:
[----:B------:R-:W1:Y:S01]  /*b870*/  S2R R7, SR_TID.X ;  /* 0x0000000000077919 */ /* 0x000e620000002100 */
[----:B------:R-:W-:Y:S02]  /*b880*/  ULDC UR4, c[0x0][0x2f4] ;  /* 0x0000bd0000047ab9 */ /* 0x000fe40000000800 */
[----:B------:R-:W-:Y:S01]  /*b890*/  ISETP.GE.AND P0, PT, R28, UR4, PT ;  /* 0x000000041c007c0c */ /* 0x000fe2000bf06270 */
[----:B------:R-:W-:Y:S01]  /*b8a0*/  UMOV UR4, 0xffffffff ;  /* 0xffffffff00047882 */ /* 0x000fe20000000000 */
[C---:B-1----:R-:W-:Y:S01]  /*b8b0*/  SHF.L.U32 R2, R7.reuse, 0x3, RZ ;  /* 0x0000000307027819 */ /* 0x042fe200000006ff */
[C---:B------:R-:W-:Y:S01]  /*b8c0*/  IMAD.SHL.U32 R4, R7.reuse, 0x8, RZ ;  /* 0x0000000807047824 */ /* 0x040fe200078e00ff */
[----:B------:R-:W-:Y:S02]  /*b8d0*/  LOP3.LUT R5, R7, 0x7f, RZ, 0xc0, !PT ;  /* 0x0000007f07057812 */ /* 0x000fe400078ec0ff */
[----:B------:R-:W-:Y:S02]  /*b8e0*/  LOP3.LUT R2, R2, 0x1f8, RZ, 0xc0, !PT ;  /* 0x000001f802027812 */ /* 0x000fe400078ec0ff */
[----:B------:R-:W-:-:S02]  /*b8f0*/  SHF.R.U32.HI R5, RZ, 0x3, R5 ;  /* 0x00000003ff057819 */ /* 0x000fc40000011605 */
[----:B------:R-:W-:-:S03]  /*b900*/  LOP3.LUT R2, R2, 0x38, R7, 0x78, !PT ;  /* 0x0000003802027812 */ /* 0x000fc600078e7807 */
[----:B------:R-:W-:Y:S01]  /*b910*/  IMAD.IADD R6, R6, 0x1, -R5 ;  /* 0x0000000106067824 */ /* 0x000fe200078e0a05 */
[----:B------:R-:W-:-:S05]  /*b920*/  LOP3.LUT R2, R2, 0x200, R4, 0xf8, !PT ;  /* 0x0000020002027812 */ /* 0x000fca00078ef804 */
[----:B------:R-:W-:Y:S01]  /*b930*/  IMAD R4, R25, 0x2000, R2 ;  /* 0x0000200019047824 */ /* 0x000fe200078e0202 */
[----:B------:R-:W-:Y:S06]  /*b940*/  BRA.DIV UR4, `(.L_x_293) ;  /* 0x0000004204a47947 */ /* 0x000fec000b800000 */
[----:B------:R-:W1:Y:S01]  /*b950*/  SHFL.IDX PT, R14, R23, RZ, 0x181f ;  /* 0x00181fff170e7589 */ /* 0x000e6200000e0000 */
[----:B------:R-:W-:Y:S01]  /*b960*/  IMAD.SHL.U32 R5, R28, 0x2, RZ ;  /* 0x000000021c057824 */ /* 0x000fe200078e00ff */
[----:B------:R-:W-:Y:S01]  /*b970*/  ISETP.LT.OR P1, PT, R6, 0x1, P0 ;  /* 0x000000010600780c */ /* 0x000fe20000721670 */
[----:B------:R-:W-:Y:S01]  /*b980*/  IMAD R4, R4, 0x2, R22 ;  /* 0x0000000204047824 */ /* 0x000fe200078e0216 */
[----:B0-----:R-:W0:Y:S04]  /*b990*/  SHFL.IDX PT, R3, R24, RZ, 0x181f ;  /* 0x00181fff18037589 */ /* 0x001e2800000e0000 */
[----:B------:R-:W2:Y:S04]  /*b9a0*/  SHFL.IDX PT, R9, R23, 0x1, 0x181f ;  /* 0x00381f0017097f89 */ /* 0x000ea800000e0000 */
[----:B------:R-:W3:Y:S04]  /*b9b0*/  SHFL.IDX PT, R7, R24, 0x1, 0x181f ;  /* 0x00381f0018077f89 */ /* 0x000ee800000e0000 */
[----:B------:R-:W4:Y:S04]  /*b9c0*/  SHFL.IDX PT, R10, R23, 0x2, 0x181f ;  /* 0x00581f00170a7f89 */ /* 0x000f2800000e0000 */
[----:B------:R-:W5:Y:S01]  /*b9d0*/  SHFL.IDX PT, R8, R24, 0x2, 0x181f ;  /* 0x00581f0018087f89 */ /* 0x000f6200000e0000 */
[----:B-1----:R-:W-:-:S03]  /*b9e0*/  IADD3 R2, P2, R14, R5, RZ ;  /* 0x000000050e027210 */ /* 0x002fc60007f5e0ff */
[----:B------:R-:W-:Y:S02]  /*b9f0*/  SHFL.IDX PT, R14, R23, 0x6, 0x181f ;  /* 0x00d81f00170e7f89 */ /* 0x000fe400000e0000 */
[----:B0-----:R-:W-:-:S05]  /*ba00*/  IMAD.X R3, RZ, RZ, R3, P2 ;  /* 0x000000ffff037224 */ /* 0x001fca00010e0603 */
[----:B------:R2:W-:Y:S01]  /*ba10*/  LDGSTS.E.BYPASS.LTC128B.128 [R4+0x400], desc[UR50][R2.64], !P1 ;  /* 0x0040000002047fae */ /* 0x0005e2000c901d72 */
[C---:B------:R-:W-:Y:S02]  /*ba20*/  ISETP.LT.OR P1, PT, R6.reuse, 0x11, P0 ;  /* 0x000000110600780c */ /* 0x040fe40000721670 */
[----:B--2---:R-:W-:Y:S02]  /*ba30*/  IADD3 R2, P2, R9, R5, RZ ;  /* 0x0000000509027210 */ /* 0x004fe40007f5e0ff */
[----:B------:R-:W0:Y:S03]  /*ba40*/  SHFL.IDX PT, R9, R23, 0x3, 0x181f ;  /* 0x00781f0017097f89 */ /* 0x000e2600000e0000 */
[----:B---3--:R-:W-:Y:S02]  /*ba50*/  IMAD.X R3, RZ, RZ, R7, P2 ;  /* 0x000000ffff037224 */ /* 0x008fe400010e0607 */
[----:B------:R-:W1:Y:S04]  /*ba60*/  SHFL.IDX PT, R7, R24, 0x3, 0x181f ;  /* 0x00781f0018077f89 */ /* 0x000e6800000e0000 */
[----:B------:R4:W-:Y:S01]  /*ba70*/  LDGSTS.E.BYPASS.LTC128B.128 [R4+0xc00], desc[UR50][R2.64], !P1 ;  /* 0x00c0000002047fae */ /* 0x0009e2000c901d72 */
[----:B------:R-:W-:-:S02]  /*ba80*/  ISETP.LT.OR P1, PT, R6, 0x21, P0 ;  /* 0x000000210600780c */ /* 0x000fc40000721670 */
[----:B----4-:R-:W-:Y:S02]  /*ba90*/  IADD3 R2, P2, R10, R5, RZ ;  /* 0x000000050a027210 */ /* 0x010fe40007f5e0ff */
[----:B------:R-:W2:Y:S02]  /*baa0*/  SHFL.IDX PT, R10, R23, 0x4, 0x181f ;  /* 0x00981f00170a7f89 */ /* 0x000ea400000e0000 */
[----:B-----5:R-:W-:Y:S02]  /*bab0*/  IADD3.X R3, RZ, R8, RZ, P2, !PT ;  /* 0x00000008ff037210 */ /* 0x020fe400017fe4ff */
[----:B------:R-:W3:Y:S05]  /*bac0*/  SHFL.IDX PT, R8, R24, 0x4, 0x181f ;  /* 0x00981f0018087f89 */ /* 0x000eea00000e0000 */
[----:B------:R0:W-:Y:S01]  /*bad0*/  LDGSTS.E.BYPASS.LTC128B.128 [R4+0x1400], desc[UR50][R2.64], !P1 ;  /* 0x0140000002047fae */ /* 0x0001e2000c901d72 */
[----:B------:R-:W-:-:S02]  /*bae0*/  ISETP.LT.OR P1, PT, R6, 0x31, P0 ;  /* 0x000000310600780c */ /* 0x000fc40000721670 */
[----:B0-----:R-:W-:Y:S02]  /*baf0*/  IADD3 R2, P2, R9, R5, RZ ;  /* 0x0000000509027210 */ /* 0x001fe40007f5e0ff */
[----:B------:R-:W0:Y:S03]  /*bb00*/  SHFL.IDX PT, R9, R23, 0x5, 0x181f ;  /* 0x00b81f0017097f89 */ /* 0x000e2600000e0000 */
[----:B-1----:R-:W-:Y:S02]  /*bb10*/  IMAD.X R3, RZ, RZ, R7, P2 ;  /* 0x000000ffff037224 */ /* 0x002fe400010e0607 */
[----:B------:R-:W1:Y:S04]  /*bb20*/  SHFL.IDX PT, R7, R24, 0x5, 0x181f ;  /* 0x00b81f0018077f89 */ /* 0x000e6800000e0000 */
[----:B------:R2:W-:Y:S01]  /*bb30*/  LDGSTS.E.BYPASS.LTC128B.128 [R4+0x1c00], desc[UR50][R2.64], !P1 ;  /* 0x01c0000002047fae */ /* 0x0005e2000c901d72 */
[----:B------:R-:W-:-:S02]  /*bb40*/  ISETP.LT.OR P1, PT, R6, 0x41, P0 ;  /* 0x000000410600780c */ /* 0x000fc40000721670 */
[----:B--2---:R-:W-:-:S05]  /*bb50*/  IADD3 R2, P2, R10, R5, RZ ;  /* 0x000000050a027210 */ /* 0x004fca0007f5e0ff */
[----:B---3--:R-:W-:Y:S02]  /*bb60*/  IMAD.X R3, RZ, RZ, R8, P2 ;  /* 0x000000ffff037224 */ /* 0x008fe400010e0608 */
[----:B------:R-:W2:Y:S04]  /*bb70*/  SHFL.IDX PT, R8, R24, 0x6, 0x181f ;  /* 0x00d81f0018087f89 */ /* 0x000ea800000e0000 */
[----:B------:R0:W-:Y:S01]  /*bb80*/  LDGSTS.E.BYPASS.LTC128B.128 [R4+0x2400], desc[UR50][R2.64], !P1 ;  /* 0x0240000002047fae */ /* 0x0001e2000c901d72 */
[----:B------:R-:W-:-:S03]  /*bb90*/  ISETP.LT.OR P1, PT, R6, 0x51, P0 ;  /* 0x000000510600780c */ /* 0x000fc60000721670 */
[----:B------:R-:W3:Y:S01]  /*bba0*/  SHFL.IDX PT, R24, R24, 0x7, 0x181f ;  /* 0x00f81f0018187f89 */ /* 0x000ee200000e0000 */
[----:B0-----:R-:W-:-:S05]  /*bbb0*/  IADD3 R2, P2, R9, R5, RZ ;  /* 0x0000000509027210 */ /* 0x001fca0007f5e0ff */
[----:B-1----:R-:W-:-:S05]  /*bbc0*/  IMAD.X R3, RZ, RZ, R7, P2 ;  /* 0x000000ffff037224 */ /* 0x002fca00010e0607 */
[----:B------:R0:W-:Y:S01]  /*bbd0*/  LDGSTS.E.BYPASS.LTC128B.128 [R4+0x2c00], desc[UR50][R2.64], !P1 ;  /* 0x02c0000002047fae */ /* 0x0001e2000c901d72 */
[----:B------:R-:W-:Y:S02]  /*bbe0*/  ISETP.LT.OR P1, PT, R6, 0x61, P0 ;  /* 0x000000610600780c */ /* 0x000fe40000721670 */
[----:B0-----:R-:W-:Y:S02]  /*bbf0*/  IADD3 R2, P2, R14, R5, RZ ;  /* 0x000000050e027210 */ /* 0x001fe40007f5e0ff */
[----:B------:R0:W1:Y:S03]  /*bc00*/  SHFL.IDX PT, R14, R23, 0x7, 0x181f ;  /* 0x00f81f00170e7f89 */ /* 0x00006600000e0000 */
[----:B--2---:R-:W-:-:S06]  /*bc10*/  IMAD.X R3, RZ, RZ, R8, P2 ;  /* 0x000000ffff037224 */ /* 0x004fcc00010e0608 */
[----:B---3--:R0:W-:Y:S02]  /*bc20*/  LDGSTS.E.BYPASS.LTC128B.128 [R4+0x3400], desc[UR50][R2.64], !P1 ;  /* 0x0340000002047fae */ /* 0x0081e4000c901d72 */
.L_x_428:
[----:B------:R-:W-:Y:S02]  /*bc30*/  ISETP.LT.OR P0, PT, R6, 0x71, P0 ;  /* 0x000000710600780c */ /* 0x000fe40000701670 */
[----:B01----:R-:W-:-:S05]  /*bc40*/  IADD3 R2, P1, R14, R5, RZ ;  /* 0x000000050e027210 */ /* 0x003fca0007f3e0ff */
[----:B------:R-:W-:-:S06]  /*bc50*/  IMAD.X R3, RZ, RZ, R24, P1 ;  /* 0x000000ffff037224 */ /* 0x000fcc00008e0618 */
[----:B------:R-:W-:Y:S01]  /*bc60*/  @!PT LDS RZ, [RZ] ;  /* 0x00000000fffff984 */ /* 0x000fe20000000800 */
[----:B------:R-:W-:Y:S01]  /*bc70*/  @!PT LDS RZ, [RZ] ;  /* 0x00000000fffff984 */ /* 0x000fe20000000800 */
[----:B------:R-:W-:Y:S01]  /*bc80*/  @!PT LDS RZ, [RZ] ;  /* 0x00000000fffff984 */ /* 0x000fe20000000800 */
[----:B------:R0:W-:Y:S01]  /*bc90*/  LDGSTS.E.BYPASS.LTC128B.128 [R4+0x3c00], desc[UR50][R2.64], !P0 ;  /* 0x03c0000002047fae */ /* 0x0001e2000c101d72 */
[----:B------:R-:W-:Y:S01]  /*bca0*/  PLOP3.LUT P0, PT, PT, PT, PT, 0x80, 0x0 ;  /* 0x000000000000781c */ /* 0x000fe20003f0f070 */
[----:B------:R-:W-:-:S12]  /*bcb0*/  NOP ;  /* 0x0000000000007918 */ /* 0x000fd80000000000 */
.L_x_294:
        /* <DEDUP_REMOVED lines=11> */
.L_x_295:
[----:B------:R-:W-:Y:S01]  /*bd70*/  IADD3 R25, R25, 0x1, RZ ;  /* 0x0000000119197810 */ /* 0x000fe20007ffe0ff */
[----:B------:R0:W-:Y:S03]  /*bd80*/  SYNCS.ARRIVE.TRANS64.A1T0 RZ, [R0+URZ+0x16850], RZ ;  /* 0x016850ff00ff79a7 */ /* 0x0001e6000810003f */
[----:B------:R-:W-:-:S04]  /*bd90*/  ISETP.NE.AND P0, PT, R25, 0x2, PT ;  /* 0x000000021900780c */ /* 0x000fc80003f05270 */
[----:B------:R-:W-:Y:S02]  /*bda0*/  SEL R25, R25, RZ, P0 ;  /* 0x000000ff19197207 */ /* 0x000fe40000000000 */
[----:B0-----:R-:W-:-:S04]  /*bdb0*/  SEL R0, RZ, 0x1, P0 ;  /* 0x00000001ff007807 */ /* 0x001fc80000000000 */
[----:B------:R-:W-:-:S07]  /*bdc0*/  LOP3.LUT R27, R27, R0, RZ, 0x3c, !PT ;  /* 0x000000001b1b7212 */ /* 0x000fce00078e3cff */
.L_x_254:
[----:B------:R-:W-:Y:S05]  /*bdd0*/  BSYNC B7 ;  /* 0x0000000000077941 */ /* 0x000fea0003800000 */
.L_x_252:
[----:B------:R-:W2:Y:S02]  /*bde0*/  LDL R0, [R1+0x8] ;  /* 0x0000080001007983 */ /* 0x000ea40000100800 */
[----:B--2---:R-:W-:-:S13]  /*bdf0*/  LOP3.LUT P0, RZ, R0, 0x10, RZ, 0xc0, !PT ;  /* 0x0000001000ff7812 */ /* 0x004fda000780c0ff */
[----:B------:R-:W-:Y:S05]  /*be00*/  @!P0 BRA `(.L_x_296) ;  /* 0x0000000000248947 */ /* 0x000fea0003800000 */
[----:B------:R-:W-:Y:S05]  /*be10*/  WARPSYNC.ALL ;  /* 0x0000000000007948 */ /* 0x000fea0003800000 */
[----:B------:R-:W0:Y:S08]  /*be20*/  S2UR UR5, SR_CgaCtaId ;  /* 0x00000000000579c3 */ /* 0x000e300000008800 */
[----:B------:R-:W-:Y:S06]  /*be30*/  BAR.SYNC.DEFER_BLOCKING 0x5, 0x200 ;  /* 0x0148000000007b1d */ /* 0x000fec0000010000 */
[----:B------:R-:W-:-:S02]  /*be40*/  UMOV UR4, 0x400 ;  /* 0x0000040000047882 */ /* 0x000fc40000000000 */
[----:B0-----:R-:W-:-:S06]  /*be50*/  ULEA UR4, UR5, UR4, 0x18 ;  /* 0x0000000405047291 */ /* 0x001fcc000f8ec03f */
[----:B------:R-:W-:-:S05]  /*be60*/  IMAD.U32 R22, RZ, RZ, UR4 ;  /* 0x00000004ff167e24 */ /* 0x000fca000f8e00ff */
[----:B------:R2:W3:Y:S01]  /*be70*/  LDS.128 R16, [R22+0x168d0] ;  /* 0x0168d00016107984 */ /* 0x0004e20000000c00 */
[----:B------:R-:W-:Y:S06]  /*be80*/  BAR.ARV 0x4, 0x200 ;  /* 0x0108000000007b1d */ /* 0x000fec0000002000 */
[----:B------:R-:W-:Y:S05]  /*be90*/  BRA `(.L_x_297) ;  /* 0x0000000800407947 */ /* 0x000fea0003800000 */
.L_x_296:
[----:B------:R-:W0:Y:S01]  /*bea0*/  S2R R0, SR_TID.X ;  /* 0x0000000000007919 */ /* 0x000e220000002100 */
[----:B------:R-:W-:Y:S01]  /*beb0*/  UMOV UR4, 0xffffffff ;  /* 0xffffffff00047882 */ /* 0x000fe20000000000 */
[----:B0-----:R-:W-:-:S04]  /*bec0*/  LOP3.LUT R8, R0, 0x1f, RZ, 0xc0, !PT ;  /* 0x0000001f00087812 */ /* 0x001fc800078ec0ff */
[----:B------:R-:W-:Y:S01]  /*bed0*/  ISETP.NE.AND P0, PT, R8, 0x1f, PT ;  /* 0x0000001f0800780c */ /* 0x000fe20003f05270 */
[----:B------:R-:W-:-:S12]  /*bee0*/  BRA.DIV UR4, `(.L_x_298) ;  /* 0x00000046047c7947 */ /* 0x000fd8000b800000 */
[----:B------:R-:W-:Y:S01]  /*bef0*/  IMAD.IADD R5, R19, 0x1, R8 ;  /* 0x0000000113057824 */ /* 0x000fe200078e0208 */
[----:B------:R-:W-:-:S04]  /*bf00*/  ULDC UR4, c[0x0][0xc3c] ;  /* 0x00030f0000047ab9 */ /* 0x000fc80000000800 */
[----:B------:R-:W-:-:S13]  /*bf10*/  ISETP.GE.OR P1, PT, R5, UR4, !P0 ;  /* 0x0000000405007c0c */ /* 0x000fda000c726670 */
[----:B------:R-:W0:Y:S02]  /*bf20*/  @!P1 LDC.64 R2, c[0x0][0xc80] ;  /* 0x00032000ff029b82 */ /* 0x000e240000000a00 */
[----:B0-----:R-:W-:-:S06]  /*bf30*/  @!P1 IMAD.WIDE R2, R5, 0x4, R2 ;  /* 0x0000000405029825 */ /* 0x001fcc00078e0202 */
[----:B------:R-:W2:Y:S01]  /*bf40*/  @!P1 LDG.E R2, desc[UR50][R2.64] ;  /* 0x0000003202029981 */ /* 0x000ea2000c1e1900 */
[----:B------:R-:W-:Y:S01]  /*bf50*/  IMAD.MOV.U32 R5, RZ, RZ, RZ ;  /* 0x000000ffff057224 */ /* 0x000fe200078e00ff */
[C---:B------:R-:W-:Y:S02]  /*bf60*/  ISETP.GE.U32.AND P2, PT, R8.reuse, 0x2, PT ;  /* 0x000000020800780c */ /* 0x040fe40003f46070 */
[C---:B------:R-:W-:Y:S01]  /*bf70*/  ISETP.GE.U32.AND P3, PT, R8.reuse, 0x4, PT ;  /* 0x000000040800780c */ /* 0x040fe20003f66070 */
[----:B------:R-:W-:Y:S01]  /*bf80*/  SHFL.IDX PT, R0, R16, RZ, 0x1f ;  /* 0x00001fff10007589 */ /* 0x000fe200000e0000 */
[C---:B------:R-:W-:Y:S02]  /*bf90*/  ISETP.GE.U32.AND P4, PT, R8.reuse, 0x8, PT ;  /* 0x000000080800780c */ /* 0x040fe40003f86070 */
[C---:B------:R-:W-:Y:S01]  /*bfa0*/  ISETP.GE.U32.AND P5, PT, R8.reuse, 0x10, PT ;  /* 0x000000100800780c */ /* 0x040fe20003fa6070 */
[----:B------:R-:W-:Y:S01]  /*bfb0*/  SHFL.IDX PT, R4, R16, 0x1, 0x1f ;  /* 0x00201f0010047f89 */ /* 0x000fe200000e0000 */
[----:B--2---:R-:W-:Y:S01]  /*bfc0*/  @!P1 IMAD.MOV.U32 R5, RZ, RZ, R2 ;  /* 0x000000ffff059224 */ /* 0x004fe200078e0002 */
[----:B------:R-:W-:-:S04]  /*bfd0*/  ISETP.NE.AND P1, PT, R8, RZ, PT ;  /* 0x000000ff0800720c */ /* 0x000fc80003f25270 */
[----:B------:R-:W0:Y:S02]  /*bfe0*/  SHFL.UP PT, R14, R5, 0x1, RZ ;  /* 0x04200000050e7989 */ /* 0x000e2400000e00ff */
        /* <DEDUP_REMOVED lines=14> */
[----:B------:R0:W1:Y:S02]  /*c0d0*/  SHFL.IDX PT, R14, R2, 0x1f, 0x1f ;  /* 0x03e01f00020e7f89 */ /* 0x00006400000e0000 */
.L_x_438:
[----:B------:R-:W-:Y:S02]  /*c0e0*/  ULDC UR4, c[0x0][0xc38] ;  /* 0x00030e0000047ab9 */ /* 0x000fe40000000800 */
[----:B------:R-:W-:-:S04]  /*c0f0*/  IMAD.U32 R7, RZ, RZ, UR4 ;  /* 0x00000004ff077e24 */ /* 0x000fc8000f8e00ff */
[----:B-1----:R-:W-:-:S04]  /*c100*/  IMAD R14, R14, R7, RZ ;  /* 0x000000070e0e7224 */ /* 0x002fc800078e02ff */
[----:B------:R-:W-:-:S05]  /*c110*/  IMAD.IADD R9, R4, 0x1, R14 ;  /* 0x0000000104097824 */ /* 0x000fca00078e020e */
[----:B------:R-:W-:-:S13]  /*c120*/  ISETP.GT.AND P6, PT, R9, R0, PT ;  /* 0x000000000900720c */ /* 0x000fda0003fc4270 */
[----:B------:R-:W-:Y:S05]  /*c130*/  @P6 BRA `(.L_x_299) ;  /* 0x00000000009c6947 */ /* 0x000fea0003800000 */
.L_x_304:
[----:B0-----:R-:W0:Y:S01]  /*c140*/  LDC R2, c[0x0][0xc3c] ;  /* 0x00030f00ff027b82 */ /* 0x001e220000000800 */
[----:B------:R-:W-:-:S05]  /*c150*/  VIADD R19, R19, 0x1f ;  /* 0x0000001f13137836 */ /* 0x000fca0000000000 */
[----:B0-----:R-:W-:-:S13]  /*c160*/  ISETP.GE.AND P6, PT, R19, R2, PT ;  /* 0x000000021300720c */ /* 0x001fda0003fc6270 */
[----:B------:R-:W-:Y:S05]  /*c170*/  @P6 BRA `(.L_x_300) ;  /* 0x0000000400446947 */ /* 0x000fea0003800000 */
[----:B------:R-:W0:Y:S01]  /*c180*/  S2R R3, SR_TID.X ;  /* 0x0000000000037919 */ /* 0x000e220000002100 */
[----:B------:R-:W-:Y:S01]  /*c190*/  BSSY B0, `(.L_x_301) ;  /* 0x0000009000007945 */ /* 0x000fe20003800000 */
[----:B------:R-:W-:Y:S02]  /*c1a0*/  MOV R5, RZ ;  /* 0x000000ff00057202 */ /* 0x000fe40000000f00 */
[----:B0-----:R-:W-:-:S05]  /*c1b0*/  LOP3.LUT R3, R3, 0x1f, RZ, 0xc0, !PT ;  /* 0x0000001f03037812 */ /* 0x001fca00078ec0ff */
[----:B------:R-:W-:-:S05]  /*c1c0*/  IMAD.IADD R7, R19, 0x1, R3 ;  /* 0x0000000113077824 */ /* 0x000fca00078e0203 */
[----:B------:R-:W-:-:S13]  /*c1d0*/  ISETP.GE.OR P6, PT, R7, R2, !P0 ;  /* 0x000000020700720c */ /* 0x000fda00047c6670 */
[----:B------:R-:W-:Y:S05]  /*c1e0*/  @P6 BRA `(.L_x_302) ;  /* 0x00000000000c6947 */ /* 0x000fea0003800000 */
[----:B------:R-:W0:Y:S02]  /*c1f0*/  LDC.64 R2, c[0x0][0xc80] ;  /* 0x00032000ff027b82 */ /* 0x000e240000000a00 */
[----:B0-----:R-:W-:-:S05]  /*c200*/  IMAD.WIDE R2, R7, 0x4, R2 ;  /* 0x0000000407027825 */ /* 0x001fca00078e0202 */
[----:B------:R0:W5:Y:S02]  /*c210*/  LDG.E R5, desc[UR50][R2.64] ;  /* 0x0000003202057981 */ /* 0x000164000c1e1900 */
.L_x_302:
[----:B------:R-:W-:Y:S05]  /*c220*/  BSYNC B0 ;  /* 0x0000000000007941 */ /* 0x000fea0003800000 */
.L_x_301:
[----:B------:R-:W-:-:S03]  /*c230*/  UMOV UR4, 0xffffffff ;  /* 0xffffffff00047882 */ /* 0x000fc60000000000 */
[----:B------:R-:W-:Y:S05]  /*c240*/  BRA.DIV UR4, `(.L_x_303) ;  /* 0x0000004604c87947 */ /* 0x000fea000b800000 */
[----:B-----5:R-:W1:Y:S02]  /*c250*/  SHFL.UP PT, R14, R5, 0x1, RZ ;  /* 0x04200000050e7989 */ /* 0x020e6400000e00ff */
[----:B-1----:R-:W-:-:S05]  /*c260*/  SEL R14, R14, RZ, P1 ;  /* 0x000000ff0e0e7207 */ /* 0x002fca0000800000 */
        /* <DEDUP_REMOVED lines=13> */
[----:B------:R0:W1:Y:S02]  /*c340*/  SHFL.IDX PT, R14, R2, 0x1f, 0x1f ;  /* 0x03e01f00020e7f89 */ /* 0x00006400000e0000 */
.L_x_446:
[----:B------:R-:W-:Y:S02]  /*c350*/  ULDC UR4, c[0x0][0xc38] ;  /* 0x00030e0000047ab9 */ /* 0x000fe40000000800 */
[----:B------:R-:W-:-:S04]  /*c360*/  IMAD.U32 R7, RZ, RZ, UR4 ;  /* 0x00000004ff077e24 */ /* 0x000fc8000f8e00ff */
[----:B-1----:R-:W-:-:S05]  /*c370*/  IMAD R14, R14, R7, RZ ;  /* 0x000000070e0e7224 */ /* 0x002fca00078e02ff */
[----:B------:R-:W-:-:S04]  /*c380*/  IADD3 R9, R14, R9, RZ ;  /* 0x000000090e097210 */ /* 0x000fc80007ffe0ff */
[----:B------:R-:W-:-:S13]  /*c390*/  ISETP.GT.AND P6, PT, R9, R0, PT ;  /* 0x000000000900720c */ /* 0x000fda0003fc4270 */
[----:B------:R-:W-:Y:S05]  /*c3a0*/  @!P6 BRA `(.L_x_304) ;  /* 0xfffffffc0064e947 */ /* 0x000fea000383ffff */
.L_x_299:
[----:B------:R-:W-:Y:S01]  /*c3b0*/  IMAD.IADD R16, R9, 0x1, -R14 ;  /* 0x0000000109107824 */ /* 0x000fe200078e0a0e */
[----:B------:R-:W-:-:S03]  /*c3c0*/  UMOV UR4, 0xffffffff ;  /* 0xffffffff00047882 */ /* 0x000fc60000000000 */
[----:B------:R-:W-:-:S05]  /*c3d0*/  IMAD R3, R2, R7, R16 ;  /* 0x0000000702037224 */ /* 0x000fca00078e0210 */
[----:B------:R-:W-:Y:S01]  /*c3e0*/  ISETP.GT.AND P6, PT, R3, R0, PT ;  /* 0x000000000300720c */ /* 0x000fe20003fc4270 */
[----:B------:R-:W-:-:S12]  /*c3f0*/  BRA.DIV UR4, `(.L_x_305) ;  /* 0x0000004a04187947 */ /* 0x000fd8000b800000 */
[----:B------:R-:W-:-:S04]  /*c400*/  VOTE.ANY R3, PT, !P6 ;  /* 0x0000000000037806 */ /* 0x000fc800070e0100 */
[----:B------:R-:W1:Y:S02]  /*c410*/  POPC R4, R3 ;  /* 0x0000000300047309 */ /* 0x000e640000000000 */
[----:B-1----:R1:W2:Y:S02]  /*c420*/  SHFL.IDX PT, R5, R5, R4, 0x1f ;  /* 0x00001f0405057589 */ /* 0x0022a400000e0000 */
.L_x_450:
[----:B------:R-:W-:Y:S01]  /*c430*/  ISETP.NE.AND P0, PT, R3, RZ, PT ;  /* 0x000000ff0300720c */ /* 0x000fe20003f05270 */
[----:B------:R-:W-:-:S12]  /*c440*/  IMAD.MOV.U32 R14, RZ, RZ, RZ ;  /* 0x000000ffff0e7224 */ /* 0x000fd800078e00ff */
[----:B------:R-:W-:Y:S05]  /*c450*/  @!P0 BRA `(.L_x_306) ;  /* 0x0000000000108947 */ /* 0x000fea0003800000 */
[----:B------:R-:W-:Y:S01]  /*c460*/  UMOV UR4, 0xffffffff ;  /* 0xffffffff00047882 */ /* 0x000fe20000000000 */
[----:B------:R-:W-:Y:S02]  /*c470*/  VIADD R12, R4, 0xffffffff ;  /* 0xffffffff040c7836 */ /* 0x000fe40000000000 */
[----:B------:R-:W-:Y:S05]  /*c480*/  BRA.DIV UR4, `(.L_x_307) ;  /* 0x0000004a043c7947 */ /* 0x000fea000b800000 */
[----:B------:R3:W4:Y:S02]  /*c490*/  SHFL.IDX PT, R14, R2, R12, 0x1f ;  /* 0x00001f0c020e7589 */ /* 0x00072400000e0000 */
.L_x_306:
[----:B--2---:R-:W-:Y:S01]  /*c4a0*/  IABS R6, R5 ;  /* 0x0000000500067213 */ /* 0x004fe20000000000 */
[----:B----4-:R-:W-:Y:S01]  /*c4b0*/  IMAD R16, R14, R7, R16 ;  /* 0x000000070e107224 */ /* 0x010fe200078e0210 */
[----:B------:R-:W-:Y:S02]  /*c4c0*/  IADD3 R19, R4, R19, RZ ;  /* 0x0000001304137210 */ /* 0x000fe40007ffe0ff */
[----:B------:R-:W2:Y:S02]  /*c4d0*/  I2F.RP R8, R6 ;  /* 0x0000000600087306 */ /* 0x000ea40000209400 */
[----:B------:R-:W-:-:S06]  /*c4e0*/  IADD3 R0, R0, -R16, RZ ;  /* 0x8000001000007210 */ /* 0x000fcc0007ffe0ff */
[----:B--2---:R-:W0:Y:S02]  /*c4f0*/  MUFU.RCP R8, R8 ;  /* 0x0000000800087308 */ /* 0x004e240000001000 */
[----:B0--3--:R-:W-:-:S06]  /*c500*/  VIADD R2, R8, 0xffffffe ;  /* 0x0ffffffe08027836 */ /* 0x009fcc0000000000 */
[----:B------:R0:W2:Y:S02]  /*c510*/  F2I.FTZ.U32.TRUNC.NTZ R3, R2 ;  /* 0x0000000200037305 */ /* 0x0000a4000021f000 */
[----:B0-----:R-:W-:Y:S02]  /*c520*/  IMAD.MOV.U32 R2, RZ, RZ, RZ ;  /* 0x000000ffff027224 */ /* 0x001fe400078e00ff */
[----:B--2---:R-:W-:-:S04]  /*c530*/  IMAD.MOV R7, RZ, RZ, -R3 ;  /* 0x000000ffff077224 */ /* 0x004fc800078e0a03 */
[----:B------:R-:W-:-:S04]  /*c540*/  IMAD R7, R7, R6, RZ ;  /* 0x0000000607077224 */ /* 0x000fc800078e02ff */
[----:B------:R-:W-:Y:S01]  /*c550*/  IMAD.HI.U32 R3, R3, R7, R2 ;  /* 0x0000000703037227 */ /* 0x000fe200078e0002 */
[----:B------:R-:W-:Y:S02]  /*c560*/  IABS R7, R5 ;  /* 0x0000000500077213 */ /* 0x000fe40000000000 */
[----:B------:R-:W-:-:S03]  /*c570*/  IABS R2, R0 ;  /* 0x0000000000027213 */ /* 0x000fc60000000000 */
[----:B------:R-:W-:Y:S02]  /*c580*/  IMAD.MOV R7, RZ, RZ, -R7 ;  /* 0x000000ffff077224 */ /* 0x000fe400078e0a07 */
[----:B------:R-:W-:-:S04]  /*c590*/  IMAD.HI.U32 R3, R3, R2, RZ ;  /* 0x0000000203037227 */ /* 0x000fc800078e00ff */
[----:B------:R-:W-:Y:S01]  /*c5a0*/  IMAD R7, R3, R7, R2 ;  /* 0x0000000703077224 */ /* 0x000fe200078e0202 */
[----:B------:R-:W-:-:S04]  /*c5b0*/  LOP3.LUT R2, R0, R5, RZ, 0x3c, !PT ;  /* 0x0000000500027212 */ /* 0x000fc800078e3cff */
[----:B------:R-:W-:Y:S02]  /*c5c0*/  ISETP.GT.U32.AND P1, PT, R6, R7, PT ;  /* 0x000000070600720c */ /* 0x000fe40003f24070 */
[----:B------:R-:W-:-:S11]  /*c5d0*/  ISETP.GE.AND P2, PT, R2, RZ, PT ;  /* 0x000000ff0200720c */ /* 0x000fd60003f46270 */
[----:B------:R-:W-:Y:S02]  /*c5e0*/  @!P1 IMAD.IADD R7, R7, 0x1, -R6 ;  /* 0x0000000107079824 */ /* 0x000fe400078e0a06 */
[----:B------:R-:W-:Y:S01]  /*c5f0*/  @!P1 VIADD R3, R3, 0x1 ;  /* 0x0000000103039836 */ /* 0x000fe20000000000 */
[----:B------:R-:W-:Y:S02]  /*c600*/  ISETP.NE.AND P1, PT, R5, RZ, PT ;  /* 0x000000ff0500720c */ /* 0x000fe40003f25270 */
[----:B------:R-:W-:-:S13]  /*c610*/  ISETP.GE.U32.AND P0, PT, R7, R6, PT ;  /* 0x000000060700720c */ /* 0x000fda0003f06070 */
[----:B------:R-:W-:-:S04]  /*c620*/  @P0 VIADD R3, R3, 0x1 ;  /* 0x0000000103030836 */ /* 0x000fc80000000000 */
[----:B------:R-:W-:Y:S01]  /*c630*/  @!P2 IMAD.MOV R3, RZ, RZ, -R3 ;  /* 0x000000ffff03a224 */ /* 0x000fe200078e0a03 */
[----:B------:R-:W-:-:S05]  /*c640*/  @!P1 LOP3.LUT R3, RZ, R5, RZ, 0x33, !PT ;  /* 0x00000005ff039212 */ /* 0x000fca00078e33ff */
[--C-:B------:R-:W-:Y:S02]  /*c650*/  IMAD.MOV R17, RZ, RZ, -R3.reuse ;  /* 0x000000ffff117224 */ /* 0x100fe400078e0a03 */
[----:B------:R-:W-:Y:S02]  /*c660*/  IMAD.MOV.U32 R18, RZ, RZ, R3 ;  /* 0x000000ffff127224 */ /* 0x000fe400078e0003 */
[----:B------:R-:W-:Y:S01]  /*c670*/  IMAD R17, R5, R17, R0 ;  /* 0x0000001105117224 */ /* 0x000fe200078e0200 */
[----:B------:R-:W-:Y:S06]  /*c680*/  BRA `(.L_x_308) ;  /* 0x00000000001c7947 */ /* 0x000fec0003800000 */
.L_x_300:
[----:B------:R-:W-:Y:S01]  /*c690*/  UMOV UR4, URZ ;  /* 0x0000003f00047c82 */ /* 0x000fe20008000000 */
[----:B------:R-:W-:Y:S01]  /*c6a0*/  UMOV UR5, URZ ;  /* 0x0000003f00057c82 */ /* 0x000fe20008000000 */
[----:B------:R-:W-:Y:S01]  /*c6b0*/  ULDC UR6, c[0x0][0xc3c] ;  /* 0x00030f0000067ab9 */ /* 0x000fe20000000800 */
[----:B------:R-:W-:Y:S02]  /*c6c0*/  IMAD.MOV.U32 R16, RZ, RZ, R0 ;  /* 0x000000ffff107224 */ /* 0x000fe400078e0000 */
[----:B------:R-:W-:Y:S02]  /*c6d0*/  IMAD.U32 R17, RZ, RZ, UR4 ;  /* 0x00000004ff117e24 */ /* 0x000fe4000f8e00ff */
[----:B------:R-:W-:Y:S02]  /*c6e0*/  IMAD.U32 R18, RZ, RZ, UR5 ;  /* 0x00000005ff127e24 */ /* 0x000fe4000f8e00ff */
[----:B------:R-:W-:-:S07]  /*c6f0*/  IMAD.U32 R19, RZ, RZ, UR6 ;  /* 0x00000006ff137e24 */ /* 0x000fce000f8e00ff */
.L_x_308:
[----:B------:R-:W0:Y:S01]  /*c700*/  S2R R0, SR_TID.X ;  /* 0x0000000000007919 */ /* 0x000e220000002100 */
[----:B------:R-:W-:Y:S05]  /*c710*/  WARPSYNC.ALL ;  /* 0x0000000000007948 */ /* 0x000fea0003800000 */
[----:B------:R-:W-:Y:S01]  /*c720*/  BAR.SYNC.DEFER_BLOCKING 0x4, 0x200 ;  /* 0x0108000000007b1d */ /* 0x000fe20000010000 */
[----:B0-----:R-:W-:-:S04]  /*c730*/  LOP3.LUT R0, R0, 0x1f, RZ, 0xc0, !PT ;  /* 0x0000001f00007812 */ /* 0x001fc800078ec0ff */
[----:B------:R-:W-:-:S13]  /*c740*/  ISETP.NE.AND P0, PT, R0, RZ, PT ;  /* 0x000000ff0000720c */ /* 0x000fda0003f05270 */
[----:B------:R-:W0:Y:S01]  /*c750*/  @!P0 S2R R3, SR_CgaCtaId ;  /* 0x0000000000038919 */ /* 0x000e220000008800 */
[----:B------:R-:W-:-:S04]  /*c760*/  @!P0 MOV R0, 0x400 ;  /* 0x0000040000008802 */ /* 0x000fc80000000f00 */
[----:B0-----:R-:W-:-:S05]  /*c770*/  @!P0 LEA R22, R3, R0, 0x18 ;  /* 0x0000000003168211 */ /* 0x001fca00078ec0ff */
[----:B------:R0:W-:Y:S01]  /*c780*/  @!P0 STS.128 [R22+0x168d0], R16 ;  /* 0x0168d01016008388 */ /* 0x0001e20000000c00 */
[----:B------:R-:W-:Y:S06]  /*c790*/  BAR.ARV 0x5, 0x200 ;  /* 0x0148000000007b1d */ /* 0x000fec0000002000 */
.L_x_297:
[----:B------:R-:W-:Y:S02]  /*c7a0*/  ULDC UR4, c[0x0][0xc3c] ;  /* 0x00030f0000047ab9 */ /* 0x000fe40000000800 */
[----:B---3--:R-:W-:-:S13]  /*c7b0*/  ISETP.GE.AND P0, PT, R19, UR4, PT ;  /* 0x0000000413007c0c */ /* 0x008fda000bf06270 */
[----:B------:R-:W-:Y:S05]  /*c7c0*/  @!P0 BRA `(.L_x_309) ;  /* 0xffffffb400d48947 */ /* 0x000fea000383ffff */
[----:B------:R-:W-:Y:S05]  /*c7d0*/  BSYNC B8 ;  /* 0x0000000000087941 */ /* 0x000fea0003800000 */
.L_x_248:
[----:B0-----:R-:W3:Y:S01]  /*c7e0*/  LDL.LU R0, [R1+0x38] ;  /* 0x0000380001007983 */ /* 0x001ee20000300800 */
[----:B------:R-:W-:Y:S01]  /*c7f0*/  BSSY B0, `(.L_x_310) ;  /* 0x000000b000007945 */ /* 0x000fe20003800000 */
[----:B------:R-:W0:Y:S01]  /*c800*/  S2R R5, SR_CgaCtaId ;  /* 0x0000000000057919 */ /* 0x000e220000008800 */
[----:B---3--:R-:W-:-:S05]  /*c810*/  VIADD R0, R0, 0x1 ;  /* 0x0000000100007836 */ /* 0x008fca0000000000 */
[----:B------:R-:W-:-:S04]  /*c820*/  LEA.HI R2, R0, R0, RZ, 0x1 ;  /* 0x0000000000027211 */ /* 0x000fc800078f08ff */
[----:B------:R-:W-:Y:S02]  /*c830*/  LOP3.LUT R3, R2, 0xfffffffe, RZ, 0xc0, !PT ;  /* 0xfffffffe02037812 */ /* 0x000fe400078ec0ff */
[----:B------:R-:W-:Y:S02]  /*c840*/  MOV R2, 0x400 ;  /* 0x0000040000027802 */ /* 0x000fe40000000f00 */
[----:B------:R-:W-:Y:S02]  /*c850*/  IADD3 R0, R0, -R3, RZ ;  /* 0x8000000300007210 */ /* 0x000fe40007ffe0ff */
[----:B0-----:R-:W-:Y:S02]  /*c860*/  LEA R5, R5, R2, 0x18 ;  /* 0x0000000205057211 */ /* 0x001fe400078ec0ff */
[----:B------:R-:W-:-:S04]  /*c870*/  SHF.L.U32 R0, R0, 0x1f, RZ ;  /* 0x0000001f00007819 */ /* 0x000fc800000006ff */
[----:B------:R-:W0:Y:S02]  /*c880*/  SYNCS.PHASECHK.TRANS64.TRYWAIT P0, [R5+URZ+0x16820], R0 ;  /* 0x01682000050075a7 */ /* 0x000e24000800017f */
[----:B0-----:R-:W-:Y:S05]  /*c890*/  @!P0 BRA `(.L_x_311) ;  /* 0x00000044005c8947 */ /* 0x001fea0003800000 */
.L_x_453:
[----:B------:R-:W-:Y:S05]  /*c8a0*/  BSYNC B0 ;  /* 0x0000000000007941 */ /* 0x000fea0003800000 */
.L_x_310:
[----:B------:R-:W-:-:S03]  /*c8b0*/  UMOV UR4, 0xffffffff ;  /* 0xffffffff00047882 */ /* 0x000fc60000000000 */
[----:B------:R-:W-:Y:S05]  /*c8c0*/  BRA.DIV UR4, `(.L_x_312) ;  /* 0x0000004604647947 */ /* 0x000fea000b800000 */
[----:B0-----:R-:W0:Y:S02]  /*c8d0*/  S2R R0, SR_TID.X ;  /* 0x0000000000007919 */ /* 0x001e240000002100 */
[----:B0-----:R-:W-:-:S04]  /*c8e0*/  SHF.R.U32.HI R0, RZ, 0x5, R0 ;  /* 0x00000005ff007819 */ /* 0x001fc80000011600 */
[----:B------:R-:W-:-:S05]  /*c8f0*/  LOP3.LUT R0, R0, 0x3, RZ, 0xc0, !PT ;  /* 0x0000000300007812 */ /* 0x000fca00078ec0ff */
[----:B------:R0:W3:Y:S02]  /*c900*/  SHFL.IDX PT, R14, R0, RZ, 0x1f ;  /* 0x00001fff000e7589 */ /* 0x0000e400000e0000 */
.L_x_456:
[----:B---3--:R-:W-:Y:S01]  /*c910*/  ISETP.NE.AND P0, PT, R14, RZ, PT ;  /* 0x000000ff0e00720c */ /* 0x008fe20003f05270 */
[----:B------:R-:W-:-:S12]  /*c920*/  BSSY B0, `(.L_x_313) ;  /* 0x0000024000007945 */ /* 0x000fd80003800000 */
[----:B------:R-:W-:Y:S05]  /*c930*/  @P0 BRA `(.L_x_314) ;  /* 0x0000000000880947 */ /* 0x000fea0003800000 */
[----:B------:R-:W-:-:S03]  /*c940*/  UMOV UR4, 0xffffffff ;  /* 0xffffffff00047882 */ /* 0x000fc60000000000 */
[----:B------:R-:W-:Y:S05]  /*c950*/  BRA.DIV UR4, `(.L_x_315) ;  /* 0x0000004604747947 */ /* 0x000fea000b800000 */
[----:B------:R-:W-:-:S13]  /*c960*/  ELECT P6, URZ, PT ;  /* 0x00000000003f782f */ /* 0x000fda00038c0000 */
.L_x_459:
[----:B------:R-:W-:Y:S05]  /*c970*/  @!P6 BRA `(.L_x_314) ;  /* 0x000000000078e947 */ /* 0x000fea0003800000 */
[----:B------:R-:W-:-:S06]  /*c980*/  ULOP3.LUT UR4, UR37, 0x2, URZ, 0xfc, !UPT ;  /* 0x0000000225047892 */ /* 0x000fcc000f8efc3f */
[----:B0-----:R-:W-:-:S05]  /*c990*/  IMAD.U32 R0, RZ, RZ, UR4 ;  /* 0x00000004ff007e24 */ /* 0x001fca000f8e00ff */
[----:B------:R-:W-:-:S13]  /*c9a0*/  ISETP.NE.AND P0, PT, R0, 0x3, PT ;  /* 0x000000030000780c */ /* 0x000fda0003f05270 */
[----:B------:R-:W-:Y:S05]  /*c9b0*/  @!P0 BRA `(.L_x_316) ;  /* 0x0000000000048947 */ /* 0x000fea0003800000 */
[----:B------:R-:W-:Y:S01]  /*c9c0*/  BPT.TRAP 0x1 ;  /* 0x000000040000795c */ /* 0x000fe20000300000 */
.L_x_316:
[----:B------:R-:W-:Y:S01]  /*c9d0*/  IMAD R3, R25, 0x8, R5 ;  /* 0x0000000819037824 */ /* 0x000fe200078e0205 */
[----:B------:R-:W-:Y:S01]  /*c9e0*/  SHF.L.U32 R2, R27, 0x1f, RZ ;  /* 0x0000001f1b027819 */ /* 0x000fe200000006ff */
[----:B------:R-:W-:-:S03]  /*c9f0*/  VIADD R25, R25, 0x1 ;  /* 0x0000000119197836 */ /* 0x000fc60000000000 */
[----:B------:R-:W0:Y:S02]  /*ca00*/  SYNCS.PHASECHK.TRANS64.TRYWAIT P1, [R3+URZ+0x16840], R2 ;  /* 0x01684002030075a7 */ /* 0x000e24000802017f */
[----:B------:R-:W-:-:S04]  /*ca10*/  ISETP.NE.AND P2, PT, R25, 0x2, PT ;  /* 0x000000021900780c */ /* 0x000fc80003f45270 */
[----:B------:R-:W-:Y:S01]  /*ca20*/  SEL R0, RZ, 0x1, P2 ;  /* 0x00000001ff007807 */ /* 0x000fe20001000000 */
[----:B0-----:R-:W-:Y:S08]  /*ca30*/  @!P1 BRA `(.L_x_317) ;  /* 0x00000044005c9947 */ /* 0x001ff00003800000 */
.L_x_460:
[----:B------:R-:W-:Y:S02]  /*ca40*/  SEL R25, R25, RZ, P2 ;  /* 0x000000ff19197207 */ /* 0x000fe40001000000 */
[----:B------:R-:W-:Y:S01]  /*ca50*/  LOP3.LUT R0, R27, R0, RZ, 0x3c, !PT ;  /* 0x000000001b007212 */ /* 0x000fe200078e3cff */
[----:B------:R-:W-:Y:S06]  /*ca60*/  @!P0 BRA `(.L_x_318) ;  /* 0x0000000000048947 */ /* 0x000fec0003800000 */
[----:B------:R-:W-:Y:S01]  /*ca70*/  BPT.TRAP 0x1 ;  /* 0x000000040000795c */ /* 0x000fe20000300000 */
.L_x_318:
[----:B------:R-:W-:Y:S01]  /*ca80*/  IMAD R25, R25, 0x8, R5 ;  /* 0x0000000819197824 */ /* 0x000fe200078e0205 */
[----:B------:R-:W-:-:S04]  /*ca90*/  SHF.L.U32 R0, R0, 0x1f, RZ ;  /* 0x0000001f00007819 */ /* 0x000fc800000006ff */
[----:B------:R-:W3:Y:S02]  /*caa0*/  SYNCS.PHASECHK.TRANS64.TRYWAIT P1, [R25+URZ+0x16840], R0 ;  /* 0x01684000190075a7 */ /* 0x000ee4000802017f */
[----:B---3--:R-:W-:Y:S05]  /*cab0*/  @!P1 BRA `(.L_x_319) ;  /* 0x0000004400509947 */ /* 0x008fea0003800000 */
.L_x_461:
[----:B------:R-:W-:Y:S05]  /*cac0*/  @!P0 BRA `(.L_x_320) ;  /* 0x0000000000048947 */ /* 0x000fea0003800000 */
[----:B------:R-:W-:Y:S01]  /*cad0*/  BPT.TRAP 0x1 ;  /* 0x000000040000795c */ /* 0x000fe20000300000 */
.L_x_320:
[----:B------:R-:W4:Y:S02]  /*cae0*/  SYNCS.PHASECHK.TRANS64.TRYWAIT P1, [R3+URZ+0x16860], R2 ;  /* 0x01686002030075a7 */ /* 0x000f24000802017f */
[----:B----4-:R-:W-:Y:S05]  /*caf0*/  @!P1 BRA `(.L_x_321) ;  /* 0x0000004400549947 */ /* 0x010fea0003800000 */
.L_x_462:
[----:B------:R-:W-:Y:S05]  /*cb00*/  @!P0 BRA `(.L_x_322) ;  /* 0x0000000000048947 */ /* 0x000fea0003800000 */
[----:B------:R-:W-:Y:S01]  /*cb10*/  BPT.TRAP 0x1 ;  /* 0x000000040000795c */ /* 0x000fe20000300000 */
.L_x_322:
[----:B------:R0:W0:Y:S02]  /*cb20*/  SYNCS.PHASECHK.TRANS64.TRYWAIT P0, [R25+URZ+0x16860], R0 ;  /* 0x01686000190075a7 */ /* 0x000024000800017f */
[----:B0-----:R-:W-:Y:S05]  /*cb30*/  @!P0 NANOSLEEP.SYNCS 0x989680 ;  /* 0x009896800000895d */ /* 0x001fea0003900000 */
[----:B------:R-:W0:Y:S02]  /*cb40*/  @!P0 SYNCS.PHASECHK.TRANS64 P0, [R25+URZ+0x16860], R0 ;  /* 0x01686000190085a7 */ /* 0x000e24000800007f */
[----:B0-----:R-:W-:Y:S05]  /*cb50*/  @!P0 BRA `(.L_x_322) ;  /* 0xfffffffc00f08947 */ /* 0x001fea000383ffff */
.L_x_314:
[----:B------:R-:W-:Y:S05]  /*cb60*/  BSYNC B0 ;  /* 0x0000000000007941 */ /* 0x000fea0003800000 */
.L_x_313:
[----:B------:R-:W-:Y:S05]  /*cb70*/  EXIT ;  /* 0x000000000000794d */ /* 0x000fea0003800000 */
.L_x_208:
[----:B0-----:R-:W-:-:S04]  /*cb80*/  IMAD.U32 R3, RZ, RZ, UR49 ;  /* 0x00000031ff037e24 */ /* 0x001fc8000f8e00ff */
[----:B------:R0:W1:Y:S03]  /*cb90*/  SYNCS.PHASECHK.TRANS64.TRYWAIT P1, [R3+URZ+0x16800], R0 ;  /* 0x01680000030075a7 */ /* 0x000066000802017f */
[----:B-1----:R-:W-:Y:S05]  /*cba0*/  @!P1 NANOSLEEP.SYNCS 0x989680 ;  /* 0x009896800000995d */ /* 0x002fea0003900000 */
[----:B------:R-:W1:Y:S02]  /*cbb0*/  @!P1 SYNCS.PHASECHK.TRANS64 P1, [R3+URZ+0x16800], R0 ;  /* 0x01680000030095a7 */ /* 0x000e64000802007f */
[----:B-1----:R-:W-:Y:S05]  /*cbc0*/  @!P1 BRA `(.L_x_208) ;  /* 0xfffffffc00ec9947 */ /* 0x002fea000383ffff */
[----:B------:R-:W-:Y:S05]  /*cbd0*/  BRA `(.L_x_323) ;  /* 0xffffff48002c7947 */ /* 0x000fea000383ffff */
.L_x_212:
[----:B-1----:R1:W2:Y:S02]  /*cbe0*/  SYNCS.PHASECHK.TRANS64.TRYWAIT P1, [R4+URZ+0x16830], R3 ;  /* 0x01683003040075a7 */ /* 0x0022a4000802017f */
[----:B--2---:R-:W-:Y:S05]  /*cbf0*/  @!P1 NANOSLEEP.SYNCS 0x989680 ;  /* 0x009896800000995d */ /* 0x004fea0003900000 */
[----:B------:R-:W2:Y:S02]  /*cc00*/  @!P1 SYNCS.PHASECHK.TRANS64 P1, [R4+URZ+0x16830], R3 ;  /* 0x01683003040095a7 */ /* 0x000ea4000802007f */
[----:B--2---:R-:W-:Y:S05]  /*cc10*/  @!P1 BRA `(.L_x_212) ;  /* 0xfffffffc00f09947 */ /* 0x004fea000383ffff */
[----:B------:R-:W-:Y:S05]  /*cc20*/  BRA `(.L_x_211) ;  /* 0xffffff48004c7947 */ /* 0x000fea000383ffff */
.L_x_218:
[----:B-1----:R-:W-:-:S04]  /*cc30*/  IMAD.U32 R3, RZ, RZ, UR6 ;  /* 0x00000006ff037e24 */ /* 0x002fc8000f8e00ff */
[----:B------:R1:W2:Y:S03]  /*cc40*/  SYNCS.PHASECHK.TRANS64.TRYWAIT P1, [R3+URZ+0x16830], R0 ;  /* 0x01683000030075a7 */ /* 0x0002a6000802017f */
[----:B--2---:R-:W-:Y:S05]  /*cc50*/  @!P1 NANOSLEEP.SYNCS 0x989680 ;  /* 0x009896800000995d */ /* 0x004fea0003900000 */
[----:B------:R-:W2:Y:S02]  /*cc60*/  @!P1 SYNCS.PHASECHK.TRANS64 P1, [R3+URZ+0x16830], R0 ;  /* 0x01683000030095a7 */ /* 0x000ea4000802007f */
[----:B--2---:R-:W-:Y:S05]  /*cc70*/  @!P1 BRA `(.L_x_218) ;  /* 0xfffffffc00ec9947 */ /* 0x004fea000383ffff */
[----:B------:R-:W-:Y:S05]  /*cc80*/  BRA `(.L_x_215) ;  /* 0xffffff6800747947 */ /* 0x000fea000383ffff */
.L_x_222:
[----:B-1----:R-:W-:-:S04]  /*cc90*/  MOV R3, UR6 ;  /* 0x0000000600037c02 */ /* 0x002fc80008000f00 */
[----:B------:R1:W2:Y:S03]  /*cca0*/  SYNCS.PHASECHK.TRANS64.TRYWAIT P1, [R3+URZ+0x16850], R0 ;  /* 0x01685000030075a7 */ /* 0x0002a6000802017f */
[----:B--2---:R-:W-:Y:S05]  /*ccb0*/  @!P1 NANOSLEEP.SYNCS 0x989680 ;  /* 0x009896800000995d */ /* 0x004fea0003900000 */
[----:B------:R-:W2:Y:S02]  /*ccc0*/  @!P1 SYNCS.PHASECHK.TRANS64 P1, [R3+URZ+0x16850], R0 ;  /* 0x01685000030095a7 */ /* 0x000ea4000802007f */
[----:B--2---:R-:W-:Y:S05]  /*ccd0*/  @!P1 BRA `(.L_x_222) ;  /* 0xfffffffc00ec9947 */ /* 0x004fea000383ffff */
[----:B------:R-:W-:Y:S05]  /*cce0*/  BRA `(.L_x_219) ;  /* 0xffffff6800fc7947 */ /* 0x000fea000383ffff */
.L_x_229:
[----:B-1----:R-:W-:-:S04]  /*ccf0*/  IMAD.U32 R11, RZ, RZ, UR5 ;  /* 0x00000005ff0b7e24 */ /* 0x002fc8000f8e00ff */
[----:B------:R1:W2:Y:S03]  /*cd00*/  SYNCS.PHASECHK.TRANS64.TRYWAIT P1, [R11+URZ+0x16850], R4 ;  /* 0x016850040b0075a7 */ /* 0x0002a6000802017f */
[----:B--2---:R-:W-:Y:S05]  /*cd10*/  @!P1 NANOSLEEP.SYNCS 0x989680 ;  /* 0x009896800000995d */ /* 0x004fea0003900000 */
[----:B------:R-:W2:Y:S02]  /*cd20*/  @!P1 SYNCS.PHASECHK.TRANS64 P1, [R11+URZ+0x16850], R4 ;  /* 0x016850040b0095a7 */ /* 0x000ea4000802007f */
[----:B--2---:R-:W-:Y:S05]  /*cd30*/  @!P1 BRA `(.L_x_229) ;  /* 0xfffffffc00ec9947 */ /* 0x004fea000383ffff */
[----:B------:R-:W-:Y:S05]  /*cd40*/  BRA `(.L_x_228) ;  /* 0xffffff8400847947 */ /* 0x000fea000383ffff */
.L_x_260:
[----:B0-----:R-:W0:Y:S01]  /*cd50*/  S2R R20, SR_TID.X ;  /* 0x0000000000147919 */ /* 0x001e220000002100 */
[----:B------:R-:W-:Y:S01]  /*cd60*/  BSSY B0, `(.L_x_324) ;  /* 0x000000a000007945 */ /* 0x000fe20003800000 */
[----:B------:R-:W-:Y:S02]  /*cd70*/  IMAD.MOV.U32 R12, RZ, RZ, RZ ;  /* 0x000000ffff0c7224 */ /* 0x000fe400078e00ff */
[----:B------:R-:W-:Y:S02]  /*cd80*/  IMAD.MOV.U32 R11, RZ, RZ, 0x1f ;  /* 0x0000001fff0b7424 */ /* 0x000fe400078e00ff */
[----:B------:R-:W-:Y:S01]  /*cd90*/  IMAD.MOV.U32 R15, RZ, RZ, -0x1 ;  /* 0xffffffffff0f7424 */ /* 0x000fe200078e00ff */
[----:B0-----:R-:W-:-:S04]  /*cda0*/  SHF.R.U32.HI R9, RZ, 0x5, R20 ;  /* 0x00000005ff097819 */ /* 0x001fc80000011614 */
[----:B------:R-:W-:-:S05]  /*cdb0*/  LOP3.LUT R9, R9, 0x3, RZ, 0xc0, !PT ;  /* 0x0000000309097812 */ /* 0x000fca00078ec0ff */
[----:B------:R-:W-:-:S07]  /*cdc0*/  IMAD.MOV.U32 R13, RZ, RZ, R9 ;  /* 0x000000ffff0d7224 */ /* 0x000fce00078e0009 */
[----:B-----5:R-:W-:Y:S05]  /*cdd0*/  WARPSYNC.COLLECTIVE R15, `(.L_x_325) ;  /* 0x000000000f087348 */ /* 0x020fea0003c00000 */
[----:B------:R0:W1:Y:S02]  /*cde0*/  SHFL.IDX P6, R14, R13, R12, R11 ;  /* 0x0000000c0d0e7389 */ /* 0x00006400000c000b */
[----:B01---5:R-:W-:Y:S01]  /*cdf0*/  ENDCOLLECTIVE ;  /* 0x000000000000791b */ /* 0x023fe20003800000 */
.L_x_325:
[----:B------:R-:W-:Y:S05]  /*ce00*/  BSYNC B0 ;  /* 0x0000000000007941 */ /* 0x000fea0003800000 */
.L_x_324:
[----:B------:R-:W-:Y:S05]  /*ce10*/  BRA `(.L_x_326) ;  /* 0xffffffbc00807947 */ /* 0x000fea000383ffff */
.L_x_263:
[----:B0-----:R0:W2:Y:S02]  /*ce20*/  SYNCS.PHASECHK.TRANS64.TRYWAIT P0, [R3+URZ+0x16840], R4 ;  /* 0x01684004030075a7 */ /* 0x0010a4000800017f */
[----:B--2---:R-:W-:Y:S05]  /*ce30*/  @!P0 NANOSLEEP.SYNCS 0x989680 ;  /* 0x009896800000895d */ /* 0x004fea0003900000 */
[----:B------:R-:W2:Y:S02]  /*ce40*/  @!P0 SYNCS.PHASECHK.TRANS64 P0, [R3+URZ+0x16840], R4 ;  /* 0x01684004030085a7 */ /* 0x000ea4000800007f */
[----:B--2---:R-:W-:Y:S05]  /*ce50*/  @!P0 BRA `(.L_x_263) ;  /* 0xfffffffc00f08947 */ /* 0x004fea000383ffff */
[----:B------:R-:W-:Y:S05]  /*ce60*/  BRA `(.L_x_327) ;  /* 0xffffffbc00e07947 */ /* 0x000fea000383ffff */
.L_x_264:
        /* <DEDUP_REMOVED lines=8> */
.L_x_329:
[----:B------:R-:W-:Y:S05]  /*cef0*/  BSYNC B0 ;  /* 0x0000000000007941 */ /* 0x000fea0003800000 */
.L_x_328:
[----:B------:R-:W-:Y:S01]  /*cf00*/  IMAD.MOV.U32 R13, RZ, RZ, R0 ;  /* 0x000000ffff0d7224 */ /* 0x000fe200078e0000 */
[----:B------:R-:W-:Y:S01]  /*cf10*/  MOV R15, 0xffffffff ;  /* 0xffffffff000f7802 */ /* 0x000fe20000000f00 */
[----:B------:R-:W-:Y:S02]  /*cf20*/  IMAD.MOV.U32 R12, RZ, RZ, RZ ;  /* 0x000000ffff0c7224 */ /* 0x000fe400078e00ff */
[----:B------:R-:W-:Y:S02]  /*cf30*/  IMAD.MOV.U32 R11, RZ, RZ, 0x181f ;  /* 0x0000181fff0b7424 */ /* 0x000fe400078e00ff */
[----:B------:R-:W-:Y:S02]  /*cf40*/  IMAD.MOV.U32 R6, RZ, RZ, R14 ;  /* 0x000000ffff067224 */ /* 0x000fe400078e000e */
[----:B------:R-:W-:-:S07]  /*cf50*/  @P0 IMAD R8, R5, 0x2, R22 ;  /* 0x0000000205080824 */ /* 0x000fce00078e0216 */
[----:B------:R-:W-:Y:S05]  /*cf60*/  WARPSYNC.COLLECTIVE R15, `(.L_x_330) ;  /* 0x000000000f087348 */ /* 0x000fea0003c00000 */
[----:B------:R0:W1:Y:S02]  /*cf70*/  SHFL.IDX P6, R14, R13, R12, R11 ;  /* 0x0000000c0d0e7389 */ /* 0x00006400000c000b */
[----:B01----:R-:W-:Y:S01]  /*cf80*/  ENDCOLLECTIVE ;  /* 0x000000000000791b */ /* 0x003fe20003800000 */
.L_x_330:
[----:B------:R-:W-:Y:S02]  /*cf90*/  IMAD.MOV.U32 R13, RZ, RZ, R2 ;  /* 0x000000ffff0d7224 */ /* 0x000fe400078e0002 */
[----:B------:R-:W-:Y:S02]  /*cfa0*/  IMAD.MOV.U32 R12, RZ, RZ, 0x1 ;  /* 0x00000001ff0c7424 */ /* 0x000fe400078e00ff */
[----:B------:R-:W-:-:S07]  /*cfb0*/  IMAD.MOV.U32 R7, RZ, RZ, R14 ;  /* 0x000000ffff077224 */ /* 0x000fce00078e000e */
[----:B------:R-:W-:Y:S05]  /*cfc0*/  WARPSYNC.COLLECTIVE R15, `(.L_x_331) ;  /* 0x000000000f087348 */ /* 0x000fea0003c00000 */
[----:B------:R0:W1:Y:S02]  /*cfd0*/  SHFL.IDX P6, R14, R13, R12, R11 ;  /* 0x0000000c0d0e7389 */ /* 0x00006400000c000b */
[----:B01----:R-:W-:Y:S01]  /*cfe0*/  ENDCOLLECTIVE ;  /* 0x000000000000791b */ /* 0x003fe20003800000 */
.L_x_331:
[----:B------:R-:W-:-:S05]  /*cff0*/  @P0 LEA R7, P1, R28, R7, 0x1 ;  /* 0x000000071c070211 */ /* 0x000fca00078208ff */
[----:B------:R-:W-:Y:S01]  /*d000*/  @P0 IMAD.X R6, RZ, RZ, R6, P1 ;  /* 0x000000ffff060224 */ /* 0x000fe200008e0606 */
[----:B------:R-:W-:-:S04]  /*d010*/  ISETP.GE.AND P1, PT, R4, 0x11, PT ;  /* 0x000000110400780c */ /* 0x000fc80003f26270 */
[----:B------:R-:W-:Y:S02]  /*d020*/  @P0 LOP3.LUT R7, R7, R6, RZ, 0x3c, !PT ;  /* 0x0000000607070212 */ /* 0x000fe400078e3cff */
[----:B------:R-:W-:Y:S02]  /*d030*/  MOV R13, R0 ;  /* 0x00000000000d7202 */ /* 0x000fe40000000f00 */
[----:B------:R-:W-:-:S04]  /*d040*/  @P0 LOP3.LUT R6, R7, R6, RZ, 0x3c, !PT ;  /* 0x0000000607060212 */ /* 0x000fc800078e3cff */
[----:B------:R-:W-:-:S05]  /*d050*/  @P0 LOP3.LUT R7, R7, R6, RZ, 0x3c, !PT ;  /* 0x0000000607070212 */ /* 0x000fca00078e3cff */
[----:B------:R-:W-:Y:S01]  /*d060*/  @!PT LDS RZ, [RZ] ;  /* 0x00000000fffff984 */ /* 0x000fe20000000800 */
[----:B------:R-:W-:Y:S01]  /*d070*/  @!PT LDS RZ, [RZ] ;  /* 0x00000000fffff984 */ /* 0x000fe20000000800 */
[----:B------:R-:W-:Y:S01]  /*d080*/  @!PT LDS RZ, [RZ] ;  /* 0x00000000fffff984 */ /* 0x000fe20000000800 */
[----:B------:R0:W-:Y:S02]  /*d090*/  @P0 LDGSTS.E.BYPASS.LTC128B.128 [R8+0xe400], desc[UR50][R6.64], !P2 ;  /* 0x0e40000006080fae */ /* 0x0001e4000d101d72 */
[----:B0-----:R-:W-:-:S07]  /*d0a0*/  IMAD.MOV.U32 R6, RZ, RZ, R14 ;  /* 0x000000ffff067224 */ /* 0x001fce00078e000e */
[----:B------:R-:W-:Y:S05]  /*d0b0*/  WARPSYNC.COLLECTIVE R15, `(.L_x_332) ;  /* 0x000000000f087348 */ /* 0x000fea0003c00000 */
[----:B------:R0:W1:Y:S02]  /*d0c0*/  SHFL.IDX P6, R14, R13, R12, R11 ;  /* 0x0000000c0d0e7389 */ /* 0x00006400000c000b */
[----:B01----:R-:W-:Y:S01]  /*d0d0*/  ENDCOLLECTIVE ;  /* 0x000000000000791b */ /* 0x003fe20003800000 */
.L_x_332:
[----:B------:R-:W-:Y:S02]  /*d0e0*/  @P1 IMAD R8, R5, 0x2, R22 ;  /* 0x0000000205081824 */ /* 0x000fe400078e0216 */
[----:B------:R-:W-:Y:S02]  /*d0f0*/  IMAD.MOV.U32 R13, RZ, RZ, R2 ;  /* 0x000000ffff0d7224 */ /* 0x000fe400078e0002 */
[----:B------:R-:W-:Y:S02]  /*d100*/  IMAD.MOV.U32 R12, RZ, RZ, 0x2 ;  /* 0x00000002ff0c7424 */ /* 0x000fe400078e00ff */
[----:B------:R-:W-:-:S07]  /*d110*/  IMAD.MOV.U32 R7, RZ, RZ, R14 ;  /* 0x000000ffff077224 */ /* 0x000fce00078e000e */
[----:B------:R-:W-:Y:S05]  /*d120*/  WARPSYNC.COLLECTIVE R15, `(.L_x_333) ;  /* 0x000000000f087348 */ /* 0x000fea0003c00000 */
[----:B------:R0:W1:Y:S02]  /*d130*/  SHFL.IDX P6, R14, R13, R12, R11 ;  /* 0x0000000c0d0e7389 */ /* 0x00006400000c000b */
[----:B01----:R-:W-:Y:S01]  /*d140*/  ENDCOLLECTIVE ;  /* 0x000000000000791b */ /* 0x003fe20003800000 */
.L_x_333:
[----:B------:R-:W-:-:S05]  /*d150*/  @P1 LEA R7, P0, R28, R7, 0x1 ;  /* 0x000000071c071211 */ /* 0x000fca00078008ff */
[----:B------:R-:W-:-:S05]  /*d160*/  @P1 IMAD.X R6, RZ, RZ, R6, P0 ;  /* 0x000000ffff061224 */ /* 0x000fca00000e0606 */
[----:B------:R-:W-:Y:S02]  /*d170*/  @P1 LOP3.LUT R7, R7, R6, RZ, 0x3c, !PT ;  /* 0x0000000607071212 */ /* 0x000fe400078e3cff */
[----:B------:R-:W-:Y:S02]  /*d180*/  MOV R13, R0 ;  /* 0x00000000000d7202 */ /* 0x000fe40000000f00 */
        /* <DEDUP_REMOVED lines=11> */
.L_x_334:
[----:B------:R-:W-:Y:S02]  /*d240*/  @P1 IMAD R8, R5, 0x2, R22 ;  /* 0x0000000205081824 */ /* 0x000fe400078e0216 */
[----:B------:R-:W-:Y:S02]  /*d250*/  IMAD.MOV.U32 R13, RZ, RZ, R2 ;  /* 0x000000ffff0d7224 */ /* 0x000fe400078e0002 */
[----:B------:R-:W-:Y:S02]  /*d260*/  IMAD.MOV.U32 R12, RZ, RZ, 0x3 ;  /* 0x00000003ff0c7424 */ /* 0x000fe400078e00ff */
[----:B------:R-:W-:-:S07]  /*d270*/  IMAD.MOV.U32 R7, RZ, RZ, R14 ;  /* 0x000000ffff077224 */ /* 0x000fce00078e000e */
[----:B------:R-:W-:Y:S05]  /*d280*/  WARPSYNC.COLLECTIVE R15, `(.L_x_335) ;  /* 0x000000000f087348 */ /* 0x000fea0003c00000 */
[----:B------:R0:W1:Y:S02]  /*d290*/  SHFL.IDX P6, R14, R13, R12, R11 ;  /* 0x0000000c0d0e7389 */ /* 0x00006400000c000b */
[----:B01----:R-:W-:Y:S01]  /*d2a0*/  ENDCOLLECTIVE ;  /* 0x000000000000791b */ /* 0x003fe20003800000 */
.L_x_335:
        /* <DEDUP_REMOVED lines=15> */
.L_x_336:
[----:B------:R-:W-:Y:S02]  /*d3a0*/  @P1 IMAD R8, R5, 0x2, R22 ;  /* 0x0000000205081824 */ /* 0x000fe400078e0216 */
[----:B------:R-:W-:Y:S02]  /*d3b0*/  IMAD.MOV.U32 R13, RZ, RZ, R2 ;  /* 0x000000ffff0d7224 */ /* 0x000fe400078e0002 */
[----:B------:R-:W-:Y:S02]  /*d3c0*/  IMAD.MOV.U32 R12, RZ, RZ, 0x4 ;  /* 0x00000004ff0c7424 */ /* 0x000fe400078e00ff */
[----:B------:R-:W-:-:S07]  /*d3d0*/  IMAD.MOV.U32 R7, RZ, RZ, R14 ;  /* 0x000000ffff077224 */ /* 0x000fce00078e000e */
[----:B------:R-:W-:Y:S05]  /*d3e0*/  WARPSYNC.COLLECTIVE R15, `(.L_x_337) ;  /* 0x000000000f087348 */ /* 0x000fea0003c00000 */
[----:B------:R0:W1:Y:S02]  /*d3f0*/  SHFL.IDX P6, R14, R13, R12, R11 ;  /* 0x0000000c0d0e7389 */ /* 0x00006400000c000b */
[----:B01----:R-:W-:Y:S01]  /*d400*/  ENDCOLLECTIVE ;  /* 0x000000000000791b */ /* 0x003fe20003800000 */
.L_x_337:
        /* <DEDUP_REMOVED lines=15> */
.L_x_338:
[----:B------:R-:W-:Y:S02]  /*d500*/  @P1 IMAD R8, R5, 0x2, R22 ;  /* 0x0000000205081824 */ /* 0x000fe400078e0216 */
[----:B------:R-:W-:Y:S02]  /*d510*/  IMAD.MOV.U32 R13, RZ, RZ, R2 ;  /* 0x000000ffff0d7224 */ /* 0x000fe400078e0002 */
[----:B------:R-:W-:Y:S02]  /*d520*/  IMAD.MOV.U32 R12, RZ, RZ, 0x5 ;  /* 0x00000005ff0c7424 */ /* 0x000fe400078e00ff */
[----:B------:R-:W-:-:S07]  /*d530*/  IMAD.MOV.U32 R7, RZ, RZ, R14 ;  /* 0x000000ffff077224 */ /* 0x000fce00078e000e */
[----:B------:R-:W-:Y:S05]  /*d540*/  WARPSYNC.COLLECTIVE R15, `(.L_x_339) ;  /* 0x000000000f087348 */ /* 0x000fea0003c00000 */
[----:B------:R0:W1:Y:S02]  /*d550*/  SHFL.IDX P6, R14, R13, R12, R11 ;  /* 0x0000000c0d0e7389 */ /* 0x00006400000c000b */
[----:B01----:R-:W-:Y:S01]  /*d560*/  ENDCOLLECTIVE ;  /* 0x000000000000791b */ /* 0x003fe20003800000 */
.L_x_339:
        /* <DEDUP_REMOVED lines=15> */
.L_x_340:
[----:B------:R-:W-:Y:S02]  /*d660*/  @P1 IMAD R8, R5, 0x2, R22 ;  /* 0x0000000205081824 */ /* 0x000fe400078e0216 */
[----:B------:R-:W-:Y:S02]  /*d670*/  IMAD.MOV.U32 R13, RZ, RZ, R2 ;  /* 0x000000ffff0d7224 */ /* 0x000fe400078e0002 */
[----:B------:R-:W-:Y:S02]  /*d680*/  IMAD.MOV.U32 R12, RZ, RZ, 0x6 ;  /* 0x00000006ff0c7424 */ /* 0x000fe400078e00ff */
[----:B------:R-:W-:-:S07]  /*d690*/  IMAD.MOV.U32 R7, RZ, RZ, R14 ;  /* 0x000000ffff077224 */ /* 0x000fce00078e000e */
[----:B------:R-:W-:Y:S05]  /*d6a0*/  WARPSYNC.COLLECTIVE R15, `(.L_x_341) ;  /* 0x000000000f087348 */ /* 0x000fea0003c00000 */
[----:B------:R0:W1:Y:S02]  /*d6b0*/  SHFL.IDX P6, R14, R13, R12, R11 ;  /* 0x0000000c0d0e7389 */ /* 0x00006400000c000b */
[----:B01----:R-:W-:Y:S01]  /*d6c0*/  ENDCOLLECTIVE ;  /* 0x000000000000791b */ /* 0x003fe20003800000 */
.L_x_341:
        /* <DEDUP_REMOVED lines=15> */
.L_x_342:
[----:B------:R-:W-:Y:S02]  /*d7c0*/  @P1 IMAD R8, R5, 0x2, R22 ;  /* 0x0000000205081824 */ /* 0x000fe400078e0216 */
[----:B------:R-:W-:Y:S02]  /*d7d0*/  IMAD.MOV.U32 R13, RZ, RZ, R2 ;  /* 0x000000ffff0d7224 */ /* 0x000fe400078e0002 */
[----:B------:R-:W-:Y:S02]  /*d7e0*/  IMAD.MOV.U32 R12, RZ, RZ, 0x7 ;  /* 0x00000007ff0c7424 */ /* 0x000fe400078e00ff */
[----:B------:R-:W-:-:S07]  /*d7f0*/  IMAD.MOV.U32 R7, RZ, RZ, R14 ;  /* 0x000000ffff077224 */ /* 0x000fce00078e000e */
[----:B------:R-:W-:Y:S05]  /*d800*/  WARPSYNC.COLLECTIVE R15, `(.L_x_343) ;  /* 0x000000000f087348 */ /* 0x000fea0003c00000 */
[----:B------:R0:W1:Y:S02]  /*d810*/  SHFL.IDX P6, R14, R13, R12, R11 ;  /* 0x0000000c0d0e7389 */ /* 0x00006400000c000b */
[----:B01----:R-:W-:Y:S01]  /*d820*/  ENDCOLLECTIVE ;  /* 0x000000000000791b */ /* 0x003fe20003800000 */
.L_x_343:
[----:B------:R-:W-:-:S05]  /*d830*/  @P1 LEA R7, P0, R28, R7, 0x1 ;  /* 0x000000071c071211 */ /* 0x000fca00078008ff */
[----:B------:R-:W-:-:S05]  /*d840*/  @P1 IMAD.X R6, RZ, RZ, R6, P0 ;  /* 0x000000ffff061224 */ /* 0x000fca00000e0606 */
[----:B------:R-:W-:Y:S02]  /*d850*/  @P1 LOP3.LUT R7, R7, R6, RZ, 0x3c, !PT ;  /* 0x0000000607071212 */ /* 0x000fe400078e3cff */
[----:B------:R-:W-:Y:S02]  /*d860*/  MOV R13, R0 ;  /* 0x00000000000d7202 */ /* 0x000fe40000000f00 */
[----:B------:R-:W-:-:S04]  /*d870*/  @P1 LOP3.LUT R6, R7, R6, RZ, 0x3c, !PT ;  /* 0x0000000607061212 */ /* 0x000fc800078e3cff */
[----:B------:R-:W-:Y:S01]  /*d880*/  @P1 LOP3.LUT R7, R7, R6, RZ, 0x3c, !PT ;  /* 0x0000000607071212 */ /* 0x000fe200078e3cff */
[----:B------:R-:W-:-:S07]  /*d890*/  IMAD.MOV.U32 R2, RZ, RZ, R14 ;  /* 0x000000ffff027224 */ /* 0x000fce00078e000e */
[----:B------:R-:W-:Y:S05]  /*d8a0*/  WARPSYNC.COLLECTIVE R15, `(.L_x_344) ;  /* 0x000000000f087348 */ /* 0x000fea0003c00000 */
[----:B------:R0:W1:Y:S02]  /*d8b0*/  SHFL.IDX P6, R14, R13, R12, R11 ;  /* 0x0000000c0d0e7389 */ /* 0x00006400000c000b */
[----:B01----:R-:W-:Y:S01]  /*d8c0*/  ENDCOLLECTIVE ;  /* 0x000000000000791b */ /* 0x003fe20003800000 */
.L_x_344:
[----:B------:R-:W-:Y:S01]  /*d8d0*/  @!PT LDS RZ, [RZ] ;  /* 0x00000000fffff984 */ /* 0x000fe20000000800 */
[----:B------:R-:W-:Y:S01]  /*d8e0*/  @!PT LDS RZ, [RZ] ;  /* 0x00000000fffff984 */ /* 0x000fe20000000800 */
[----:B------:R-:W-:Y:S01]  /*d8f0*/  @!PT LDS RZ, [RZ] ;  /* 0x00000000fffff984 */ /* 0x000fe20000000800 */
[----:B------:R0:W-:Y:S01]  /*d900*/  @P1 LDGSTS.E.BYPASS.LTC128B.128 [R8+0x11400], desc[UR50][R6.64], !P2 ;  /* 0x1140000006081fae */ /* 0x0001e2000d101d72 */
[----:B------:R-:W-:Y:S01]  /*d910*/  IMAD.MOV.U32 R0, RZ, RZ, R14 ;  /* 0x000000ffff007224 */ /* 0x000fe200078e000e */
[----:B------:R-:W-:Y:S06]  /*d920*/  BRA `(.L_x_345) ;  /* 0xffffffb800f47947 */ /* 0x000fec000383ffff */
.L_x_269:
[----:B------:R-:W-:Y:S02]  /*d930*/  IMAD.MOV.U32 R13, RZ, RZ, R4 ;  /* 0x000000ffff0d7224 */ /* 0x000fe400078e0004 */
[----:B------:R-:W-:Y:S02]  /*d940*/  IMAD.MOV.U32 R12, RZ, RZ, RZ ;  /* 0x000000ffff0c7224 */ /* 0x000fe400078e00ff */
[----:B------:R-:W-:Y:S02]  /*d950*/  IMAD.MOV.U32 R11, RZ, RZ, 0x181f ;  /* 0x0000181fff0b7424 */ /* 0x000fe400078e00ff */
[----:B------:R-:W-:Y:S02]  /*d960*/  IMAD.MOV.U32 R15, RZ, RZ, -0x1 ;  /* 0xffffffffff0f7424 */ /* 0x000fe400078e00ff */
[----:B-----5:R-:W-:Y:S02]  /*d970*/  IMAD R3, R21, R9, RZ ;  /* 0x0000000915037224 */ /* 0x020fe400078e02ff */
[----:B------:R-:W-:-:S07]  /*d980*/  IMAD R17, R17, 0xc0, R20 ;  /* 0x000000c011117824 */ /* 0x000fce00078e0214 */
[----:B------:R-:W-:Y:S05]  /*d990*/  WARPSYNC.COLLECTIVE R15, `(.L_x_346) ;  /* 0x000000000f087348 */ /* 0x000fea0003c00000 */
[----:B------:R0:W1:Y:S02]  /*d9a0*/  SHFL.IDX P6, R14, R13, R12, R11 ;  /* 0x0000000c0d0e7389 */ /* 0x00006400000c000b */
[----:B01----:R-:W-:Y:S01]  /*d9b0*/  ENDCOLLECTIVE ;  /* 0x000000000000791b */ /* 0x003fe20003800000 */
.L_x_346:
[C---:B------:R-:W-:Y:S01]  /*d9c0*/  VIADD R8, R17.reuse, 0x10 ;  /* 0x0000001011087836 */ /* 0x040fe20000000000 */
[----:B------:R-:W-:Y:S02]  /*d9d0*/  ISETP.GE.AND P2, PT, R17, R3, PT ;  /* 0x000000031100720c */ /* 0x000fe40003f46270 */
[----:B------:R-:W-:Y:S01]  /*d9e0*/  MOV R13, R0 ;  /* 0x00000000000d7202 */ /* 0x000fe20000000f00 */
[----:B------:R-:W-:-:S10]  /*d9f0*/  IMAD.MOV.U32 R6, RZ, RZ, R14 ;  /* 0x000000ffff067224 */ /* 0x000fd400078e000e */
[----:B------:R-:W-:Y:S05]  /*da00*/  WARPSYNC.COLLECTIVE R15, `(.L_x_347) ;  /* 0x000000000f087348 */ /* 0x000fea0003c00000 */
[----:B------:R0:W1:Y:S02]  /*da10*/  SHFL.IDX P6, R14, R13, R12, R11 ;  /* 0x0000000c0d0e7389 */ /* 0x00006400000c000b */
[----:B01----:R-:W-:Y:S01]  /*da20*/  ENDCOLLECTIVE ;  /* 0x000000000000791b */ /* 0x003fe20003800000 */
.L_x_347:
[----:B------:R-:W-:Y:S02]  /*da30*/  IMAD.MOV.U32 R13, RZ, RZ, R4 ;  /* 0x000000ffff0d7224 */ /* 0x000fe400078e0004 */
[----:B------:R-:W-:Y:S02]  /*da40*/  IMAD.MOV.U32 R12, RZ, RZ, 0x1 ;  /* 0x00000001ff0c7424 */ /* 0x000fe400078e00ff */
[----:B------:R-:W-:-:S07]  /*da50*/  IMAD.MOV.U32 R7, RZ, RZ, R14 ;  /* 0x000000ffff077224 */ /* 0x000fce00078e000e */
[----:B------:R-:W-:Y:S05]  /*da60*/  WARPSYNC.COLLECTIVE R15, `(.L_x_348) ;  /* 0x000000000f087348 */ /* 0x000fea0003c00000 */
[----:B------:R0:W1:Y:S02]  /*da70*/  SHFL.IDX P6, R14, R13, R12, R11 ;  /* 0x0000000c0d0e7389 */ /* 0x00006400000c000b */
[----:B01----:R-:W-:Y:S01]  /*da80*/  ENDCOLLECTIVE ;  /* 0x000000000000791b */ /* 0x003fe20003800000 */
.L_x_348:
[----:B------:R-:W-:-:S05]  /*da90*/  @!P2 LEA R7, P1, R28, R7, 0x1 ;  /* 0x000000071c07a211 */ /* 0x000fca00078208ff */
[----:B------:R-:W-:Y:S01]  /*daa0*/  @!P2 IMAD.X R6, RZ, RZ, R6, P1 ;  /* 0x000000ffff06a224 */ /* 0x000fe200008e0606 */
[----:B------:R-:W-:-:S04]  /*dab0*/  ISETP.GE.AND P1, PT, R8, R3, PT ;  /* 0x000000030800720c */ /* 0x000fc80003f26270 */
[----:B------:R-:W-:Y:S02]  /*dac0*/  @!P2 LOP3.LUT R7, R7, R6, RZ, 0x3c, !PT ;  /* 0x000000060707a212 */ /* 0x000fe400078e3cff */
[----:B------:R-:W-:Y:S02]  /*dad0*/  MOV R13, R0 ;  /* 0x00000000000d7202 */ /* 0x000fe40000000f00 */
        /* <DEDUP_REMOVED lines=10> */
.L_x_349:
[----:B------:R-:W-:Y:S02]  /*db80*/  IMAD.MOV.U32 R13, RZ, RZ, R4 ;  /* 0x000000ffff0d7224 */ /* 0x000fe400078e0004 */
[----:B------:R-:W-:Y:S02]  /*db90*/  IMAD.MOV.U32 R12, RZ, RZ, 0x2 ;  /* 0x00000002ff0c7424 */ /* 0x000fe400078e00ff */
[----:B------:R-:W-:-:S07]  /*dba0*/  IMAD.MOV.U32 R7, RZ, RZ, R14 ;  /* 0x000000ffff077224 */ /* 0x000fce00078e000e */
[----:B------:R-:W-:Y:S05]  /*dbb0*/  WARPSYNC.COLLECTIVE R15, `(.L_x_350) ;  /* 0x000000000f087348 */ /* 0x000fea0003c00000 */
[----:B------:R0:W1:Y:S02]  /*dbc0*/  SHFL.IDX P6, R14, R13, R12, R11 ;  /* 0x0000000c0d0e7389 */ /* 0x00006400000c000b */
[----:B01----:R-:W-:Y:S01]  /*dbd0*/  ENDCOLLECTIVE ;  /* 0x000000000000791b */ /* 0x003fe20003800000 */
.L_x_350:
[----:B------:R-:W-:-:S05]  /*dbe0*/  @!P1 LEA R7, P2, R28, R7, 0x1 ;  /* 0x000000071c079211 */ /* 0x000fca00078408ff */
[----:B------:R-:W-:-:S05]  /*dbf0*/  @!P1 IMAD.X R6, RZ, RZ, R6, P2 ;  /* 0x000000ffff069224 */ /* 0x000fca00010e0606 */
        /* <DEDUP_REMOVED lines=8> */
[----:B0-----:R-:W-:-:S05]  /*dc80*/  VIADD R6, R17, 0x20 ;  /* 0x0000002011067836 */ /* 0x001fca0000000000 */
[----:B------:R-:W-:Y:S01]  /*dc90*/  ISETP.GE.AND P1, PT, R6, R3, PT ;  /* 0x000000030600720c */ /* 0x000fe20003f26270 */
[----:B------:R-:W-:-:S12]  /*dca0*/  IMAD.MOV.U32 R6, RZ, RZ, R14 ;  /* 0x000000ffff067224 */ /* 0x000fd800078e000e */
[----:B------:R-:W-:Y:S05]  /*dcb0*/  WARPSYNC.COLLECTIVE R15, `(.L_x_351) ;  /* 0x000000000f087348 */ /* 0x000fea0003c00000 */
[----:B------:R0:W1:Y:S02]  /*dcc0*/  SHFL.IDX P6, R14, R13, R12, R11 ;  /* 0x0000000c0d0e7389 */ /* 0x00006400000c000b */
[----:B01----:R-:W-:Y:S01]  /*dcd0*/  ENDCOLLECTIVE ;  /* 0x000000000000791b */ /* 0x003fe20003800000 */
.L_x_351:
[----:B------:R-:W-:Y:S02]  /*dce0*/  IMAD.MOV.U32 R13, RZ, RZ, R4 ;  /* 0x000000ffff0d7224 */ /* 0x000fe400078e0004 */
[----:B------:R-:W-:Y:S02]  /*dcf0*/  IMAD.MOV.U32 R12, RZ, RZ, 0x3 ;  /* 0x00000003ff0c7424 */ /* 0x000fe400078e00ff */
[----:B------:R-:W-:-:S07]  /*dd00*/  IMAD.MOV.U32 R7, RZ, RZ, R14 ;  /* 0x000000ffff077224 */ /* 0x000fce00078e000e */
[----:B------:R-:W-:Y:S05]  /*dd10*/  WARPSYNC.COLLECTIVE R15, `(.L_x_352) ;  /* 0x000000000f087348 */ /* 0x000fea0003c00000 */
[----:B------:R0:W1:Y:S02]  /*dd20*/  SHFL.IDX P6, R14, R13, R12, R11 ;  /* 0x0000000c0d0e7389 */ /* 0x00006400000c000b */
[----:B01----:R-:W-:Y:S01]  /*dd30*/  ENDCOLLECTIVE ;  /* 0x000000000000791b */ /* 0x003fe20003800000 */
.L_x_352:
        /* <DEDUP_REMOVED lines=16> */
.L_x_353:
[----:B------:R-:W-:Y:S02]  /*de40*/  IMAD.MOV.U32 R13, RZ, RZ, R4 ;  /* 0x000000ffff0d7224 */ /* 0x000fe400078e0004 */
[----:B------:R-:W-:Y:S02]  /*de50*/  IMAD.MOV.U32 R12, RZ, RZ, 0x4 ;  /* 0x00000004ff0c7424 */ /* 0x000fe400078e00ff */
[----:B------:R-:W-:-:S07]  /*de60*/  IMAD.MOV.U32 R7, RZ, RZ, R14 ;  /* 0x000000ffff077224 */ /* 0x000fce00078e000e */
[----:B------:R-:W-:Y:S05]  /*de70*/  WARPSYNC.COLLECTIVE R15, `(.L_x_354) ;  /* 0x000000000f087348 */ /* 0x000fea0003c00000 */
[----:B------:R0:W1:Y:S02]  /*de80*/  SHFL.IDX P6, R14, R13, R12, R11 ;  /* 0x0000000c0d0e7389 */ /* 0x00006400000c000b */
[----:B01----:R-:W-:Y:S01]  /*de90*/  ENDCOLLECTIVE ;  /* 0x000000000000791b */ /* 0x003fe20003800000 */
.L_x_354:
        /* <DEDUP_REMOVED lines=16> */
.L_x_355:
[----:B------:R-:W-:Y:S02]  /*dfa0*/  IMAD.MOV.U32 R13, RZ, RZ, R4 ;  /* 0x000000ffff0d7224 */ /* 0x000fe400078e0004 */
[----:B------:R-:W-:Y:S02]  /*dfb0*/  IMAD.MOV.U32 R12, RZ, RZ, 0x5 ;  /* 0x00000005ff0c7424 */ /* 0x000fe400078e00ff */
[----:B------:R-:W-:-:S07]  /*dfc0*/  IMAD.MOV.U32 R7, RZ, RZ, R14 ;  /* 0x000000ffff077224 */ /* 0x000fce00078e000e */
[----:B------:R-:W-:Y:S05]  /*dfd0*/  WARPSYNC.COLLECTIVE R15, `(.L_x_356) ;  /* 0x000000000f087348 */ /* 0x000fea0003c00000 */
[----:B------:R0:W1:Y:S02]  /*dfe0*/  SHFL.IDX P6, R14, R13, R12, R11 ;  /* 0x0000000c0d0e7389 */ /* 0x00006400000c000b */
[----:B01----:R-:W-:Y:S01]  /*dff0*/  ENDCOLLECTIVE ;  /* 0x000000000000791b */ /* 0x003fe20003800000 */
.L_x_356:
        /* <DEDUP_REMOVED lines=16> */
.L_x_357:
[----:B------:R-:W-:Y:S02]  /*e100*/  IMAD.MOV.U32 R13, RZ, RZ, R4 ;  /* 0x000000ffff0d7224 */ /* 0x000fe400078e0004 */
[----:B------:R-:W-:Y:S02]  /*e110*/  IMAD.MOV.U32 R12, RZ, RZ, 0x6 ;  /* 0x00000006ff0c7424 */ /* 0x000fe400078e00ff */
[----:B------:R-:W-:-:S07]  /*e120*/  IMAD.MOV.U32 R7, RZ, RZ, R14 ;  /* 0x000000ffff077224 */ /* 0x000fce00078e000e */
[----:B------:R-:W-:Y:S05]  /*e130*/  WARPSYNC.COLLECTIVE R15, `(.L_x_358) ;  /* 0x000000000f087348 */ /* 0x000fea0003c00000 */
[----:B------:R0:W1:Y:S02]  /*e140*/  SHFL.IDX P6, R14, R13, R12, R11 ;  /* 0x0000000c0d0e7389 */ /* 0x00006400000c000b */
[----:B01----:R-:W-:Y:S01]  /*e150*/  ENDCOLLECTIVE ;  /* 0x000000000000791b */ /* 0x003fe20003800000 */
.L_x_358:
        /* <DEDUP_REMOVED lines=16> */
.L_x_359:
[----:B------:R-:W-:Y:S02]  /*e260*/  IMAD.MOV.U32 R13, RZ, RZ, R4 ;  /* 0x000000ffff0d7224 */ /* 0x000fe400078e0004 */
[----:B------:R-:W-:Y:S02]  /*e270*/  IMAD.MOV.U32 R12, RZ, RZ, 0x7 ;  /* 0x00000007ff0c7424 */ /* 0x000fe400078e00ff */
[----:B------:R-:W-:-:S07]  /*e280*/  IMAD.MOV.U32 R7, RZ, RZ, R14 ;  /* 0x000000ffff077224 */ /* 0x000fce00078e000e */
[----:B------:R-:W-:Y:S05]  /*e290*/  WARPSYNC.COLLECTIVE R15, `(.L_x_360) ;  /* 0x000000000f087348 */ /* 0x000fea0003c00000 */
[----:B------:R0:W1:Y:S02]  /*e2a0*/  SHFL.IDX P6, R14, R13, R12, R11 ;  /* 0x0000000c0d0e7389 */ /* 0x00006400000c000b */
[----:B01----:R-:W-:Y:S01]  /*e2b0*/  ENDCOLLECTIVE ;  /* 0x000000000000791b */ /* 0x003fe20003800000 */
.L_x_360:
[----:B------:R-:W-:-:S05]  /*e2c0*/  @!P1 LEA R7, P2, R28, R7, 0x1 ;  /* 0x000000071c079211 */ /* 0x000fca00078408ff */
[----:B------:R-:W-:-:S05]  /*e2d0*/  @!P1 IMAD.X R6, RZ, RZ, R6, P2 ;  /* 0x000000ffff069224 */ /* 0x000fca00010e0606 */
[-C--:B------:R-:W-:Y:S01]  /*e2e0*/  @!P1 LOP3.LUT R7, R7, R6.reuse, RZ, 0x3c, !PT ;  /* 0x0000000607079212 */ /* 0x080fe200078e3cff */
[----:B------:R-:W-:Y:S02]  /*e2f0*/  IMAD.MOV.U32 R13, RZ, RZ, R0 ;  /* 0x000000ffff0d7224 */ /* 0x000fe400078e0000 */
[----:B------:R-:W-:Y:S01]  /*e300*/  VIADD R0, R17, 0x70 ;  /* 0x0000007011007836 */ /* 0x000fe20000000000 */
[----:B------:R-:W-:-:S04]  /*e310*/  @!P1 LOP3.LUT R6, R7, R6, RZ, 0x3c, !PT ;  /* 0x0000000607069212 */ /* 0x000fc800078e3cff */
[----:B------:R-:W-:Y:S01]  /*e320*/  @!P1 LOP3.LUT R7, R7, R6, RZ, 0x3c, !PT ;  /* 0x0000000607079212 */ /* 0x000fe200078e3cff */
[----:B------:R-:W-:-:S07]  /*e330*/  IMAD.MOV.U32 R4, RZ, RZ, R14 ;  /* 0x000000ffff047224 */ /* 0x000fce00078e000e */
[----:B------:R-:W-:Y:S05]  /*e340*/  WARPSYNC.COLLECTIVE R15, `(.L_x_361) ;  /* 0x000000000f087348 */ /* 0x000fea0003c00000 */
[----:B------:R0:W1:Y:S02]  /*e350*/  SHFL.IDX P6, R14, R13, R12, R11 ;  /* 0x0000000c0d0e7389 */ /* 0x00006400000c000b */
[----:B01----:R-:W-:Y:S01]  /*e360*/  ENDCOLLECTIVE ;  /* 0x000000000000791b */ /* 0x003fe20003800000 */
.L_x_361:
[----:B------:R-:W-:Y:S01]  /*e370*/  @!PT LDS RZ, [RZ] ;  /* 0x00000000fffff984 */ /* 0x000fe20000000800 */
[----:B------:R-:W-:Y:S01]  /*e380*/  @!PT LDS RZ, [RZ] ;  /* 0x00000000fffff984 */ /* 0x000fe20000000800 */
[----:B------:R-:W-:Y:S01]  /*e390*/  @!PT LDS RZ, [RZ] ;  /* 0x00000000fffff984 */ /* 0x000fe20000000800 */
[----:B------:R0:W-:Y:S01]  /*e3a0*/  @!P1 LDGSTS.E.BYPASS.LTC128B.128 [R10+0xb400], desc[UR50][R6.64], !P0 ;  /* 0x0b400000060a9fae */ /* 0x0001e2000c101d72 */
[----:B------:R-:W-:Y:S01]  /*e3b0*/  ISETP.GE.AND P1, PT, R0, R3, PT ;  /* 0x000000030000720c */ /* 0x000fe20003f26270 */
[----:B------:R-:W-:Y:S02]  /*e3c0*/  VIADD R0, R17, 0x80 ;  /* 0x0000008011007836 */ /* 0x000fe40000000000 */
[----:B------:R-:W-:Y:S02]  /*e3d0*/  IMAD.MOV.U32 R13, RZ, RZ, R2 ;  /* 0x000000ffff0d7224 */ /* 0x000fe400078e0002 */
[----:B------:R-:W-:Y:S01]  /*e3e0*/  IMAD.MOV.U32 R12, RZ, RZ, RZ ;  /* 0x000000ffff0c7224 */ /* 0x000fe200078e00ff */
[----:B0-----:R-:W-:-:S07]  /*e3f0*/  MOV R6, R14 ;  /* 0x0000000e00067202 */ /* 0x001fce0000000f00 */
[----:B------:R-:W-:Y:S05]  /*e400*/  WARPSYNC.COLLECTIVE R15, `(.L_x_362) ;  /* 0x000000000f087348 */ /* 0x000fea0003c00000 */
[----:B------:R0:W1:Y:S02]  /*e410*/  SHFL.IDX P6, R14, R13, R12, R11 ;  /* 0x0000000c0d0e7389 */ /* 0x00006400000c000b */
[----:B01----:R-:W-:Y:S01]  /*e420*/  ENDCOLLECTIVE ;  /* 0x000000000000791b */ /* 0x003fe20003800000 */
.L_x_362:
[----:B------:R-:W-:-:S05]  /*e430*/  @!P1 LEA R6, P3, R28, R6, 0x1 ;  /* 0x000000061c069211 */ /* 0x000fca00078608ff */
[----:B------:R-:W-:-:S05]  /*e440*/  @!P1 IMAD.X R7, RZ, RZ, R4, P3 ;  /* 0x000000ffff079224 */ /* 0x000fca00018e0604 */
[----:B------:R-:W-:Y:S01]  /*e450*/  @!PT LDS RZ, [RZ] ;  /* 0x00000000fffff984 */ /* 0x000fe20000000800 */
[----:B------:R-:W-:Y:S01]  /*e460*/  @!PT LDS RZ, [RZ] ;  /* 0x00000000fffff984 */ /* 0x000fe20000000800 */
[----:B------:R-:W-:Y:S01]  /*e470*/  @!PT LDS RZ, [RZ] ;  /* 0x00000000fffff984 */ /* 0x000fe20000000800 */
[----:B------:R0:W-:Y:S01]  /*e480*/  @!P1 LDGSTS.E.BYPASS.LTC128B.128 [R10+0xbc00], desc[UR50][R6.64], !P0 ;  /* 0x0bc00000060a9fae */ /* 0x0001e2000c101d72 */
[----:B------:R-:W-:Y:S02]  /*e490*/  ISETP.GE.AND P1, PT, R0, R3, PT ;  /* 0x000000030000720c */ /* 0x000fe40003f26270 */
[----:B------:R-:W-:Y:S01]  /*e4a0*/  MOV R13, R5 ;  /* 0x00000005000d7202 */ /* 0x000fe20000000f00 */
[----:B------:R-:W-:-:S10]  /*e4b0*/  IMAD.MOV.U32 R0, RZ, RZ, R14 ;  /* 0x000000ffff007224 */ /* 0x000fd400078e000e */
[----:B0-----:R-:W-:Y:S05]  /*e4c0*/  WARPSYNC.COLLECTIVE R15, `(.L_x_363) ;  /* 0x000000000f087348 */ /* 0x001fea0003c00000 */
[----:B------:R1:W2:Y:S02]  /*e4d0*/  SHFL.IDX P6, R14, R13, R12, R11 ;  /* 0x0000000c0d0e7389 */ /* 0x0002a400000c000b */
[----:B012---:R-:W-:Y:S01]  /*e4e0*/  ENDCOLLECTIVE ;  /* 0x000000000000791b */ /* 0x007fe20003800000 */
.L_x_363:
[----:B------:R-:W-:Y:S01]  /*e4f0*/  IMAD.MOV.U32 R13, RZ, RZ, R2 ;  /* 0x000000ffff0d7224 */ /* 0x000fe200078e0002 */
[----:B------:R-:W-:Y:S01]  /*e500*/  MOV R12, 0x1 ;  /* 0x00000001000c7802 */ /* 0x000fe20000000f00 */
[----:B------:R-:W-:-:S07]  /*e510*/  IMAD.MOV.U32 R4, RZ, RZ, R14 ;  /* 0x000000ffff047224 */ /* 0x000fce00078e000e */
[----:B------:R-:W-:Y:S05]  /*e520*/  WARPSYNC.COLLECTIVE R15, `(.L_x_364) ;  /* 0x000000000f087348 */ /* 0x000fea0003c00000 */
[----:B------:R0:W1:Y:S02]  /*e530*/  SHFL.IDX P6, R14, R13, R12, R11 ;  /* 0x0000000c0d0e7389 */ /* 0x00006400000c000b */
[----:B01----:R-:W-:Y:S01]  /*e540*/  ENDCOLLECTIVE ;  /* 0x000000000000791b */ /* 0x003fe20003800000 */
.L_x_364:
[----:B------:R-:W-:-:S05]  /*e550*/  @!P1 LEA R4, P3, R28, R4, 0x1 ;  /* 0x000000041c049211 */ /* 0x000fca00078608ff */
[----:B------:R-:W-:Y:S02]  /*e560*/  @!P1 IMAD.X R0, RZ, RZ, R0, P3 ;  /* 0x000000ffff009224 */ /* 0x000fe400018e0600 */
[----:B------:R-:W-:Y:S02]  /*e570*/  @!P1 IMAD.MOV.U32 R6, RZ, RZ, R4 ;  /* 0x000000ffff069224 */ /* 0x000fe400078e0004 */
[----:B------:R-:W-:Y:S02]  /*e580*/  @!P1 IMAD.MOV.U32 R7, RZ, RZ, R0 ;  /* 0x000000ffff079224 */ /* 0x000fe400078e0000 */
[C---:B------:R-:W-:Y:S02]  /*e590*/  VIADD R0, R17.reuse, 0x90 ;  /* 0x0000009011007836 */ /* 0x040fe40000000000 */
[----:B------:R-:W-:Y:S01]  /*e5a0*/  IMAD.MOV.U32 R13, RZ, RZ, R5 ;  /* 0x000000ffff0d7224 */ /* 0x000fe200078e0005 */
[----:B------:R-:W-:Y:S01]  /*e5b0*/  @!PT LDS RZ, [RZ] ;  /* 0x00000000fffff984 */ /* 0x000fe20000000800 */
[----:B------:R-:W-:Y:S01]  /*e5c0*/  @!PT LDS RZ, [RZ] ;  /* 0x00000000fffff984 */ /* 0x000fe20000000800 */
[----:B------:R-:W-:Y:S01]  /*e5d0*/  @!PT LDS RZ, [RZ] ;  /* 0x00000000fffff984 */ /* 0x000fe20000000800 */
[----:B------:R0:W-:Y:S01]  /*e5e0*/  @!P1 LDGSTS.E.BYPASS.LTC128B.128 [R10+0xc400], desc[UR50][R6.64], !P0 ;  /* 0x0c400000060a9fae */ /* 0x0001e2000c101d72 */
[----:B------:R-:W-:Y:S01]  /*e5f0*/  VIADD R4, R17, 0xa0 ;  /* 0x000000a011047836 */ /* 0x000fe20000000000 */
[----:B------:R-:W-:Y:S01]  /*e600*/  ISETP.GE.AND P1, PT, R0, R3, PT ;  /* 0x000000030000720c */ /* 0x000fe20003f26270 */
[----:B------:R-:W-:-:S12]  /*e610*/  IMAD.MOV.U32 R0, RZ, RZ, R14 ;  /* 0x000000ffff007224 */ /* 0x000fd800078e000e */
[----:B0-----:R-:W-:Y:S05]  /*e620*/  WARPSYNC.COLLECTIVE R15, `(.L_x_365) ;  /* 0x000000000f087348 */ /* 0x001fea0003c00000 */
[----:B------:R1:W2:Y:S02]  /*e630*/  SHFL.IDX P6, R14, R13, R12, R11 ;  /* 0x0000000c0d0e7389 */ /* 0x0002a400000c000b */
[----:B012---:R-:W-:Y:S01]  /*e640*/  ENDCOLLECTIVE ;  /* 0x000000000000791b */ /* 0x007fe20003800000 */
.L_x_365:
[----:B------:R-:W-:Y:S01]  /*e650*/  IMAD.MOV.U32 R13, RZ, RZ, R2 ;  /* 0x000000ffff0d7224 */ /* 0x000fe200078e0002 */
[----:B------:R-:W-:Y:S01]  /*e660*/  MOV R12, 0x2 ;  /* 0x00000002000c7802 */ /* 0x000fe20000000f00 */
[----:B------:R-:W-:-:S07]  /*e670*/  IMAD.MOV.U32 R6, RZ, RZ, R14 ;  /* 0x000000ffff067224 */ /* 0x000fce00078e000e */
[----:B------:R-:W-:Y:S05]  /*e680*/  WARPSYNC.COLLECTIVE R15, `(.L_x_366) ;  /* 0x000000000f087348 */ /* 0x000fea0003c00000 */
[----:B------:R0:W1:Y:S02]  /*e690*/  SHFL.IDX P6, R14, R13, R12, R11 ;  /* 0x0000000c0d0e7389 */ /* 0x00006400000c000b */
[----:B01----:R-:W-:Y:S01]  /*e6a0*/  ENDCOLLECTIVE ;  /* 0x000000000000791b */ /* 0x003fe20003800000 */
.L_x_366:
[----:B------:R-:W-:-:S05]  /*e6b0*/  @!P1 LEA R6, P2, R28, R6, 0x1 ;  /* 0x000000061c069211 */ /* 0x000fca00078408ff */
[----:B------:R-:W-:Y:S01]  /*e6c0*/  @!P1 IMAD.X R0, RZ, RZ, R0, P2 ;  /* 0x000000ffff009224 */ /* 0x000fe200010e0600 */
[----:B------:R-:W-:-:S03]  /*e6d0*/  ISETP.GE.AND P2, PT, R4, R3, PT ;  /* 0x000000030400720c */ /* 0x000fc60003f46270 */
[----:B------:R-:W-:Y:S02]  /*e6e0*/  @!P1 IMAD.MOV.U32 R7, RZ, RZ, R0 ;  /* 0x000000ffff079224 */ /* 0x000fe400078e0000 */
[----:B------:R-:W-:-:S03]  /*e6f0*/  IMAD.MOV.U32 R13, RZ, RZ, R5 ;  /* 0x000000ffff0d7224 */ /* 0x000fc600078e0005 */
[----:B------:R-:W-:Y:S01]  /*e700*/  @!PT LDS RZ, [RZ] ;  /* 0x00000000fffff984 */ /* 0x000fe20000000800 */
[----:B------:R-:W-:Y:S01]  /*e710*/  @!PT LDS RZ, [RZ] ;  /* 0x00000000fffff984 */ /* 0x000fe20000000800 */
[----:B------:R-:W-:Y:S01]  /*e720*/  @!PT LDS RZ, [RZ] ;  /* 0x00000000fffff984 */ /* 0x000fe20000000800 */
[----:B------:R0:W-:Y:S01]  /*e730*/  @!P1 LDGSTS.E.BYPASS.LTC128B.128 [R10+0xcc00], desc[UR50][R6.64], !P0 ;  /* 0x0cc00000060a9fae */ /* 0x0001e2000c101d72 */
[----:B------:R-:W-:-:S07]  /*e740*/  IMAD.MOV.U32 R0, RZ, RZ, R14 ;  /* 0x000000ffff007224 */ /* 0x000fce00078e000e */
[----:B0-----:R-:W-:Y:S05]  /*e750*/  WARPSYNC.COLLECTIVE R15, `(.L_x_367) ;  /* 0x000000000f087348 */ /* 0x001fea0003c00000 */
[----:B------:R1:W2:Y:S02]  /*e760*/  SHFL.IDX P6, R14, R13, R12, R11 ;  /* 0x0000000c0d0e7389 */ /* 0x0002a400000c000b */
[----:B012---:R-:W-:Y:S01]  /*e770*/  ENDCOLLECTIVE ;  /* 0x000000000000791b */ /* 0x007fe20003800000 */
.L_x_367:
[----:B------:R-:W-:Y:S01]  /*e780*/  MOV R13, R2 ;  /* 0x00000002000d7202 */ /* 0x000fe20000000f00 */
[----:B------:R-:W-:Y:S02]  /*e790*/  IMAD.MOV.U32 R12, RZ, RZ, 0x3 ;  /* 0x00000003ff0c7424 */ /* 0x000fe400078e00ff */
[----:B------:R-:W-:-:S07]  /*e7a0*/  IMAD.MOV.U32 R6, RZ, RZ, R14 ;  /* 0x000000ffff067224 */ /* 0x000fce00078e000e */
[----:B------:R-:W-:Y:S05]  /*e7b0*/  WARPSYNC.COLLECTIVE R15, `(.L_x_368) ;  /* 0x000000000f087348 */ /* 0x000fea0003c00000 */
[----:B------:R0:W1:Y:S02]  /*e7c0*/  SHFL.IDX P6, R14, R13, R12, R11 ;  /* 0x0000000c0d0e7389 */ /* 0x00006400000c000b */
[----:B01----:R-:W-:Y:S01]  /*e7d0*/  ENDCOLLECTIVE ;  /* 0x000000000000791b */ /* 0x003fe20003800000 */
.L_x_368:
[----:B------:R-:W-:-:S05]  /*e7e0*/  @!P2 LEA R6, P1, R28, R6, 0x1 ;  /* 0x000000061c06a211 */ /* 0x000fca00078208ff */
[----:B------:R-:W-:-:S04]  /*e7f0*/  @!P2 IMAD.X R0, RZ, RZ, R0, P1 ;  /* 0x000000ffff00a224 */ /* 0x000fc800008e0600 */
        /* <DEDUP_REMOVED lines=10> */
.L_x_369:
[----:B------:R-:W-:Y:S01]  /*e8a0*/  IMAD.MOV.U32 R2, RZ, RZ, R14 ;  /* 0x000000ffff027224 */ /* 0x000fe200078e000e */
[----:B------:R-:W-:Y:S06]  /*e8b0*/  BRA `(.L_x_370) ;  /* 0xffffffb800dc7947 */ /* 0x000fec000383ffff */
.L_x_272:
[----:B0-----:R0:W1:Y:S02]  /*e8c0*/  SYNCS.PHASECHK.TRANS64.TRYWAIT P0, [R22+URZ+0x16820], R3 ;  /* 0x01682003160075a7 */ /* 0x001064000800017f */
[----:B-1----:R-:W-:Y:S05]  /*e8d0*/  @!P0 NANOSLEEP.SYNCS 0x989680 ;  /* 0x009896800000895d */ /* 0x002fea0003900000 */
[----:B------:R-:W1:Y:S02]  /*e8e0*/  @!P0 SYNCS.PHASECHK.TRANS64 P0, [R22+URZ+0x16820], R3 ;  /* 0x01682003160085a7 */ /* 0x000e64000800007f */
[----:B-1----:R-:W-:Y:S05]  /*e8f0*/  @!P0 BRA `(.L_x_272) ;  /* 0xfffffffc00f08947 */ /* 0x002fea000383ffff */
[----:B------:R-:W-:Y:S05]  /*e900*/  BRA `(.L_x_371) ;  /* 0xffffffbc00407947 */ /* 0x000fea000383ffff */
.L_x_277:
[----:B0-----:R0:W1:Y:S02]  /*e910*/  SYNCS.PHASECHK.TRANS64.TRYWAIT P0, [R5+URZ+0x16840], R2 ;  /* 0x01684002050075a7 */ /* 0x001064000800017f */
[----:B-1----:R-:W-:Y:S05]  /*e920*/  @!P0 NANOSLEEP.SYNCS 0x989680 ;  /* 0x009896800000895d */ /* 0x002fea0003900000 */
[----:B------:R-:W1:Y:S02]  /*e930*/  @!P0 SYNCS.PHASECHK.TRANS64 P0, [R5+URZ+0x16840], R2 ;  /* 0x01684002050085a7 */ /* 0x000e64000800007f */
[----:B-1----:R-:W-:Y:S05]  /*e940*/  @!P0 BRA `(.L_x_277) ;  /* 0xfffffffc00f08947 */ /* 0x002fea000383ffff */
[----:B------:R-:W-:Y:S05]  /*e950*/  BRA `(.L_x_372) ;  /* 0xffffffc000107947 */ /* 0x000fea000383ffff */
.L_x_278:
[----:B------:R-:W-:Y:S01]  /*e960*/  BSSY B1, `(.L_x_373) ;  /* 0x0000008000017945 */ /* 0x000fe20003800000 */
[----:B------:R-:W-:Y:S01]  /*e970*/  IMAD.MOV.U32 R13, RZ, RZ, R10 ;  /* 0x000000ffff0d7224 */ /* 0x000fe200078e000a */
[----:B------:R-:W-:Y:S01]  /*e980*/  MOV R11, 0x181f ;  /* 0x0000181f000b7802 */ /* 0x000fe20000000f00 */
[----:B------:R-:W-:Y:S02]  /*e990*/  IMAD.MOV.U32 R12, RZ, RZ, RZ ;  /* 0x000000ffff0c7224 */ /* 0x000fe400078e00ff */
[----:B------:R-:W-:-:S07]  /*e9a0*/  IMAD.MOV.U32 R15, RZ, RZ, -0x1 ;  /* 0xffffffffff0f7424 */ /* 0x000fce00078e00ff */
[----:B------:R-:W-:Y:S05]  /*e9b0*/  WARPSYNC.COLLECTIVE R15, `(.L_x_374) ;  /* 0x000000000f087348 */ /* 0x000fea0003c00000 */
[----:B------:R0:W1:Y:S02]  /*e9c0*/  SHFL.IDX P6, R14, R13, R12, R11 ;  /* 0x0000000c0d0e7389 */ /* 0x00006400000c000b */
[----:B01----:R-:W-:Y:S01]  /*e9d0*/  ENDCOLLECTIVE ;  /* 0x000000000000791b */ /* 0x003fe20003800000 */
.L_x_374:
[----:B------:R-:W-:Y:S05]  /*e9e0*/  BSYNC B1 ;  /* 0x0000000000017941 */ /* 0x000fea0003800000 */
.L_x_373:
[----:B------:R-:W-:Y:S02]  /*e9f0*/  IMAD.MOV.U32 R13, RZ, RZ, R9 ;  /* 0x000000ffff0d7224 */ /* 0x000fe400078e0009 */
[----:B------:R-:W-:Y:S02]  /*ea00*/  IMAD.MOV.U32 R12, RZ, RZ, RZ ;  /* 0x000000ffff0c7224 */ /* 0x000fe400078e00ff */
[----:B------:R-:W-:Y:S02]  /*ea10*/  IMAD.MOV.U32 R11, RZ, RZ, 0x181f ;  /* 0x0000181fff0b7424 */ /* 0x000fe400078e00ff */
[----:B------:R-:W-:Y:S02]  /*ea20*/  IMAD.MOV.U32 R15, RZ, RZ, -0x1 ;  /* 0xffffffffff0f7424 */ /* 0x000fe400078e00ff */
[----:B------:R-:W-:Y:S02]  /*ea30*/  IMAD.MOV.U32 R3, RZ, RZ, R14 ;  /* 0x000000ffff037224 */ /* 0x000fe400078e000e */
[----:B------:R-:W-:-:S07]  /*ea40*/  IMAD.SHL.U32 R7, R28, 0x2, RZ ;  /* 0x000000021c077824 */ /* 0x000fce00078e00ff */
[----:B------:R-:W-:Y:S05]  /*ea50*/  WARPSYNC.COLLECTIVE R15, `(.L_x_375) ;  /* 0x000000000f087348 */ /* 0x000fea0003c00000 */
[----:B------:R0:W1:Y:S02]  /*ea60*/  SHFL.IDX P6, R14, R13, R12, R11 ;  /* 0x0000000c0d0e7389 */ /* 0x00006400000c000b */
[----:B01----:R-:W-:Y:S01]  /*ea70*/  ENDCOLLECTIVE ;  /* 0x000000000000791b */ /* 0x003fe20003800000 */
.L_x_375:
[----:B------:R-:W-:Y:S02]  /*ea80*/  IMAD R8, R8, 0x2, R22 ;  /* 0x0000000208087824 */ /* 0x000fe400078e0216 */
[----:B------:R-:W-:Y:S02]  /*ea90*/  IMAD.MOV.U32 R13, RZ, RZ, R10 ;  /* 0x000000ffff0d7224 */ /* 0x000fe400078e000a */
[----:B------:R-:W-:Y:S01]  /*eaa0*/  IMAD.MOV.U32 R12, RZ, RZ, 0x1 ;  /* 0x00000001ff0c7424 */ /* 0x000fe200078e00ff */
[----:B------:R-:W-:-:S07]  /*eab0*/  MOV R2, R14 ;  /* 0x0000000e00027202 */ /* 0x000fce0000000f00 */
[----:B------:R-:W-:Y:S05]  /*eac0*/  WARPSYNC.COLLECTIVE R15, `(.L_x_376) ;  /* 0x000000000f087348 */ /* 0x000fea0003c00000 */
[----:B------:R0:W1:Y:S02]  /*ead0*/  SHFL.IDX P6, R14, R13, R12, R11 ;  /* 0x0000000c0d0e7389 */ /* 0x00006400000c000b */
[----:B01----:R-:W-:Y:S01]  /*eae0*/  ENDCOLLECTIVE ;  /* 0x000000000000791b */ /* 0x003fe20003800000 */
.L_x_376:
        /* <DEDUP_REMOVED lines=11> */
.L_x_377:
[----:B------:R-:W-:Y:S02]  /*eba0*/  IMAD.MOV.U32 R13, RZ, RZ, R10 ;  /* 0x000000ffff0d7224 */ /* 0x000fe400078e000a */
[----:B------:R-:W-:Y:S02]  /*ebb0*/  IMAD.MOV.U32 R12, RZ, RZ, 0x2 ;  /* 0x00000002ff0c7424 */ /* 0x000fe400078e00ff */
[----:B------:R-:W-:-:S07]  /*ebc0*/  IMAD.MOV.U32 R2, RZ, RZ, R14 ;  /* 0x000000ffff027224 */ /* 0x000fce00078e000e */
[----:B------:R-:W-:Y:S05]  /*ebd0*/  WARPSYNC.COLLECTIVE R15, `(.L_x_378) ;  /* 0x000000000f087348 */ /* 0x000fea0003c00000 */
[----:B------:R0:W1:Y:S02]  /*ebe0*/  SHFL.IDX P6, R14, R13, R12, R11 ;  /* 0x0000000c0d0e7389 */ /* 0x00006400000c000b */
[----:B01----:R-:W-:Y:S01]  /*ebf0*/  ENDCOLLECTIVE ;  /* 0x000000000000791b */ /* 0x003fe20003800000 */
.L_x_378:
        /* <DEDUP_REMOVED lines=11> */
.L_x_379:
[----:B------:R-:W-:Y:S02]  /*ecb0*/  IMAD.MOV.U32 R13, RZ, RZ, R10 ;  /* 0x000000ffff0d7224 */ /* 0x000fe400078e000a */
[----:B------:R-:W-:Y:S01]  /*ecc0*/  IMAD.MOV.U32 R12, RZ, RZ, 0x3 ;  /* 0x00000003ff0c7424 */ /* 0x000fe200078e00ff */
[----:B------:R-:W-:-:S07]  /*ecd0*/  MOV R2, R14 ;  /* 0x0000000e00027202 */ /* 0x000fce0000000f00 */
[----:B------:R-:W-:Y:S05]  /*ece0*/  WARPSYNC.COLLECTIVE R15, `(.L_x_380) ;  /* 0x000000000f087348 */ /* 0x000fea0003c00000 */
[----:B------:R0:W1:Y:S02]  /*ecf0*/  SHFL.IDX P6, R14, R13, R12, R11 ;  /* 0x0000000c0d0e7389 */ /* 0x00006400000c000b */
[----:B01----:R-:W-:Y:S01]  /*ed00*/  ENDCOLLECTIVE ;  /* 0x000000000000791b */ /* 0x003fe20003800000 */
.L_x_380:
        /* <DEDUP_REMOVED lines=11> */
.L_x_381:
[----:B------:R-:W-:Y:S02]  /*edc0*/  IMAD.MOV.U32 R13, RZ, RZ, R10 ;  /* 0x000000ffff0d7224 */ /* 0x000fe400078e000a */
[----:B------:R-:W-:Y:S02]  /*edd0*/  IMAD.MOV.U32 R12, RZ, RZ, 0x4 ;  /* 0x00000004ff0c7424 */ /* 0x000fe400078e00ff */
[----:B------:R-:W-:-:S07]  /*ede0*/  IMAD.MOV.U32 R2, RZ, RZ, R14 ;  /* 0x000000ffff027224 */ /* 0x000fce00078e000e */
[----:B------:R-:W-:Y:S05]  /*edf0*/  WARPSYNC.COLLECTIVE R15, `(.L_x_382) ;  /* 0x000000000f087348 */ /* 0x000fea0003c00000 */
[----:B------:R0:W1:Y:S02]  /*ee00*/  SHFL.IDX P6, R14, R13, R12, R11 ;  /* 0x0000000c0d0e7389 */ /* 0x00006400000c000b */
[----:B01----:R-:W-:Y:S01]  /*ee10*/  ENDCOLLECTIVE ;  /* 0x000000000000791b */ /* 0x003fe20003800000 */
.L_x_382:
        /* <DEDUP_REMOVED lines=11> */
.L_x_383:
[----:B------:R-:W-:Y:S01]  /*eed0*/  MOV R13, R10 ;  /* 0x0000000a000d7202 */ /* 0x000fe20000000f00 */
[----:B------:R-:W-:Y:S02]  /*eee0*/  IMAD.MOV.U32 R12, RZ, RZ, 0x5 ;  /* 0x00000005ff0c7424 */ /* 0x000fe400078e00ff */
[----:B------:R-:W-:-:S07]  /*eef0*/  IMAD.MOV.U32 R2, RZ, RZ, R14 ;  /* 0x000000ffff027224 */ /* 0x000fce00078e000e */
[----:B------:R-:W-:Y:S05]  /*ef00*/  WARPSYNC.COLLECTIVE R15, `(.L_x_384) ;  /* 0x000000000f087348 */ /* 0x000fea0003c00000 */
[----:B------:R0:W1:Y:S02]  /*ef10*/  SHFL.IDX P6, R14, R13, R12, R11 ;  /* 0x0000000c0d0e7389 */ /* 0x00006400000c000b */
[----:B01----:R-:W-:Y:S01]  /*ef20*/  ENDCOLLECTIVE ;  /* 0x000000000000791b */ /* 0x003fe20003800000 */
.L_x_384:
        /* <DEDUP_REMOVED lines=11> */
.L_x_385:
[----:B------:R-:W-:Y:S01]  /*efe0*/  IMAD.MOV.U32 R13, RZ, RZ, R10 ;  /* 0x000000ffff0d7224 */ /* 0x000fe200078e000a */
[----:B------:R-:W-:Y:S01]  /*eff0*/  MOV R12, 0x6 ;  /* 0x00000006000c7802 */ /* 0x000fe20000000f00 */
[----:B------:R-:W-:-:S07]  /*f000*/  IMAD.MOV.U32 R2, RZ, RZ, R14 ;  /* 0x000000ffff027224 */ /* 0x000fce00078e000e */
[----:B------:R-:W-:Y:S05]  /*f010*/  WARPSYNC.COLLECTIVE R15, `(.L_x_386) ;  /* 0x000000000f087348 */ /* 0x000fea0003c00000 */
[----:B------:R0:W1:Y:S02]  /*f020*/  SHFL.IDX P6, R14, R13, R12, R11 ;  /* 0x0000000c0d0e7389 */ /* 0x00006400000c000b */
[----:B01----:R-:W-:Y:S01]  /*f030*/  ENDCOLLECTIVE ;  /* 0x000000000000791b */ /* 0x003fe20003800000 */
.L_x_386:
        /* <DEDUP_REMOVED lines=11> */
.L_x_387:
[----:B------:R-:W-:Y:S02]  /*f0f0*/  IMAD.MOV.U32 R13, RZ, RZ, R10 ;  /* 0x000000ffff0d7224 */ /* 0x000fe400078e000a */
[----:B------:R-:W-:Y:S02]  /*f100*/  IMAD.MOV.U32 R12, RZ, RZ, 0x7 ;  /* 0x00000007ff0c7424 */ /* 0x000fe400078e00ff */
[----:B------:R-:W-:-:S07]  /*f110*/  IMAD.MOV.U32 R2, RZ, RZ, R14 ;  /* 0x000000ffff027224 */ /* 0x000fce00078e000e */
[----:B------:R-:W-:Y:S05]  /*f120*/  WARPSYNC.COLLECTIVE R15, `(.L_x_388) ;  /* 0x000000000f087348 */ /* 0x000fea0003c00000 */
[----:B------:R0:W1:Y:S02]  /*f130*/  SHFL.IDX P6, R14, R13, R12, R11 ;  /* 0x0000000c0d0e7389 */ /* 0x00006400000c000b */
[----:B01----:R-:W-:Y:S01]  /*f140*/  ENDCOLLECTIVE ;  /* 0x000000000000791b */ /* 0x003fe20003800000 */
.L_x_388:
[----:B------:R-:W-:-:S05]  /*f150*/  IADD3 R2, P0, R2, R7, RZ ;  /* 0x0000000702027210 */ /* 0x000fca0007f1e0ff */
[----:B------:R-:W-:-:S05]  /*f160*/  IMAD.X R3, RZ, RZ, R3, P0 ;  /* 0x000000ffff037224 */ /* 0x000fca00000e0603 */
[----:B------:R-:W-:Y:S01]  /*f170*/  @!PT LDS RZ, [RZ] ;  /* 0x00000000fffff984 */ /* 0x000fe20000000800 */
[----:B------:R-:W-:Y:S01]  /*f180*/  @!PT LDS RZ, [RZ] ;  /* 0x00000000fffff984 */ /* 0x000fe20000000800 */
[----:B------:R-:W-:Y:S01]  /*f190*/  @!PT LDS RZ, [RZ] ;  /* 0x00000000fffff984 */ /* 0x000fe20000000800 */
[----:B------:R0:W-:Y:S01]  /*f1a0*/  LDGSTS.E.BYPASS.LTC128B.128 [R8+0x11400], desc[UR50][R2.64], !P2 ;  /* 0x1140000002087fae */ /* 0x0001e2000d101d72 */
[----:B------:R-:W-:Y:S01]  /*f1b0*/  IMAD.MOV.U32 R13, RZ, RZ, R9 ;  /* 0x000000ffff0d7224 */ /* 0x000fe200078e0009 */
[----:B------:R-:W-:-:S07]  /*f1c0*/  MOV R10, R14 ;  /* 0x0000000e000a7202 */ /* 0x000fce0000000f00 */
[----:B0-----:R-:W-:Y:S05]  /*f1d0*/  WARPSYNC.COLLECTIVE R15, `(.L_x_389) ;  /* 0x000000000f087348 */ /* 0x001fea0003c00000 */
[----:B------:R1:W2:Y:S02]  /*f1e0*/  SHFL.IDX P6, R14, R13, R12, R11 ;  /* 0x0000000c0d0e7389 */ /* 0x0002a400000c000b */
[----:B012---:R-:W-:Y:S01]  /*f1f0*/  ENDCOLLECTIVE ;  /* 0x000000000000791b */ /* 0x007fe20003800000 */
.L_x_389:
[----:B------:R-:W-:Y:S01]  /*f200*/  IMAD.MOV.U32 R2, RZ, RZ, R14 ;  /* 0x000000ffff027224 */ /* 0x000fe200078e000e */
[----:B------:R-:W-:Y:S06]  /*f210*/  BRA `(.L_x_390) ;  /* 0xffffffbc00007947 */ /* 0x000fec000383ffff */
.L_x_283:
[----:B-1----:R1:W2:Y:S02]  /*f220*/  SYNCS.PHASECHK.TRANS64.TRYWAIT P0, [R5+URZ+0x16860], R2 ;  /* 0x01686002050075a7 */ /* 0x0022a4000800017f */
[----:B--2---:R-:W-:Y:S05]  /*f230*/  @!P0 NANOSLEEP.SYNCS 0x989680 ;  /* 0x009896800000895d */ /* 0x004fea0003900000 */
[----:B------:R-:W2:Y:S02]  /*f240*/  @!P0 SYNCS.PHASECHK.TRANS64 P0, [R5+URZ+0x16860], R2 ;  /* 0x01686002050085a7 */ /* 0x000ea4000800007f */
[----:B--2---:R-:W-:Y:S05]  /*f250*/  @!P0 BRA `(.L_x_283) ;  /* 0xfffffffc00f08947 */ /* 0x004fea000383ffff */
[----:B------:R-:W-:Y:S05]  /*f260*/  BRA `(.L_x_391) ;  /* 0xffffffbc00587947 */ /* 0x000fea000383ffff */
.L_x_284:
[----:B------:R-:W-:Y:S01]  /*f270*/  BSSY B1, `(.L_x_392) ;  /* 0x0000008000017945 */ /* 0x000fe20003800000 */
[----:B------:R-:W-:Y:S02]  /*f280*/  IMAD.MOV.U32 R13, RZ, RZ, R24 ;  /* 0x000000ffff0d7224 */ /* 0x000fe400078e0018 */
[----:B------:R-:W-:Y:S02]  /*f290*/  IMAD.MOV.U32 R12, RZ, RZ, RZ ;  /* 0x000000ffff0c7224 */ /* 0x000fe400078e00ff */
[----:B------:R-:W-:Y:S02]  /*f2a0*/  IMAD.MOV.U32 R11, RZ, RZ, 0x181f ;  /* 0x0000181fff0b7424 */ /* 0x000fe400078e00ff */
[----:B------:R-:W-:-:S07]  /*f2b0*/  IMAD.MOV.U32 R15, RZ, RZ, -0x1 ;  /* 0xffffffffff0f7424 */ /* 0x000fce00078e00ff */
[----:B-1----:R-:W-:Y:S05]  /*f2c0*/  WARPSYNC.COLLECTIVE R15, `(.L_x_393) ;  /* 0x000000000f087348 */ /* 0x002fea0003c00000 */
[----:B------:R0:W2:Y:S02]  /*f2d0*/  SHFL.IDX P6, R14, R13, R12, R11 ;  /* 0x0000000c0d0e7389 */ /* 0x0000a400000c000b */
[----:B012---:R-:W-:Y:S01]  /*f2e0*/  ENDCOLLECTIVE ;  /* 0x000000000000791b */ /* 0x007fe20003800000 */
.L_x_393:
[----:B------:R-:W-:Y:S05]  /*f2f0*/  BSYNC B1 ;  /* 0x0000000000017941 */ /* 0x000fea0003800000 */
.L_x_392:
[----:B------:R-:W-:Y:S01]  /*f300*/  IMAD.MOV.U32 R13, RZ, RZ, R23 ;  /* 0x000000ffff0d7224 */ /* 0x000fe200078e0017 */
[----:B------:R-:W-:Y:S01]  /*f310*/  MOV R3, R14 ;  /* 0x0000000e00037202 */ /* 0x000fe20000000f00 */
[----:B------:R-:W-:Y:S01]  /*f320*/  IMAD.MOV.U32 R12, RZ, RZ, RZ ;  /* 0x000000ffff0c7224 */ /* 0x000fe200078e00ff */
[----:B------:R-:W-:Y:S01]  /*f330*/  ISETP.LT.OR P2, PT, R8, 0x1, P1 ;  /* 0x000000010800780c */ /* 0x000fe20000f41670 */
[----:B------:R-:W-:Y:S01]  /*f340*/  IMAD.MOV.U32 R11, RZ, RZ, 0x181f ;  /* 0x0000181fff0b7424 */ /* 0x000fe200078e00ff */
[----:B------:R-:W-:Y:S01]  /*f350*/  LEA R6, R6, R22, 0x1 ;  /* 0x0000001606067211 */ /* 0x000fe200078e08ff */
[----:B------:R-:W-:-:S10]  /*f360*/  IMAD.MOV.U32 R15, RZ, RZ, -0x1 ;  /* 0xffffffffff0f7424 */ /* 0x000fd400078e00ff */
[----:B------:R-:W-:Y:S05]  /*f370*/  WARPSYNC.COLLECTIVE R15, `(.L_x_394) ;  /* 0x000000000f087348 */ /* 0x000fea0003c00000 */
[----:B------:R0:W1:Y:S02]  /*f380*/  SHFL.IDX P6, R14, R13, R12, R11 ;  /* 0x0000000c0d0e7389 */ /* 0x00006400000c000b */
[----:B01----:R-:W-:Y:S01]  /*f390*/  ENDCOLLECTIVE ;  /* 0x000000000000791b */ /* 0x003fe20003800000 */
.L_x_394:
[----:B------:R-:W-:Y:S02]  /*f3a0*/  IMAD.MOV.U32 R13, RZ, RZ, R24 ;  /* 0x000000ffff0d7224 */ /* 0x000fe400078e0018 */
[----:B------:R-:W-:Y:S02]  /*f3b0*/  IMAD.MOV.U32 R12, RZ, RZ, 0x1 ;  /* 0x00000001ff0c7424 */ /* 0x000fe400078e00ff */
[----:B------:R-:W-:-:S07]  /*f3c0*/  IMAD.MOV.U32 R2, RZ, RZ, R14 ;  /* 0x000000ffff027224 */ /* 0x000fce00078e000e */
[----:B------:R-:W-:Y:S05]  /*f3d0*/  WARPSYNC.COLLECTIVE R15, `(.L_x_395) ;  /* 0x000000000f087348 */ /* 0x000fea0003c00000 */
[----:B------:R0:W1:Y:S02]  /*f3e0*/  SHFL.IDX P6, R14, R13, R12, R11 ;  /* 0x0000000c0d0e7389 */ /* 0x00006400000c000b */
[----:B01----:R-:W-:Y:S01]  /*f3f0*/  ENDCOLLECTIVE ;  /* 0x000000000000791b */ /* 0x003fe20003800000 */
.L_x_395:
        /* <DEDUP_REMOVED lines=12> */
.L_x_396:
[----:B------:R-:W-:Y:S01]  /*f4c0*/  MOV R13, R24 ;  /* 0x00000018000d7202 */ /* 0x000fe20000000f00 */
[----:B------:R-:W-:Y:S02]  /*f4d0*/  IMAD.MOV.U32 R12, RZ, RZ, 0x2 ;  /* 0x00000002ff0c7424 */ /* 0x000fe400078e00ff */
[----:B------:R-:W-:-:S07]  /*f4e0*/  IMAD.MOV.U32 R2, RZ, RZ, R14 ;  /* 0x000000ffff027224 */ /* 0x000fce00078e000e */
[----:B------:R-:W-:Y:S05]  /*f4f0*/  WARPSYNC.COLLECTIVE R15, `(.L_x_397) ;  /* 0x000000000f087348 */ /* 0x000fea0003c00000 */
[----:B------:R0:W1:Y:S02]  /*f500*/  SHFL.IDX P6, R14, R13, R12, R11 ;  /* 0x0000000c0d0e7389 */ /* 0x00006400000c000b */
[----:B01----:R-:W-:Y:S01]  /*f510*/  ENDCOLLECTIVE ;  /* 0x000000000000791b */ /* 0x003fe20003800000 */
.L_x_397:
        /* <DEDUP_REMOVED lines=12> */
.L_x_398:
[----:B------:R-:W-:Y:S01]  /*f5e0*/  IMAD.MOV.U32 R13, RZ, RZ, R24 ;  /* 0x000000ffff0d7224 */ /* 0x000fe200078e0018 */
[----:B------:R-:W-:Y:S01]  /*f5f0*/  MOV R12, 0x3 ;  /* 0x00000003000c7802 */ /* 0x000fe20000000f00 */
[----:B------:R-:W-:-:S07]  /*f600*/  IMAD.MOV.U32 R2, RZ, RZ, R14 ;  /* 0x000000ffff027224 */ /* 0x000fce00078e000e */
[----:B------:R-:W-:Y:S05]  /*f610*/  WARPSYNC.COLLECTIVE R15, `(.L_x_399) ;  /* 0x000000000f087348 */ /* 0x000fea0003c00000 */
[----:B------:R0:W1:Y:S02]  /*f620*/  SHFL.IDX P6, R14, R13, R12, R11 ;  /* 0x0000000c0d0e7389 */ /* 0x00006400000c000b */
[----:B01----:R-:W-:Y:S01]  /*f630*/  ENDCOLLECTIVE ;  /* 0x000000000000791b */ /* 0x003fe20003800000 */
.L_x_399:
        /* <DEDUP_REMOVED lines=12> */
.L_x_400:
[----:B------:R-:W-:Y:S02]  /*f700*/  IMAD.MOV.U32 R13, RZ, RZ, R24 ;  /* 0x000000ffff0d7224 */ /* 0x000fe400078e0018 */
[----:B------:R-:W-:Y:S02]  /*f710*/  IMAD.MOV.U32 R12, RZ, RZ, 0x4 ;  /* 0x00000004ff0c7424 */ /* 0x000fe400078e00ff */
[----:B------:R-:W-:-:S07]  /*f720*/  IMAD.MOV.U32 R2, RZ, RZ, R14 ;  /* 0x000000ffff027224 */ /* 0x000fce00078e000e */
[----:B------:R-:W-:Y:S05]  /*f730*/  WARPSYNC.COLLECTIVE R15, `(.L_x_401) ;  /* 0x000000000f087348 */ /* 0x000fea0003c00000 */
[----:B------:R0:W1:Y:S02]  /*f740*/  SHFL.IDX P6, R14, R13, R12, R11 ;  /* 0x0000000c0d0e7389 */ /* 0x00006400000c000b */
[----:B01----:R-:W-:Y:S01]  /*f750*/  ENDCOLLECTIVE ;  /* 0x000000000000791b */ /* 0x003fe20003800000 */
.L_x_401:
        /* <DEDUP_REMOVED lines=12> */
.L_x_402:
[----:B------:R-:W-:Y:S02]  /*f820*/  IMAD.MOV.U32 R13, RZ, RZ, R24 ;  /* 0x000000ffff0d7224 */ /* 0x000fe400078e0018 */
[----:B------:R-:W-:Y:S02]  /*f830*/  IMAD.MOV.U32 R12, RZ, RZ, 0x5 ;  /* 0x00000005ff0c7424 */ /* 0x000fe400078e00ff */
[----:B------:R-:W-:-:S07]  /*f840*/  IMAD.MOV.U32 R2, RZ, RZ, R14 ;  /* 0x000000ffff027224 */ /* 0x000fce00078e000e */
[----:B------:R-:W-:Y:S05]  /*f850*/  WARPSYNC.COLLECTIVE R15, `(.L_x_403) ;  /* 0x000000000f087348 */ /* 0x000fea0003c00000 */
[----:B------:R0:W1:Y:S02]  /*f860*/  SHFL.IDX P6, R14, R13, R12, R11 ;  /* 0x0000000c0d0e7389 */ /* 0x00006400000c000b */
[----:B01----:R-:W-:Y:S01]  /*f870*/  ENDCOLLECTIVE ;  /* 0x000000000000791b */ /* 0x003fe20003800000 */
.L_x_403:
        /* <DEDUP_REMOVED lines=12> */
.L_x_404:
[----:B------:R-:W-:Y:S02]  /*f940*/  IMAD.MOV.U32 R13, RZ, RZ, R24 ;  /* 0x000000ffff0d7224 */ /* 0x000fe400078e0018 */
[----:B------:R-:W-:Y:S02]  /*f950*/  IMAD.MOV.U32 R12, RZ, RZ, 0x6 ;  /* 0x00000006ff0c7424 */ /* 0x000fe400078e00ff */
[----:B------:R-:W-:-:S07]  /*f960*/  IMAD.MOV.U32 R2, RZ, RZ, R14 ;  /* 0x000000ffff027224 */ /* 0x000fce00078e000e */
[----:B------:R-:W-:Y:S05]  /*f970*/  WARPSYNC.COLLECTIVE R15, `(.L_x_405) ;  /* 0x000000000f087348 */ /* 0x000fea0003c00000 */
[----:B------:R0:W1:Y:S02]  /*f980*/  SHFL.IDX P6, R14, R13, R12, R11 ;  /* 0x0000000c0d0e7389 */ /* 0x00006400000c000b */
[----:B01----:R-:W-:Y:S01]  /*f990*/  ENDCOLLECTIVE ;  /* 0x000000000000791b */ /* 0x003fe20003800000 */
.L_x_405:
        /* <DEDUP_REMOVED lines=12> */
.L_x_406:
[----:B------:R-:W-:Y:S02]  /*fa60*/  IMAD.MOV.U32 R13, RZ, RZ, R24 ;  /* 0x000000ffff0d7224 */ /* 0x000fe400078e0018 */
[----:B------:R-:W-:Y:S01]  /*fa70*/  IMAD.MOV.U32 R12, RZ, RZ, 0x7 ;  /* 0x00000007ff0c7424 */ /* 0x000fe200078e00ff */
[----:B------:R-:W-:-:S07]  /*fa80*/  MOV R2, R14 ;  /* 0x0000000e00027202 */ /* 0x000fce0000000f00 */
[----:B------:R-:W-:Y:S05]  /*fa90*/  WARPSYNC.COLLECTIVE R15, `(.L_x_407) ;  /* 0x000000000f087348 */ /* 0x000fea0003c00000 */
[----:B------:R0:W1:Y:S02]  /*faa0*/  SHFL.IDX P6, R14, R13, R12, R11 ;  /* 0x0000000c0d0e7389 */ /* 0x00006400000c000b */
[----:B01----:R-:W-:Y:S01]  /*fab0*/  ENDCOLLECTIVE ;  /* 0x000000000000791b */ /* 0x003fe20003800000 */
.L_x_407:
        /* <DEDUP_REMOVED lines=11> */
.L_x_408:
[----:B------:R-:W-:Y:S01]  /*fb70*/  IMAD.MOV.U32 R2, RZ, RZ, R14 ;  /* 0x000000ffff027224 */ /* 0x000fe200078e000e */
[----:B------:R-:W-:Y:S06]  /*fb80*/  BRA `(.L_x_409) ;  /* 0xffffffb800047947 */ /* 0x000fec000383ffff */
.L_x_292:
[----:B0-----:R0:W1:Y:S02]  /*fb90*/  SYNCS.PHASECHK.TRANS64.TRYWAIT P0, [R0+URZ+0x16860], R3 ;  /* 0x01686003000075a7 */ /* 0x001064000800017f */
[----:B-1----:R-:W-:Y:S05]  /*fba0*/  @!P0 NANOSLEEP.SYNCS 0x989680 ;  /* 0x009896800000895d */ /* 0x002fea0003900000 */
[----:B------:R-:W1:Y:S02]  /*fbb0*/  @!P0 SYNCS.PHASECHK.TRANS64 P0, [R0+URZ+0x16860], R3 ;  /* 0x01686003000085a7 */ /* 0x000e64000800007f */
[----:B-1----:R-:W-:Y:S05]  /*fbc0*/  @!P0 BRA `(.L_x_292) ;  /* 0xfffffffc00f08947 */ /* 0x002fea000383ffff */
[----:B------:R-:W-:Y:S05]  /*fbd0*/  BRA `(.L_x_410) ;  /* 0xffffffbc00207947 */ /* 0x000fea000383ffff */
.L_x_293:
        /* <DEDUP_REMOVED lines=8> */
.L_x_412:
[----:B------:R-:W-:Y:S05]  /*fc60*/  BSYNC B0 ;  /* 0x0000000000007941 */ /* 0x000fea0003800000 */
.L_x_411:
[----:B------:R-:W-:Y:S01]  /*fc70*/  IMAD.MOV.U32 R13, RZ, RZ, R23 ;  /* 0x000000ffff0d7224 */ /* 0x000fe200078e0017 */
[----:B------:R-:W-:Y:S01]  /*fc80*/  MOV R11, 0x181f ;  /* 0x0000181f000b7802 */ /* 0x000fe20000000f00 */
[----:B------:R-:W-:Y:S01]  /*fc90*/  IMAD.MOV.U32 R12, RZ, RZ, RZ ;  /* 0x000000ffff0c7224 */ /* 0x000fe200078e00ff */
[----:B------:R-:W-:Y:S01]  /*fca0*/  ISETP.LT.OR P2, PT, R6, 0x1, P0 ;  /* 0x000000010600780c */ /* 0x000fe20000741670 */
[----:B------:R-:W-:Y:S02]  /*fcb0*/  IMAD.MOV.U32 R15, RZ, RZ, -0x1 ;  /* 0xffffffffff0f7424 */ /* 0x000fe400078e00ff */
[----:B------:R-:W-:Y:S02]  /*fcc0*/  IMAD.MOV.U32 R3, RZ, RZ, R14 ;  /* 0x000000ffff037224 */ /* 0x000fe400078e000e */
[----:B------:R-:W-:-:S08]  /*fcd0*/  IMAD.SHL.U32 R5, R28, 0x2, RZ ;  /* 0x000000021c057824 */ /* 0x000fd000078e00ff */
[----:B------:R-:W-:Y:S05]  /*fce0*/  WARPSYNC.COLLECTIVE R15, `(.L_x_413) ;  /* 0x000000000f087348 */ /* 0x000fea0003c00000 */
[----:B------:R0:W1:Y:S02]  /*fcf0*/  SHFL.IDX P6, R14, R13, R12, R11 ;  /* 0x0000000c0d0e7389 */ /* 0x00006400000c000b */
[----:B01----:R-:W-:Y:S01]  /*fd00*/  ENDCOLLECTIVE ;  /* 0x000000000000791b */ /* 0x003fe20003800000 */
.L_x_413:
[----:B------:R-:W-:Y:S02]  /*fd10*/  IMAD R4, R4, 0x2, R22 ;  /* 0x0000000204047824 */ /* 0x000fe400078e0216 */
[----:B------:R-:W-:Y:S02]  /*fd20*/  IMAD.MOV.U32 R13, RZ, RZ, R24 ;  /* 0x000000ffff0d7224 */ /* 0x000fe400078e0018 */
[----:B------:R-:W-:Y:S01]  /*fd30*/  IMAD.MOV.U32 R12, RZ, RZ, 0x1 ;  /* 0x00000001ff0c7424 */ /* 0x000fe200078e00ff */
[----:B------:R-:W-:-:S13]  /*fd40*/  IADD3 R2, P1, R14, R5, RZ ;  /* 0x000000050e027210 */ /* 0x000fda0007f3e0ff */
[----:B------:R-:W-:Y:S05]  /*fd50*/  WARPSYNC.COLLECTIVE R15, `(.L_x_414) ;  /* 0x000000000f087348 */ /* 0x000fea0003c00000 */
[----:B------:R0:W1:Y:S02]  /*fd60*/  SHFL.IDX P6, R14, R13, R12, R11 ;  /* 0x0000000c0d0e7389 */ /* 0x00006400000c000b */
[----:B01----:R-:W-:Y:S01]  /*fd70*/  ENDCOLLECTIVE ;  /* 0x000000000000791b */ /* 0x003fe20003800000 */
.L_x_414:
        /* <DEDUP_REMOVED lines=11> */
.L_x_415:
[----:B------:R-:W-:Y:S02]  /*fe30*/  IMAD.MOV.U32 R13, RZ, RZ, R24 ;  /* 0x000000ffff0d7224 */ /* 0x000fe400078e0018 */
[----:B------:R-:W-:Y:S02]  /*fe40*/  IMAD.MOV.U32 R12, RZ, RZ, 0x2 ;  /* 0x00000002ff0c7424 */ /* 0x000fe400078e00ff */
[----:B------:R-:W-:-:S07]  /*fe50*/  IMAD.MOV.U32 R9, RZ, RZ, R14 ;  /* 0x000000ffff097224 */ /* 0x000fce00078e000e */
[----:B------:R-:W-:Y:S05]  /*fe60*/  WARPSYNC.COLLECTIVE R15, `(.L_x_416) ;  /* 0x000000000f087348 */ /* 0x000fea0003c00000 */
[----:B------:R0:W1:Y:S02]  /*fe70*/  SHFL.IDX P6, R14, R13, R12, R11 ;  /* 0x0000000c0d0e7389 */ /* 0x00006400000c000b */
[----:B01----:R-:W-:Y:S01]  /*fe80*/  ENDCOLLECTIVE ;  /* 0x000000000000791b */ /* 0x003fe20003800000 */
.L_x_416:
        /* <DEDUP_REMOVED lines=8> */
[----:B------:R-:W-:-:S12]  /*ff10*/  IMAD.MOV.U32 R8, RZ, RZ, R14 ;  /* 0x000000ffff087224 */ /* 0x000fd800078e000e */
[----:B0-----:R-:W-:Y:S05]  /*ff20*/  WARPSYNC.COLLECTIVE R15, `(.L_x_417) ;  /* 0x000000000f087348 */ /* 0x001fea0003c00000 */
[----:B------:R1:W2:Y:S02]  /*ff30*/  SHFL.IDX P6, R14, R13, R12, R11 ;  /* 0x0000000c0d0e7389 */ /* 0x0002a400000c000b */
[----:B012---:R-:W-:Y:S01]  /*ff40*/  ENDCOLLECTIVE ;  /* 0x000000000000791b */ /* 0x007fe20003800000 */
.L_x_417:
[----:B------:R-:W-:Y:S02]  /*ff50*/  IMAD.MOV.U32 R13, RZ, RZ, R24 ;  /* 0x000000ffff0d7224 */ /* 0x000fe400078e0018 */
[----:B------:R-:W-:Y:S02]  /*ff60*/  IMAD.MOV.U32 R12, RZ, RZ, 0x3 ;  /* 0x00000003ff0c7424 */ /* 0x000fe400078e00ff */
[----:B------:R-:W-:-:S07]  /*ff70*/  IMAD.MOV.U32 R10, RZ, RZ, R14 ;  /* 0x000000ffff0a7224 */ /* 0x000fce00078e000e */
[----:B------:R-:W-:Y:S05]  /*ff80*/  WARPSYNC.COLLECTIVE R15, `(.L_x_418) ;  /* 0x000000000f087348 */ /* 0x000fea0003c00000 */
[----:B------:R0:W1:Y:S02]  /*ff90*/  SHFL.IDX P6, R14, R13, R12, R11 ;  /* 0x0000000c0d0e7389 */ /* 0x00006400000c000b */
[----:B01----:R-:W-:Y:S01]  /*ffa0*/  ENDCOLLECTIVE ;  /* 0x000000000000791b */ /* 0x003fe20003800000 */
.L_x_418:
        /* <DEDUP_REMOVED lines=12> */
.L_x_419:
[----:B------:R-:W-:Y:S02]  /*10070*/  IMAD.MOV.U32 R13, RZ, RZ, R24 ;  /* 0x000000ffff0d7224 */ /* 0x000fe400078e0018 */
[----:B------:R-:W-:Y:S01]  /*10080*/  IMAD.MOV.U32 R12, RZ, RZ, 0x4 ;  /* 0x00000004ff0c7424 */ /* 0x000fe200078e00ff */
[----:B------:R-:W-:-:S07]  /*10090*/  MOV R9, R14 ;  /* 0x0000000e00097202 */ /* 0x000fce0000000f00 */
[----:B------:R-:W-:Y:S05]  /*100a0*/  WARPSYNC.COLLECTIVE R15, `(.L_x_420) ;  /* 0x000000000f087348 */ /* 0x000fea0003c00000 */
[----:B------:R0:W1:Y:S02]  /*100b0*/  SHFL.IDX P6, R14, R13, R12, R11 ;  /* 0x0000000c0d0e7389 */ /* 0x00006400000c000b */
[----:B01----:R-:W-:Y:S01]  /*100c0*/  ENDCOLLECTIVE ;  /* 0x000000000000791b */ /* 0x003fe20003800000 */
.L_x_420:
[----:B------:R-:W-:-:S05]  /*100d0*/  IADD3 R2, P1, R9, R5, RZ ;  /* 0x0000000509027210 */ /* 0x000fca0007f3e0ff */
[----:B------:R-:W-:-:S05]  /*100e0*/  IMAD.X R3, RZ, RZ, R7, P1 ;  /* 0x000000ffff037224 */ /* 0x000fca00008e0607 */
        /* <DEDUP_REMOVED lines=10> */
.L_x_421:
[----:B------:R-:W-:Y:S02]  /*10190*/  IMAD.MOV.U32 R13, RZ, RZ, R24 ;  /* 0x000000ffff0d7224 */ /* 0x000fe400078e0018 */
[----:B------:R-:W-:Y:S02]  /*101a0*/  IMAD.MOV.U32 R12, RZ, RZ, 0x5 ;  /* 0x00000005ff0c7424 */ /* 0x000fe400078e00ff */
[----:B------:R-:W-:-:S07]  /*101b0*/  IMAD.MOV.U32 R10, RZ, RZ, R14 ;  /* 0x000000ffff0a7224 */ /* 0x000fce00078e000e */
[----:B------:R-:W-:Y:S05]  /*101c0*/  WARPSYNC.COLLECTIVE R15, `(.L_x_422) ;  /* 0x000000000f087348 */ /* 0x000fea0003c00000 */
[----:B------:R0:W1:Y:S02]  /*101d0*/  SHFL.IDX P6, R14, R13, R12, R11 ;  /* 0x0000000c0d0e7389 */ /* 0x00006400000c000b */
[----:B01----:R-:W-:Y:S01]  /*101e0*/  ENDCOLLECTIVE ;  /* 0x000000000000791b */ /* 0x003fe20003800000 */
.L_x_422:
        /* <DEDUP_REMOVED lines=12> */
.L_x_423:
[----:B------:R-:W-:Y:S01]  /*102b0*/  MOV R13, R24 ;  /* 0x00000018000d7202 */ /* 0x000fe20000000f00 */
[----:B------:R-:W-:Y:S02]  /*102c0*/  IMAD.MOV.U32 R12, RZ, RZ, 0x6 ;  /* 0x00000006ff0c7424 */ /* 0x000fe400078e00ff */
[----:B------:R-:W-:-:S07]  /*102d0*/  IMAD.MOV.U32 R9, RZ, RZ, R14 ;  /* 0x000000ffff097224 */ /* 0x000fce00078e000e */
[----:B------:R-:W-:Y:S05]  /*102e0*/  WARPSYNC.COLLECTIVE R15, `(.L_x_424) ;  /* 0x000000000f087348 */ /* 0x000fea0003c00000 */
[----:B------:R0:W1:Y:S02]  /*102f0*/  SHFL.IDX P6, R14, R13, R12, R11 ;  /* 0x0000000c0d0e7389 */ /* 0x00006400000c000b */
[----:B01----:R-:W-:Y:S01]  /*10300*/  ENDCOLLECTIVE ;  /* 0x000000000000791b */ /* 0x003fe20003800000 */
.L_x_424:
        /* <DEDUP_REMOVED lines=12> */
.L_x_425:
[----:B------:R-:W-:Y:S02]  /*103d0*/  IMAD.MOV.U32 R13, RZ, RZ, R24 ;  /* 0x000000ffff0d7224 */ /* 0x000fe400078e0018 */
[----:B------:R-:W-:Y:S01]  /*103e0*/  IMAD.MOV.U32 R12, RZ, RZ, 0x7 ;  /* 0x00000007ff0c7424 */ /* 0x000fe200078e00ff */
[----:B------:R-:W-:-:S13]  /*103f0*/  IADD3 R2, P1, R14, R5, RZ ;  /* 0x000000050e027210 */ /* 0x000fda0007f3e0ff */
[----:B------:R-:W-:Y:S05]  /*10400*/  WARPSYNC.COLLECTIVE R15, `(.L_x_426) ;  /* 0x000000000f087348 */ /* 0x000fea0003c00000 */
[----:B------:R0:W1:Y:S02]  /*10410*/  SHFL.IDX P6, R14, R13, R12, R11 ;  /* 0x0000000c0d0e7389 */ /* 0x00006400000c000b */
[----:B01----:R-:W-:Y:S01]  /*10420*/  ENDCOLLECTIVE ;  /* 0x000000000000791b */ /* 0x003fe20003800000 */
.L_x_426:
        /* <DEDUP_REMOVED lines=10> */
.L_x_427:
[----:B------:R-:W-:Y:S05]  /*104d0*/  BRA `(.L_x_428) ;  /* 0xffffffb400d47947 */ /* 0x000fea000383ffff */
.L_x_298:
[----:B------:R-:W-:Y:S01]  /*104e0*/  BSSY B0, `(.L_x_429) ;  /* 0x0000008000007945 */ /* 0x000fe20003800000 */
[----:B------:R-:W-:Y:S02]  /*104f0*/  IMAD.MOV.U32 R13, RZ, RZ, R16 ;  /* 0x000000ffff0d7224 */ /* 0x000fe400078e0010 */
[----:B------:R-:W-:Y:S02]  /*10500*/  IMAD.MOV.U32 R12, RZ, RZ, RZ ;  /* 0x000000ffff0c7224 */ /* 0x000fe400078e00ff */
[----:B------:R-:W-:Y:S02]  /*10510*/  IMAD.MOV.U32 R11, RZ, RZ, 0x1f ;  /* 0x0000001fff0b7424 */ /* 0x000fe400078e00ff */
[----:B------:R-:W-:-:S07]  /*10520*/  IMAD.MOV.U32 R15, RZ, RZ, -0x1 ;  /* 0xffffffffff0f7424 */ /* 0x000fce00078e00ff */
[----:B------:R-:W-:Y:S05]  /*10530*/  WARPSYNC.COLLECTIVE R15, `(.L_x_430) ;  /* 0x000000000f087348 */ /* 0x000fea0003c00000 */
[----:B------:R0:W1:Y:S02]  /*10540*/  SHFL.IDX P6, R14, R13, R12, R11 ;  /* 0x0000000c0d0e7389 */ /* 0x00006400000c000b */
[----:B01----:R-:W-:Y:S01]  /*10550*/  ENDCOLLECTIVE ;  /* 0x000000000000791b */ /* 0x003fe20003800000 */
.L_x_430:
[----:B------:R-:W-:Y:S05]  /*10560*/  BSYNC B0 ;  /* 0x0000000000007941 */ /* 0x000fea0003800000 */
.L_x_429:
[----:B------:R-:W-:Y:S01]  /*10570*/  MOV R13, R16 ;  /* 0x00000010000d7202 */ /* 0x000fe20000000f00 */
[----:B------:R-:W-:Y:S02]  /*10580*/  IMAD.MOV.U32 R12, RZ, RZ, 0x1 ;  /* 0x00000001ff0c7424 */ /* 0x000fe400078e00ff */
[----:B------:R-:W-:Y:S02]  /*10590*/  IMAD.MOV.U32 R11, RZ, RZ, 0x1f ;  /* 0x0000001fff0b7424 */ /* 0x000fe400078e00ff */
[----:B------:R-:W-:Y:S02]  /*105a0*/  IMAD.MOV.U32 R15, RZ, RZ, -0x1 ;  /* 0xffffffffff0f7424 */ /* 0x000fe400078e00ff */
[----:B------:R-:W-:Y:S02]  /*105b0*/  IMAD.IADD R5, R19, 0x1, R8 ;  /* 0x0000000113057824 */ /* 0x000fe400078e0208 */
[----:B------:R-:W-:-:S07]  /*105c0*/  IMAD.MOV.U32 R0, RZ, RZ, R14 ;  /* 0x000000ffff007224 */ /* 0x000fce00078e000e */
[----:B------:R-:W-:Y:S05]  /*105d0*/  WARPSYNC.COLLECTIVE R15, `(.L_x_431) ;  /* 0x000000000f087348 */ /* 0x000fea0003c00000 */
[----:B------:R0:W1:Y:S02]  /*105e0*/  SHFL.IDX P6, R14, R13, R12, R11 ;  /* 0x0000000c0d0e7389 */ /* 0x00006400000c000b */
[----:B01----:R-:W-:Y:S01]  /*105f0*/  ENDCOLLECTIVE ;  /* 0x000000000000791b */ /* 0x003fe20003800000 */
.L_x_431:
[----:B------:R-:W-:Y:S02]  /*10600*/  ULDC UR4, c[0x0][0xc3c] ;  /* 0x00030f0000047ab9 */ /* 0x000fe40000000800 */
[----:B------:R-:W-:-:S13]  /*10610*/  ISETP.GE.OR P1, PT, R5, UR4, !P0 ;  /* 0x0000000405007c0c */ /* 0x000fda000c726670 */
[----:B------:R-:W0:Y:S01]  /*10620*/  @!P1 LDC.64 R2, c[0x0][0xc80] ;  /* 0x00032000ff029b82 */ /* 0x000e220000000a00 */
[----:B------:R-:W-:Y:S02]  /*10630*/  IMAD.MOV.U32 R11, RZ, RZ, RZ ;  /* 0x000000ffff0b7224 */ /* 0x000fe400078e00ff */
[----:B------:R-:W-:Y:S02]  /*10640*/  IMAD.MOV.U32 R4, RZ, RZ, R14 ;  /* 0x000000ffff047224 */ /* 0x000fe400078e000e */
[----:B0-----:R-:W-:-:S06]  /*10650*/  @!P1 IMAD.WIDE R2, R5, 0x4, R2 ;  /* 0x0000000405029825 */ /* 0x001fcc00078e0202 */
[----:B------:R-:W2:Y:S01]  /*10660*/  @!P1 LDG.E R2, desc[UR50][R2.64] ;  /* 0x0000003202029981 */ /* 0x000ea2000c1e1900 */
[----:B------:R-:W-:Y:S01]  /*10670*/  IMAD.MOV.U32 R5, RZ, RZ, RZ ;  /* 0x000000ffff057224 */ /* 0x000fe200078e00ff */
[C---:B------:R-:W-:Y:S02]  /*10680*/  ISETP.GE.U32.AND P2, PT, R8.reuse, 0x2, PT ;  /* 0x000000020800780c */ /* 0x040fe40003f46070 */
[C---:B------:R-:W-:Y:S02]  /*10690*/  ISETP.GE.U32.AND P3, PT, R8.reuse, 0x4, PT ;  /* 0x000000040800780c */ /* 0x040fe40003f66070 */
[C---:B------:R-:W-:Y:S02]  /*106a0*/  ISETP.GE.U32.AND P4, PT, R8.reuse, 0x8, PT ;  /* 0x000000080800780c */ /* 0x040fe40003f86070 */
[----:B------:R-:W-:Y:S02]  /*106b0*/  ISETP.GE.U32.AND P5, PT, R8, 0x10, PT ;  /* 0x000000100800780c */ /* 0x000fe40003fa6070 */
[----:B--2---:R-:W-:-:S02]  /*106c0*/  @!P1 MOV R5, R2 ;  /* 0x0000000200059202 */ /* 0x004fc40000000f00 */
[----:B------:R-:W-:-:S03]  /*106d0*/  ISETP.NE.AND P1, PT, R8, RZ, PT ;  /* 0x000000ff0800720c */ /* 0x000fc60003f25270 */
[----:B------:R-:W-:-:S10]  /*106e0*/  IMAD.MOV.U32 R13, RZ, RZ, R5 ;  /* 0x000000ffff0d7224 */ /* 0x000fd400078e0005 */
[----:B------:R-:W-:Y:S05]  /*106f0*/  WARPSYNC.COLLECTIVE R15, `(.L_x_432) ;  /* 0x000000000f087348 */ /* 0x000fea0003c00000 */
[----:B------:R0:W1:Y:S02]  /*10700*/  SHFL.UP P6, R14, R13, R12, R11 ;  /* 0x0400000c0d0e7389 */ /* 0x00006400000c000b */
[----:B01----:R-:W-:Y:S01]  /*10710*/  ENDCOLLECTIVE ;  /* 0x000000000000791b */ /* 0x003fe20003800000 */
.L_x_432:
[----:B------:R-:W-:Y:S01]  /*10720*/  IMAD.MOV.U32 R12, RZ, RZ, 0x2 ;  /* 0x00000002ff0c7424 */ /* 0x000fe200078e00ff */
[----:B------:R-:W-:-:S05]  /*10730*/  SEL R6, R14, RZ, P1 ;  /* 0x000000ff0e067207 */ /* 0x000fca0000800000 */
[----:B------:R-:W-:-:S04]  /*10740*/  IMAD.IADD R6, R5, 0x1, R6 ;  /* 0x0000000105067824 */ /* 0x000fc800078e0206 */
[----:B------:R-:W-:-:S07]  /*10750*/  IMAD.MOV.U32 R13, RZ, RZ, R6 ;  /* 0x000000ffff0d7224 */ /* 0x000fce00078e0006 */
[----:B------:R-:W-:Y:S05]  /*10760*/  WARPSYNC.COLLECTIVE R15, `(.L_x_433) ;  /* 0x000000000f087348 */ /* 0x000fea0003c00000 */
[----:B------:R0:W1:Y:S02]  /*10770*/  SHFL.UP P6, R14, R13, R12, R11 ;  /* 0x0400000c0d0e7389 */ /* 0x00006400000c000b */
[----:B01----:R-:W-:Y:S01]  /*10780*/  ENDCOLLECTIVE ;  /* 0x000000000000791b */ /* 0x003fe20003800000 */
.L_x_433:
[----:B------:R-:W-:Y:S01]  /*10790*/  IMAD.MOV.U32 R12, RZ, RZ, 0x4 ;  /* 0x00000004ff0c7424 */ /* 0x000fe200078e00ff */
[----:B------:R-:W-:-:S05]  /*107a0*/  SEL R7, R14, RZ, P2 ;  /* 0x000000ff0e077207 */ /* 0x000fca0001000000 */
[----:B------:R-:W-:-:S05]  /*107b0*/  IMAD.IADD R7, R6, 0x1, R7 ;  /* 0x0000000106077824 */ /* 0x000fca00078e0207 */
[----:B------:R-:W-:-:S07]  /*107c0*/  MOV R13, R7 ;  /* 0x00000007000d7202 */ /* 0x000fce0000000f00 */
[----:B------:R-:W-:Y:S05]  /*107d0*/  WARPSYNC.COLLECTIVE R15, `(.L_x_434) ;  /* 0x000000000f087348 */ /* 0x000fea0003c00000 */
[----:B------:R0:W1:Y:S02]  /*107e0*/  SHFL.UP P6, R14, R13, R12, R11 ;  /* 0x0400000c0d0e7389 */ /* 0x00006400000c000b */
[----:B01----:R-:W-:Y:S01]  /*107f0*/  ENDCOLLECTIVE ;  /* 0x000000000000791b */ /* 0x003fe20003800000 */
.L_x_434:
[----:B------:R-:W-:Y:S01]  /*10800*/  IMAD.MOV.U32 R12, RZ, RZ, 0x8 ;  /* 0x00000008ff0c7424 */ /* 0x000fe200078e00ff */
[----:B------:R-:W-:-:S05]  /*10810*/  SEL R2, R14, RZ, P3 ;  /* 0x000000ff0e027207 */ /* 0x000fca0001800000 */
[----:B------:R-:W-:-:S04]  /*10820*/  IMAD.IADD R2, R7, 0x1, R2 ;  /* 0x0000000107027824 */ /* 0x000fc800078e0202 */
[----:B------:R-:W-:-:S07]  /*10830*/  IMAD.MOV.U32 R13, RZ, RZ, R2 ;  /* 0x000000ffff0d7224 */ /* 0x000fce00078e0002 */
[----:B------:R-:W-:Y:S05]  /*10840*/  WARPSYNC.COLLECTIVE R15, `(.L_x_435) ;  /* 0x000000000f087348 */ /* 0x000fea0003c00000 */
[----:B------:R0:W1:Y:S02]  /*10850*/  SHFL.UP P6, R14, R13, R12, R11 ;  /* 0x0400000c0d0e7389 */ /* 0x00006400000c000b */
[----:B01----:R-:W-:Y:S01]  /*10860*/  ENDCOLLECTIVE ;  /* 0x000000000000791b */ /* 0x003fe20003800000 */
.L_x_435:
[----:B------:R-:W-:Y:S02]  /*10870*/  MOV R12, 0x10 ;  /* 0x00000010000c7802 */ /* 0x000fe40000000f00 */
[----:B------:R-:W-:-:S05]  /*10880*/  SEL R3, R14, RZ, P4 ;  /* 0x000000ff0e037207 */ /* 0x000fca0002000000 */
[----:B------:R-:W-:-:S04]  /*10890*/  IMAD.IADD R3, R2, 0x1, R3 ;  /* 0x0000000102037824 */ /* 0x000fc800078e0203 */
[----:B------:R-:W-:-:S07]  /*108a0*/  IMAD.MOV.U32 R13, RZ, RZ, R3 ;  /* 0x000000ffff0d7224 */ /* 0x000fce00078e0003 */
[----:B------:R-:W-:Y:S05]  /*108b0*/  WARPSYNC.COLLECTIVE R15, `(.L_x_436) ;  /* 0x000000000f087348 */ /* 0x000fea0003c00000 */
[----:B------:R0:W1:Y:S02]  /*108c0*/  SHFL.UP P6, R14, R13, R12, R11 ;  /* 0x0400000c0d0e7389 */ /* 0x00006400000c000b */
[----:B01----:R-:W-:Y:S01]  /*108d0*/  ENDCOLLECTIVE ;  /* 0x000000000000791b */ /* 0x003fe20003800000 */
.L_x_436:
[----:B------:R-:W-:Y:S02]  /*108e0*/  IMAD.MOV.U32 R12, RZ, RZ, 0x1f ;  /* 0x0000001fff0c7424 */ /* 0x000fe400078e00ff */
[----:B------:R-:W-:Y:S01]  /*108f0*/  IMAD.MOV.U32 R11, RZ, RZ, 0x1f ;  /* 0x0000001fff0b7424 */ /* 0x000fe200078e00ff */
[----:B------:R-:W-:-:S05]  /*10900*/  SEL R2, R14, RZ, P5 ;  /* 0x000000ff0e027207 */ /* 0x000fca0002800000 */
[----:B------:R-:W-:-:S04]  /*10910*/  IMAD.IADD R2, R3, 0x1, R2 ;  /* 0x0000000103027824 */ /* 0x000fc800078e0202 */
[----:B------:R-:W-:-:S07]  /*10920*/  IMAD.MOV.U32 R13, RZ, RZ, R2 ;  /* 0x000000ffff0d7224 */ /* 0x000fce00078e0002 */
[----:B------:R-:W-:Y:S05]  /*10930*/  WARPSYNC.COLLECTIVE R15, `(.L_x_437) ;  /* 0x000000000f087348 */ /* 0x000fea0003c00000 */
[----:B------:R0:W1:Y:S02]  /*10940*/  SHFL.IDX P6, R14, R13, R12, R11 ;  /* 0x0000000c0d0e7389 */ /* 0x00006400000c000b */
[----:B01----:R-:W-:Y:S01]  /*10950*/  ENDCOLLECTIVE ;  /* 0x000000000000791b */ /* 0x003fe20003800000 */
.L_x_437:
[----:B------:R-:W-:Y:S05]  /*10960*/  BRA `(.L_x_438) ;  /* 0xffffffb400dc7947 */ /* 0x000fea000383ffff */
.L_x_303:
[----:B------:R-:W-:Y:S01]  /*10970*/  BSSY B0, `(.L_x_439) ;  /* 0x0000008000007945 */ /* 0x000fe20003800000 */
[----:B-----5:R-:W-:Y:S01]  /*10980*/  IMAD.MOV.U32 R13, RZ, RZ, R5 ;  /* 0x000000ffff0d7224 */ /* 0x020fe200078e0005 */
[----:B------:R-:W-:Y:S01]  /*10990*/  MOV R11, RZ ;  /* 0x000000ff000b7202 */ /* 0x000fe20000000f00 */
[----:B------:R-:W-:Y:S02]  /*109a0*/  IMAD.MOV.U32 R12, RZ, RZ, 0x1 ;  /* 0x00000001ff0c7424 */ /* 0x000fe400078e00ff */
[----:B------:R-:W-:-:S07]  /*109b0*/  IMAD.MOV.U32 R15, RZ, RZ, -0x1 ;  /* 0xffffffffff0f7424 */ /* 0x000fce00078e00ff */
[----:B0-----:R-:W-:Y:S05]  /*109c0*/  WARPSYNC.COLLECTIVE R15, `(.L_x_440) ;  /* 0x000000000f087348 */ /* 0x001fea0003c00000 */
[----:B------:R1:W2:Y:S02]  /*109d0*/  SHFL.UP P6, R14, R13, R12, R11 ;  /* 0x0400000c0d0e7389 */ /* 0x0002a400000c000b */
[----:B012---:R-:W-:Y:S01]  /*109e0*/  ENDCOLLECTIVE ;  /* 0x000000000000791b */ /* 0x007fe20003800000 */
.L_x_440:
[----:B------:R-:W-:Y:S05]  /*109f0*/  BSYNC B0 ;  /* 0x0000000000007941 */ /* 0x000fea0003800000 */
.L_x_439:
[----:B------:R-:W-:Y:S01]  /*10a00*/  SEL R14, R14, RZ, P1 ;  /* 0x000000ff0e0e7207 */ /* 0x000fe20000800000 */
[----:B------:R-:W-:Y:S02]  /*10a10*/  IMAD.MOV.U32 R12, RZ, RZ, 0x2 ;  /* 0x00000002ff0c7424 */ /* 0x000fe400078e00ff */
[----:B------:R-:W-:Y:S02]  /*10a20*/  IMAD.MOV.U32 R11, RZ, RZ, RZ ;  /* 0x000000ffff0b7224 */ /* 0x000fe400078e00ff */
[----:B------:R-:W-:Y:S02]  /*10a30*/  IMAD.IADD R13, R5, 0x1, R14 ;  /* 0x00000001050d7824 */ /* 0x000fe400078e020e */
[----:B------:R-:W-:-:S07]  /*10a40*/  IMAD.MOV.U32 R15, RZ, RZ, -0x1 ;  /* 0xffffffffff0f7424 */ /* 0x000fce00078e00ff */
[----:B------:R-:W-:Y:S05]  /*10a50*/  WARPSYNC.COLLECTIVE R15, `(.L_x_441) ;  /* 0x000000000f087348 */ /* 0x000fea0003c00000 */
[----:B------:R0:W1:Y:S02]  /*10a60*/  SHFL.UP P6, R14, R13, R12, R11 ;  /* 0x0400000c0d0e7389 */ /* 0x00006400000c000b */
[----:B01----:R-:W-:Y:S01]  /*10a70*/  ENDCOLLECTIVE ;  /* 0x000000000000791b */ /* 0x003fe20003800000 */
.L_x_441:
[----:B------:R-:W-:Y:S01]  /*10a80*/  IMAD.MOV.U32 R12, RZ, RZ, 0x4 ;  /* 0x00000004ff0c7424 */ /* 0x000fe200078e00ff */
[----:B------:R-:W-:-:S05]  /*10a90*/  SEL R2, R14, RZ, P2 ;  /* 0x000000ff0e027207 */ /* 0x000fca0001000000 */
[----:B------:R-:W-:-:S05]  /*10aa0*/  IMAD.IADD R2, R13, 0x1, R2 ;  /* 0x000000010d027824 */ /* 0x000fca00078e0202 */
[----:B------:R-:W-:-:S07]  /*10ab0*/  MOV R13, R2 ;  /* 0x00000002000d7202 */ /* 0x000fce0000000f00 */
[----:B------:R-:W-:Y:S05]  /*10ac0*/  WARPSYNC.COLLECTIVE R15, `(.L_x_442) ;  /* 0x000000000f087348 */ /* 0x000fea0003c00000 */
[----:B------:R0:W1:Y:S02]  /*10ad0*/  SHFL.UP P6, R14, R13, R12, R11 ;  /* 0x0400000c0d0e7389 */ /* 0x00006400000c000b */
[----:B01----:R-:W-:Y:S01]  /*10ae0*/  ENDCOLLECTIVE ;  /* 0x000000000000791b */ /* 0x003fe20003800000 */
.L_x_442:
[----:B------:R-:W-:Y:S01]  /*10af0*/  IMAD.MOV.U32 R12, RZ, RZ, 0x8 ;  /* 0x00000008ff0c7424 */ /* 0x000fe200078e00ff */
[----:B------:R-:W-:-:S05]  /*10b00*/  SEL R3, R14, RZ, P3 ;  /* 0x000000ff0e037207 */ /* 0x000fca0001800000 */
[----:B------:R-:W-:-:S04]  /*10b10*/  IMAD.IADD R3, R2, 0x1, R3 ;  /* 0x0000000102037824 */ /* 0x000fc800078e0203 */
[----:B------:R-:W-:-:S07]  /*10b20*/  IMAD.MOV.U32 R13, RZ, RZ, R3 ;  /* 0x000000ffff0d7224 */ /* 0x000fce00078e0003 */
[----:B------:R-:W-:Y:S05]  /*10b30*/  WARPSYNC.COLLECTIVE R15, `(.L_x_443) ;  /* 0x000000000f087348 */ /* 0x000fea0003c00000 */
[----:B------:R0:W1:Y:S02]  /*10b40*/  SHFL.UP P6, R14, R13, R12, R11 ;  /* 0x0400000c0d0e7389 */ /* 0x00006400000c000b */
[----:B01----:R-:W-:Y:S01]  /*10b50*/  ENDCOLLECTIVE ;  /* 0x000000000000791b */ /* 0x003fe20003800000 */
.L_x_443:
[----:B------:R-:W-:Y:S02]  /*10b60*/  MOV R12, 0x10 ;  /* 0x00000010000c7802 */ /* 0x000fe40000000f00 */
[----:B------:R-:W-:-:S05]  /*10b70*/  SEL R4, R14, RZ, P4 ;  /* 0x000000ff0e047207 */ /* 0x000fca0002000000 */
[----:B------:R-:W-:-:S04]  /*10b80*/  IMAD.IADD R4, R3, 0x1, R4 ;  /* 0x0000000103047824 */ /* 0x000fc800078e0204 */
[----:B------:R-:W-:-:S07]  /*10b90*/  IMAD.MOV.U32 R13, RZ, RZ, R4 ;  /* 0x000000ffff0d7224 */ /* 0x000fce00078e0004 */
[----:B------:R-:W-:Y:S05]  /*10ba0*/  WARPSYNC.COLLECTIVE R15, `(.L_x_444) ;  /* 0x000000000f087348 */ /* 0x000fea0003c00000 */
[----:B------:R0:W1:Y:S02]  /*10bb0*/  SHFL.UP P6, R14, R13, R12, R11 ;  /* 0x0400000c0d0e7389 */ /* 0x00006400000c000b */
[----:B01----:R-:W-:Y:S01]  /*10bc0*/  ENDCOLLECTIVE ;  /* 0x000000000000791b */ /* 0x003fe20003800000 */
.L_x_444:
        /* <DEDUP_REMOVED lines=8> */
.L_x_445:
[----:B------:R-:W-:Y:S05]  /*10c50*/  BRA `(.L_x_446) ;  /* 0xffffffb400bc7947 */ /* 0x000fea000383ffff */
.L_x_305:
[----:B------:R-:W-:Y:S01]  /*10c60*/  BSSY B0, `(.L_x_447) ;  /* 0x0000006000007945 */ /* 0x000fe20003800000 */
[----:B------:R-:W-:Y:S01]  /*10c70*/  PLOP3.LUT P6, PT, P6, PT, PT, 0x8, 0x0 ;  /* 0x000000000000781c */ /* 0x000fe200037ce170 */
[----:B------:R-:W-:-:S12]  /*10c80*/  IMAD.MOV.U32 R15, RZ, RZ, -0x1 ;  /* 0xffffffffff0f7424 */ /* 0x000fd800078e00ff */
[----:B0-----:R-:W-:Y:S05]  /*10c90*/  WARPSYNC.COLLECTIVE R15, `(.L_x_448) ;  /* 0x000000000f087348 */ /* 0x001fea0003c00000 */
[----:B------:R-:W-:Y:S01]  /*10ca0*/  VOTE.ANY R14, PT, P6 ;  /* 0x00000000000e7806 */ /* 0x000fe200030e0100 */
[----:B0-----:R-:W-:Y:S06]  /*10cb0*/  ENDCOLLECTIVE ;  /* 0x000000000000791b */ /* 0x001fec0003800000 */
.L_x_448:
[----:B------:R-:W-:Y:S05]  /*10cc0*/  BSYNC B0 ;  /* 0x0000000000007941 */ /* 0x000fea0003800000 */
.L_x_447:
[----:B------:R-:W-:Y:S01]  /*10cd0*/  IMAD.MOV.U32 R3, RZ, RZ, R14 ;  /* 0x000000ffff037224 */ /* 0x000fe200078e000e */
[----:B------:R-:W-:Y:S01]  /*10ce0*/  MOV R13, R5 ;  /* 0x00000005000d7202 */ /* 0x000fe20000000f00 */
[----:B------:R-:W-:Y:S02]  /*10cf0*/  IMAD.MOV.U32 R11, RZ, RZ, 0x1f ;  /* 0x0000001fff0b7424 */ /* 0x000fe400078e00ff */
[----:B------:R-:W0:Y:S01]  /*10d00*/  POPC R4, R3 ;  /* 0x0000000300047309 */ /* 0x000e220000000000 */
[----:B------:R-:W-:Y:S02]  /*10d10*/  IMAD.MOV.U32 R15, RZ, RZ, -0x1 ;  /* 0xffffffffff0f7424 */ /* 0x000fe400078e00ff */
[----:B0-----:R-:W-:-:S07]  /*10d20*/  IMAD.MOV.U32 R12, RZ, RZ, R4 ;  /* 0x000000ffff0c7224 */ /* 0x001fce00078e0004 */
[----:B------:R-:W-:Y:S05]  /*10d30*/  WARPSYNC.COLLECTIVE R15, `(.L_x_449) ;  /* 0x000000000f087348 */ /* 0x000fea0003c00000 */
[----:B------:R0:W1:Y:S02]  /*10d40*/  SHFL.IDX P6, R14, R13, R12, R11 ;  /* 0x0000000c0d0e7389 */ /* 0x00006400000c000b */
[----:B01----:R-:W-:Y:S01]  /*10d50*/  ENDCOLLECTIVE ;  /* 0x000000000000791b */ /* 0x003fe20003800000 */
.L_x_449:
[----:B------:R-:W-:Y:S01]  /*10d60*/  IMAD.MOV.U32 R5, RZ, RZ, R14 ;  /* 0x000000ffff057224 */ /* 0x000fe200078e000e */
[----:B------:R-:W-:Y:S06]  /*10d70*/  BRA `(.L_x_450) ;  /* 0xffffffb400ac7947 */ /* 0x000fec000383ffff */
.L_x_307:
[----:B------:R-:W-:Y:S01]  /*10d80*/  BSSY B0, `(.L_x_451) ;  /* 0x0000007000007945 */ /* 0x000fe20003800000 */
[----:B------:R-:W-:Y:S01]  /*10d90*/  IMAD.MOV.U32 R13, RZ, RZ, R2 ;  /* 0x000000ffff0d7224 */ /* 0x000fe200078e0002 */
[----:B------:R-:W-:Y:S01]  /*10da0*/  MOV R15, 0xffffffff ;  /* 0xffffffff000f7802 */ /* 0x000fe20000000f00 */
[----:B------:R-:W-:-:S07]  /*10db0*/  IMAD.MOV.U32 R11, RZ, RZ, 0x1f ;  /* 0x0000001fff0b7424 */ /* 0x000fce00078e00ff */
[----:B012---:R-:W-:Y:S05]  /*10dc0*/  WARPSYNC.COLLECTIVE R15, `(.L_x_452) ;  /* 0x000000000f087348 */ /* 0x007fea0003c00000 */
[----:B------:R3:W4:Y:S02]  /*10dd0*/  SHFL.IDX P6, R14, R13, R12, R11 ;  /* 0x0000000c0d0e7389 */ /* 0x00072400000c000b */
[----:B01234-:R-:W-:Y:S01]  /*10de0*/  ENDCOLLECTIVE ;  /* 0x000000000000791b */ /* 0x01ffe20003800000 */
.L_x_452:
[----:B------:R-:W-:Y:S05]  /*10df0*/  BSYNC B0 ;  /* 0x0000000000007941 */ /* 0x000fea0003800000 */
.L_x_451:
[----:B------:R-:W-:Y:S05]  /*10e00*/  BRA `(.L_x_306) ;  /* 0xffffffb400a47947 */ /* 0x000fea000383ffff */
.L_x_311:
[----:B0-----:R0:W3:Y:S02]  /*10e10*/  SYNCS.PHASECHK.TRANS64.TRYWAIT P0, [R5+URZ+0x16820], R0 ;  /* 0x01682000050075a7 */ /* 0x0010e4000800017f */
[----:B---3--:R-:W-:Y:S05]  /*10e20*/  @!P0 NANOSLEEP.SYNCS 0x989680 ;  /* 0x009896800000895d */ /* 0x008fea0003900000 */
[----:B------:R-:W3:Y:S02]  /*10e30*/  @!P0 SYNCS.PHASECHK.TRANS64 P0, [R5+URZ+0x16820], R0 ;  /* 0x01682000050085a7 */ /* 0x000ee4000800007f */
[----:B---3--:R-:W-:Y:S05]  /*10e40*/  @!P0 BRA `(.L_x_311) ;  /* 0xfffffffc00f08947 */ /* 0x008fea000383ffff */
[----:B------:R-:W-:Y:S05]  /*10e50*/  BRA `(.L_x_453) ;  /* 0xffffffb800907947 */ /* 0x000fea000383ffff */
.L_x_312:
[----:B------:R-:W3:Y:S01]  /*10e60*/  S2R R2, SR_TID.X ;  /* 0x0000000000027919 */ /* 0x000ee20000002100 */
[----:B------:R-:W-:Y:S01]  /*10e70*/  BSSY B0, `(.L_x_454) ;  /* 0x000000a000007945 */ /* 0x000fe20003800000 */
[----:B------:R-:W-:Y:S02]  /*10e80*/  IMAD.MOV.U32 R12, RZ, RZ, RZ ;  /* 0x000000ffff0c7224 */ /* 0x000fe400078e00ff */
[----:B------:R-:W-:Y:S02]  /*10e90*/  IMAD.MOV.U32 R11, RZ, RZ, 0x1f ;  /* 0x0000001fff0b7424 */ /* 0x000fe400078e00ff */
[----:B------:R-:W-:Y:S01]  /*10ea0*/  IMAD.MOV.U32 R15, RZ, RZ, -0x1 ;  /* 0xffffffffff0f7424 */ /* 0x000fe200078e00ff */
[----:B---3--:R-:W-:-:S04]  /*10eb0*/  SHF.R.U32.HI R2, RZ, 0x5, R2 ;  /* 0x00000005ff027819 */ /* 0x008fc80000011602 */
[----:B------:R-:W-:-:S05]  /*10ec0*/  LOP3.LUT R2, R2, 0x3, RZ, 0xc0, !PT ;  /* 0x0000000302027812 */ /* 0x000fca00078ec0ff */
[----:B------:R-:W-:-:S07]  /*10ed0*/  IMAD.MOV.U32 R13, RZ, RZ, R2 ;  /* 0x000000ffff0d7224 */ /* 0x000fce00078e0002 */
[----:B012---:R-:W-:Y:S05]  /*10ee0*/  WARPSYNC.COLLECTIVE R15, `(.L_x_455) ;  /* 0x000000000f087348 */ /* 0x007fea0003c00000 */
[----:B------:R3:W4:Y:S02]  /*10ef0*/  SHFL.IDX P6, R14, R13, R12, R11 ;  /* 0x0000000c0d0e7389 */ /* 0x00072400000c000b */
[----:B01234-:R-:W-:Y:S01]  /*10f00*/  ENDCOLLECTIVE ;  /* 0x000000000000791b */ /* 0x01ffe20003800000 */
.L_x_455:
[----:B------:R-:W-:Y:S05]  /*10f10*/  BSYNC B0 ;  /* 0x0000000000007941 */ /* 0x000fea0003800000 */
.L_x_454:
[----:B------:R-:W-:Y:S05]  /*10f20*/  BRA `(.L_x_456) ;  /* 0xffffffb800787947 */ /* 0x000fea000383ffff */
.L_x_315:
[----:B------:R-:W-:Y:S01]  /*10f30*/  BSSY B1, `(.L_x_457) ;  /* 0x0000006000017945 */ /* 0x000fe20003800000 */
[----:B------:R-:W-:-:S07]  /*10f40*/  IMAD.MOV.U32 R15, RZ, RZ, -0x1 ;  /* 0xffffffffff0f7424 */ /* 0x000fce00078e00ff */
[----:B012---:R-:W-:Y:S05]  /*10f50*/  WARPSYNC.COLLECTIVE R15, `(.L_x_458) ;  /* 0x000000000f0c7348 */ /* 0x007fea0003c00000 */
[----:B------:R-:W-:Y:S02]  /*10f60*/  ELECT P6, UR62, PT ;  /* 0x00000000003e782f */ /* 0x000fe400038c0000 */
[----:B------:R-:W-:Y:S01]  /*10f70*/  MOV R14, UR62 ;  /* 0x0000003e000e7c02 */ /* 0x000fe20008000f00 */
[----:B012---:R-:W-:Y:S10]  /*10f80*/  ENDCOLLECTIVE ;  /* 0x000000000000791b */ /* 0x007ff40003800000 */
.L_x_458:
[----:B------:R-:W-:Y:S05]  /*10f90*/  BSYNC B1 ;  /* 0x0000000000017941 */ /* 0x000fea0003800000 */
.L_x_457:
[----:B------:R-:W-:Y:S05]  /*10fa0*/  BRA `(.L_x_459) ;  /* 0xffffffb800707947 */ /* 0x000fea000383ffff */
.L_x_317:
[----:B0-----:R0:W3:Y:S02]  /*10fb0*/  SYNCS.PHASECHK.TRANS64.TRYWAIT P1, [R3+URZ+0x16840], R2 ;  /* 0x01684002030075a7 */ /* 0x0010e4000802017f */
[----:B---3--:R-:W-:Y:S05]  /*10fc0*/  @!P1 NANOSLEEP.SYNCS 0x989680 ;  /* 0x009896800000995d */ /* 0x008fea0003900000 */
[----:B------:R-:W3:Y:S02]  /*10fd0*/  @!P1 SYNCS.PHASECHK.TRANS64 P1, [R3+URZ+0x16840], R2 ;  /* 0x01684002030095a7 */ /* 0x000ee4000802007f */
[----:B---3--:R-:W-:Y:S05]  /*10fe0*/  @!P1 BRA `(.L_x_317) ;  /* 0xfffffffc00f09947 */ /* 0x008fea000383ffff */
[----:B------:R-:W-:Y:S05]  /*10ff0*/  BRA `(.L_x_460) ;  /* 0xffffffb800907947 */ /* 0x000fea000383ffff */
.L_x_319:
[----:B---3--:R3:W4:Y:S02]  /*11000*/  SYNCS.PHASECHK.TRANS64.TRYWAIT P1, [R25+URZ+0x16840], R0 ;  /* 0x01684000190075a7 */ /* 0x008724000802017f */
[----:B----4-:R-:W-:Y:S05]  /*11010*/  @!P1 NANOSLEEP.SYNCS 0x989680 ;  /* 0x009896800000995d */ /* 0x010fea0003900000 */
[----:B------:R-:W4:Y:S02]  /*11020*/  @!P1 SYNCS.PHASECHK.TRANS64 P1, [R25+URZ+0x16840], R0 ;  /* 0x01684000190095a7 */ /* 0x000f24000802007f */
[----:B----4-:R-:W-:Y:S05]  /*11030*/  @!P1 BRA `(.L_x_319) ;  /* 0xfffffffc00f09947 */ /* 0x010fea000383ffff */
[----:B------:R-:W-:Y:S05]  /*11040*/  BRA `(.L_x_461) ;  /* 0xffffffb8009c7947 */ /* 0x000fea000383ffff */
.L_x_321:
[----:B----4-:R4:W0:Y:S02]  /*11050*/  SYNCS.PHASECHK.TRANS64.TRYWAIT P1, [R3+URZ+0x16860], R2 ;  /* 0x01686002030075a7 */ /* 0x010824000802017f */
[----:B0-----:R-:W-:Y:S05]  /*11060*/  @!P1 NANOSLEEP.SYNCS 0x989680 ;  /* 0x009896800000995d */ /* 0x001fea0003900000 */
[----:B------:R-:W0:Y:S02]  /*11070*/  @!P1 SYNCS.PHASECHK.TRANS64 P1, [R3+URZ+0x16860], R2 ;  /* 0x01686002030095a7 */ /* 0x000e24000802007f */
[----:B0-----:R-:W-:Y:S05]  /*11080*/  @!P1 BRA `(.L_x_321) ;  /* 0xfffffffc00f09947 */ /* 0x001fea000383ffff */
[----:B------:R-:W-:Y:S05]  /*11090*/  BRA `(.L_x_462) ;  /* 0xffffffb800987947 */ /* 0x000fea000383ffff */
.L_x_463:
        /* <DEDUP_REMOVED lines=14> */
.L_x_3106:


//--------------------- .text._ZN7cutlass13device_kernelIN5flash11enable_sm90INS1_16FlashAttnFwdSm90INS1_25CollectiveMainloopFwdSm90ILi2EN4cute5tupleIJNS5_1CILi1EEES8_S8_EEENS6_IJNS7_ILi192EEENS7_ILi128EEENS7_ILi64EEEEEELi64ENS_6half_tEfNS_4arch4Sm90ELb0ELb0ELb0ELb1ELb1ELb1ELb0ELb1ELb1ELb1ELb0ELb0EEENS1_21CollectiveEpilogueFwdINS6_IJSA_SC_SB_EEES9_SE_SG_Li384ELb1ELb1ELb0ELb0EEENS1_36VarlenDynamicPersistentTileSchedulerILi192ELi128ELi384ELi128ELb0ELb1ELb1ELb0ELb1ELb1EEEEEEEEEvNT_6ParamsE --------------------------
	.section	.text._ZN7cutlass13device_kernelIN5flash11enable_sm90INS1_16FlashAttnFwdSm90INS1_25CollectiveMainloopFwdSm90ILi2EN4cute5tupleIJNS5_1CILi1EEES8_S8_EEENS6_IJNS7_ILi192EEENS7_ILi128EEENS7_ILi64EEEEEELi64ENS_6half_tEfNS_4arch4Sm90ELb0ELb0ELb0ELb1ELb1ELb1ELb0ELb1ELb1ELb1ELb0ELb0EEENS1_21CollectiveEpilogueFwdINS6_IJSA_SC_SB_EEES9_SE_SG_Li384ELb1ELb1ELb0ELb0EEENS1_36VarlenDynamicPersistentTileSchedulerILi192ELi128ELi384ELi128ELb0ELb1ELb1ELb0ELb1ELb1EEEEEEEEEvNT_6ParamsE,"ax",@progbits
	.align	128
.text._ZN7cutlass13device_kernelIN5flash11enable_sm90INS1_16FlashAttnFwdSm90INS1_25CollectiveMainloopFwdSm90ILi2EN4cute5tupleIJNS5_1CILi1EEES8_S8_EEENS6_IJNS7_ILi192EEENS7_ILi128EEENS7_ILi64EEEEEELi64ENS_6half_tEfNS_4arch4Sm90ELb0ELb0ELb0ELb1ELb1ELb1ELb0ELb1ELb1ELb1ELb0ELb0EEENS1_21CollectiveEpilogueFwdINS6_IJSA_SC_SB_EEES9_SE_SG_Li384ELb1ELb1ELb0ELb0EEENS1_36VarlenDynamicPersistentTileSchedulerILi192ELi128ELi384ELi128ELb0ELb1ELb1ELb0ELb1ELb1EEEEEEEEEvNT_6ParamsE:
        .type           _ZN7cutlass13device_kernelIN5flash11enable_sm90INS1_16FlashAttnFwdSm90INS1_25CollectiveMainloopFwdSm90ILi2EN4cute5tupleIJNS5_1CILi1EEES8_S8_EEENS6_IJNS7_ILi192EEENS7_ILi128EEENS7_ILi64EEEEEELi64ENS_6half_tEfNS_4arch4Sm90ELb0ELb0ELb0ELb1ELb1ELb1ELb0ELb1ELb1ELb1ELb0ELb0EEENS1_21CollectiveEpilogueFwdINS6_IJSA_SC_SB_EEES9_SE_SG_Li384ELb1ELb1ELb0ELb0EEENS1_36VarlenDynamicPersistentTileSchedulerILi192ELi128ELi384ELi128ELb0ELb1ELb1ELb0ELb1ELb1EEEEEEEEEvNT_6ParamsE,@function
        .size           _ZN7cutlass13device_kernelIN5flash11enable_sm90INS1_16FlashAttnFwdSm90INS1_25CollectiveMainloopFwdSm90ILi2EN4cute5tupleIJNS5_1CILi1EEES8_S8_EEENS6_IJNS7_ILi192EEENS7_ILi128EEENS7_ILi64EEEEEELi64ENS_6half_tEfNS_4arch4Sm90ELb0ELb0ELb0ELb1ELb1ELb1ELb0ELb1ELb1ELb1ELb0ELb0EEENS1_21CollectiveEpilogueFwdINS6_IJSA_SC_SB_EEES9_SE_SG_Li384ELb1ELb1ELb0ELb0EEENS1_36VarlenDynamicPersistentTileSchedulerILi192ELi128ELi384ELi128ELb0ELb1ELb1ELb0ELb1ELb1EEEEEEEEEvNT_6ParamsE,(.L_x_3107 - _ZN7cutlass13device_kernelIN5flash11enable_sm90INS1_16FlashAttnFwdSm90INS1_25CollectiveMainloopFwdSm90ILi2EN4cute5tupleIJNS5_1CILi1EEES8_S8_EEENS6_IJNS7_ILi192EEENS7_ILi128EEENS7_ILi64EEEEEELi64ENS_6half_tEfNS_4arch4Sm90ELb0ELb0ELb0ELb1ELb1ELb1ELb0ELb1ELb1ELb1ELb0ELb0EEENS1_21CollectiveEpilogueFwdINS6_IJSA_SC_SB_EEES9_SE_SG_Li384ELb1ELb1ELb0ELb0EEENS1_36VarlenDynamicPersistentTileSchedulerILi192ELi128ELi384ELi128ELb0ELb1ELb1ELb0ELb1ELb1EEEEEEEEEvNT_6ParamsE)
        .other          _ZN7cutlass13device_kernelIN5flash11enable_sm90INS1_16FlashAttnFwdSm90INS1_25CollectiveMainloopFwdSm90ILi2EN4cute5tupleIJNS5_1CILi1EEES8_S8_EEENS6_IJNS7_ILi192EEENS7_ILi128EEENS7_ILi64EEEEEELi64ENS_6half_tEfNS_4arch4Sm90ELb0ELb0ELb0ELb1ELb1ELb1ELb0ELb1ELb1ELb1ELb0ELb0EEENS1_21CollectiveEpilogueFwdINS6_IJSA_SC_SB_EEES9_SE_SG_Li384ELb1ELb1ELb0ELb0EEENS1_36VarlenDynamicPersistentTileSchedulerILi192ELi128ELi384ELi128ELb0ELb1ELb1ELb0ELb1ELb1EEEEEEEEEvNT_6ParamsE,@"STO_CUDA_ENTRY STV_DEFAULT"
_ZN7cutlass13device_kernelIN5flash11enable_sm90INS1_16FlashAttnFwdSm90INS1_25CollectiveMainloopFwdSm90ILi2EN4cute5tupleIJNS5_1CILi1EEES8_S8_EEENS6_IJNS7_ILi192EEENS7_ILi128EEENS7_ILi64EEEEEELi64ENS_6half_tEfNS_4arch4Sm90ELb0ELb0ELb0ELb1ELb1ELb1ELb0ELb1ELb1ELb1ELb0ELb0EEENS1_21CollectiveEpilogueFwdINS6_IJSA_SC_SB_EEES9_SE_SG_Li384ELb1ELb1ELb0ELb0EEENS1_36VarlenDynamicPersistentTileSchedulerILi192ELi128ELi384ELi128ELb0ELb1ELb1ELb0ELb1ELb1EEEEEEEEEvNT_6ParamsE:
[----:B------:R-:W0:Y:S02]  /*0000*/  LDC R1, c[0x0][0x28] ;  /* 0x00000a00ff017b82 */ /* 0x000e240000000800 */
[----:B0-----:R-:W-:Y:S01]  /*0010*/  VIADD R1, R1, 0xffffff88 ;  /* 0xffffff8801017836 */ /* 0x001fe20000000000 */
[----:B------:R-:W0:Y:S01]  /*0020*/  S2R R3, SR_TID.X ;  /* 0x0000000000037919 */ /* 0x000e220000002100 */
[----:B------:R-:W-:Y:S01]  /*0030*/  ELECT P0, URZ, PT ;  /* 0x00000000003f782f */ /* 0x000fe20003800000 */
[----:B------:R-:W-:Y:S01]  /*0040*/  BSSY B0, `(.L_x_464) ;  /* 0x000000e000007945 */ /* 0x000fe20003800000 */
[--C-:B0-----:R-:W-:Y:S02]  /*0050*/  SHF.R.U32.HI R0, RZ, 0x5, R3.reuse ;  /* 0x00000005ff007819 */ /* 0x101fe40000011603 */
[----:B------:R-:W-:-:S03]  /*0060*/  SHF.R.U32.HI R3, RZ, 0x7, R3 ;  /* 0x00000007ff037819 */ /* 0x000fc60000011603 */
[----:B------:R-:W0:Y:S02]  /*0070*/  SHFL.IDX PT, R2, R0, RZ, 0x1f ;  /* 0x00001fff00027589 */ /* 0x000e2400000e0000 */
[----:B0-----:R-:W-:-:S13]  /*0080*/  ISETP.EQ.AND P0, PT, R2, RZ, P0 ;  /* 0x000000ff0200720c */ /* 0x001fda0000702270 */
[----:B------:R-:W-:Y:S05]  /*0090*/  @!P0 BRA `(.L_x_465) ;  /* 0x0000000000208947 */ /* 0x000fea0003800000 */
[----:B------:R-:W-:Y:S02]  /*00a0*/  ULDC.64 UR4, c[0x0][0x198] ;  /* 0x0000660000047ab9 */ /* 0x000fe40000000a00 */
[----:B------:R-:W-:Y:S02]  /*00b0*/  UIADD3 UR6, UP0, UR4, 0x570, URZ ;  /* 0x0000057004067890 */ /* 0x000fe4000ff1e03f */
[----:B------:R-:W-:Y:S02]  /*00c0*/  UIADD3 UR4, UP1, UR4, 0x670, URZ ;  /* 0x0000067004047890 */ /* 0x000fe4000ff3e03f */
[----:B------:R-:W-:Y:S02]  /*00d0*/  UIADD3.X UR7, URZ, UR5, URZ, UP0, !UPT ;  /* 0x000000053f077290 */ /* 0x000fe400087fe43f */
[----:B------:R-:W-:-:S07]  /*00e0*/  UIADD3.X UR5, URZ, UR5, URZ, UP1, !UPT ;  /* 0x000000053f057290 */ /* 0x000fce0008ffe43f */
[----:B------:R0:W-:Y:S02]  /*00f0*/  UTMACCTL.PF [UR6] ;  /* 0x00000000060079b9 */ /* 0x0001e40008040000 */
[----:B------:R0:W-:Y:S02]  /*0100*/  UTMACCTL.PF [UR4] ;  /* 0x00000000040079b9 */ /* 0x0001e40008040000 */
[----:B0-----:R-:W-:Y:S01]  /*0110*/  NOP ;  /* 0x0000000000007918 */ /* 0x001fe20000000000 */
.L_x_465:
[----:B------:R-:W-:Y:S05]  /*0120*/  BSYNC B0 ;  /* 0x0000000000007941 */ /* 0x000fea0003800000 */
.L_x_464:
[----:B------:R-:W-:Y:S01]  /*0130*/  VOTEU.ANY UP0, P0 ;  /* 0x00000000003f7886 */ /* 0x000fe20000000100 */
[----:B------:R-:W0:Y:S01]  /*0140*/  SHFL.IDX PT, R3, R3, RZ, 0x1f ;  /* 0x00001fff03037589 */ /* 0x000e2200000e0000 */
[----:B------:R-:W-:Y:S01]  /*0150*/  UMOV UR4, 0x80 ;  /* 0x0000008000047882 */ /* 0x000fe20000000000 */
[----:B------:R-:W-:Y:S01]  /*0160*/  UMOV UR7, 0x180 ;  /* 0x0000018000077882 */ /* 0x000fe20000000000 */
[----:B------:R-:W-:Y:S01]  /*0170*/  VOTEU.ANY UP1, P0 ;  /* 0x00000000003f7886 */ /* 0x000fe20000020100 */
[----:B------:R-:W1:Y:S01]  /*0180*/  @UP0 S2UR UR8, SR_CgaCtaId ;  /* 0x00000000000809c3 */ /* 0x000e620000008800 */
[----:B------:R-:W2:Y:S01]  /*0190*/  SHFL.IDX PT, R2, R0, RZ, 0x1f ;  /* 0x00001fff00027589 */ /* 0x000ea200000e0000 */
[----:B------:R-:W-:Y:S01]  /*01a0*/  @UP0 UMOV UR6, 0x400 ;  /* 0x0000040000060882 */ /* 0x000fe20000000000 */
[----:B------:R-:W-:-:S04]  /*01b0*/  @UP0 UIADD3 UR4, -UR4, 0x100000, URZ ;  /* 0x0010000004040890 */ /* 0x000fc8000fffe13f */
[----:B------:R-:W-:Y:S02]  /*01c0*/  @UP0 USHF.L.U32 UR5, UR4, 0xb, URZ ;  /* 0x0000000b04050899 */ /* 0x000fe4000800063f */
[----:B------:R-:W-:Y:S01]  /*01d0*/  @UP0 USHF.L.U32 UR4, UR4, 0x1, URZ ;  /* 0x0000000104040899 */ /* 0x000fe2000800063f */
[----:B------:R-:W-:Y:S01]  /*01e0*/  VOTEU.ANY UP2, P0 ;  /* 0x00000000003f7886 */ /* 0x000fe20000040100 */
[----:B0-----:R-:W-:Y:S01]  /*01f0*/  R2UR UR9, R3 ;  /* 0x00000000030972ca */ /* 0x001fe200000e0000 */
[----:B-1----:R-:W-:Y:S01]  /*0200*/  @UP0 ULEA UR8, UR8, UR6, 0x18 ;  /* 0x0000000608080291 */ /* 0x002fe2000f8ec03f */
[----:B--2---:R-:W-:Y:S01]  /*0210*/  ISETP.NE.AND P1, PT, R2, RZ, PT ;  /* 0x000000ff0200720c */ /* 0x004fe20003f25270 */
[----:B------:R-:W-:-:S04]  /*0220*/  @UP0 UIADD3 UR6, -UR7, 0x100000, URZ ;  /* 0x0010000007060890 */ /* 0x000fc8000fffe13f */
[----:B------:R-:W-:Y:S02]  /*0230*/  @UP0 USHF.L.U32 UR7, UR6, 0xb, URZ ;  /* 0x0000000b06070899 */ /* 0x000fe4000800063f */
[----:B------:R-:W-:-:S04]  /*0240*/  @UP0 USHF.L.U32 UR6, UR6, 0x1, URZ ;  /* 0x0000000106060899 */ /* 0x000fc8000800063f */
[----:B------:R-:W-:Y:S01]  /*0250*/  UISETP.NE.AND UP0, UPT, UR9, URZ, UPT ;  /* 0x0000003f0900728c */ /* 0x000fe2000bf05270 */
[----:B------:R-:W0:Y:S02]  /*0260*/  FENCE.VIEW.ASYNC.S ;  /* 0x00000000000073c6 */ /* 0x000e240000000000 */
[----:B0-----:R0:W1:Y:S05]  /*0270*/  @UP1 SYNCS.EXCH.64 URZ, [UR8+0x16800], UR4 ;  /* 0x01680004083f15b2 */ /* 0x00106a0008000100 */
[----:B------:R0:W2:Y:S01]  /*0280*/  @UP2 SYNCS.EXCH.64 URZ, [UR8+0x16820], UR6 ;  /* 0x01682006083f25b2 */ /* 0x0000a20008000100 */
[----:B------:R-:W-:Y:S05]  /*0290*/  @P1 BRA `(.L_x_466) ;  /* 0x0000000000481947 */ /* 0x000fea0003800000 */
[----:B0-----:R-:W0:Y:S01]  /*02a0*/  S2UR UR5, SR_CgaCtaId ;  /* 0x00000000000579c3 */ /* 0x001e220000008800 */
[----:B------:R-:W-:Y:S01]  /*02b0*/  UMOV UR4, 0x400 ;  /* 0x0000040000047882 */ /* 0x000fe20000000000 */
[----:B------:R-:W-:Y:S01]  /*02c0*/  UMOV UR6, 0x80 ;  /* 0x0000008000067882 */ /* 0x000fe20000000000 */
[----:B------:R-:W-:Y:S01]  /*02d0*/  UMOV UR7, 0x180 ;  /* 0x0000018000077882 */ /* 0x000fe20000000000 */
[----:B------:R-:W-:Y:S01]  /*02e0*/  ELECT P0, URZ, PT ;  /* 0x00000000003f782f */ /* 0x000fe20003800000 */
[----:B0-----:R-:W-:Y:S02]  /*02f0*/  ULEA UR8, UR5, UR4, 0x18 ;  /* 0x0000000405087291 */ /* 0x001fe4000f8ec03f */
[----:B------:R-:W-:-:S04]  /*0300*/  UIADD3 UR4, -UR6, 0x100000, URZ ;  /* 0x0010000006047890 */ /* 0x000fc8000fffe13f */
[----:B------:R-:W-:Y:S02]  /*0310*/  USHF.L.U32 UR5, UR4, 0xb, URZ ;  /* 0x0000000b04057899 */ /* 0x000fe4000800063f */
[----:B------:R-:W-:Y:S02]  /*0320*/  USHF.L.U32 UR4, UR4, 0x1, URZ ;  /* 0x0000000104047899 */ /* 0x000fe4000800063f */
[----:B------:R-:W-:-:S04]  /*0330*/  UIADD3 UR6, -UR7, 0x100000, URZ ;  /* 0x0010000007067890 */ /* 0x000fc8000fffe13f */
[----:B------:R-:W-:Y:S02]  /*0340*/  USHF.L.U32 UR7, UR6, 0xb, URZ ;  /* 0x0000000b06077899 */ /* 0x000fe4000800063f */
[----:B------:R-:W-:Y:S01]  /*0350*/  USHF.L.U32 UR6, UR6, 0x1, URZ ;  /* 0x0000000106067899 */ /* 0x000fe2000800063f */
[----:B------:R-:W0:Y:S03]  /*0360*/  FENCE.VIEW.ASYNC.S ;  /* 0x00000000000073c6 */ /* 0x000e260000000000 */
[----:B0-----:R3:W4:Y:S08]  /*0370*/  SYNCS.EXCH.64 URZ, [UR8+0x16830], UR4 ;  /* 0x01683004083f75b2 */ /* 0x0017300008000100 */
[----:B------:R3:W0:Y:S01]  /*0380*/  SYNCS.EXCH.64 URZ, [UR8+0x16840], UR6 ;  /* 0x01684006083f75b2 */ /* 0x0006220008000100 */
[----:B------:R3:W0:Y:S01]  /*0390*/  SYNCS.EXCH.64 URZ, [UR8+0x16838], UR4 ;  /* 0x01683804083f75b2 */ /* 0x0006220008000100 */
[----:B------:R3:W0:Y:S02]  /*03a0*/  SYNCS.EXCH.64 URZ, [UR8+0x16848], UR6 ;  /* 0x01684806083f75b2 */ /* 0x0006240008000100 */
[----:B---3--:R-:W-:Y:S01]  /*03b0*/  NOP ;  /* 0x0000000000007918 */ /* 0x008fe20000000000 */
.L_x_466:
[----:B------:R-:W3:Y:S01]  /*03c0*/  SHFL.IDX PT, R2, R0, RZ, 0x1f ;  /* 0x00001fff00027589 */ /* 0x000ee200000e0000 */
[----:B------:R-:W-:Y:S01]  /*03d0*/  NOP ;  /* 0x0000000000007918 */ /* 0x000fe20000000000 */
[----:B---3--:R-:W-:-:S13]  /*03e0*/  ISETP.NE.AND P0, PT, R2, RZ, PT ;  /* 0x000000ff0200720c */ /* 0x008fda0003f05270 */
        /* <DEDUP_REMOVED lines=14> */
[----:B0-----:R3:W0:Y:S08]  /*04d0*/  SYNCS.EXCH.64 URZ, [UR8+0x16850], UR4 ;  /* 0x01685004083f75b2 */ /* 0x0016300008000100 */
[----:B------:R3:W0:Y:S01]  /*04e0*/  SYNCS.EXCH.64 URZ, [UR8+0x16860], UR6 ;  /* 0x01686006083f75b2 */ /* 0x0006220008000100 */
[----:B------:R3:W0:Y:S01]  /*04f0*/  SYNCS.EXCH.64 URZ, [UR8+0x16858], UR4 ;  /* 0x01685804083f75b2 */ /* 0x0006220008000100 */
[----:B------:R3:W0:Y:S02]  /*0500*/  SYNCS.EXCH.64 URZ, [UR8+0x16868], UR6 ;  /* 0x01686806083f75b2 */ /* 0x0006240008000100 */
[----:B---3--:R-:W-:Y:S01]  /*0510*/  NOP ;  /* 0x0000000000007918 */ /* 0x008fe20000000000 */
.L_x_467:
[----:B------:R-:W3:Y:S01]  /*0520*/  SHFL.IDX PT, R2, R0, RZ, 0x1f ;  /* 0x00001fff00027589 */ /* 0x000ee200000e0000 */
[----:B------:R-:W-:Y:S01]  /*0530*/  NOP ;  /* 0x0000000000007918 */ /* 0x000fe20000000000 */
[----:B---3--:R-:W-:-:S13]  /*0540*/  ISETP.NE.AND P0, PT, R2, RZ, PT ;  /* 0x000000ff0200720c */ /* 0x008fda0003f05270 */
[----:B------:R-:W-:Y:S05]  /*0550*/  @P0 BRA `(.L_x_468) ;  /* 0x0000000000380947 */ /* 0x000fea0003800000 */
[----:B0-----:R-:W0:Y:S01]  /*0560*/  S2UR UR5, SR_CgaCtaId ;  /* 0x00000000000579c3 */ /* 0x001e220000008800 */
[----:B------:R-:W-:Y:S01]  /*0570*/  UMOV UR4, 0x400 ;  /* 0x0000040000047882 */ /* 0x000fe20000000000 */
[----:B------:R-:W-:Y:S01]  /*0580*/  UMOV UR7, 0x80 ;  /* 0x0000008000077882 */ /* 0x000fe20000000000 */
[----:B------:R-:W-:Y:S01]  /*0590*/  ELECT P0, URZ, PT ;  /* 0x00000000003f782f */ /* 0x000fe20003800000 */
[----:B0-----:R-:W-:Y:S02]  /*05a0*/  ULEA UR6, UR5, UR4, 0x18 ;  /* 0x0000000405067291 */ /* 0x001fe4000f8ec03f */
[----:B------:R-:W-:-:S04]  /*05b0*/  UIADD3 UR4, -UR7, 0x100000, URZ ;  /* 0x0010000007047890 */ /* 0x000fc8000fffe13f */
[----:B------:R-:W-:Y:S02]  /*05c0*/  USHF.L.U32 UR5, UR4, 0xb, URZ ;  /* 0x0000000b04057899 */ /* 0x000fe4000800063f */
[----:B------:R-:W-:Y:S01]  /*05d0*/  USHF.L.U32 UR4, UR4, 0x1, URZ ;  /* 0x0000000104047899 */ /* 0x000fe2000800063f */
[----:B------:R-:W0:Y:S11]  /*05e0*/  FENCE.VIEW.ASYNC.S ;  /* 0x00000000000073c6 */ /* 0x000e360000000000 */
[----:B0-----:R3:W0:Y:S01]  /*05f0*/  SYNCS.EXCH.64 URZ, [UR6+0x16870], UR4 ;  /* 0x01687004063f75b2 */ /* 0x0016220008000100 */
[----:B------:R3:W0:Y:S01]  /*0600*/  SYNCS.EXCH.64 URZ, [UR6+0x16880], UR4 ;  /* 0x01688004063f75b2 */ /* 0x0006220008000100 */
[----:B------:R3:W0:Y:S01]  /*0610*/  SYNCS.EXCH.64 URZ, [UR6+0x16878], UR4 ;  /* 0x01687804063f75b2 */ /* 0x0006220008000100 */
[----:B------:R3:W0:Y:S02]  /*0620*/  SYNCS.EXCH.64 URZ, [UR6+0x16888], UR4 ;  /* 0x01688804063f75b2 */ /* 0x0006240008000100 */
[----:B---3--:R-:W-:Y:S01]  /*0630*/  NOP ;  /* 0x0000000000007918 */ /* 0x008fe20000000000 */
.L_x_468:
        /* <DEDUP_REMOVED lines=22> */
.L_x_469:
        /* <DEDUP_REMOVED lines=22> */
.L_x_470:
[----:B------:R-:W-:Y:S01]  /*0900*/  PLOP3.LUT P0, PT, PT, PT, UP0, 0x80, 0x0 ;  /* 0x000000000000781c */ /* 0x000fe20003f0f008 */
[----:B------:R-:W-:Y:S01]  /*0910*/  UMOV UR36, 0x1 ;  /* 0x0000000100247882 */ /* 0x000fe20000000000 */
[----:B------:R-:W-:Y:S01]  /*0920*/  NOP ;  /* 0x0000000000007918 */ /* 0x000fe20000000000 */
[----:B------:R-:W-:Y:S01]  /*0930*/  USEL UR36, UR36, 0x2, !UP0 ;  /* 0x0000000224247887 */ /* 0x000fe2000c000000 */
[----:B------:R-:W-:Y:S01]  /*0940*/  BSSY B9, `(.L_x_471) ;  /* 0x0001425000097945 */ /* 0x000fe20003800000 */
[----:B------:R-:W-:Y:S01]  /*0950*/  ULDC.64 UR42, c[0x0][0x208] ;  /* 0x00008200002a7ab9 */ /* 0x000fe20000000a00 */
[----:B012-4-:R-:W-:Y:S07]  /*0960*/  BAR.SYNC.DEFER_BLOCKING 0x0 ;  /* 0x0000000000007b1d */ /* 0x017fee0000010000 */
[----:B------:R-:W-:Y:S05]  /*0970*/  @!P0 BRA `(.L_x_472) ;  /* 0x000000d800e88947 */ /* 0x000fea0003800000 */
.L_x_473:
[----:B------:R-:W-:-:S08]  /*0980*/  NOP ;  /* 0x0000000000007918 */ /* 0x000fd00000000000 */
[----:B------:R-:W0:Y:S02]  /*0990*/  USETMAXREG.TRY_ALLOC.CTAPOOL UP0, 0xa0 ;  /* 0x000000a0000079c8 */ /* 0x000e240008000600 */
[----:B0-----:R-:W-:-:S13]  /*09a0*/  PLOP3.LUT P0, PT, PT, PT, UP0, 0x80, 0x0 ;  /* 0x000000000000781c */ /* 0x001fda0003f0f008 */
[----:B------:R-:W-:Y:S05]  /*09b0*/  @!P0 BRA `(.L_x_473) ;  /* 0xfffffffc00f08947 */ /* 0x000fea000383ffff */
[----:B------:R-:W2:Y:S01]  /*09c0*/  LDL.LU R0, [R1] ;  /* 0x0000000001007983 */ /* 0x000ea20000300800 */
[----:B------:R-:W0:Y:S01]  /*09d0*/  S2R R2, SR_TID.X ;  /* 0x0000000000027919 */ /* 0x000e220000002100 */
[----:B------:R-:W1:Y:S01]  /*09e0*/  S2UR UR38, SR_CgaCtaId ;  /* 0x00000000002679c3 */ /* 0x000e620000008800 */
[----:B------:R-:W-:Y:S01]  /*09f0*/  UMOV UR4, 0x400 ;  /* 0x0000040000047882 */ /* 0x000fe20000000000 */
[----:B0-----:R-:W-:-:S06]  /*0a00*/  SHF.R.U32.HI R2, RZ, 0x7, R2 ;  /* 0x00000007ff027819 */ /* 0x001fcc0000011602 */
[----:B------:R-:W-:Y:S06]  /*0a10*/  BAR.ARV 0x8, 0x200 ;  /* 0x0208000000007b1d */ /* 0x000fec0000002000 */
[----:B------:R-:W-:-:S13]  /*0a20*/  ISETP.NE.AND P0, PT, R2, 0x1, PT ;  /* 0x000000010200780c */ /* 0x000fda0003f05270 */
[----:B------:R-:W-:Y:S08]  /*0a30*/  @!P0 BAR.ARV 0x9, 0x100 ;  /* 0x0244000000008b1d */ /* 0x000ff00000002000 */
[----:B------:R-:W-:Y:S01]  /*0a40*/  BAR.SYNC.DEFER_BLOCKING 0x5, 0x200 ;  /* 0x0148000000007b1d */ /* 0x000fe20000010000 */
[----:B-1----:R-:W-:-:S06]  /*0a50*/  ULEA UR4, UR38, UR4, 0x18 ;  /* 0x0000000426047291 */ /* 0x002fcc000f8ec03f */
[----:B------:R-:W-:Y:S01]  /*0a60*/  IMAD.U32 R18, RZ, RZ, UR4 ;  /* 0x00000004ff127e24 */ /* 0x000fe2000f8e00ff */
[----:B------:R-:W-:-:S04]  /*0a70*/  ULDC UR4, c[0x0][0xc3c] ;  /* 0x00030f0000047ab9 */ /* 0x000fc80000000800 */
[----:B------:R-:W0:Y:S01]  /*0a80*/  LDS.128 R32, [R18+0x168d0] ;  /* 0x0168d00012207984 */ /* 0x000e220000000c00 */
[----:B------:R-:W-:Y:S06]  /*0a90*/  BAR.ARV 0x4, 0x200 ;  /* 0x0108000000007b1d */ /* 0x000fec0000002000 */
[----:B--2---:R-:W-:-:S04]  /*0aa0*/  LOP3.LUT R0, R0, 0xffffffef, RZ, 0xc0, !PT ;  /* 0xffffffef00007812 */ /* 0x004fc800078ec0ff */
[----:B------:R-:W-:-:S05]  /*0ab0*/  @P0 LOP3.LUT R0, R0, 0x10, RZ, 0xfc, !PT ;  /* 0x0000001000000812 */ /* 0x000fca00078efcff */
[----:B------:R4:W-:Y:S01]  /*0ac0*/  STL [R1], R0 ;  /* 0x0000000001007387 */ /* 0x0009e20000100800 */
[----:B0-----:R-:W-:-:S13]  /*0ad0*/  ISETP.GE.AND P0, PT, R35, UR4, PT ;  /* 0x0000000423007c0c */ /* 0x001fda000bf06270 */
[----:B----4-:R-:W-:Y:S05]  /*0ae0*/  @P0 BRA `(.L_x_474) ;  /* 0x0000014000280947 */ /* 0x010fea0003800000 */
[----:B------:R-:W0:Y:S01]  /*0af0*/  S2R R0, SR_TID.X ;  /* 0x0000000000007919 */ /* 0x000e220000002100 */
[----:B------:R-:W-:Y:S01]  /*0b00*/  IMAD.MOV.U32 R19, RZ, RZ, RZ ;  /* 0x000000ffff137224 */ /* 0x000fe200078e00ff */
[----:B------:R-:W-:Y:S02]  /*0b10*/  CS2R R154, SRZ ;  /* 0x00000000009a7805 */ /* 0x000fe4000001ff00 */
[----:B------:R-:W-:Y:S01]  /*0b20*/  MOV R157, RZ ;  /* 0x000000ff009d7202 */ /* 0x000fe20000000f00 */
[----:B------:R-:W-:Y:S01]  /*0b30*/  ULOP3.LUT UR39, UR36, 0x1, URZ, 0xfc, !UPT ;  /* 0x0000000124277892 */ /* 0x000fe2000f8efc3f */
[----:B------:R-:W-:Y:S01]  /*0b40*/  UMOV UR37, URZ ;  /* 0x0000003f00257c82 */ /* 0x000fe20008000000 */
[----:B0-----:R-:W-:-:S05]  /*0b50*/  VIADD R10, R0, 0xffffff80 ;  /* 0xffffff80000a7836 */ /* 0x001fca0000000000 */
[----:B------:R-:W-:-:S04]  /*0b60*/  SHF.R.S32.HI R0, RZ, 0x1f, R10 ;  /* 0x0000001fff007819 */ /* 0x000fc8000001140a */
[----:B------:R-:W-:-:S04]  /*0b70*/  LEA.HI R2, R0, R10, RZ, 0x7 ;  /* 0x0000000a00027211 */ /* 0x000fc800078f38ff */
[----:B------:R-:W-:Y:S02]  /*0b80*/  LOP3.LUT R3, R2, 0xffffff80, RZ, 0xc0, !PT ;  /* 0xffffff8002037812 */ /* 0x000fe400078ec0ff */
[----:B------:R-:W-:Y:S02]  /*0b90*/  SHF.R.S32.HI R11, RZ, 0x7, R2 ;  /* 0x00000007ff0b7819 */ /* 0x000fe40000011402 */
[-C--:B------:R-:W-:Y:S01]  /*0ba0*/  LEA.HI R2, R0, R10.reuse, RZ, 0x5 ;  /* 0x0000000a00027211 */ /* 0x080fe200078f28ff */
[----:B------:R-:W-:Y:S01]  /*0bb0*/  IMAD.IADD R12, R10, 0x1, -R3 ;  /* 0x000000010a0c7824 */ /* 0x000fe200078e0a03 */
[----:B------:R-:W-:Y:S02]  /*0bc0*/  LEA.HI R3, R0, R10, RZ, 0x4 ;  /* 0x0000000a00037211 */ /* 0x000fe400078f20ff */
[----:B------:R-:W-:Y:S02]  /*0bd0*/  SHF.R.S32.HI R13, RZ, 0x5, R2 ;  /* 0x00000005ff0d7819 */ /* 0x000fe40000011402 */
[----:B------:R-:W-:-:S02]  /*0be0*/  SHF.R.S32.HI R6, RZ, 0x1f, R12 ;  /* 0x0000001fff067819 */ /* 0x000fc4000001140c */
[----:B------:R-:W-:Y:S02]  /*0bf0*/  SHF.R.S32.HI R4, RZ, 0x4, R3 ;  /* 0x00000004ff047819 */ /* 0x000fe40000011403 */
[----:B------:R-:W-:Y:S02]  /*0c00*/  LEA.HI R7, R6, R12, RZ, 0x2 ;  /* 0x0000000c06077211 */ /* 0x000fe400078f10ff */
[C---:B------:R-:W-:Y:S02]  /*0c10*/  LEA.HI R5, R3.reuse, R4, RZ, 0x1 ;  /* 0x0000000403057211 */ /* 0x040fe400078f08ff */
[--C-:B------:R-:W-:Y:S02]  /*0c20*/  SHF.R.S32.HI R8, RZ, 0x2, R7.reuse ;  /* 0x00000002ff087819 */ /* 0x100fe40000011407 */
[----:B------:R-:W-:Y:S02]  /*0c30*/  SHF.R.S32.HI R9, RZ, 0x1f, R7 ;  /* 0x0000001fff097819 */ /* 0x000fe40000011407 */
[----:B------:R-:W-:-:S02]  /*0c40*/  LOP3.LUT R3, R3, 0x3fffff0, RZ, 0xc0, !PT ;  /* 0x03fffff003037812 */ /* 0x000fc400078ec0ff */
[----:B------:R-:W-:Y:S02]  /*0c50*/  LEA.HI R9, R9, R8, RZ, 0x3 ;  /* 0x0000000809097211 */ /* 0x000fe400078f18ff */
[----:B------:R-:W-:Y:S01]  /*0c60*/  LOP3.LUT R5, R5, 0x1ffffffe, RZ, 0xc0, !PT ;  /* 0x1ffffffe05057812 */ /* 0x000fe200078ec0ff */
[----:B------:R-:W-:Y:S01]  /*0c70*/  IMAD.IADD R3, R10, 0x1, -R3 ;  /* 0x000000010a037824 */ /* 0x000fe200078e0a03 */
[----:B------:R-:W-:Y:S02]  /*0c80*/  LOP3.LUT R9, R9, 0xfffffff8, RZ, 0xc0, !PT ;  /* 0xfffffff809097812 */ /* 0x000fe400078ec0ff */
[----:B------:R-:W-:Y:S01]  /*0c90*/  LOP3.LUT R7, R7, 0x7ffffffc, RZ, 0xc0, !PT ;  /* 0x7ffffffc07077812 */ /* 0x000fe200078ec0ff */
[----:B------:R-:W-:Y:S01]  /*0ca0*/  IMAD R2, R13, 0x10, R3 ;  /* 0x000000100d027824 */ /* 0x000fe200078e0203 */
[----:B------:R-:W-:Y:S01]  /*0cb0*/  IADD3 R5, R4, -R5, RZ ;  /* 0x8000000504057210 */ /* 0x000fe20007ffe0ff */
[----:B------:R-:W-:Y:S01]  /*0cc0*/  IMAD.IADD R9, R8, 0x1, -R9 ;  /* 0x0000000108097824 */ /* 0x000fe200078e0a09 */
[----:B------:R-:W-:Y:S01]  /*0cd0*/  IADD3 R7, R12, -R7, RZ ;  /* 0x800000070c077210 */ /* 0x000fe20007ffe0ff */
[----:B------:R-:W-:Y:S01]  /*0ce0*/  IMAD.MOV.U32 R8, RZ, RZ, -0x2 ;  /* 0xfffffffeff087424 */ /* 0x000fe200078e00ff */
[----:B------:R-:W-:Y:S01]  /*0cf0*/  LEA.HI R6, R6, R12, RZ, 0x5 ;  /* 0x0000000c06067211 */ /* 0x000fe200078f28ff */
[----:B------:R-:W-:-:S03]  /*0d00*/  IMAD.HI R4, R11, 0x55555556, RZ ;  /* 0x555555560b047827 */ /* 0x000fc600078e02ff */
[----:B------:R-:W-:Y:S01]  /*0d10*/  SHF.R.S32.HI R6, RZ, 0x5, R6 ;  /* 0x00000005ff067819 */ /* 0x000fe20000011406 */
[----:B------:R-:W-:Y:S01]  /*0d20*/  IMAD R5, R2, 0x8, R5 ;  /* 0x0000000802057824 */ /* 0x000fe200078e0205 */
[----:B------:R-:W-:Y:S01]  /*0d30*/  LEA.HI R4, R4, R4, RZ, 0x1 ;  /* 0x0000000404047211 */ /* 0x000fe200078f08ff */
[----:B------:R-:W-:Y:S02]  /*0d40*/  IMAD R2, R7, R8, 0x80 ;  /* 0x0000008007027424 */ /* 0x000fe400078e0208 */
[----:B------:R-:W-:Y:S02]  /*0d50*/  IMAD R9, R6, 0x10, R9 ;  /* 0x0000001006097824 */ /* 0x000fe400078e0209 */
[----:B------:R-:W-:Y:S01]  /*0d60*/  IMAD R4, R4, -0x3, R11 ;  /* 0xfffffffd04047824 */ /* 0x000fe200078e020b */
[----:B------:R0:W-:Y:S01]  /*0d70*/  STL [R1+0x5c], R2 ;  /* 0x00005c0201007387 */ /* 0x0001e20000100800 */
[----:B------:R-:W-:Y:S02]  /*0d80*/  IMAD.SHL.U32 R5, R5, 0x8, RZ ;  /* 0x0000000805057824 */ /* 0x000fe400078e00ff */
[----:B------:R-:W-:-:S05]  /*0d90*/  IMAD R6, R4, 0x40, R9 ;  /* 0x0000004004067824 */ /* 0x000fca00078e0209 */
[----:B------:R-:W-:Y:S01]  /*0da0*/  STL [R1+0x58], R6 ;  /* 0x0000580601007387 */ /* 0x000fe20000100800 */
[CC--:B0-----:R-:W-:Y:S02]  /*0db0*/  LEA.HI R2, R0.reuse, R10.reuse, RZ, 0x2 ;  /* 0x0000000a00027211 */ /* 0x0c1fe400078f10ff */
[----:B------:R-:W-:Y:S02]  /*0dc0*/  LEA.HI R0, R0, R10, RZ, 0x3 ;  /* 0x0000000a00007211 */ /* 0x000fe400078f18ff */
[--C-:B------:R-:W-:Y:S02]  /*0dd0*/  SHF.R.S32.HI R152, RZ, 0x2, R2.reuse ;  /* 0x00000002ff987819 */ /* 0x100fe40000011402 */
[----:B------:R-:W-:Y:S02]  /*0de0*/  SHF.R.S32.HI R3, RZ, 0x1f, R2 ;  /* 0x0000001fff037819 */ /* 0x000fe40000011402 */
[----:B------:R-:W-:Y:S01]  /*0df0*/  SHF.R.S32.HI R4, RZ, 0x3, R0 ;  /* 0x00000003ff047819 */ /* 0x000fe20000011400 */
[----:B------:R-:W-:Y:S01]  /*0e00*/  VIADD R9, R152, 0x60 ;  /* 0x0000006098097836 */ /* 0x000fe20000000000 */
[----:B------:R-:W-:-:S02]  /*0e10*/  LOP3.LUT R0, R0, 0xfffffff8, RZ, 0xc0, !PT ;  /* 0xfffffff800007812 */ /* 0x000fc400078ec0ff */
[----:B------:R-:W-:Y:S02]  /*0e20*/  LEA.HI R3, R3, R152, RZ, 0x3 ;  /* 0x0000009803037211 */ /* 0x000fe400078f18ff */
[----:B------:R-:W-:Y:S01]  /*0e30*/  LOP3.LUT R2, R2, 0xfffffffc, RZ, 0xc0, !PT ;  /* 0xfffffffc02027812 */ /* 0x000fe200078ec0ff */
[C---:B------:R-:W-:Y:S01]  /*0e40*/  IMAD.IADD R8, R10.reuse, 0x1, -R0 ;  /* 0x000000010a087824 */ /* 0x040fe200078e0a00 */
[----:B------:R-:W-:Y:S02]  /*0e50*/  LOP3.LUT R3, R3, 0xfffffff8, RZ, 0xc0, !PT ;  /* 0xfffffff803037812 */ /* 0x000fe400078ec0ff */
[----:B------:R-:W-:Y:S01]  /*0e60*/  SHF.R.S32.HI R4, RZ, 0x1f, R9 ;  /* 0x0000001fff047819 */ /* 0x000fe20000011409 */
[----:B------:R-:W-:Y:S02]  /*0e70*/  IMAD.IADD R7, R10, 0x1, -R2 ;  /* 0x000000010a077824 */ /* 0x000fe400078e0a02 */
[----:B------:R-:W-:Y:S01]  /*0e80*/  IMAD.SHL.U32 R8, R8, 0x8, RZ ;  /* 0x0000000808087824 */ /* 0x000fe200078e00ff */
[----:B------:R-:W-:Y:S01]  /*0e90*/  LEA.HI R4, R4, R9, RZ, 0x3 ;  /* 0x0000000904047211 */ /* 0x000fe200078f18ff */
[----:B------:R-:W-:Y:S01]  /*0ea0*/  IMAD.IADD R3, R152, 0x1, -R3 ;  /* 0x0000000198037824 */ /* 0x000fe200078e0a03 */
[----:B------:R-:W-:Y:S01]  /*0eb0*/  LEA.HI R0, R7, R7, RZ, 0x1 ;  /* 0x0000000707007211 */ /* 0x000fe200078f08ff */
[----:B------:R-:W-:Y:S01]  /*0ec0*/  IMAD.SHL.U32 R2, R9, 0x40, RZ ;  /* 0x0000004009027824 */ /* 0x000fe200078e00ff */
[----:B------:R-:W-:Y:S01]  /*0ed0*/  STL [R1+0x40], R8 ;  /* 0x0000400801007387 */ /* 0x000fe20000100800 */
[C---:B------:R-:W-:Y:S01]  /*0ee0*/  IMAD.SHL.U32 R22, R7.reuse, 0x4, RZ ;  /* 0x0000000407167824 */ /* 0x040fe200078e00ff */
[----:B------:R-:W-:-:S02]  /*0ef0*/  SHF.L.U32 R16, R7, 0x3, RZ ;  /* 0x0000000307107819 */ /* 0x000fc400000006ff */
[----:B------:R0:W-:Y:S01]  /*0f00*/  STL [R1+0x1c], R3 ;  /* 0x00001c0301007387 */ /* 0x0001e20000100800 */
[----:B------:R-:W-:Y:S01]  /*0f10*/  SHF.L.U32 R4, R4, 0x6, RZ ;  /* 0x0000000604047819 */ /* 0x000fe200000006ff */
[----:B------:R-:W-:Y:S01]  /*0f20*/  VIADD R156, R22, 0x10 ;  /* 0x00000010169c7836 */ /* 0x000fe20000000000 */
[----:B------:R-:W-:Y:S02]  /*0f30*/  LOP3.LUT R0, R0, 0x1ffffffe, RZ, 0xc0, !PT ;  /* 0x1ffffffe00007812 */ /* 0x000fe400078ec0ff */
[----:B------:R-:W-:Y:S02]  /*0f40*/  LOP3.LUT R4, R4, 0xfffffe00, RZ, 0xc0, !PT ;  /* 0xfffffe0004047812 */ /* 0x000fe400078ec0ff */
[----:B------:R-:W-:Y:S01]  /*0f50*/  SHF.R.S32.HI R17, RZ, 0x1f, R16 ;  /* 0x0000001fff117819 */ /* 0x000fe20000011410 */
[----:B------:R-:W-:Y:S01]  /*0f60*/  IMAD.IADD R0, R7, 0x1, -R0 ;  /* 0x0000000107007824 */ /* 0x000fe200078e0a00 */
[----:B------:R-:W-:Y:S02]  /*0f70*/  SHF.R.S32.HI R7, RZ, 0x1f, R156 ;  /* 0x0000001fff077819 */ /* 0x000fe4000001149c */
[----:B0-----:R-:W-:Y:S01]  /*0f80*/  LOP3.LUT R3, R2, 0x1c0, RZ, 0xc0, !PT ;  /* 0x000001c002037812 */ /* 0x001fe200078ec0ff */
[----:B------:R-:W-:Y:S01]  /*0f90*/  IMAD R0, R0, 0x8, R6 ;  /* 0x0000000800007824 */ /* 0x000fe200078e0206 */
[----:B------:R-:W-:-:S02]  /*0fa0*/  SHF.R.S32.HI R2, RZ, 0x1f, R8 ;  /* 0x0000001fff027819 */ /* 0x000fc40000011408 */
[----:B------:R-:W-:Y:S02]  /*0fb0*/  SHF.R.U32.HI R8, RZ, 0x3, R3 ;  /* 0x00000003ff087819 */ /* 0x000fe40000011603 */
[----:B------:R-:W-:Y:S01]  /*0fc0*/  LOP3.LUT R3, R3, 0x38, R16, 0xf8, !PT ;  /* 0x0000003803037812 */ /* 0x000fe200078ef810 */
[----:B------:R0:W-:Y:S03]  /*0fd0*/  STL [R1+0x68], R2 ;  /* 0x0000680201007387 */ /* 0x0001e60000100800 */
[----:B------:R-:W-:Y:S01]  /*0fe0*/  LOP3.LUT R3, R4, R3, R8, 0xf6, !PT ;  /* 0x0000000304037212 */ /* 0x000fe200078ef608 */
[----:B------:R-:W-:Y:S01]  /*0ff0*/  IMAD.SHL.U32 R8, R156, 0x2, RZ ;  /* 0x000000029c087824 */ /* 0x000fe200078e00ff */
[----:B------:R1:W-:Y:S02]  /*1000*/  STL [R1+0x24], R4 ;  /* 0x0000240401007387 */ /* 0x0003e40000100800 */
[----:B------:R-:W-:-:S02]  /*1010*/  LEA R3, R3, R18, 0x1 ;  /* 0x0000001203037211 */ /* 0x000fc400078e08ff */
[----:B------:R2:W-:Y:S01]  /*1020*/  STL [R1+0x50], R8 ;  /* 0x0000500801007387 */ /* 0x0005e20000100800 */
[----:B0-----:R-:W-:-:S03]  /*1030*/  VIADD R2, R16, 0x20 ;  /* 0x0000002010027836 */ /* 0x001fc60000000000 */
[----:B------:R2:W-:Y:S01]  /*1040*/  STL [R1+0x64], R5 ;  /* 0x0000640501007387 */ /* 0x0005e20000100800 */
[----:B-1----:R-:W-:Y:S02]  /*1050*/  SHF.L.U64.HI R4, R156, 0x1, R7 ;  /* 0x000000019c047819 */ /* 0x002fe40000010207 */
[----:B------:R-:W-:-:S03]  /*1060*/  SHF.R.S32.HI R153, RZ, 0x1f, R2 ;  /* 0x0000001fff997819 */ /* 0x000fc60000011402 */
[----:B------:R2:W-:Y:S04]  /*1070*/  STL [R1+0x4c], R4 ;  /* 0x00004c0401007387 */ /* 0x0005e80000100800 */
[----:B------:R2:W-:Y:S04]  /*1080*/  STL [R1+0x54], R3 ;  /* 0x0000540301007387 */ /* 0x0005e80000100800 */
[----:B------:R2:W-:Y:S02]  /*1090*/  STL [R1+0x60], R0 ;  /* 0x0000600001007387 */ /* 0x0005e40000100800 */
.L_x_603:
[----:B0-2--5:R-:W0:Y:S02]  /*10a0*/  LDC.64 R4, c[0x0][0xc88] ;  /* 0x00032200ff047b82 */ /* 0x025e240000000a00 */
[----:B0-----:R-:W-:-:S05]  /*10b0*/  IMAD.WIDE R4, R35, 0x4, R4 ;  /* 0x0000000423047825 */ /* 0x001fca00078e0204 */
[----:B------:R-:W2:Y:S01]  /*10c0*/  LDG.E R3, desc[UR42][R4.64] ;  /* 0x0000002a04037981 */ /* 0x000ea2000c1e1900 */
[----:B------:R-:W-:Y:S05]  /*10d0*/  YIELD ;  /* 0x0000000000007946 */ /* 0x000fea0003800000 */
[----:B------:R-:W-:Y:S01]  /*10e0*/  ULDC.64 UR4, c[0x0][0xa28] ;  /* 0x00028a0000047ab9 */ /* 0x000fe20000000a00 */
[----:B------:R-:W-:Y:S01]  /*10f0*/  ULDC.64 UR8, c[0x0][0xa18] ;  /* 0x0002860000087ab9 */ /* 0x000fe20000000a00 */
[----:B------:R-:W-:Y:S01]  /*1100*/  ISETP.NE.U32.AND P1, PT, RZ, UR4, PT ;  /* 0x00000004ff007c0c */ /* 0x000fe2000bf25070 */
[----:B------:R-:W-:Y:S01]  /*1110*/  ULDC.64 UR6, c[0x0][0xa08] ;  /* 0x0002820000067ab9 */ /* 0x000fe20000000a00 */
[----:B------:R-:W-:Y:S01]  /*1120*/  IMAD.MOV.U32 R70, RZ, RZ, RZ ;  /* 0x000000ffff467224 */ /* 0x000fe200078e00ff */
[----:B------:R-:W-:-:S02]  /*1130*/  ISETP.NE.U32.AND P0, PT, RZ, UR6, PT ;  /* 0x00000006ff007c0c */ /* 0x000fc4000bf05070 */
[----:B------:R-:W-:Y:S02]  /*1140*/  ISETP.NE.AND.EX P1, PT, RZ, UR5, PT, P1 ;  /* 0x00000005ff007c0c */ /* 0x000fe4000bf25310 */
[----:B------:R-:W-:Y:S02]  /*1150*/  ISETP.NE.AND.EX P0, PT, RZ, UR7, PT, P0 ;  /* 0x00000007ff007c0c */ /* 0x000fe4000bf05300 */
[----:B--2---:R-:W-:Y:S01]  /*1160*/  SHF.R.S32.HI R0, RZ, 0x1f, R3 ;  /* 0x0000001fff007819 */ /* 0x004fe20000011403 */
[----:B------:R-:W-:Y:S08]  /*1170*/  STL [R1+0x38], R3 ;  /* 0x0000380301007387 */ /* 0x000ff00000100800 */
[C---:B------:R-:W-:Y:S01]  /*1180*/  @P1 LEA R6, P2, R3.reuse, UR4, 0x2 ;  /* 0x0000000403061c11 */ /* 0x040fe2000f8410ff */
[C---:B------:R-:W-:Y:S01]  /*1190*/  IMAD.SHL.U32 R36, R3.reuse, 0x4, RZ ;  /* 0x0000000403247824 */ /* 0x040fe200078e00ff */
[C-C-:B------:R-:W-:Y:S01]  /*11a0*/  SHF.L.U64.HI R32, R3.reuse, 0x2, R0.reuse ;  /* 0x0000000203207819 */ /* 0x140fe20000010200 */
[----:B------:R0:W-:Y:S01]  /*11b0*/  STL [R1+0x44], R0 ;  /* 0x0000440001007387 */ /* 0x0001e20000100800 */
[----:B------:R-:W-:-:S02]  /*11c0*/  @P1 LEA.HI.X R7, R3, UR5, R0, 0x2, P2 ;  /* 0x0000000503071c11 */ /* 0x000fc400090f1400 */
[----:B------:R-:W-:Y:S01]  /*11d0*/  ISETP.NE.U32.AND P2, PT, RZ, UR8, PT ;  /* 0x00000008ff007c0c */ /* 0x000fe2000bf45070 */
[----:B------:R-:W-:Y:S01]  /*11e0*/  ULDC UR4, c[0x0][0x288] ;  /* 0x0000a20000047ab9 */ /* 0x000fe20000000800 */
[----:B------:R-:W-:Y:S01]  /*11f0*/  IADD3 R8, P3, R36, UR6, RZ ;  /* 0x0000000624087c10 */ /* 0x000fe2000ff7e0ff */
[----:B-1----:R1:W-:Y:S01]  /*1200*/  STL [R1+0x2c], R36 ;  /* 0x00002c2401007387 */ /* 0x0023e20000100800 */
[----:B------:R-:W-:Y:S01]  /*1210*/  ISETP.NE.AND.EX P2, PT, RZ, UR9, PT, P2 ;  /* 0x00000009ff007c0c */ /* 0x000fe2000bf45320 */
[----:B0-----:R-:W-:Y:S01]  /*1220*/  IMAD.MOV.U32 R0, RZ, RZ, RZ ;  /* 0x000000ffff007224 */ /* 0x001fe200078e00ff */
[----:B------:R-:W-:Y:S01]  /*1230*/  MOV R25, UR4 ;  /* 0x0000000400197c02 */ /* 0x000fe20008000f00 */
[----:B------:R-:W-:Y:S01]  /*1240*/  ULDC.64 UR4, c[0x0][0x418] ;  /* 0x0001060000047ab9 */ /* 0x000fe20000000a00 */
[----:B------:R-:W-:Y:S01]  /*1250*/  IADD3.X R9, R32, UR7, RZ, P3, !PT ;  /* 0x0000000720097c10 */ /* 0x000fe20009ffe4ff */
[----:B------:R1:W-:Y:S04]  /*1260*/  STL [R1+0x30], R32 ;  /* 0x0000302001007387 */ /* 0x0003e80000100800 */
[----:B------:R1:W5:Y:S04]  /*1270*/  @P1 LDG.E R0, desc[UR42][R6.64] ;  /* 0x0000002a06001981 */ /* 0x000368000c1e1900 */
[----:B------:R-:W-:Y:S01]  /*1280*/  @P2 IADD3 R4, P1, R36, UR8, RZ ;  /* 0x0000000824042c10 */ /* 0x000fe2000ff3e0ff */
[----:B------:R1:W5:Y:S03]  /*1290*/  @P0 LDG.E R70, desc[UR42][R8.64] ;  /* 0x0000002a08460981 */ /* 0x000366000c1e1900 */
[----:B------:R-:W-:-:S05]  /*12a0*/  @P2 IADD3.X R5, R32, UR9, RZ, P1, !PT ;  /* 0x0000000920052c10 */ /* 0x000fca0008ffe4ff */
[----:B------:R1:W5:Y:S01]  /*12b0*/  @P2 LDG.E R25, desc[UR42][R4.64] ;  /* 0x0000002a04192981 */ /* 0x000362000c1e1900 */
[----:B------:R-:W-:Y:S01]  /*12c0*/  UISETP.NE.U32.AND UP0, UPT, UR4, URZ, UPT ;  /* 0x0000003f0400728c */ /* 0x000fe2000bf05070 */
[----:B------:R-:W-:Y:S02]  /*12d0*/  IMAD.MOV.U32 R29, RZ, RZ, R3 ;  /* 0x000000ffff1d7224 */ /* 0x000fe400078e0003 */
[----:B------:R-:W-:Y:S01]  /*12e0*/  ULDC UR4, c[0x0][0x424] ;  /* 0x0001090000047ab9 */ /* 0x000fe20000000800 */
[----:B------:R-:W-:-:S03]  /*12f0*/  UISETP.NE.AND.EX UP0, UPT, UR5, URZ, UPT, UP0 ;  /* 0x0000003f0500728c */ /* 0x000fc6000bf05300 */
[----:B------:R-:W-:Y:S01]  /*1300*/  ULDC UR5, c[0x0][0x2f0] ;  /* 0x0000bc0000057ab9 */ /* 0x000fe20000000800 */
[----:B------:R-:W-:-:S04]  /*1310*/  USEL UR4, UR4, 0x1, UP0 ;  /* 0x0000000104047887 */ /* 0x000fc80008000000 */
[----:B------:R-:W-:-:S03]  /*1320*/  UIMAD UR4, UR4, UR5, URZ ;  /* 0x00000005040472a4 */ /* 0x000fc6000f8e023f */
[----:B------:R-:W-:Y:S02]  /*1330*/  ULDC UR5, c[0x0][0x348] ;  /* 0x0000d20000057ab9 */ /* 0x000fe40000000800 */
[----:B------:R-:W-:Y:S02]  /*1340*/  IMAD.U32 R30, RZ, RZ, UR5 ;  /* 0x00000005ff1e7e24 */ /* 0x000fe4000f8e00ff */
[----:B------:R-:W-:Y:S01]  /*1350*/  IMAD.U32 R31, RZ, RZ, UR4 ;  /* 0x00000004ff1f7e24 */ /* 0x000fe2000f8e00ff */
[----:B-1----:R-:W-:Y:S06]  /*1360*/  @P2 BRA `(.L_x_475) ;  /* 0x0000000000242947 */ /* 0x002fec0003800000 */
[----:B------:R-:W-:Y:S02]  /*1370*/  ULDC.64 UR4, c[0x0][0xa00] ;  /* 0x0002800000047ab9 */ /* 0x000fe40000000a00 */
[----:B------:R-:W-:-:S04]  /*1380*/  ISETP.NE.U32.AND P1, PT, RZ, UR4, PT ;  /* 0x00000004ff007c0c */ /* 0x000fc8000bf25070 */
[----:B------:R-:W-:-:S13]  /*1390*/  ISETP.NE.AND.EX P1, PT, RZ, UR5, PT, P1 ;  /* 0x00000005ff007c0c */ /* 0x000fda000bf25310 */
[----:B------:R-:W-:Y:S05]  /*13a0*/  @!P1 BRA `(.L_x_475) ;  /* 0x0000000000149947 */ /* 0x000fea0003800000 */
[----:B------:R-:W0:Y:S02]  /*13b0*/  LDC.64 R4, c[0x0][0xa00] ;  /* 0x00028000ff047b82 */ /* 0x000e240000000a00 */
[----:B0-----:R-:W-:-:S05]  /*13c0*/  IMAD.WIDE R4, R29, 0x4, R4 ;  /* 0x000000041d047825 */ /* 0x001fca00078e0204 */
[----:B-----5:R-:W2:Y:S04]  /*13d0*/  LDG.E R25, desc[UR42][R4.64] ;  /* 0x0000002a04197981 */ /* 0x020ea8000c1e1900 */
[----:B------:R-:W2:Y:S02]  /*13e0*/  LDG.E R6, desc[UR42][R4.64+0x4] ;  /* 0x0000042a04067981 */ /* 0x000ea4000c1e1900 */
[----:B--2---:R-:W-:-:S07]  /*13f0*/  IMAD.IADD R25, R6, 0x1, -R25 ;  /* 0x0000000106197824 */ /* 0x004fce00078e0a19 */
.L_x_475:
[----:B------:R-:W-:Y:S01]  /*1400*/  ULDC.64 UR4, c[0x0][0xa20] ;  /* 0x0002880000047ab9 */ /* 0x000fe20000000a00 */
[----:B------:R0:W-:Y:S01]  /*1410*/  STL [R1+0x3c], R33 ;  /* 0x00003c2101007387 */ /* 0x0001e20000100800 */
[----:B------:R-:W-:-:S03]  /*1420*/  ISETP.NE.U32.AND P1, PT, RZ, UR4, PT ;  /* 0x00000004ff007c0c */ /* 0x000fc6000bf25070 */
[----:B------:R0:W-:Y:S01]  /*1430*/  STL [R1+0x28], R34 ;  /* 0x0000282201007387 */ /* 0x0001e20000100800 */
[----:B------:R-:W-:-:S13]  /*1440*/  ISETP.NE.AND.EX P1, PT, RZ, UR5, PT, P1 ;  /* 0x00000005ff007c0c */ /* 0x000fda000bf25310 */
[----:B0-----:R-:W-:Y:S05]  /*1450*/  @!P1 BRA `(.L_x_476) ;  /* 0x0000000000109947 */ /* 0x001fea0003800000 */
[----:B------:R-:W-:-:S04]  /*1460*/  IADD3 R4, P0, R36, UR4, RZ ;  /* 0x0000000424047c10 */ /* 0x000fc8000ff1e0ff */
[----:B------:R-:W-:-:S05]  /*1470*/  IADD3.X R5, R32, UR5, RZ, P0, !PT ;  /* 0x0000000520057c10 */ /* 0x000fca00087fe4ff */
[----:B------:R0:W5:Y:S01]  /*1480*/  LDG.E R31, desc[UR42][R4.64] ;  /* 0x0000002a041f7981 */ /* 0x000162000c1e1900 */
[----:B------:R-:W-:Y:S05]  /*1490*/  BRA `(.L_x_477) ;  /* 0x0000000000107947 */ /* 0x000fea0003800000 */
.L_x_476:
[----:B------:R-:W-:Y:S05]  /*14a0*/  @!P0 BRA `(.L_x_477) ;  /* 0x00000000000c8947 */ /* 0x000fea0003800000 */
[----:B------:R-:W2:Y:S04]  /*14b0*/  LDG.E R4, desc[UR42][R8.64] ;  /* 0x0000002a08047981 */ /* 0x000ea8000c1e1900 */
[----:B------:R-:W2:Y:S02]  /*14c0*/  LDG.E R31, desc[UR42][R8.64+0x4] ;  /* 0x0000042a081f7981 */ /* 0x000ea4000c1e1900 */
[----:B--2---:R-:W-:-:S07]  /*14d0*/  IADD3 R31, -R4, R31, RZ ;  /* 0x0000001f041f7210 */ /* 0x004fce0007ffe1ff */
.L_x_477:
[----:B------:R-:W-:Y:S02]  /*14e0*/  ULDC.64 UR4, c[0x0][0xa10] ;  /* 0x0002840000047ab9 */ /* 0x000fe40000000a00 */
[----:B------:R-:W-:-:S04]  /*14f0*/  ISETP.NE.U32.AND P0, PT, RZ, UR4, PT ;  /* 0x00000004ff007c0c */ /* 0x000fc8000bf05070 */
[----:B------:R-:W-:Y:S01]  /*1500*/  ISETP.NE.AND.EX P0, PT, RZ, UR5, PT, P0 ;  /* 0x00000005ff007c0c */ /* 0x000fe2000bf05300 */
[----:B-----5:R-:W-:Y:S01]  /*1510*/  IMAD.IADD R9, R31, 0x1, -R0 ;  /* 0x000000011f097824 */ /* 0x020fe200078e0a00 */
[----:B------:R-:W-:-:S11]  /*1520*/  ULDC.64 UR4, c[0x0][0xa30] ;  /* 0x00028c0000047ab9 */ /* 0x000fd60000000a00 */
[----:B0-----:R-:W0:Y:S02]  /*1530*/  @P0 LDC.64 R4, c[0x0][0xa10] ;  /* 0x00028400ff040b82 */ /* 0x001e240000000a00 */
[----:B0-----:R-:W-:-:S05]  /*1540*/  @P0 IMAD.WIDE R4, R29, 0x4, R4 ;  /* 0x000000041d040825 */ /* 0x001fca00078e0204 */
[----:B------:R-:W2:Y:S04]  /*1550*/  @P0 LDG.E R3, desc[UR42][R4.64] ;  /* 0x0000002a04030981 */ /* 0x000ea8000c1e1900 */
[----:B------:R-:W2:Y:S01]  /*1560*/  @P0 LDG.E R8, desc[UR42][R4.64+0x4] ;  /* 0x0000042a04080981 */ /* 0x000ea2000c1e1900 */
[----:B------:R-:W-:Y:S01]  /*1570*/  IMAD.MOV R28, RZ, RZ, -R9 ;  /* 0x000000ffff1c7224 */ /* 0x000fe200078e0a09 */
[----:B------:R-:W-:Y:S01]  /*1580*/  ISETP.NE.U32.AND P1, PT, RZ, UR4, PT ;  /* 0x00000004ff007c0c */ /* 0x000fe2000bf25070 */
[----:B------:R-:W-:-:S03]  /*1590*/  IMAD.MOV.U32 R24, RZ, RZ, R31 ;  /* 0x000000ffff187224 */ /* 0x000fc600078e001f */
[----:B------:R-:W-:Y:S02]  /*15a0*/  VIMNMX R28, RZ, R28, !PT ;  /* 0x0000001cff1c7248 */ /* 0x000fe40007fe0100 */
[----:B------:R-:W-:-:S13]  /*15b0*/  ISETP.NE.AND.EX P1, PT, RZ, UR5, PT, P1 ;  /* 0x00000005ff007c0c */ /* 0x000fda000bf25310 */
[----:B------:R-:W-:-:S04]  /*15c0*/  @P1 IADD3 R6, P2, R36, UR4, RZ ;  /* 0x0000000424061c10 */ /* 0x000fc8000ff5e0ff */
[----:B------:R-:W-:-:S05]  /*15d0*/  @P1 IADD3.X R7, R32, UR5, RZ, P2, !PT ;  /* 0x0000000520071c10 */ /* 0x000fca00097fe4ff */
[----:B------:R0:W5:Y:S01]  /*15e0*/  @P1 LDG.E R24, desc[UR42][R6.64] ;  /* 0x0000002a06181981 */ /* 0x000162000c1e1900 */
[----:B--2---:R-:W-:-:S04]  /*15f0*/  @P0 IMAD.IADD R30, R8, 0x1, -R3 ;  /* 0x00000001081e0824 */ /* 0x004fc800078e0a03 */
[----:B------:R-:W-:-:S05]  /*1600*/  IMAD.IADD R88, R9, 0x1, R30 ;  /* 0x0000000109587824 */ /* 0x000fca00078e021e */
[----:B------:R-:W-:-:S04]  /*1610*/  IADD3 R0, R88, 0x7f, RZ ;  /* 0x0000007f58007810 */ /* 0x000fc80007ffe0ff */
[----:B------:R-:W-:-:S04]  /*1620*/  SHF.R.S32.HI R3, RZ, 0x1f, R0 ;  /* 0x0000001fff037819 */ /* 0x000fc80000011400 */
[----:B------:R-:W-:-:S04]  /*1630*/  LEA.HI R3, R3, R0, RZ, 0x7 ;  /* 0x0000000003037211 */ /* 0x000fc800078f38ff */
[----:B------:R-:W-:-:S04]  /*1640*/  LOP3.LUT R5, R3, 0xffffff80, RZ, 0xc0, !PT ;  /* 0xffffff8003057812 */ /* 0x000fc800078ec0ff */
[----:B------:R-:W-:-:S04]  /*1650*/  VIADDMNMX R5, R5, -R9, R30, PT ;  /* 0x8000000905057246 */ /* 0x000fc8000380011e */
[----:B------:R-:W-:Y:S02]  /*1660*/  ISETP.GT.AND P0, PT, R5, R28, PT ;  /* 0x0000001c0500720c */ /* 0x000fe40003f04270 */
[----:B------:R-:W-:-:S05]  /*1670*/  SHF.R.U32.HI R28, RZ, 0x7, R28 ;  /* 0x00000007ff1c7819 */ /* 0x000fca000001161c */
[----:B------:R-:W-:-:S06]  /*1680*/  IMAD.MOV.U32 R27, RZ, RZ, R28 ;  /* 0x000000ffff1b7224 */ /* 0x000fcc00078e001c */
[----:B------:R-:W-:-:S05]  /*1690*/  @P0 VIADD R0, R5, 0x7f ;  /* 0x0000007f05000836 */ /* 0x000fca0000000000 */
[----:B------:R-:W-:-:S04]  /*16a0*/  @P0 SHF.R.S32.HI R5, RZ, 0x1f, R0 ;  /* 0x0000001fff050819 */ /* 0x000fc80000011400 */
[----:B------:R-:W-:Y:S02]  /*16b0*/  @P0 LEA.HI R5, R5, R0, RZ, 0x7 ;  /* 0x0000000005050211 */ /* 0x000fe400078f38ff */
[----:B------:R-:W-:Y:S02]  /*16c0*/  SHF.R.S32.HI R0, RZ, 0x7, R3 ;  /* 0x00000007ff007819 */ /* 0x000fe40000011403 */
[----:B------:R-:W-:Y:S02]  /*16d0*/  @P0 SHF.R.S32.HI R27, RZ, 0x7, R5 ;  /* 0x00000007ff1b0819 */ /* 0x000fe40000011405 */
[----:B------:R-:W-:Y:S01]  /*16e0*/  PLOP3.LUT P0, PT, PT, PT, PT, 0x80, 0x0 ;  /* 0x000000000000781c */ /* 0x000fe20003f0f070 */
[----:B------:R0:W-:Y:S01]  /*16f0*/  STL [R1+0x48], R0 ;  /* 0x0000480001007387 */ /* 0x0001e20000100800 */
[----:B------:R-:W-:-:S13]  /*1700*/  ISETP.GT.AND P1, PT, R27, R28, PT ;  /* 0x0000001c1b00720c */ /* 0x000fda0003f24270 */
[----:B0-----:R-:W-:Y:S05]  /*1710*/  @!P1 BRA `(.L_x_478) ;  /* 0x00000040002c9947 */ /* 0x001fea0003800000 */
[----:B------:R-:W-:Y:S01]  /*1720*/  VIADD R0, R18, 0xe400 ;  /* 0x0000e40012007836 */ /* 0x000fe20000000000 */
[----:B------:R-:W-:Y:S04]  /*1730*/  BSSY B6, `(.L_x_479) ;  /* 0x0000013000067945 */ /* 0x000fe80003800000 */
[----:B------:R-:W-:-:S13]  /*1740*/  LOP3.LUT P0, RZ, R0, 0x3ff, RZ, 0xc0, !PT ;  /* 0x000003ff00ff7812 */ /* 0x000fda000780c0ff */
[----:B------:R-:W-:Y:S05]  /*1750*/  @!P0 BRA `(.L_x_480) ;  /* 0x0000000000408947 */ /* 0x000fea0003800000 */
[----:B------:R-:W-:Y:S01]  /*1760*/  MOV R0, 0x0 ;  /* 0x0000000000007802 */ /* 0x000fe20000000f00 */
[----:B------:R-:W-:Y:S01]  /*1770*/  ULDC.64 UR4, c[0x4][0x88] ;  /* 0x0100220000047ab9 */ /* 0x000fe20000000a00 */
[----:B------:R-:W-:Y:S01]  /*1780*/  ULDC.64 UR6, c[0x4][0x18] ;  /* 0x0100060000067ab9 */ /* 0x000fe20000000a00 */
[----:B------:R-:W-:Y:S01]  /*1790*/  MOV R4, UR4 ;  /* 0x0000000400047c02 */ /* 0x000fe20008000f00 */
[----:B------:R0:W1:Y:S01]  /*17a0*/  LDC.64 R14, c[0x4][R0] ;  /* 0x01000000000e7b82 */ /* 0x0000620000000a00 */
[----:B------:R-:W-:Y:S01]  /*17b0*/  IMAD.U32 R5, RZ, RZ, UR5 ;  /* 0x00000005ff057e24 */ /* 0x000fe2000f8e00ff */
[----:B------:R-:W-:Y:S01]  /*17c0*/  ULDC.64 UR4, c[0x4][0x90] ;  /* 0x0100240000047ab9 */ /* 0x000fe20000000a00 */
[----:B------:R-:W-:Y:S01]  /*17d0*/  IMAD.U32 R10, RZ, RZ, UR6 ;  /* 0x00000006ff0a7e24 */ /* 0x000fe2000f8e00ff */
[----:B------:R-:W-:Y:S01]  /*17e0*/  MOV R11, UR7 ;  /* 0x00000007000b7c02 */ /* 0x000fe20008000f00 */
[----:B------:R-:W-:Y:S02]  /*17f0*/  IMAD.U32 R6, RZ, RZ, UR4 ;  /* 0x00000004ff067e24 */ /* 0x000fe4000f8e00ff */
[----:B------:R-:W-:-:S02]  /*1800*/  IMAD.U32 R7, RZ, RZ, UR5 ;  /* 0x00000005ff077e24 */ /* 0x000fc4000f8e00ff */
[----:B------:R-:W-:Y:S02]  /*1810*/  IMAD.MOV.U32 R8, RZ, RZ, 0x70 ;  /* 0x00000070ff087424 */ /* 0x000fe400078e00ff */
[----:B------:R-:W-:Y:S02]  /*1820*/  IMAD.MOV.U32 R12, RZ, RZ, 0x1 ;  /* 0x00000001ff0c7424 */ /* 0x000fe400078e00ff */
[----:B0-----:R-:W-:-:S07]  /*1830*/  IMAD.MOV.U32 R13, RZ, RZ, RZ ;  /* 0x000000ffff0d7224 */ /* 0x001fce00078e00ff */
[----:B------:R-:W-:-:S07]  /*1840*/  LEPC R20, `(.L_x_480) ;  /* 0x000000001014794e */ /* 0x000fce0000000000 */
[----:B-1---5:R-:W-:Y:S05]  /*1850*/  CALL.ABS.NOINC R14 ;  /* 0x000000000e007343 */ /* 0x022fea0003c00000 */
.L_x_480:
[----:B------:R-:W-:Y:S05]  /*1860*/  BSYNC B6 ;  /* 0x0000000000067941 */ /* 0x000fea0003800000 */
.L_x_479:
        /* <DEDUP_REMOVED lines=20> */
.L_x_482:
[----:B------:R-:W-:Y:S05]  /*19b0*/  BSYNC B6 ;  /* 0x0000000000067941 */ /* 0x000fea0003800000 */
.L_x_481:
[----:B------:R-:W-:Y:S01]  /*19c0*/  ULDC.64 UR4, c[0x0][0x9f8] ;  /* 0x00027e0000047ab9 */ /* 0x000fe20000000a00 */
[----:B------:R-:W2:Y:S01]  /*19d0*/  LDL R38, [R1+0x1c] ;  /* 0x00001c0001267983 */ /* 0x000ea20000100800 */
[----:B------:R-:W-:Y:S01]  /*19e0*/  ISETP.NE.U32.AND P0, PT, RZ, UR4, PT ;  /* 0x00000004ff007c0c */ /* 0x000fe2000bf05070 */
[----:B------:R-:W0:Y:S03]  /*19f0*/  LDC.64 R4, c[0x0][0x3f8] ;  /* 0x0000fe00ff047b82 */ /* 0x000e260000000a00 */
[----:B------:R-:W-:-:S05]  /*1a00*/  ISETP.NE.AND.EX P0, PT, RZ, UR5, PT, P0 ;  /* 0x00000005ff007c0c */ /* 0x000fca000bf05300 */
[----:B------:R-:W1:Y:S08]  /*1a10*/  LDC.64 R64, c[0x0][0x408] ;  /* 0x00010200ff407b82 */ /* 0x000e700000000a00 */
[----:B------:R-:W-:Y:S01]  /*1a20*/  @P0 IADD3 R6, P1, R36, UR4, RZ ;  /* 0x0000000424060c10 */ /* 0x000fe2000ff3e0ff */
[----:B------:R-:W3:Y:S03]  /*1a30*/  LDC R37, c[0x0][0x3f4] ;  /* 0x0000fd00ff257b82 */ /* 0x000ee60000000800 */
[----:B------:R-:W-:-:S02]  /*1a40*/  @P0 IADD3.X R7, R32, UR5, RZ, P1, !PT ;  /* 0x0000000520070c10 */ /* 0x000fc40008ffe4ff */
[----:B------:R-:W4:Y:S04]  /*1a50*/  LDL.LU R32, [R1] ;  /* 0x0000000001207983 */ /* 0x000f280000300800 */
[----:B------:R-:W4:Y:S04]  /*1a60*/  LDL R14, [R1+0x24] ;  /* 0x00002400010e7983 */ /* 0x000f280000100800 */
[----:B------:R1:W4:Y:S01]  /*1a70*/  @P0 LDG.E R29, desc[UR42][R6.64] ;  /* 0x0000002a061d0981 */ /* 0x000322000c1e1900 */
[----:B------:R-:W1:Y:S01]  /*1a80*/  S2R R36, SR_TID.X ;  /* 0x0000000000247919 */ /* 0x000e620000002100 */
[----:B------:R-:W-:-:S02]  /*1a90*/  SHF.R.S32.HI R3, RZ, 0x1f, R152 ;  /* 0x0000001fff037819 */ /* 0x000fc40000011498 */
[----:B------:R-:W-:-:S03]  /*1aa0*/  SHF.R.S32.HI R23, RZ, 0x1f, R22 ;  /* 0x0000001fff177819 */ /* 0x000fc60000011416 */
[-C--:B0-----:R-:W-:Y:S02]  /*1ab0*/  IMAD R0, R3, R4.reuse, RZ ;  /* 0x0000000403007224 */ /* 0x081fe400078e02ff */
[----:B------:R-:W-:-:S04]  /*1ac0*/  IMAD.WIDE.U32 R8, R152, R4, R22 ;  /* 0x0000000498087225 */ /* 0x000fc800078e0016 */
[C---:B------:R-:W-:Y:S02]  /*1ad0*/  IMAD R13, R152.reuse, R5, R0 ;  /* 0x00000005980d7224 */ /* 0x040fe400078e0200 */
[----:B------:R-:W-:Y:S01]  /*1ae0*/  IMAD.WIDE.U32 R10, R152, R4, R16 ;  /* 0x00000004980a7225 */ /* 0x000fe200078e0010 */
[----:B---3--:R-:W-:Y:S02]  /*1af0*/  ISETP.GE.AND P0, PT, R16, R37, PT ;  /* 0x000000251000720c */ /* 0x008fe40003f06270 */
[----:B------:R-:W-:Y:S01]  /*1b00*/  IADD3 R9, R9, R13, RZ ;  /* 0x0000000d09097210 */ /* 0x000fe20007ffe0ff */
[----:B-1----:R-:W-:Y:S02]  /*1b10*/  IMAD R3, R3, R64, RZ ;  /* 0x0000004003037224 */ /* 0x002fe400078e02ff */
[----:B------:R-:W-:Y:S01]  /*1b20*/  IMAD.IADD R11, R13, 0x1, R11 ;  /* 0x000000010d0b7824 */ /* 0x000fe200078e020b */
[----:B-----5:R-:W-:Y:S01]  /*1b30*/  SHF.R.S32.HI R13, RZ, 0x1f, R24 ;  /* 0x0000001fff0d7819 */ /* 0x020fe20000011418 */
[----:B------:R-:W-:Y:S01]  /*1b40*/  IMAD R15, R152, R65, R3 ;  /* 0x00000041980f7224 */ /* 0x000fe200078e0203 */
[----:B------:R-:W-:-:S03]  /*1b50*/  SEL R3, R37, RZ, P0 ;  /* 0x000000ff25037207 */ /* 0x000fc60000000000 */
[C---:B------:R-:W-:Y:S02]  /*1b60*/  IMAD R12, R13.reuse, R4, RZ ;  /* 0x000000040d0c7224 */ /* 0x040fe400078e02ff */
[----:B------:R-:W-:Y:S02]  /*1b70*/  IMAD R13, R13, R64, RZ ;  /* 0x000000400d0d7224 */ /* 0x000fe400078e02ff */
[----:B------:R-:W-:Y:S02]  /*1b80*/  VIADD R39, R36, 0xffffff80 ;  /* 0xffffff8024277836 */ /* 0x000fe40000000000 */
[----:B------:R-:W-:Y:S01]  /*1b90*/  IMAD.IADD R3, R16, 0x1, R3 ;  /* 0x0000000110037824 */ /* 0x000fe200078e0203 */
[----:B------:R-:W-:Y:S01]  /*1ba0*/  SHF.L.U64.HI R68, R4, 0x7, R5 ;  /* 0x0000000704447819 */ /* 0x000fe20000010205 */
[----:B------:R-:W-:Y:S01]  /*1bb0*/  IMAD.WIDE.U32 R20, R24, R4, R8 ;  /* 0x0000000418147225 */ /* 0x000fe200078e0008 */
[----:B------:R-:W-:-:S03]  /*1bc0*/  SHF.L.U64.HI R66, R64, 0x7, R65 ;  /* 0x0000000740427819 */ /* 0x000fc60000010241 */
[----:B------:R-:W-:Y:S01]  /*1bd0*/  IMAD.WIDE.U32 R52, R24, R4, R10 ;  /* 0x0000000418347225 */ /* 0x000fe200078e000a */
[----:B------:R-:W-:-:S03]  /*1be0*/  SHF.R.S32.HI R0, RZ, 0x1f, R3 ;  /* 0x0000001fff007819 */ /* 0x000fc60000011403 */
[----:B------:R-:W-:Y:S02]  /*1bf0*/  IMAD.SHL.U32 R67, R4, 0x80, RZ ;  /* 0x0000008004437824 */ /* 0x000fe400078e00ff */
[----:B------:R-:W-:Y:S02]  /*1c00*/  IMAD R13, R24, R65, R13 ;  /* 0x00000041180d7224 */ /* 0x000fe400078e020d */
[----:B------:R-:W-:Y:S01]  /*1c10*/  IMAD.WIDE.U32 R6, R152, R64, R16 ;  /* 0x0000004098067225 */ /* 0x000fe200078e0010 */
[----:B------:R-:W-:-:S03]  /*1c20*/  LEA.HI R0, R0, R3, RZ, 0x3 ;  /* 0x0000000300007211 */ /* 0x000fc600078f18ff */
[----:B------:R-:W-:Y:S02]  /*1c30*/  IMAD.IADD R7, R15, 0x1, R7 ;  /* 0x000000010f077824 */ /* 0x000fe400078e0207 */
[-C--:B------:R-:W-:Y:S01]  /*1c40*/  IMAD.WIDE.U32 R56, R24, R64.reuse, R6 ;  /* 0x0000004018387225 */ /* 0x080fe200078e0006 */
[----:B------:R-:W-:Y:S02]  /*1c50*/  SHF.R.S32.HI R7, RZ, 0x3, R0 ;  /* 0x00000003ff077819 */ /* 0x000fe40000011400 */
[----:B------:R-:W-:Y:S01]  /*1c60*/  LOP3.LUT R6, R0, 0xfffffff8, RZ, 0xc0, !PT ;  /* 0xfffffff800067812 */ /* 0x000fe200078ec0ff */
[----:B------:R-:W-:-:S04]  /*1c70*/  IMAD.WIDE.U32 R54, R152, R64, R22 ;  /* 0x0000004098367225 */ /* 0x000fc800078e0016 */
[----:B------:R-:W-:Y:S02]  /*1c80*/  IMAD.IADD R55, R55, 0x1, R15 ;  /* 0x0000000137377824 */ /* 0x000fe400078e020f */
[C---:B------:R-:W-:Y:S02]  /*1c90*/  IMAD R35, R24.reuse, R5, R12 ;  /* 0x0000000518237224 */ /* 0x040fe400078e020c */
[----:B------:R-:W-:Y:S01]  /*1ca0*/  IMAD.WIDE.U32 R54, R24, R64, R54 ;  /* 0x0000004018367225 */ /* 0x000fe200078e0036 */
[----:B------:R-:W-:-:S03]  /*1cb0*/  SHF.R.S32.HI R63, RZ, 0x1f, R34 ;  /* 0x0000001fff3f7819 */ /* 0x000fc60000011422 */
[----:B------:R-:W-:Y:S02]  /*1cc0*/  IMAD.IADD R70, R70, 0x1, R31 ;  /* 0x0000000146467824 */ /* 0x000fe400078e021f */
[----:B------:R-:W-:Y:S02]  /*1cd0*/  IMAD.IADD R58, R21, 0x1, R35 ;  /* 0x00000001153a7824 */ /* 0x000fe400078e0223 */
[----:B------:R-:W-:Y:S02]  /*1ce0*/  IMAD.SHL.U32 R64, R64, 0x80, RZ ;  /* 0x0000008040407824 */ /* 0x000fe400078e00ff */
[----:B------:R-:W-:Y:S02]  /*1cf0*/  IMAD.SHL.U32 R60, R37, 0x2, RZ ;  /* 0x00000002253c7824 */ /* 0x000fe400078e00ff */
[----:B------:R-:W-:Y:S02]  /*1d00*/  IMAD.IADD R35, R35, 0x1, R53 ;  /* 0x0000000123237824 */ /* 0x000fe400078e0235 */
[----:B------:R-:W-:Y:S01]  /*1d10*/  IMAD.IADD R31, R13, 0x1, R57 ;  /* 0x000000010d1f7824 */ /* 0x000fe200078e0239 */
[----:B--2---:R-:W-:-:S02]  /*1d20*/  SHF.L.U32 R69, R38, 0x6, RZ ;  /* 0x0000000626457819 */ /* 0x004fc400000006ff */
[----:B------:R-:W-:Y:S02]  /*1d30*/  LOP3.LUT P1, RZ, R38, 0x4, RZ, 0xc0, !PT ;  /* 0x0000000426ff7812 */ /* 0x000fe4000782c0ff */
[----:B------:R-:W-:Y:S02]  /*1d40*/  SHF.R.U32.HI R38, RZ, 0x7, R36 ;  /* 0x00000007ff267819 */ /* 0x000fe40000011624 */
[----:B------:R-:W-:Y:S02]  /*1d50*/  LOP3.LUT R69, R69, 0x1c0, RZ, 0xc0, !PT ;  /* 0x000001c045457812 */ /* 0x000fe400078ec0ff */
[----:B------:R-:W-:Y:S01]  /*1d60*/  SHF.R.S32.HI R36, RZ, 0x1f, R39 ;  /* 0x0000001fff247819 */ /* 0x000fe20000011427 */
[C---:B------:R-:W-:Y:S01]  /*1d70*/  VIADD R62, R38.reuse, 0x8 ;  /* 0x00000008263e7836 */ /* 0x040fe20000000000 */
[----:B------:R-:W-:Y:S01]  /*1d80*/  ISETP.NE.AND P6, PT, R38, 0x1, PT ;  /* 0x000000012600780c */ /* 0x000fe20003fc5270 */
[----:B------:R-:W-:Y:S01]  /*1d90*/  VIADD R38, R152, 0x60 ;  /* 0x0000006098267836 */ /* 0x000fe20000000000 */
[----:B------:R-:W-:-:S02]  /*1da0*/  SHF.R.U32.HI R65, RZ, 0x3, R69 ;  /* 0x00000003ff417819 */ /* 0x000fc40000011645 */
[C---:B------:R-:W-:Y:S02]  /*1db0*/  LOP3.LUT R4, R69.reuse, 0x18, R16, 0xf8, !PT ;  /* 0x0000001845047812 */ /* 0x040fe400078ef810 */
[----:B------:R-:W-:Y:S01]  /*1dc0*/  LEA.HI R36, R36, R39, RZ, 0x5 ;  /* 0x0000002724247211 */ /* 0x000fe200078f28ff */
[----:B------:R-:W-:Y:S01]  /*1dd0*/  IMAD.SHL.U32 R38, R38, 0x40, RZ ;  /* 0x0000004026267824 */ /* 0x000fe200078e00ff */
[----:B------:R-:W-:Y:S02]  /*1de0*/  LOP3.LUT R4, R4, R65, RZ, 0x3c, !PT ;  /* 0x0000004104047212 */ /* 0x000fe400078e3cff */
[----:B------:R-:W-:Y:S02]  /*1df0*/  SHF.R.S32.HI R36, RZ, 0x5, R36 ;  /* 0x00000005ff247819 */ /* 0x000fe40000011424 */
[----:B------:R-:W-:Y:S02]  /*1e00*/  LOP3.LUT R38, R38, 0x1c0, RZ, 0xc0, !PT ;  /* 0x000001c026267812 */ /* 0x000fe400078ec0ff */
[----:B----4-:R-:W-:Y:S01]  /*1e10*/  LOP3.LUT R32, R32, 0xfffffffd, RZ, 0xc0, !PT ;  /* 0xfffffffd20207812 */ /* 0x010fe200078ec0ff */
[----:B------:R-:W-:Y:S01]  /*1e20*/  IMAD R59, R36, 0x200, R4 ;  /* 0x00000200243b7824 */ /* 0x000fe200078e0204 */
[----:B------:R-:W-:-:S02]  /*1e30*/  LOP3.LUT R4, R69, 0x38, R0, 0xf8, !PT ;  /* 0x0000003845047812 */ /* 0x000fc400078ef800 */
[----:B------:R-:W-:Y:S02]  /*1e40*/  @P1 LOP3.LUT R32, R32, 0x2, RZ, 0xfc, !PT ;  /* 0x0000000220201812 */ /* 0x000fe400078efcff */
[----:B------:R-:W-:Y:S01]  /*1e50*/  LOP3.LUT R0, R38, 0x38, R0, 0xf8, !PT ;  /* 0x0000003826007812 */ /* 0x000fe200078ef800 */
[----:B------:R-:W-:Y:S01]  /*1e60*/  VIADD R38, R152, 0x60 ;  /* 0x0000006098267836 */ /* 0x000fe20000000000 */
[----:B------:R-:W-:Y:S05]  /*1e70*/  @!P6 WARPSYNC.ALL ;  /* 0x000000000000e948 */ /* 0x000fea0003800000 */
[----:B------:R0:W-:Y:S01]  /*1e80*/  STL [R1], R32 ;  /* 0x0000002001007387 */ /* 0x0001e20000100800 */
[----:B------:R-:W-:Y:S01]  /*1e90*/  SHF.L.U32 R38, R38, 0x6, RZ ;  /* 0x0000000626267819 */ /* 0x000fe200000006ff */
[----:B------:R-:W-:-:S03]  /*1ea0*/  ULDC UR4, c[0x0][0x2f4] ;  /* 0x0000bd0000047ab9 */ /* 0x000fc60000000800 */
[----:B------:R-:W-:Y:S02]  /*1eb0*/  LOP3.LUT R38, R38, 0x1c0, RZ, 0xc0, !PT ;  /* 0x000001c026267812 */ /* 0x000fe400078ec0ff */
[----:B0-----:R-:W-:-:S04]  /*1ec0*/  SHF.R.S32.HI R32, RZ, 0x1f, R39 ;  /* 0x0000001fff207819 */ /* 0x001fc80000011427 */
[----:B------:R-:W-:Y:S02]  /*1ed0*/  LEA.HI R32, R32, R39, RZ, 0x2 ;  /* 0x0000002720207211 */ /* 0x000fe400078f10ff */
[----:B------:R-:W-:Y:S02]  /*1ee0*/  SHF.R.U32.HI R38, RZ, 0x3, R38 ;  /* 0x00000003ff267819 */ /* 0x000fe40000011626 */
[----:B------:R-:W-:Y:S02]  /*1ef0*/  LOP3.LUT R32, R32, 0xfffffffc, RZ, 0xc0, !PT ;  /* 0xfffffffc20207812 */ /* 0x000fe400078ec0ff */
[----:B------:R-:W-:Y:S02]  /*1f00*/  LOP3.LUT R3, R4, R65, RZ, 0x3c, !PT ;  /* 0x0000004104037212 */ /* 0x000fe400078e3cff */
[----:B------:R-:W-:Y:S02]  /*1f10*/  IADD3 R32, R39, -R32, RZ ;  /* 0x8000002027207210 */ /* 0x000fe40007ffe0ff */
[----:B------:R-:W-:Y:S01]  /*1f20*/  LOP3.LUT R0, R0, R38, RZ, 0x3c, !PT ;  /* 0x0000002600007212 */ /* 0x000fe200078e3cff */
[----:B------:R-:W-:Y:S01]  /*1f30*/  IMAD R3, R36, 0x200, R3 ;  /* 0x0000020024037824 */ /* 0x000fe200078e0203 */
[----:B------:R-:W-:Y:S01]  /*1f40*/  @!P6 BAR.SYNC.DEFER_BLOCKING 0x9, 0x100 ;  /* 0x024400000000eb1d */ /* 0x000fe20000010000 */
[----:B------:R-:W-:Y:S01]  /*1f50*/  IMAD R61, R32, 0x60, R152 ;  /* 0x00000060203d7824 */ /* 0x000fe200078e0298 */
[----:B------:R-:W-:Y:S01]  /*1f60*/  IADD3 R32, R55, R13, RZ ;  /* 0x0000000d37207210 */ /* 0x000fe20007ffe0ff */
[----:B------:R-:W-:Y:S01]  /*1f70*/  IMAD.IADD R0, R14, 0x1, R0 ;  /* 0x000000010e007824 */ /* 0x000fe200078e0200 */
[----:B------:R-:W-:-:S02]  /*1f80*/  ISETP.GE.AND P1, PT, R16, UR4, PT ;  /* 0x0000000410007c0c */ /* 0x000fc4000bf26270 */
[----:B------:R-:W-:Y:S02]  /*1f90*/  ISETP.GE.AND P2, PT, R2, UR4, PT ;  /* 0x0000000402007c0c */ /* 0x000fe4000bf46270 */
[----:B------:R-:W-:Y:S02]  /*1fa0*/  SHF.R.S32.HI R5, RZ, 0x1f, R29 ;  /* 0x0000001fff057819 */ /* 0x000fe4000001141d */
[----:B------:R-:W-:-:S09]  /*1fb0*/  SHF.R.S32.HI R4, RZ, 0x1f, R6 ;  /* 0x0000001fff047819 */ /* 0x000fd20000011406 */
.L_x_538:
[----:B--2---:R-:W2:Y:S01]  /*1fc0*/  LDL R38, [R1+0x1c] ;  /* 0x00001c0001267983 */ /* 0x004ea20000100800 */
[----:B------:R-:W0:Y:S03]  /*1fd0*/  LDC R75, c[0x0][0x430] ;  /* 0x00010c00ff4b7b82 */ /* 0x000e260000000800 */
[----:B----4-:R-:W3:Y:S01]  /*1fe0*/  LDL.LU R37, [R1] ;  /* 0x0000000001257983 */ /* 0x010ee20000300800 */
[----:B------:R-:W-:Y:S02]  /*1ff0*/  VIADD R27, R27, 0xffffffff ;  /* 0xffffffff1b1b7836 */ /* 0x000fe40000000000 */
[----:B------:R-:W-:Y:S02]  /*2000*/  IMAD.MOV.U32 R74, RZ, RZ, RZ ;  /* 0x000000ffff4a7224 */ /* 0x000fe400078e00ff */
[----:B------:R-:W-:Y:S01]  /*2010*/  IMAD R9, R27, 0x80, R61 ;  /* 0x000000801b097824 */ /* 0x000fe200078e023d */
[----:B------:R-:W1:Y:S04]  /*2020*/  LDC R80, c[0x0][0x3f4] ;  /* 0x0000fd00ff507b82 */ /* 0x000e680000000800 */
[----:B------:R-:W-:-:S02]  /*2030*/  ISETP.GE.AND P3, PT, R9, R30, PT ;  /* 0x0000001e0900720c */ /* 0x000fc40003f66270 */
[----:B------:R-:W-:Y:S02]  /*2040*/  IADD3 R36, R70, R9, RZ ;  /* 0x0000000946247210 */ /* 0x000fe40007ffe0ff */
[----:B------:R-:W-:-:S03]  /*2050*/  ISETP.GT.OR P3, PT, R61, 0x7f, P3 ;  /* 0x0000007f3d00780c */ /* 0x000fc60001f64670 */
[----:B------:R-:W-:Y:S01]  /*2060*/  IMAD.MOV.U32 R12, RZ, RZ, R36 ;  /* 0x000000ffff0c7224 */ /* 0x000fe200078e0024 */
[----:B0-----:R-:W-:-:S09]  /*2070*/  ISETP.NE.AND P4, PT, R75, 0x1, PT ;  /* 0x000000014b00780c */ /* 0x001fd20003f85270 */
[----:B------:R-:W0:Y:S08]  /*2080*/  @!P3 LDC.64 R10, c[0x0][0x428] ;  /* 0x00010a00ff0abb82 */ /* 0x000e300000000a00 */
[----:B------:R-:W4:Y:S08]  /*2090*/  @P4 LDC R13, c[0x0][0x434] ;  /* 0x00010d00ff0d4b82 */ /* 0x000f300000000800 */
[----:B------:R-:W1:Y:S08]  /*20a0*/  @P4 LDC R14, c[0x0][0x438] ;  /* 0x00010e00ff0e4b82 */ /* 0x000e700000000800 */
[----:B------:R-:W0:Y:S01]  /*20b0*/  @!P3 LDC.64 R8, c[0x0][0x418] ;  /* 0x00010600ff08bb82 */ /* 0x000e220000000a00 */
[----:B----4-:R-:W-:-:S05]  /*20c0*/  @P4 IMAD.HI.U32 R13, R36, R13, RZ ;  /* 0x0000000d240d4227 */ /* 0x010fca00078e00ff */
[----:B-1----:R-:W-:Y:S01]  /*20d0*/  @P4 SHF.R.U32.HI R12, RZ, R14, R13 ;  /* 0x0000000eff0c4219 */ /* 0x002fe2000001160d */
[----:B0-----:R-:W-:-:S03]  /*20e0*/  @!P3 IMAD R14, R5, R10, RZ ;  /* 0x0000000a050eb224 */ /* 0x001fc600078e02ff */
[----:B------:R-:W-:Y:S01]  /*20f0*/  @!P3 SHF.R.S32.HI R13, RZ, 0x1f, R12 ;  /* 0x0000001fff0db819 */ /* 0x000fe2000001140c */
[C---:B------:R-:W-:Y:S02]  /*2100*/  @!P3 IMAD R15, R29.reuse, R11, R14 ;  /* 0x0000000b1d0fb224 */ /* 0x040fe400078e020e */
[----:B------:R-:W-:-:S04]  /*2110*/  @!P3 IMAD.WIDE.U32 R10, R29, R10, R12 ;  /* 0x0000000a1d0ab225 */ /* 0x000fc800078e000c */
[----:B------:R-:W-:Y:S01]  /*2120*/  @!P3 IMAD.IADD R11, R11, 0x1, R15 ;  /* 0x000000010b0bb824 */ /* 0x000fe200078e020f */
[----:B------:R-:W-:-:S04]  /*2130*/  @!P3 LEA R8, P4, R10, R8, 0x2 ;  /* 0x000000080a08b211 */ /* 0x000fc800078810ff */
[----:B------:R-:W-:-:S05]  /*2140*/  @!P3 LEA.HI.X R9, R10, R9, R11, 0x2, P4 ;  /* 0x000000090a09b211 */ /* 0x000fca00020f140b */
[----:B------:R0:W5:Y:S01]  /*2150*/  @!P3 LDG.E R74, desc[UR42][R8.64] ;  /* 0x0000002a084ab981 */ /* 0x000162000c1e1900 */
[----:B------:R-:W-:Y:S01]  /*2160*/  ISETP.GT.AND P3, PT, R27, R28, PT ;  /* 0x0000001c1b00720c */ /* 0x000fe20003f64270 */
[----:B------:R-:W-:Y:S01]  /*2170*/  IMAD R73, R19, 0x2000, R59 ;  /* 0x0000200013497824 */ /* 0x000fe200078e023b */
[----:B------:R-:W-:Y:S01]  /*2180*/  IADD3 R10, -R12, RZ, RZ ;  /* 0x000000ff0c0a7210 */ /* 0x000fe20007ffe1ff */
[----:B------:R-:W-:Y:S05]  /*2190*/  YIELD ;  /* 0x0000000000007946 */ /* 0x000fea0003800000 */
[----:B------:R-:W-:Y:S01]  /*21a0*/  VIADD R11, R73, 0x20 ;  /* 0x00000020490b7836 */ /* 0x000fe20000000000 */
[----:B------:R-:W-:Y:S01]  /*21b0*/  BSSY B0, `(.L_x_483) ;  /* 0x0000301000007945 */ /* 0x000fe20003800000 */
[----:B------:R-:W-:Y:S01]  /*21c0*/  IMAD R75, R75, R10, R36 ;  /* 0x0000000a4b4b7224 */ /* 0x000fe200078e0224 */
[----:B--2---:R-:W-:-:S02]  /*21d0*/  LOP3.LUT P5, RZ, R38, 0x4, RZ, 0xc0, !PT ;  /* 0x0000000426ff7812 */ /* 0x004fc400078ac0ff */
[----:B---3--:R-:W-:-:S04]  /*21e0*/  LOP3.LUT R37, R37, 0xfffffffe, RZ, 0xc0, !PT ;  /* 0xfffffffe25257812 */ /* 0x008fc800078ec0ff */
[----:B------:R-:W-:Y:S02]  /*21f0*/  @P3 LOP3.LUT R37, R37, 0x1, RZ, 0xfc, !PT ;  /* 0x0000000125253812 */ /* 0x000fe400078efcff */
[----:B------:R-:W-:-:S03]  /*2200*/  ISETP.GE.AND P3, PT, R80, 0x1, PT ;  /* 0x000000015000780c */ /* 0x000fc60003f66270 */
[----:B------:R0:W-:Y:S02]  /*2210*/  STL [R1], R37 ;  /* 0x0000002501007387 */ /* 0x0001e40000100800 */
[C---:B------:R-:W-:Y:S02]  /*2220*/  @P5 VIADD R11, R73.reuse, 0xffffffe0 ;  /* 0xffffffe0490b5836 */ /* 0x040fe40000000000 */
[--C-:B------:R-:W-:Y:S02]  /*2230*/  IMAD R73, R73, 0x2, R26.reuse ;  /* 0x0000000249497824 */ /* 0x100fe400078e021a */
[----:B------:R-:W-:-:S04]  /*2240*/  IMAD R72, R11, 0x2, R26 ;  /* 0x000000020b487824 */ /* 0x000fc800078e021a */
[----:B0-----:R-:W-:Y:S05]  /*2250*/  @!P3 BRA `(.L_x_484) ;  /* 0x0000002800c4b947 */ /* 0x001fea0003800000 */
[----:B------:R-:W-:Y:S01]  /*2260*/  SHF.R.S32.HI R76, RZ, 0x1f, R75 ;  /* 0x0000001fff4c7819 */ /* 0x000fe2000001144b */
[----:B------:R-:W-:Y:S01]  /*2270*/  ULDC.64 UR4, c[0x0][0x300] ;  /* 0x0000c00000047ab9 */ /* 0x000fe20000000a00 */
[----:B-----5:R-:W-:Y:S01]  /*2280*/  SHF.R.S32.HI R77, RZ, 0x1f, R74 ;  /* 0x0000001fff4d7819 */ /* 0x020fe2000001144a */
[----:B------:R-:W-:-:S04]  /*2290*/  IMAD.WIDE.U32 R8, R75, UR4, RZ ;  /* 0x000000044b087c25 */ /* 0x000fc8000f8e00ff */
[----:B------:R-:W-:Y:S02]  /*22a0*/  IMAD R10, R76, UR4, RZ ;  /* 0x000000044c0a7c24 */ /* 0x000fe4000f8e02ff */
[----:B------:R-:W-:Y:S02]  /*22b0*/  IMAD R12, R68, R27, RZ ;  /* 0x0000001b440c7224 */ /* 0x000fe400078e02ff */
[----:B------:R-:W-:Y:S01]  /*22c0*/  IMAD R11, R75, UR5, R10 ;  /* 0x000000054b0b7c24 */ /* 0x000fe2000f8e020a */
[----:B------:R-:W-:Y:S01]  /*22d0*/  ULDC.64 UR4, c[0x0][0x310] ;  /* 0x0000c40000047ab9 */ /* 0x000fe20000000a00 */
[----:B------:R-:W-:Y:S01]  /*22e0*/  SHF.R.S32.HI R10, RZ, 0x1f, R27 ;  /* 0x0000001fff0a7819 */ /* 0x000fe2000001141b */
[----:B------:R-:W-:Y:S02]  /*22f0*/  IMAD R13, R77, UR4, RZ ;  /* 0x000000044d0d7c24 */ /* 0x000fe4000f8e02ff */
[----:B------:R-:W-:Y:S01]  /*2300*/  IADD3 R9, R9, R11, RZ ;  /* 0x0000000b09097210 */ /* 0x000fe20007ffe0ff */
[----:B------:R-:W-:-:S02]  /*2310*/  IMAD R78, R27, -0x80, R30 ;  /* 0xffffff801b4e7824 */ /* 0x000fc400078e021e */
[C---:B------:R-:W-:Y:S02]  /*2320*/  IMAD R13, R74.reuse, UR5, R13 ;  /* 0x000000054a0d7c24 */ /* 0x040fe4000f8e020d */
[----:B------:R-:W-:Y:S01]  /*2330*/  IMAD.WIDE.U32 R8, R74, UR4, R8 ;  /* 0x000000044a087c25 */ /* 0x000fe2000f8e0008 */
[----:B------:R-:W-:Y:S01]  /*2340*/  ULDC.64 UR4, c[0x0][0x308] ;  /* 0x0000c20000047ab9 */ /* 0x000fe20000000a00 */
[----:B------:R-:W-:Y:S02]  /*2350*/  VIMNMX R78, R78, 0x80, PT ;  /* 0x000000804e4e7848 */ /* 0x000fe40003fe0100 */
[----:B------:R-:W-:Y:S02]  /*2360*/  IMAD R11, R63, UR4, RZ ;  /* 0x000000043f0b7c24 */ /* 0x000fe4000f8e02ff */
[----:B------:R-:W-:Y:S02]  /*2370*/  IMAD.IADD R9, R9, 0x1, R13 ;  /* 0x0000000109097824 */ /* 0x000fe400078e020d */
[----:B------:R-:W-:-:S02]  /*2380*/  IMAD R11, R34, UR5, R11 ;  /* 0x00000005220b7c24 */ /* 0x000fc4000f8e020b */
[----:B------:R-:W-:Y:S01]  /*2390*/  IMAD.WIDE.U32 R8, R34, UR4, R8 ;  /* 0x0000000422087c25 */ /* 0x000fe2000f8e0008 */
[----:B------:R-:W-:-:S03]  /*23a0*/  ULDC.64 UR4, c[0x0][0x2e8] ;  /* 0x0000ba0000047ab9 */ /* 0x000fc60000000a00 */
[----:B------:R-:W-:Y:S01]  /*23b0*/  IMAD.IADD R85, R9, 0x1, R11 ;  /* 0x0000000109557824 */ /* 0x000fe200078e020b */
[----:B------:R-:W-:Y:S01]  /*23c0*/  LEA R84, P3, R8, UR4, 0x1 ;  /* 0x0000000408547c11 */ /* 0x000fe2000f8608ff */
[----:B------:R-:W-:Y:S01]  /*23d0*/  ULDC.U8 UR4, c[0x0][0x410] ;  /* 0x0001040000047ab9 */ /* 0x000fe20000000000 */
[----:B------:R-:W-:Y:S02]  /*23e0*/  IMAD R13, R66, R27, RZ ;  /* 0x0000001b420d7224 */ /* 0x000fe400078e02ff */
[----:B------:R-:W-:Y:S01]  /*23f0*/  LEA.HI.X R85, R8, UR5, R85, 0x1, P3 ;  /* 0x0000000508557c11 */ /* 0x000fe200098f0c55 */
[C---:B------:R-:W-:Y:S01]  /*2400*/  IMAD R79, R10.reuse, R67, R12 ;  /* 0x000000430a4f7224 */ /* 0x040fe200078e020c */
[----:B------:R-:W-:Y:S01]  /*2410*/  ISETP.NE.AND P3, PT, RZ, UR4, PT ;  /* 0x00000004ff007c0c */ /* 0x000fe2000bf65270 */
[----:B------:R-:W-:Y:S02]  /*2420*/  IMAD R13, R10, R64, R13 ;  /* 0x000000400a0d7224 */ /* 0x000fe400078e020d */
[----:B------:R-:W-:-:S04]  /*2430*/  IMAD.WIDE.U32 R10, R67, R27, RZ ;  /* 0x0000001b430a7225 */ /* 0x000fc800078e00ff */
[----:B------:R-:W-:-:S04]  /*2440*/  IMAD.WIDE.U32 R8, R64, R27, RZ ;  /* 0x0000001b40087225 */ /* 0x000fc800078e00ff */
[----:B------:R-:W-:Y:S02]  /*2450*/  IMAD.IADD R79, R11, 0x1, R79 ;  /* 0x000000010b4f7824 */ /* 0x000fe400078e024f */
[----:B------:R-:W-:Y:S01]  /*2460*/  IMAD.IADD R71, R9, 0x1, R13 ;  /* 0x0000000109477824 */ /* 0x000fe200078e020d */
[----:B------:R-:W-:Y:S06]  /*2470*/  @!P3 BRA `(.L_x_485) ;  /* 0x0000001000f0b947 */ /* 0x000fec0003800000 */
[----:B------:R-:W-:Y:S01]  /*2480*/  ISETP.GE.AND P3, PT, R152, R78, PT ;  /* 0x0000004e9800720c */ /* 0x000fe20003f66270 */
[----:B------:R-:W-:Y:S01]  /*2490*/  BSSY B1, `(.L_x_486) ;  /* 0x000001e000017945 */ /* 0x000fe20003800000 */
[----:B------:R-:W-:Y:S02]  /*24a0*/  CS2R R36, SRZ ;  /* 0x0000000000247805 */ /* 0x000fe4000001ff00 */
[----:B------:R-:W-:Y:S02]  /*24b0*/  CS2R R44, SRZ ;  /* 0x00000000002c7805 */ /* 0x000fe4000001ff00 */
[----:B------:R-:W-:Y:S02]  /*24c0*/  CS2R R48, SRZ ;  /* 0x0000000000307805 */ /* 0x000fe4000001ff00 */
[----:B------:R-:W-:Y:S02]  /*24d0*/  CS2R R46, SRZ ;  /* 0x00000000002e7805 */ /* 0x000fe4000001ff00 */
[----:B------:R-:W-:-:S02]  /*24e0*/  CS2R R40, SRZ ;  /* 0x0000000000287805 */ /* 0x000fc4000001ff00 */
[----:B------:R-:W-:Y:S02]  /*24f0*/  CS2R R38, SRZ ;  /* 0x0000000000267805 */ /* 0x000fe4000001ff00 */
[----:B------:R-:W-:Y:S02]  /*2500*/  CS2R R42, SRZ ;  /* 0x00000000002a7805 */ /* 0x000fe4000001ff00 */
[----:B------:R-:W-:Y:S01]  /*2510*/  CS2R R50, SRZ ;  /* 0x0000000000327805 */ /* 0x000fe2000001ff00 */
[----:B------:R-:W-:Y:S06]  /*2520*/  @P3 BRA `(.L_x_487) ;  /* 0x0000000000503947 */ /* 0x000fec0003800000 */
[----:B------:R-:W-:Y:S01]  /*2530*/  IADD3 R13, P4, R20, R10, RZ ;  /* 0x0000000a140d7210 */ /* 0x000fe20007f9e0ff */
[----:B------:R-:W-:Y:S01]  /*2540*/  ULDC.64 UR4, c[0x0][0x3e8] ;  /* 0x0000fa0000047ab9 */ /* 0x000fe20000000a00 */
[----:B------:R-:W-:Y:S02]  /*2550*/  CS2R R48, SRZ ;  /* 0x0000000000307805 */ /* 0x000fe4000001ff00 */
[----:B------:R-:W-:Y:S02]  /*2560*/  CS2R R50, SRZ ;  /* 0x0000000000327805 */ /* 0x000fe4000001ff00 */
[----:B------:R-:W-:Y:S02]  /*2570*/  IADD3.X R14, R79, R58, RZ, P4, !PT ;  /* 0x0000003a4f0e7210 */ /* 0x000fe400027fe4ff */
[----:B------:R-:W-:-:S05]  /*2580*/  IADD3 R15, P4, R54, R8, RZ ;  /* 0x00000008360f7210 */ /* 0x000fca0007f9e0ff */
[----:B------:R-:W-:Y:S01]  /*2590*/  IMAD.X R44, R71, 0x1, R32, P4 ;  /* 0x00000001472c7824 */ /* 0x000fe200020e0620 */
[----:B------:R-:W-:-:S04]  /*25a0*/  LEA R12, P4, R13, UR4, 0x1 ;  /* 0x000000040d0c7c11 */ /* 0x000fc8000f8808ff */
[----:B------:R-:W-:Y:S01]  /*25b0*/  LEA.HI.X R13, R13, UR5, R14, 0x1, P4 ;  /* 0x000000050d0d7c11 */ /* 0x000fe2000a0f0c0e */
[----:B------:R-:W-:Y:S02]  /*25c0*/  ULDC.64 UR4, c[0x0][0x400] ;  /* 0x0001000000047ab9 */ /* 0x000fe40000000a00 */
[----:B------:R-:W-:-:S04]  /*25d0*/  LEA R14, P4, R15, UR4, 0x1 ;  /* 0x000000040f0e7c11 */ /* 0x000fc8000f8808ff */
[----:B------:R-:W-:Y:S02]  /*25e0*/  LEA.HI.X R15, R15, UR5, R44, 0x1, P4 ;  /* 0x000000050f0f7c11 */ /* 0x000fe4000a0f0c2c */
[----:B------:R-:W-:Y:S02]  /*25f0*/  ISETP.GE.AND P4, PT, R22, R80, PT ;  /* 0x000000501600720c */ /* 0x000fe40003f86270 */
[----:B------:R-:W-:Y:S02]  /*2600*/  CS2R R44, SRZ ;  /* 0x00000000002c7805 */ /* 0x000fe4000001ff00 */
[----:B------:R-:W-:-:S09]  /*2610*/  CS2R R46, SRZ ;  /* 0x00000000002e7805 */ /* 0x000fd2000001ff00 */
[----:B------:R0:W5:Y:S04]  /*2620*/  @!P4 LDG.E.64 R48, desc[UR42][R12.64] ;  /* 0x0000002a0c30c981 */ /* 0x000168000c1e1b00 */
[----:B------:R0:W5:Y:S01]  /*2630*/  @!P4 LDG.E.64 R50, desc[UR42][R14.64] ;  /* 0x0000002a0e32c981 */ /* 0x000162000c1e1b00 */
[----:B------:R-:W-:-:S13]  /*2640*/  ISETP.GE.AND P4, PT, R156, R80, PT ;  /* 0x000000509c00720c */ /* 0x000fda0003f86270 */
[----:B------:R0:W5:Y:S04]  /*2650*/  @!P4 LDG.E.64 R44, desc[UR42][R12.64+0x20] ;  /* 0x0000202a0c2cc981 */ /* 0x000168000c1e1b00 */
[----:B------:R0:W5:Y:S02]  /*2660*/  @!P4 LDG.E.64 R46, desc[UR42][R14.64+0x20] ;  /* 0x0000202a0e2ec981 */ /* 0x000164000c1e1b00 */
.L_x_487:
[----:B------:R-:W-:Y:S05]  /*2670*/  BSYNC B1 ;  /* 0x0000000000017941 */ /* 0x000fea0003800000 */
.L_x_486:
[----:B0-----:R-:W-:Y:S01]  /*2680*/  VIADD R12, R152, 0x60 ;  /* 0x00000060980c7836 */ /* 0x001fe20000000000 */
[----:B------:R-:W-:Y:S01]  /*2690*/  BSSY B1, `(.L_x_488) ;  /* 0x0000021000017945 */ /* 0x000fe20003800000 */
[----:B-----5:R-:W-:Y:S02]  /*26a0*/  IMAD.MOV.U32 R81, RZ, RZ, R44 ;  /* 0x000000ffff517224 */ /* 0x020fe400078e002c */
[----:B------:R-:W-:Y:S01]  /*26b0*/  IMAD.MOV.U32 R82, RZ, RZ, R45 ;  /* 0x000000ffff527224 */ /* 0x000fe200078e002d */
[----:B------:R-:W-:-:S13]  /*26c0*/  ISETP.GE.AND P4, PT, R12, R78, PT ;  /* 0x0000004e0c00720c */ /* 0x000fda0003f86270 */
[----:B------:R-:W-:Y:S05]  /*26d0*/  @P4 BRA `(.L_x_489) ;  /* 0x0000000000704947 */ /* 0x000fea0003800000 */
[----:B------:R-:W0:Y:S01]  /*26e0*/  LDC.64 R12, c[0x0][0x3f8] ;  /* 0x0000fe00ff0c7b82 */ /* 0x000e220000000a00 */
[----:B------:R-:W-:Y:S01]  /*26f0*/  MOV R11, R79 ;  /* 0x0000004f000b7202 */ /* 0x000fe20000000f00 */
[----:B------:R-:W-:Y:S01]  /*2700*/  ULDC.64 UR4, c[0x0][0x3e8] ;  /* 0x0000fa0000047ab9 */ /* 0x000fe20000000a00 */
[----:B------:R-:W-:Y:S02]  /*2710*/  CS2R R40, SRZ ;  /* 0x0000000000287805 */ /* 0x000fe4000001ff00 */
[----:B------:R-:W-:Y:S01]  /*2720*/  CS2R R42, SRZ ;  /* 0x00000000002a7805 */ /* 0x000fe2000001ff00 */
[----:B0-----:R-:W-:-:S04]  /*2730*/  IMAD.WIDE.U32 R10, R12, 0x60, R10 ;  /* 0x000000600c0a7825 */ /* 0x001fc800078e000a */
[----:B------:R-:W-:Y:S01]  /*2740*/  IMAD R9, R13, 0x60, RZ ;  /* 0x000000600d097824 */ /* 0x000fe200078e02ff */
[----:B------:R-:W-:-:S04]  /*2750*/  IADD3 R13, P5, R20, R10, RZ ;  /* 0x0000000a140d7210 */ /* 0x000fc80007fbe0ff */
[----:B------:R-:W-:Y:S01]  /*2760*/  IADD3.X R14, R58, R11, R9, P5, !PT ;  /* 0x0000000b3a0e7210 */ /* 0x000fe20002ffe409 */
[----:B------:R-:W-:Y:S01]  /*2770*/  IMAD.MOV.U32 R9, RZ, RZ, R71 ;  /* 0x000000ffff097224 */ /* 0x000fe200078e0047 */
[----:B------:R-:W0:Y:S02]  /*2780*/  LDC.64 R10, c[0x0][0x408] ;  /* 0x00010200ff0a7b82 */ /* 0x000e240000000a00 */
[----:B0-----:R-:W-:-:S04]  /*2790*/  IMAD.WIDE.U32 R8, R10, 0x60, R8 ;  /* 0x000000600a087825 */ /* 0x001fc800078e0008 */
[----:B------:R-:W-:Y:S01]  /*27a0*/  IMAD R15, R11, 0x60, RZ ;  /* 0x000000600b0f7824 */ /* 0x000fe200078e02ff */
[----:B------:R-:W-:-:S04]  /*27b0*/  IADD3 R11, P5, R54, R8, RZ ;  /* 0x00000008360b7210 */ /* 0x000fc80007fbe0ff */
[----:B------:R-:W-:Y:S02]  /*27c0*/  IADD3.X R12, R32, R9, R15, P5, !PT ;  /* 0x00000009200c7210 */ /* 0x000fe40002ffe40f */
        /* <DEDUP_REMOVED lines=13> */
.L_x_489:
[----:B------:R-:W-:Y:S05]  /*28a0*/  BSYNC B1 ;  /* 0x0000000000017941 */ /* 0x000fea0003800000 */
.L_x_488:
[----:B0-----:R-:W-:Y:S01]  /*28b0*/  IMAD.MOV.U32 R8, RZ, RZ, R48 ;  /* 0x000000ffff087224 */ /* 0x001fe200078e0030 */
[----:B------:R-:W-:Y:S01]  /*28c0*/  UISETP.NE.AND UP0, UPT, UR39, 0x3, UPT ;  /* 0x000000032700788c */ /* 0x000fe2000bf05270 */
[----:B------:R-:W-:Y:S01]  /*28d0*/  IMAD.MOV.U32 R9, RZ, RZ, R49 ;  /* 0x000000ffff097224 */ /* 0x000fe200078e0031 */
[----:B------:R-:W-:Y:S01]  /*28e0*/  PRMT R89, R82, 0x5410, R81 ;  /* 0x0000541052597816 */ /* 0x000fe20000000051 */
[----:B------:R-:W-:Y:S02]  /*28f0*/  IMAD.MOV.U32 R10, RZ, RZ, R50 ;  /* 0x000000ffff0a7224 */ /* 0x000fe400078e0032 */
[----:B------:R-:W-:Y:S01]  /*2900*/  IMAD.MOV.U32 R11, RZ, RZ, R51 ;  /* 0x000000ffff0b7224 */ /* 0x000fe200078e0033 */
[----:B------:R-:W-:Y:S01]  /*2910*/  PRMT R91, R8, 0x5410, R9 ;  /* 0x00005410085b7816 */ /* 0x000fe20000000009 */
[----:B------:R-:W-:Y:S01]  /*2920*/  IMAD.MOV.U32 R8, RZ, RZ, R46 ;  /* 0x000000ffff087224 */ /* 0x000fe200078e002e */
[----:B------:R-:W-:Y:S02]  /*2930*/  MOV R9, R47 ;  /* 0x0000002f00097202 */ /* 0x000fe40000000f00 */
[----:B------:R-:W-:-:S02]  /*2940*/  PLOP3.LUT P5, PT, PT, PT, UP0, 0x80, 0x0 ;  /* 0x000000000000781c */ /* 0x000fc40003faf008 */
[----:B------:R-:W-:Y:S01]  /*2950*/  PRMT R90, R9, 0x5410, R8 ;  /* 0x00005410095a7816 */ /* 0x000fe20000000008 */
[----:B-----5:R-:W-:Y:S01]  /*2960*/  IMAD.MOV.U32 R8, RZ, RZ, R36 ;  /* 0x000000ffff087224 */ /* 0x020fe200078e0024 */
[----:B------:R-:W-:Y:S01]  /*2970*/  PRMT R93, R10, 0x5410, R11 ;  /* 0x000054100a5d7816 */ /* 0x000fe2000000000b */
[----:B------:R-:W-:Y:S01]  /*2980*/  IMAD.MOV.U32 R9, RZ, RZ, R37 ;  /* 0x000000ffff097224 */ /* 0x000fe200078e0025 */
[----:B------:R-:W-:Y:S01]  /*2990*/  MOV R10, R40 ;  /* 0x00000028000a7202 */ /* 0x000fe20000000f00 */
[----:B------:R-:W-:-:S03]  /*29a0*/  IMAD.MOV.U32 R11, RZ, RZ, R41 ;  /* 0x000000ffff0b7224 */ /* 0x000fc600078e0029 */
[----:B------:R-:W-:Y:S01]  /*29b0*/  PRMT R82, R8, 0x5410, R9 ;  /* 0x0000541008527816 */ /* 0x000fe20000000009 */
[----:B------:R-:W-:Y:S01]  /*29c0*/  IMAD.MOV.U32 R8, RZ, RZ, R38 ;  /* 0x000000ffff087224 */ /* 0x000fe200078e0026 */
[----:B------:R-:W-:Y:S01]  /*29d0*/  PRMT R86, R10, 0x5410, R11 ;  /* 0x000054100a567816 */ /* 0x000fe2000000000b */
[----:B------:R-:W-:Y:S01]  /*29e0*/  IMAD.MOV.U32 R9, RZ, RZ, R39 ;  /* 0x000000ffff097224 */ /* 0x000fe200078e0027 */
[----:B------:R-:W-:Y:S01]  /*29f0*/  MOV R11, R43 ;  /* 0x0000002b000b7202 */ /* 0x000fe20000000f00 */
[----:B------:R-:W-:-:S03]  /*2a00*/  IMAD.MOV.U32 R10, RZ, RZ, R42 ;  /* 0x000000ffff0a7224 */ /* 0x000fc600078e002a */
[----:B------:R-:W-:Y:S02]  /*2a10*/  PRMT R83, R8, 0x5410, R9 ;  /* 0x0000541008537816 */ /* 0x000fe40000000009 */
[----:B------:R-:W-:Y:S01]  /*2a20*/  PRMT R87, R10, 0x5410, R11 ;  /* 0x000054100a577816 */ /* 0x000fe2000000000b */
[----:B------:R-:W-:Y:S06]  /*2a30*/  @!P5 BRA `(.L_x_490) ;  /* 0x000000000004d947 */ /* 0x000fec0003800000 */
[----:B------:R-:W-:Y:S01]  /*2a40*/  BPT.TRAP 0x1 ;  /* 0x000000040000795c */ /* 0x000fe20000300000 */
.L_x_490:
[----:B------:R-:W-:Y:S01]  /*2a50*/  IMAD R71, R19, 0x8, R18 ;  /* 0x0000000813477824 */ /* 0x000fe200078e0212 */
[----:B------:R-:W-:Y:S01]  /*2a60*/  SHF.L.U32 R79, R154, 0x1f, RZ ;  /* 0x0000001f9a4f7819 */ /* 0x000fe200000006ff */
[----:B------:R-:W-:Y:S03]  /*2a70*/  BSSY B1, `(.L_x_491) ;  /* 0x0000003000017945 */ /* 0x000fe60003800000 */
[----:B------:R-:W0:Y:S02]  /*2a80*/  SYNCS.PHASECHK.TRANS64.TRYWAIT P6, [R71+URZ+0x16890], R79 ;  /* 0x0168904f470075a7 */ /* 0x000e2400080c017f */
[----:B0-----:R-:W-:Y:S05]  /*2a90*/  @!P6 BRA `(.L_x_492) ;  /* 0x000001200044e947 */ /* 0x001fea0003800000 */
.L_x_718:
[----:B------:R-:W-:Y:S05]  /*2aa0*/  BSYNC B1 ;  /* 0x0000000000017941 */ /* 0x000fea0003800000 */
.L_x_491:
[----:B------:R-:W-:-:S03]  /*2ab0*/  UMOV UR4, 0xffffffff ;  /* 0xffffffff00047882 */ /* 0x000fc60000000000 */
[----:B------:R-:W-:Y:S05]  /*2ac0*/  BRA.DIV UR4, `(.L_x_493) ;  /* 0x00000122044c7947 */ /* 0x000fea000b800000 */
[----:B------:R1:W2:Y:S04]  /*2ad0*/  SHFL.IDX PT, R81, R85, RZ, 0x1c1f ;  /* 0x001c1fff55517589 */ /* 0x0002a800000e0000 */
[----:B------:R1:W3:Y:S02]  /*2ae0*/  SHFL.IDX PT, R14, R84, RZ, 0x1c1f ;  /* 0x001c1fff540e7589 */ /* 0x0002e400000e0000 */
.L_x_722:
[----:B------:R-:W-:Y:S04]  /*2af0*/  BSSY B1, `(.L_x_494) ;  /* 0x0000068000017945 */ /* 0x000fe80003800000 */
[----:B------:R-:W-:Y:S05]  /*2b00*/  @P3 BRA `(.L_x_495) ;  /* 0x0000000400983947 */ /* 0x000fea0003800000 */
[----:B------:R-:W-:Y:S04]  /*2b10*/  BSSY B2, `(.L_x_496) ;  /* 0x0000033000027945 */ /* 0x000fe80003800000 */
[----:B------:R-:W-:Y:S05]  /*2b20*/  @P1 BRA `(.L_x_497) ;  /* 0x0000000000c41947 */ /* 0x000fea0003800000 */
[----:B------:R4:W0:Y:S01]  /*2b30*/  LDS.128 R8, [R73+0xe000] ;  /* 0x00e0000049087984 */ /* 0x0008220000000c00 */
[C---:B---3--:R-:W-:Y:S01]  /*2b40*/  LEA R12, P3, R16.reuse, R14, 0x1 ;  /* 0x0000000e100c7211 */ /* 0x048fe200078608ff */
[----:B------:R-:W-:Y:S03]  /*2b50*/  BSSY B3, `(.L_x_498) ;  /* 0x000002d000037945 */ /* 0x000fe60003800000 */
[----:B--2---:R-:W-:Y:S02]  /*2b60*/  LEA.HI.X R13, R16, R81, R17, 0x1, P3 ;  /* 0x00000051100d7211 */ /* 0x004fe400018f0c11 */
[----:B------:R-:W-:-:S13]  /*2b70*/  ISETP.GE.AND P3, PT, R22, R80, PT ;  /* 0x000000501600720c */ /* 0x000fda0003f66270 */
[----:B----4-:R-:W-:Y:S05]  /*2b80*/  @P3 BRA `(.L_x_499) ;  /* 0x0000000000a43947 */ /* 0x010fea0003800000 */
[----:B------:R-:W-:Y:S01]  /*2b90*/  SHF.R.U64 R48, R48, 0x10, R49 ;  /* 0x0000001030307819 */ /* 0x000fe20000001231 */
[----:B0-----:R-:W-:Y:S01]  /*2ba0*/  IMAD.MOV.U32 R15, RZ, RZ, R11 ;  /* 0x000000ffff0f7224 */ /* 0x001fe200078e000b */
[--C-:B------:R-:W-:Y:S01]  /*2bb0*/  SHF.R.U64 R92, R50, 0x10, R51.reuse ;  /* 0x00000010325c7819 */ /* 0x100fe20000001233 */
[----:B------:R-:W-:Y:S01]  /*2bc0*/  HADD2.F32 R11, -RZ, R9.H1_H1 ;  /* 0x30000009ff0b7230 */ /* 0x000fe20000004100 */
[----:B------:R-:W-:Y:S01]  /*2bd0*/  SHF.R.U32.HI R51, RZ, 0x10, R51 ;  /* 0x00000010ff337819 */ /* 0x000fe20000011633 */
[----:B------:R-:W-:Y:S01]  /*2be0*/  HADD2.F32 R50, -RZ, R48.H0_H0 ;  /* 0x20000030ff327230 */ /* 0x000fe20000004100 */
[----:B------:R-:W-:Y:S01]  /*2bf0*/  SHF.R.U32.HI R49, RZ, 0x10, R49 ;  /* 0x00000010ff317819 */ /* 0x000fe20000011631 */
[----:B------:R-:W-:Y:S02]  /*2c00*/  HADD2.F32 R92, -RZ, R92.H0_H0 ;  /* 0x2000005cff5c7230 */ /* 0x000fe40000004100 */
[----:B------:R-:W-:Y:S02]  /*2c10*/  HADD2.F32 R51, -RZ, R51.H0_H0 ;  /* 0x20000033ff337230 */ /* 0x000fe40000004100 */
[----:B------:R-:W-:-:S02]  /*2c20*/  HADD2.F32 R9, -RZ, R9.H0_H0 ;  /* 0x20000009ff097230 */ /* 0x000fc40000004100 */
[-C--:B------:R-:W-:Y:S01]  /*2c30*/  FMUL.FTZ R94, R11, R92.reuse ;  /* 0x0000005c0b5e7220 */ /* 0x080fe20000410000 */
[--C-:B------:R-:W-:Y:S02]  /*2c40*/  HADD2.F32 R48, -RZ, R15.reuse.H1_H1 ;  /* 0x3000000fff307230 */ /* 0x100fe40000004100 */
[----:B------:R-:W-:Y:S02]  /*2c50*/  HADD2.F32 R15, -RZ, R15.H0_H0 ;  /* 0x2000000fff0f7230 */ /* 0x000fe40000004100 */
[C---:B------:R-:W-:Y:S01]  /*2c60*/  FMUL.FTZ R92, R9.reuse, R92 ;  /* 0x0000005c095c7220 */ /* 0x040fe20000410000 */
[----:B------:R-:W-:Y:S02]  /*2c70*/  HADD2.F32 R49, -RZ, R49.H0_H0 ;  /* 0x20000031ff317230 */ /* 0x000fe40000004100 */
[-C--:B------:R-:W-:Y:S01]  /*2c80*/  FMUL.FTZ R96, R48, R51.reuse ;  /* 0x0000003330607220 */ /* 0x080fe20000410000 */
[-C--:B------:R-:W-:Y:S01]  /*2c90*/  FFMA.FTZ R9, R9, R50.reuse, -R94 ;  /* 0x0000003209097223 */ /* 0x080fe2000001085e */
[----:B------:R-:W-:Y:S01]  /*2ca0*/  FMUL.FTZ R51, R15, R51 ;  /* 0x000000330f337220 */ /* 0x000fe20000410000 */
[----:B------:R-:W-:Y:S01]  /*2cb0*/  FFMA.FTZ R92, R11, R50, R92 ;  /* 0x000000320b5c7223 */ /* 0x000fe2000001005c */
[----:B------:R-:W-:Y:S01]  /*2cc0*/  FFMA.FTZ R96, R15, R49, -R96 ;  /* 0x000000310f607223 */ /* 0x000fe20000010860 */
[----:B------:R-:W-:-:S02]  /*2cd0*/  HADD2.F32 R50, -RZ, R93.H0_H0 ;  /* 0x2000005dff327230 */ /* 0x000fc40000004100 */
[----:B------:R-:W-:Y:S01]  /*2ce0*/  FFMA.FTZ R95, R48, R49, R51 ;  /* 0x00000031305f7223 */ /* 0x000fe20000010033 */
[----:B------:R-:W-:Y:S01]  /*2cf0*/  HADD2.F32 R11, -RZ, R8.H1_H1 ;  /* 0x30000008ff0b7230 */ /* 0x000fe20000004100 */
[----:B------:R-:W-:Y:S01]  /*2d00*/  F2FP.F16.F32.PACK_AB R9, R92, R9 ;  /* 0x000000095c09723e */ /* 0x000fe200000000ff */
[----:B------:R-:W-:Y:S02]  /*2d10*/  HADD2.F32 R15, -RZ, R10.H1_H1 ;  /* 0x3000000aff0f7230 */ /* 0x000fe40000004100 */
[----:B------:R-:W-:Y:S02]  /*2d20*/  HADD2.F32 R51, -RZ, R93.H1_H1 ;  /* 0x3000005dff337230 */ /* 0x000fe40000004100 */
[----:B------:R-:W-:Y:S02]  /*2d30*/  HADD2.F32 R8, -RZ, R8.H0_H0 ;  /* 0x20000008ff087230 */ /* 0x000fe40000004100 */
[----:B------:R-:W-:Y:S02]  /*2d40*/  HADD2.F32 R10, -RZ, R10.H0_H0 ;  /* 0x2000000aff0a7230 */ /* 0x000fe40000004100 */
[----:B------:R-:W-:Y:S01]  /*2d50*/  FMUL.FTZ R93, R15, R51 ;  /* 0x000000330f5d7220 */ /* 0x000fe20000410000 */
[----:B------:R-:W-:-:S02]  /*2d60*/  HADD2.F32 R48, -RZ, R91.H0_H0 ;  /* 0x2000005bff307230 */ /* 0x000fc40000004100 */
[----:B------:R-:W-:Y:S02]  /*2d70*/  HADD2.F32 R49, -RZ, R91.H1_H1 ;  /* 0x3000005bff317230 */ /* 0x000fe40000004100 */
[CC--:B------:R-:W-:Y:S01]  /*2d80*/  FMUL.FTZ R91, R11.reuse, R50.reuse ;  /* 0x000000320b5b7220 */ /* 0x0c0fe20000410000 */
[----:B------:R-:W-:Y:S01]  /*2d90*/  FMUL.FTZ R50, R8, R50 ;  /* 0x0000003208327220 */ /* 0x000fe20000410000 */
[----:B------:R-:W-:Y:S02]  /*2da0*/  FMUL.FTZ R94, R10, R51 ;  /* 0x000000330a5e7220 */ /* 0x000fe40000410000 */
[-C--:B------:R-:W-:Y:S01]  /*2db0*/  FFMA.FTZ R91, R8, R48.reuse, -R91 ;  /* 0x00000030085b7223 */ /* 0x080fe2000001085b */
[----:B------:R-:W-:Y:S01]  /*2dc0*/  FFMA.FTZ R50, R11, R48, R50 ;  /* 0x000000300b327223 */ /* 0x000fe20000010032 */
[-C--:B------:R-:W-:Y:S01]  /*2dd0*/  FFMA.FTZ R93, R10, R49.reuse, -R93 ;  /* 0x000000310a5d7223 */ /* 0x080fe2000001085d */
[----:B------:R-:W-:Y:S01]  /*2de0*/  FFMA.FTZ R94, R15, R49, R94 ;  /* 0x000000310f5e7223 */ /* 0x000fe2000001005e */
[----:B------:R-:W-:-:S02]  /*2df0*/  F2FP.F16.F32.PACK_AB R11, R95, R96 ;  /* 0x000000605f0b723e */ /* 0x000fc400000000ff */
[----:B------:R-:W-:Y:S02]  /*2e00*/  F2FP.F16.F32.PACK_AB R8, R50, R91 ;  /* 0x0000005b3208723e */ /* 0x000fe400000000ff */
[----:B------:R-:W-:-:S07]  /*2e10*/  F2FP.F16.F32.PACK_AB R10, R94, R93 ;  /* 0x0000005d5e0a723e */ /* 0x000fce00000000ff */
.L_x_499:
[----:B------:R-:W-:Y:S05]  /*2e20*/  BSYNC B3 ;  /* 0x0000000000037941 */ /* 0x000fea0003800000 */
.L_x_498:
[----:B0-----:R4:W-:Y:S02]  /*2e30*/  ST.E.128 desc[UR42][R12.64], R8 ;  /* 0x000000080c007985 */ /* 0x0019e4000c101d2a */
.L_x_497:
[----:B------:R-:W-:Y:S05]  /*2e40*/  BSYNC B2 ;  /* 0x0000000000027941 */ /* 0x000fea0003800000 */
.L_x_496:
[----:B------:R-:W-:Y:S05]  /*2e50*/  @P2 BRA `(.L_x_495) ;  /* 0x0000000000c42947 */ /* 0x000fea0003800000 */
[----:B----4-:R4:W0:Y:S01]  /*2e60*/  LDS.128 R8, [R72+0xe000] ;  /* 0x00e0000048087984 */ /* 0x0108220000000c00 */
[C---:B---3--:R-:W-:Y:S01]  /*2e70*/  LEA R12, P3, R2.reuse, R14, 0x1 ;  /* 0x0000000e020c7211 */ /* 0x048fe200078608ff */
[----:B------:R-:W-:Y:S03]  /*2e80*/  BSSY B2, `(.L_x_500) ;  /* 0x000002d000027945 */ /* 0x000fe60003800000 */
[----:B--2---:R-:W-:Y:S02]  /*2e90*/  LEA.HI.X R13, R2, R81, R153, 0x1, P3 ;  /* 0x00000051020d7211 */ /* 0x004fe400018f0c99 */
[----:B------:R-:W-:-:S13]  /*2ea0*/  ISETP.GE.AND P3, PT, R156, R80, PT ;  /* 0x000000509c00720c */ /* 0x000fda0003f66270 */
[----:B----4-:R-:W-:Y:S05]  /*2eb0*/  @P3 BRA `(.L_x_501) ;  /* 0x0000000000a43947 */ /* 0x010fea0003800000 */
[--C-:B------:R-:W-:Y:S01]  /*2ec0*/  SHF.R.U64 R44, R44, 0x10, R45.reuse ;  /* 0x000000102c2c7819 */ /* 0x100fe2000000122d */
[----:B0-----:R-:W-:Y:S01]  /*2ed0*/  IMAD.MOV.U32 R14, RZ, RZ, R10 ;  /* 0x000000ffff0e7224 */ /* 0x001fe200078e000a */
[----:B------:R-:W-:Y:S01]  /*2ee0*/  SHF.R.U32.HI R49, RZ, 0x10, R45 ;  /* 0x00000010ff317819 */ /* 0x000fe2000001162d */
[----:B------:R-:W-:Y:S01]  /*2ef0*/  HADD2.F32 R10, -RZ, R9.H1_H1 ;  /* 0x30000009ff0a7230 */ /* 0x000fe20000004100 */
[--C-:B------:R-:W-:Y:S01]  /*2f00*/  SHF.R.U64 R45, R46, 0x10, R47.reuse ;  /* 0x000000102e2d7819 */ /* 0x100fe2000000122f */
[--C-:B------:R-:W-:Y:S01]  /*2f10*/  HADD2.F32 R15, -RZ, R11.reuse.H1_H1 ;  /* 0x3000000bff0f7230 */ /* 0x100fe20000004100 */
[----:B------:R-:W-:Y:S01]  /*2f20*/  SHF.R.U32.HI R48, RZ, 0x10, R47 ;  /* 0x00000010ff307819 */ /* 0x000fe2000001162f */
[----:B------:R-:W-:Y:S02]  /*2f30*/  HADD2.F32 R11, -RZ, R11.H0_H0 ;  /* 0x2000000bff0b7230 */ /* 0x000fe40000004100 */
[----:B------:R-:W-:Y:S02]  /*2f40*/  HADD2.F32 R45, -RZ, R45.H0_H0 ;  /* 0x2000002dff2d7230 */ /* 0x000fe40000004100 */
[----:B------:R-:W-:-:S02]  /*2f50*/  HADD2.F32 R48, -RZ, R48.H0_H0 ;  /* 0x20000030ff307230 */ /* 0x000fc40000004100 */
[----:B------:R-:W-:Y:S02]  /*2f60*/  HADD2.F32 R9, -RZ, R9.H0_H0 ;  /* 0x20000009ff097230 */ /* 0x000fe40000004100 */
[-C--:B------:R-:W-:Y:S01]  /*2f70*/  FMUL.FTZ R50, R10, R45.reuse ;  /* 0x0000002d0a327220 */ /* 0x080fe20000410000 */
[----:B------:R-:W-:Y:S02]  /*2f80*/  HADD2.F32 R44, -RZ, R44.H0_H0 ;  /* 0x2000002cff2c7230 */ /* 0x000fe40000004100 */
[-C--:B------:R-:W-:Y:S01]  /*2f90*/  FMUL.FTZ R92, R15, R48.reuse ;  /* 0x000000300f5c7220 */ /* 0x080fe20000410000 */
[----:B------:R-:W-:Y:S02]  /*2fa0*/  HADD2.F32 R46, -RZ, R49.H0_H0 ;  /* 0x20000031ff2e7230 */ /* 0x000fe40000004100 */
[----:B------:R-:W-:Y:S01]  /*2fb0*/  FMUL.FTZ R48, R11, R48 ;  /* 0x000000300b307220 */ /* 0x000fe20000410000 */
[C---:B------:R-:W-:Y:S01]  /*2fc0*/  FMUL.FTZ R45, R9.reuse, R45 ;  /* 0x0000002d092d7220 */ /* 0x040fe20000410000 */
[----:B------:R-:W-:Y:S01]  /*2fd0*/  FFMA.FTZ R50, R9, R44, -R50 ;  /* 0x0000002c09327223 */ /* 0x000fe20000010832 */
[----:B------:R-:W-:-:S02]  /*2fe0*/  HADD2.F32 R9, -RZ, R8.H1_H1 ;  /* 0x30000008ff097230 */ /* 0x000fc40000004100 */
[----:B------:R-:W-:Y:S01]  /*2ff0*/  FFMA.FTZ R51, R15, R46, R48 ;  /* 0x0000002e0f337223 */ /* 0x000fe20000010030 */
[----:B------:R-:W-:Y:S01]  /*3000*/  FFMA.FTZ R49, R10, R44, R45 ;  /* 0x0000002c0a317223 */ /* 0x000fe2000001002d */
[----:B------:R-:W-:Y:S02]  /*3010*/  HADD2.F32 R15, -RZ, R90.H1_H1 ;  /* 0x3000005aff0f7230 */ /* 0x000fe40000004100 */
[----:B------:R-:W-:Y:S01]  /*3020*/  FFMA.FTZ R92, R11, R46, -R92 ;  /* 0x0000002e0b5c7223 */ /* 0x000fe2000001085c */
[----:B------:R-:W-:Y:S02]  /*3030*/  HADD2.F32 R8, -RZ, R8.H0_H0 ;  /* 0x20000008ff087230 */ /* 0x000fe40000004100 */
[----:B------:R-:W-:Y:S02]  /*3040*/  HADD2.F32 R45, -RZ, R90.H0_H0 ;  /* 0x2000005aff2d7230 */ /* 0x000fe40000004100 */
[----:B------:R-:W-:Y:S01]  /*3050*/  FMUL.FTZ R47, R9, R15 ;  /* 0x0000000f092f7220 */ /* 0x000fe20000410000 */
[----:B------:R-:W-:-:S02]  /*3060*/  HADD2.F32 R10, -RZ, R14.H1_H1 ;  /* 0x3000000eff0a7230 */ /* 0x000fc40000004100 */
[----:B------:R-:W-:Y:S01]  /*3070*/  FMUL.FTZ R44, R8, R15 ;  /* 0x0000000f082c7220 */ /* 0x000fe20000410000 */
[----:B------:R-:W-:Y:S02]  /*3080*/  HADD2.F32 R14, -RZ, R14.H0_H0 ;  /* 0x2000000eff0e7230 */ /* 0x000fe40000004100 */
[--C-:B------:R-:W-:Y:S02]  /*3090*/  HADD2.F32 R11, -RZ, R89.reuse.H1_H1 ;  /* 0x30000059ff0b7230 */ /* 0x100fe40000004100 */
[-C--:B------:R-:W-:Y:S01]  /*30a0*/  FMUL.FTZ R15, R10, R45.reuse ;  /* 0x0000002d0a0f7220 */ /* 0x080fe20000410000 */
[----:B------:R-:W-:Y:S02]  /*30b0*/  HADD2.F32 R89, -RZ, R89.H0_H0 ;  /* 0x20000059ff597230 */ /* 0x000fe40000004100 */
[----:B------:R-:W-:Y:S01]  /*30c0*/  FMUL.FTZ R45, R14, R45 ;  /* 0x0000002d0e2d7220 */ /* 0x000fe20000410000 */
[-C--:B------:R-:W-:Y:S01]  /*30d0*/  FFMA.FTZ R47, R8, R11.reuse, -R47 ;  /* 0x0000000b082f7223 */ /* 0x080fe2000001082f */
[----:B------:R-:W-:Y:S01]  /*30e0*/  FFMA.FTZ R44, R9, R11, R44 ;  /* 0x0000000b092c7223 */ /* 0x000fe2000001002c */
[-C--:B------:R-:W-:Y:S01]  /*30f0*/  FFMA.FTZ R15, R14, R89.reuse, -R15 ;  /* 0x000000590e0f7223 */ /* 0x080fe2000001080f */
[----:B------:R-:W-:Y:S01]  /*3100*/  FFMA.FTZ R10, R10, R89, R45 ;  /* 0x000000590a0a7223 */ /* 0x000fe2000001002d */
[----:B------:R-:W-:-:S02]  /*3110*/  F2FP.F16.F32.PACK_AB R9, R49, R50 ;  /* 0x000000323109723e */ /* 0x000fc400000000ff */
[----:B------:R-:W-:Y:S02]  /*3120*/  F2FP.F16.F32.PACK_AB R11, R51, R92 ;  /* 0x0000005c330b723e */ /* 0x000fe400000000ff */
[----:B------:R-:W-:Y:S02]  /*3130*/  F2FP.F16.F32.PACK_AB R8, R44, R47 ;  /* 0x0000002f2c08723e */ /* 0x000fe400000000ff */
[----:B------:R-:W-:-:S07]  /*3140*/  F2FP.F16.F32.PACK_AB R10, R10, R15 ;  /* 0x0000000f0a0a723e */ /* 0x000fce00000000ff */
.L_x_501:
[----:B------:R-:W-:Y:S05]  /*3150*/  BSYNC B2 ;  /* 0x0000000000027941 */ /* 0x000fea0003800000 */
.L_x_500:
[----:B0-----:R0:W-:Y:S02]  /*3160*/  ST.E.128 desc[UR42][R12.64], R8 ;  /* 0x000000080c007985 */ /* 0x0011e4000c101d2a */
.L_x_495:
[----:B------:R-:W-:Y:S05]  /*3170*/  BSYNC B1 ;  /* 0x0000000000017941 */ /* 0x000fea0003800000 */
.L_x_494:
[----:B------:R-:W-:-:S03]  /*3180*/  UMOV UR4, 0xffffffff ;  /* 0xffffffff00047882 */ /* 0x000fc60000000000 */
[----:B------:R-:W-:Y:S05]  /*3190*/  BRA.DIV UR4, `(.L_x_502) ;  /* 0x0000011a04e07947 */ /* 0x000fea000b800000 */
[----:B-1----:R-:W1:Y:S04]  /*31a0*/  SHFL.IDX PT, R85, R85, 0x1, 0x1c1f ;  /* 0x003c1f0055557f89 */ /* 0x002e6800000e0000 */
[----:B---3--:R3:W0:Y:S02]  /*31b0*/  SHFL.IDX PT, R14, R84, 0x1, 0x1c1f ;  /* 0x003c1f00540e7f89 */ /* 0x00862400000e0000 */
.L_x_726:
[----:B------:R-:W-:Y:S05]  /*31c0*/  @P4 BRA `(.L_x_503) ;  /* 0x0000001c00fc4947 */ /* 0x000fea0003800000 */
[----:B------:R-:W-:Y:S04]  /*31d0*/  BSSY B1, `(.L_x_504) ;  /* 0x0000033000017945 */ /* 0x000fe80003800000 */
[----:B------:R-:W-:Y:S05]  /*31e0*/  @P1 BRA `(.L_x_505) ;  /* 0x0000000000c41947 */ /* 0x000fea0003800000 */
[----:B0---4-:R0:W4:Y:S01]  /*31f0*/  LDS.128 R8, [R73+0x11000] ;  /* 0x0110000049087984 */ /* 0x0111220000000c00 */
[C---:B------:R-:W-:Y:S01]  /*3200*/  LEA R12, P3, R16.reuse, R14, 0x1 ;  /* 0x0000000e100c7211 */ /* 0x040fe200078608ff */
[----:B------:R-:W-:Y:S03]  /*3210*/  BSSY B2, `(.L_x_506) ;  /* 0x000002d000027945 */ /* 0x000fe60003800000 */
[----:B-1----:R-:W-:Y:S02]  /*3220*/  LEA.HI.X R13, R16, R85, R17, 0x1, P3 ;  /* 0x00000055100d7211 */ /* 0x002fe400018f0c11 */
[----:B------:R-:W-:-:S13]  /*3230*/  ISETP.GE.AND P3, PT, R22, R80, PT ;  /* 0x000000501600720c */ /* 0x000fda0003f66270 */
[----:B0-----:R-:W-:Y:S05]  /*3240*/  @P3 BRA `(.L_x_507) ;  /* 0x0000000000a43947 */ /* 0x001fea0003800000 */
[----:B------:R-:W-:Y:S01]  /*3250*/  SHF.R.U64 R46, R40, 0x10, R41 ;  /* 0x00000010282e7819 */ /* 0x000fe20000001229 */
[----:B----4-:R-:W-:Y:S01]  /*3260*/  IMAD.MOV.U32 R15, RZ, RZ, R10 ;  /* 0x000000ffff0f7224 */ /* 0x010fe200078e000a */
[--C-:B------:R-:W-:Y:S01]  /*3270*/  SHF.R.U64 R40, R42, 0x10, R43.reuse ;  /* 0x000000102a287819 */ /* 0x100fe2000000122b */
[--C-:B------:R-:W-:Y:S01]  /*3280*/  HADD2.F32 R10, -RZ, R9.reuse.H1_H1 ;  /* 0x30000009ff0a7230 */ /* 0x100fe20000004100 */
[----:B------:R-:W-:Y:S01]  /*3290*/  SHF.R.U32.HI R44, RZ, 0x10, R43 ;  /* 0x00000010ff2c7819 */ /* 0x000fe2000001162b */
[----:B------:R-:W-:Y:S01]  /*32a0*/  HADD2.F32 R9, -RZ, R9.H0_H0 ;  /* 0x20000009ff097230 */ /* 0x000fe20000004100 */
[----:B------:R-:W-:Y:S01]  /*32b0*/  SHF.R.U32.HI R45, RZ, 0x10, R41 ;  /* 0x00000010ff2d7819 */ /* 0x000fe20000011629 */
[----:B------:R-:W-:Y:S02]  /*32c0*/  HADD2.F32 R43, -RZ, R40.H0_H0 ;  /* 0x20000028ff2b7230 */ /* 0x000fe40000004100 */
[----:B------:R-:W-:Y:S02]  /*32d0*/  HADD2.F32 R40, -RZ, R11.H1_H1 ;  /* 0x3000000bff287230 */ /* 0x000fe40000004100 */
[----:B------:R-:W-:-:S02]  /*32e0*/  HADD2.F32 R44, -RZ, R44.H0_H0 ;  /* 0x2000002cff2c7230 */ /* 0x000fc40000004100 */
[----:B------:R-:W-:Y:S02]  /*32f0*/  HADD2.F32 R11, -RZ, R11.H0_H0 ;  /* 0x2000000bff0b7230 */ /* 0x000fe40000004100 */
[----:B------:R-:W-:Y:S02]  /*3300*/  HADD2.F32 R41, -RZ, R46.H0_H0 ;  /* 0x2000002eff297230 */ /* 0x000fe40000004100 */
[-C--:B------:R-:W-:Y:S01]  /*3310*/  FMUL.FTZ R46, R10, R43.reuse ;  /* 0x0000002b0a2e7220 */ /* 0x080fe20000410000 */
[----:B------:R-:W-:Y:S02]  /*3320*/  HADD2.F32 R42, -RZ, R45.H0_H0 ;  /* 0x2000002dff2a7230 */ /* 0x000fe40000004100 */
[-C--:B------:R-:W-:Y:S01]  /*3330*/  FMUL.FTZ R45, R11, R44.reuse ;  /* 0x0000002c0b2d7220 */ /* 0x080fe20000410000 */
[C---:B------:R-:W-:Y:S01]  /*3340*/  FMUL.FTZ R43, R9.reuse, R43 ;  /* 0x0000002b092b7220 */ /* 0x040fe20000410000 */
[C---:B------:R-:W-:Y:S01]  /*3350*/  FMUL.FTZ R48, R40.reuse, R44 ;  /* 0x0000002c28307220 */ /* 0x040fe20000410000 */
[-C--:B------:R-:W-:Y:S01]  /*3360*/  FFMA.FTZ R46, R9, R41.reuse, -R46 ;  /* 0x00000029092e7223 */ /* 0x080fe2000001082e */
[----:B------:R-:W-:Y:S01]  /*3370*/  FFMA.FTZ R45, R40, R42, R45 ;  /* 0x0000002a282d7223 */ /* 0x000fe2000001002d */
[----:B------:R-:W-:Y:S01]  /*3380*/  FFMA.FTZ R43, R10, R41, R43 ;  /* 0x000000290a2b7223 */ /* 0x000fe2000001002b */
[----:B------:R-:W-:-:S02]  /*3390*/  HADD2.F32 R40, -RZ, R87.H0_H0 ;  /* 0x20000057ff287230 */ /* 0x000fc40000004100 */
[----:B------:R-:W-:Y:S01]  /*33a0*/  FFMA.FTZ R48, R11, R42, -R48 ;  /* 0x0000002a0b307223 */ /* 0x000fe20000010830 */
[----:B------:R-:W-:Y:S02]  /*33b0*/  HADD2.F32 R87, -RZ, R87.H1_H1 ;  /* 0x30000057ff577230 */ /* 0x000fe40000004100 */
[--C-:B------:R-:W-:Y:S02]  /*33c0*/  HADD2.F32 R9, -RZ, R8.reuse.H1_H1 ;  /* 0x30000008ff097230 */ /* 0x100fe40000004100 */
[--C-:B------:R-:W-:Y:S02]  /*33d0*/  HADD2.F32 R10, -RZ, R15.reuse.H1_H1 ;  /* 0x3000000fff0a7230 */ /* 0x100fe40000004100 */
[----:B------:R-:W-:Y:S02]  /*33e0*/  HADD2.F32 R8, -RZ, R8.H0_H0 ;  /* 0x20000008ff087230 */ /* 0x000fe40000004100 */
[----:B------:R-:W-:Y:S01]  /*33f0*/  FMUL.FTZ R41, R9, R40 ;  /* 0x0000002809297220 */ /* 0x000fe20000410000 */
[----:B------:R-:W-:-:S02]  /*3400*/  HADD2.F32 R15, -RZ, R15.H0_H0 ;  /* 0x2000000fff0f7230 */ /* 0x000fc40000004100 */
[-C--:B------:R-:W-:Y:S01]  /*3410*/  FMUL.FTZ R42, R10, R87.reuse ;  /* 0x000000570a2a7220 */ /* 0x080fe20000410000 */
[--C-:B------:R-:W-:Y:S02]  /*3420*/  HADD2.F32 R11, -RZ, R86.reuse.H0_H0 ;  /* 0x20000056ff0b7230 */ /* 0x100fe40000004100 */
[C---:B------:R-:W-:Y:S01]  /*3430*/  FMUL.FTZ R40, R8.reuse, R40 ;  /* 0x0000002808287220 */ /* 0x040fe20000410000 */
[----:B------:R-:W-:Y:S02]  /*3440*/  HADD2.F32 R86, -RZ, R86.H1_H1 ;  /* 0x30000056ff567230 */ /* 0x000fe40000004100 */
        /* <DEDUP_REMOVED lines=9> */
.L_x_507:
[----:B------:R-:W-:Y:S05]  /*34e0*/  BSYNC B2 ;  /* 0x0000000000027941 */ /* 0x000fea0003800000 */
.L_x_506:
[----:B----4-:R0:W-:Y:S02]  /*34f0*/  ST.E.128 desc[UR42][R12.64], R8 ;  /* 0x000000080c007985 */ /* 0x0101e4000c101d2a */
.L_x_505:
[----:B------:R-:W-:Y:S05]  /*3500*/  BSYNC B1 ;  /* 0x0000000000017941 */ /* 0x000fea0003800000 */
.L_x_504:
[----:B------:R-:W-:Y:S05]  /*3510*/  @P2 BRA `(.L_x_503) ;  /* 0x0000001c00282947 */ /* 0x000fea0003800000 */
[----:B0---4-:R0:W4:Y:S01]  /*3520*/  LDS.128 R8, [R72+0x11000] ;  /* 0x0110000048087984 */ /* 0x0111220000000c00 */
[C---:B------:R-:W-:Y:S01]  /*3530*/  LEA R12, P3, R2.reuse, R14, 0x1 ;  /* 0x0000000e020c7211 */ /* 0x040fe200078608ff */
[----:B------:R-:W-:Y:S03]  /*3540*/  BSSY B1, `(.L_x_508) ;  /* 0x000002d000017945 */ /* 0x000fe60003800000 */
[----:B-1----:R-:W-:Y:S02]  /*3550*/  LEA.HI.X R13, R2, R85, R153, 0x1, P3 ;  /* 0x00000055020d7211 */ /* 0x002fe400018f0c99 */
[----:B------:R-:W-:-:S13]  /*3560*/  ISETP.GE.AND P3, PT, R156, R80, PT ;  /* 0x000000509c00720c */ /* 0x000fda0003f66270 */
[----:B0-----:R-:W-:Y:S05]  /*3570*/  @P3 BRA `(.L_x_509) ;  /* 0x0000000000a43947 */ /* 0x001fea0003800000 */
[--C-:B------:R-:W-:Y:S01]  /*3580*/  SHF.R.U64 R36, R36, 0x10, R37.reuse ;  /* 0x0000001024247819 */ /* 0x100fe20000001225 */
[--C-:B----4-:R-:W-:Y:S01]  /*3590*/  HADD2.F32 R15, -RZ, R11.reuse.H1_H1 ;  /* 0x3000000bff0f7230 */ /* 0x110fe20000004100 */
[----:B------:R-:W-:Y:S01]  /*35a0*/  SHF.R.U32.HI R41, RZ, 0x10, R37 ;  /* 0x00000010ff297819 */ /* 0x000fe20000011625 */
[----:B------:R-:W-:Y:S01]  /*35b0*/  HADD2.F32 R11, -RZ, R11.H0_H0 ;  /* 0x2000000bff0b7230 */ /* 0x000fe20000004100 */
[--C-:B------:R-:W-:Y:S01]  /*35c0*/  SHF.R.U64 R37, R38, 0x10, R39.reuse ;  /* 0x0000001026257819 */ /* 0x100fe20000001227 */
[----:B------:R-:W-:Y:S01]  /*35d0*/  HADD2.F32 R36, -RZ, R36.H0_H0 ;  /* 0x20000024ff247230 */ /* 0x000fe20000004100 */
[----:B------:R-:W-:Y:S01]  /*35e0*/  MOV R14, R10 ;  /* 0x0000000a000e7202 */ /* 0x000fe20000000f00 */
[----:B------:R-:W-:Y:S01]  /*35f0*/  HADD2.F32 R10, -RZ, R9.H1_H1 ;  /* 0x30000009ff0a7230 */ /* 0x000fe20000004100 */
[----:B------:R-:W-:Y:S01]  /*3600*/  SHF.R.U32.HI R40, RZ, 0x10, R39 ;  /* 0x00000010ff287819 */ /* 0x000fe20000011627 */
[----:B------:R-:W-:Y:S02]  /*3610*/  HADD2.F32 R37, -RZ, R37.H0_H0 ;  /* 0x20000025ff257230 */ /* 0x000fe40000004100 */
[----:B------:R-:W-:-:S02]  /*3620*/  HADD2.F32 R9, -RZ, R9.H0_H0 ;  /* 0x20000009ff097230 */ /* 0x000fc40000004100 */
[----:B------:R-:W-:Y:S02]  /*3630*/  HADD2.F32 R40, -RZ, R40.H0_H0 ;  /* 0x20000028ff287230 */ /* 0x000fe40000004100 */
[CC--:B------:R-:W-:Y:S01]  /*3640*/  FMUL.FTZ R42, R10.reuse, R37.reuse ;  /* 0x000000250a2a7220 */ /* 0x0c0fe20000410000 */
[----:B------:R-:W-:Y:S02]  /*3650*/  HADD2.F32 R38, -RZ, R41.H0_H0 ;  /* 0x20000029ff267230 */ /* 0x000fe40000004100 */
[C---:B------:R-:W-:Y:S01]  /*3660*/  FMUL.FTZ R37, R9.reuse, R37 ;  /* 0x0000002509257220 */ /* 0x040fe20000410000 */
[----:B------:R-:W-:Y:S01]  /*3670*/  FFMA.FTZ R42, R9, R36, -R42 ;  /* 0x00000024092a7223 */ /* 0x000fe2000001082a */
[----:B------:R-:W-:Y:S02]  /*3680*/  FMUL.FTZ R44, R15, R40 ;  /* 0x000000280f2c7220 */ /* 0x000fe40000410000 */
[----:B------:R-:W-:Y:S01]  /*3690*/  FFMA.FTZ R39, R10, R36, R37 ;  /* 0x000000240a277223 */ /* 0x000fe20000010025 */
[----:B------:R-:W-:-:S02]  /*36a0*/  HADD2.F32 R36, -RZ, R83.H0_H0 ;  /* 0x20000053ff247230 */ /* 0x000fc40000004100 */
[C---:B------:R-:W-:Y:S01]  /*36b0*/  FMUL.FTZ R40, R11.reuse, R40 ;  /* 0x000000280b287220 */ /* 0x040fe20000410000 */
[----:B------:R-:W-:Y:S02]  /*36c0*/  HADD2.F32 R83, -RZ, R83.H1_H1 ;  /* 0x30000053ff537230 */ /* 0x000fe40000004100 */
[-C--:B------:R-:W-:Y:S01]  /*36d0*/  FFMA.FTZ R44, R11, R38.reuse, -R44 ;  /* 0x000000260b2c7223 */ /* 0x080fe2000001082c */
[----:B------:R-:W-:Y:S02]  /*36e0*/  HADD2.F32 R9, -RZ, R8.H1_H1 ;  /* 0x30000008ff097230 */ /* 0x000fe40000004100 */
[----:B------:R-:W-:Y:S01]  /*36f0*/  FFMA.FTZ R43, R15, R38, R40 ;  /* 0x000000260f2b7223 */ /* 0x000fe20000010028 */
[----:B------:R-:W-:Y:S02]  /*3700*/  HADD2.F32 R10, -RZ, R14.H1_H1 ;  /* 0x3000000eff0a7230 */ /* 0x000fe40000004100 */
[----:B------:R-:W-:Y:S02]  /*3710*/  HADD2.F32 R8, -RZ, R8.H0_H0 ;  /* 0x20000008ff087230 */ /* 0x000fe40000004100 */
[----:B------:R-:W-:Y:S01]  /*3720*/  FMUL.FTZ R37, R9, R36 ;  /* 0x0000002409257220 */ /* 0x000fe20000410000 */
[----:B------:R-:W-:-:S02]  /*3730*/  HADD2.F32 R14, -RZ, R14.H0_H0 ;  /* 0x2000000eff0e7230 */ /* 0x000fc40000004100 */
[-C--:B------:R-:W-:Y:S01]  /*3740*/  FMUL.FTZ R41, R10, R83.reuse ;  /* 0x000000530a297220 */ /* 0x080fe20000410000 */
[--C-:B------:R-:W-:Y:S02]  /*3750*/  HADD2.F32 R11, -RZ, R82.reuse.H0_H0 ;  /* 0x20000052ff0b7230 */ /* 0x100fe40000004100 */
[----:B------:R-:W-:Y:S01]  /*3760*/  FMUL.FTZ R36, R8, R36 ;  /* 0x0000002408247220 */ /* 0x000fe20000410000 */
        /* <DEDUP_REMOVED lines=10> */
.L_x_509:
[----:B------:R-:W-:Y:S05]  /*3810*/  BSYNC B1 ;  /* 0x0000000000017941 */ /* 0x000fea0003800000 */
.L_x_508:
[----:B----4-:R0:W-:Y:S01]  /*3820*/  ST.E.128 desc[UR42][R12.64], R8 ;  /* 0x000000080c007985 */ /* 0x0101e2000c101d2a */
[----:B------:R-:W-:Y:S05]  /*3830*/  BRA `(.L_x_503) ;  /* 0x0000001800607947 */ /* 0x000fea0003800000 */
.L_x_485:
[C---:B------:R-:W-:Y:S01]  /*3840*/  ISETP.GE.AND P3, PT, R152.reuse, R78, PT ;  /* 0x0000004e9800720c */ /* 0x040fe20003f66270 */
[----:B------:R-:W-:Y:S01]  /*3850*/  VIADD R44, R152, 0x60 ;  /* 0x00000060982c7836 */ /* 0x000fe20000000000 */
[----:B------:R-:W-:Y:S02]  /*3860*/  CS2R R38, SRZ ;  /* 0x0000000000267805 */ /* 0x000fe4000001ff00 */
[----:B------:R-:W-:Y:S02]  /*3870*/  CS2R R42, SRZ ;  /* 0x00000000002a7805 */ /* 0x000fe4000001ff00 */
[----:B------:R-:W-:Y:S02]  /*3880*/  ISETP.GE.OR P3, PT, R16, R80, P3 ;  /* 0x000000501000720c */ /* 0x000fe40001f66670 */
[----:B------:R-:W-:-:S11]  /*3890*/  CS2R R40, SRZ ;  /* 0x0000000000287805 */ /* 0x000fd6000001ff00 */
[----:B------:R-:W0:Y:S01]  /*38a0*/  @!P3 LDC.64 R12, c[0x0][0x3e8] ;  /* 0x0000fa00ff0cbb82 */ /* 0x000e220000000a00 */
[----:B------:R-:W-:-:S05]  /*38b0*/  @!P3 IADD3 R14, P4, R52, R10, RZ ;  /* 0x0000000a340eb210 */ /* 0x000fca0007f9e0ff */
[----:B------:R-:W-:Y:S01]  /*38c0*/  @!P3 IMAD.X R15, R79, 0x1, R35, P4 ;  /* 0x000000014f0fb824 */ /* 0x000fe200020e0623 */
[----:B------:R-:W-:-:S05]  /*38d0*/  @!P3 IADD3 R36, P4, R56, R8, RZ ;  /* 0x000000083824b210 */ /* 0x000fca0007f9e0ff */
[----:B------:R-:W-:Y:S01]  /*38e0*/  @!P3 IMAD.X R37, R71, 0x1, R31, P4 ;  /* 0x000000014725b824 */ /* 0x000fe200020e061f */
[----:B0-----:R-:W-:-:S04]  /*38f0*/  @!P3 LEA R12, P4, R14, R12, 0x1 ;  /* 0x0000000c0e0cb211 */ /* 0x001fc800078808ff */
[----:B------:R-:W-:Y:S02]  /*3900*/  @!P3 LEA.HI.X R13, R14, R13, R15, 0x1, P4 ;  /* 0x0000000d0e0db211 */ /* 0x000fe400020f0c0f */
[----:B------:R-:W0:Y:S01]  /*3910*/  @!P3 LDC.64 R14, c[0x0][0x400] ;  /* 0x00010000ff0ebb82 */ /* 0x000e220000000a00 */
[----:B------:R-:W-:Y:S01]  /*3920*/  BSSY B1, `(.L_x_510) ;  /* 0x0000022000017945 */ /* 0x000fe20003800000 */
[----:B0-----:R-:W-:-:S04]  /*3930*/  @!P3 LEA R14, P4, R36, R14, 0x1 ;  /* 0x0000000e240eb211 */ /* 0x001fc800078808ff */
[----:B------:R-:W-:Y:S02]  /*3940*/  @!P3 LEA.HI.X R15, R36, R15, R37, 0x1, P4 ;  /* 0x0000000f240fb211 */ /* 0x000fe400020f0c25 */
[----:B------:R-:W-:Y:S02]  /*3950*/  CS2R R36, SRZ ;  /* 0x0000000000247805 */ /* 0x000fe4000001ff00 */
[----:B------:R-:W-:Y:S02]  /*3960*/  ISETP.GE.AND P4, PT, R44, R78, PT ;  /* 0x0000004e2c00720c */ /* 0x000fe40003f86270 */
[----:B------:R-:W-:Y:S02]  /*3970*/  CS2R R46, SRZ ;  /* 0x00000000002e7805 */ /* 0x000fe4000001ff00 */
[----:B------:R-:W-:Y:S01]  /*3980*/  CS2R R50, SRZ ;  /* 0x0000000000327805 */ /* 0x000fe2000001ff00 */
[----:B------:R0:W5:Y:S01]  /*3990*/  @!P3 LDG.E.128 R40, desc[UR42][R14.64] ;  /* 0x0000002a0e28b981 */ /* 0x000162000c1e1d00 */
[----:B------:R-:W-:-:S02]  /*39a0*/  ISETP.GE.OR P4, PT, R16, R80, P4 ;  /* 0x000000501000720c */ /* 0x000fc40002786670 */
[----:B------:R-:W-:Y:S02]  /*39b0*/  CS2R R44, SRZ ;  /* 0x00000000002c7805 */ /* 0x000fe4000001ff00 */
[----:B------:R-:W-:Y:S01]  /*39c0*/  CS2R R48, SRZ ;  /* 0x0000000000307805 */ /* 0x000fe2000001ff00 */
[----:B------:R0:W5:Y:S01]  /*39d0*/  @!P3 LDG.E.128 R36, desc[UR42][R12.64] ;  /* 0x0000002a0c24b981 */ /* 0x000162000c1e1d00 */
[----:B------:R-:W-:-:S07]  /*39e0*/  ISETP.GE.AND P3, PT, R16, R80, PT ;  /* 0x000000501000720c */ /* 0x000fce0003f66270 */
[----:B------:R-:W-:Y:S06]  /*39f0*/  @P4 BRA `(.L_x_511) ;  /* 0x0000000000504947 */ /* 0x000fec0003800000 */
[----:B0-----:R-:W0:Y:S01]  /*3a00*/  LDC.64 R12, c[0x0][0x3f8] ;  /* 0x0000fe00ff0c7b82 */ /* 0x001e220000000a00 */
[----:B------:R-:W-:Y:S01]  /*3a10*/  IMAD.MOV.U32 R11, RZ, RZ, R79 ;  /* 0x000000ffff0b7224 */ /* 0x000fe200078e004f */
[----:B------:R-:W-:Y:S01]  /*3a20*/  MOV R9, R71 ;  /* 0x0000004700097202 */ /* 0x000fe20000000f00 */
[----:B------:R-:W-:Y:S01]  /*3a30*/  ULDC.64 UR4, c[0x0][0x3e8] ;  /* 0x0000fa0000047ab9 */ /* 0x000fe20000000a00 */
[----:B0-----:R-:W-:-:S04]  /*3a40*/  IMAD.WIDE.U32 R10, R12, 0x60, R10 ;  /* 0x000000600c0a7825 */ /* 0x001fc800078e000a */
[----:B------:R-:W-:Y:S01]  /*3a50*/  IMAD R13, R13, 0x60, RZ ;  /* 0x000000600d0d7824 */ /* 0x000fe200078e02ff */
[----:B------:R-:W-:-:S04]  /*3a60*/  IADD3 R12, P4, R52, R10, RZ ;  /* 0x0000000a340c7210 */ /* 0x000fc80007f9e0ff */
[----:B------:R-:W-:Y:S02]  /*3a70*/  IADD3.X R13, R35, R11, R13, P4, !PT ;  /* 0x0000000b230d7210 */ /* 0x000fe400027fe40d */
        /* <DEDUP_REMOVED lines=8> */
[----:B------:R-:W-:-:S03]  /*3b00*/  LEA R48, P4, R8, UR4, 0x1 ;  /* 0x0000000408307c11 */ /* 0x000fc6000f8808ff */
[----:B------:R-:W5:Y:S01]  /*3b10*/  LDG.E.128 R44, desc[UR42][R44.64] ;  /* 0x0000002a2c2c7981 */ /* 0x000f62000c1e1d00 */
[----:B------:R-:W-:-:S06]  /*3b20*/  LEA.HI.X R49, R8, UR5, R9, 0x1, P4 ;  /* 0x0000000508317c11 */ /* 0x000fcc000a0f0c09 */
[----:B------:R-:W5:Y:S03]  /*3b30*/  LDG.E.128 R48, desc[UR42][R48.64] ;  /* 0x0000002a30307981 */ /* 0x000f66000c1e1d00 */
.L_x_511:
[----:B------:R-:W-:Y:S05]  /*3b40*/  BSYNC B1 ;  /* 0x0000000000017941 */ /* 0x000fea0003800000 */
.L_x_510:
[----:B-----5:R-:W-:Y:S01]  /*3b50*/  IMAD.MOV.U32 R9, RZ, RZ, R47 ;  /* 0x000000ffff097224 */ /* 0x020fe200078e002f */
[----:B------:R-:W-:Y:S01]  /*3b60*/  UISETP.NE.AND UP0, UPT, UR39, 0x3, UPT ;  /* 0x000000032700788c */ /* 0x000fe2000bf05270 */
[----:B------:R-:W-:Y:S02]  /*3b70*/  IMAD.MOV.U32 R10, RZ, RZ, R44 ;  /* 0x000000ffff0a7224 */ /* 0x000fe400078e002c */
[----:B------:R-:W-:Y:S02]  /*3b80*/  IMAD.MOV.U32 R11, RZ, RZ, R45 ;  /* 0x000000ffff0b7224 */ /* 0x000fe400078e002d */
[----:B------:R-:W-:Y:S01]  /*3b90*/  IMAD.MOV.U32 R8, RZ, RZ, R46 ;  /* 0x000000ffff087224 */ /* 0x000fe200078e002e */
[----:B------:R-:W-:Y:S01]  /*3ba0*/  PRMT R90, R10, 0x5410, R9 ;  /* 0x000054100a5a7816 */ /* 0x000fe20000000009 */
[----:B------:R-:W-:Y:S01]  /*3bb0*/  IMAD.MOV.U32 R9, RZ, RZ, R51 ;  /* 0x000000ffff097224 */ /* 0x000fe200078e0033 */
[----:B------:R-:W-:Y:S01]  /*3bc0*/  PRMT R93, R11, 0x7610, R93 ;  /* 0x000076100b5d7816 */ /* 0x000fe2000000005d */
[----:B------:R-:W-:Y:S01]  /*3bd0*/  IMAD.MOV.U32 R11, RZ, RZ, R49 ;  /* 0x000000ffff0b7224 */ /* 0x000fe200078e0031 */
[----:B------:R-:W-:Y:S01]  /*3be0*/  PRMT R91, R91, 0x5410, R8 ;  /* 0x000054105b5b7816 */ /* 0x000fe20000000008 */
[----:B------:R-:W-:Y:S01]  /*3bf0*/  IMAD.MOV.U32 R10, RZ, RZ, R48 ;  /* 0x000000ffff0a7224 */ /* 0x000fe200078e0030 */
[----:B------:R-:W-:-:S02]  /*3c00*/  MOV R8, R50 ;  /* 0x0000003200087202 */ /* 0x000fc40000000f00 */
[----:B------:R-:W-:Y:S02]  /*3c10*/  PLOP3.LUT P5, PT, PT, PT, UP0, 0x80, 0x0 ;  /* 0x000000000000781c */ /* 0x000fe40003faf008 */
[----:B------:R-:W-:Y:S01]  /*3c20*/  PRMT R92, R9, 0x5410, R8 ;  /* 0x00005410095c7816 */ /* 0x000fe20000000008 */
[----:B------:R-:W-:Y:S01]  /*3c30*/  IMAD.MOV.U32 R8, RZ, RZ, R38 ;  /* 0x000000ffff087224 */ /* 0x000fe200078e0026 */
[----:B------:R-:W-:Y:S01]  /*3c40*/  PRMT R93, R93, 0x5410, R11 ;  /* 0x000054105d5d7816 */ /* 0x000fe2000000000b */
[----:B------:R-:W-:Y:S01]  /*3c50*/  IMAD.MOV.U32 R11, RZ, RZ, R37 ;  /* 0x000000ffff0b7224 */ /* 0x000fe200078e0025 */
[----:B------:R-:W-:Y:S01]  /*3c60*/  PRMT R91, R10, 0x7610, R91 ;  /* 0x000076100a5b7816 */ /* 0x000fe2000000005b */
[----:B------:R-:W-:Y:S01]  /*3c70*/  IMAD.MOV.U32 R10, RZ, RZ, R36 ;  /* 0x000000ffff0a7224 */ /* 0x000fe200078e0024 */
[----:B------:R-:W-:Y:S02]  /*3c80*/  MOV R9, R39 ;  /* 0x0000002700097202 */ /* 0x000fe40000000f00 */
[----:B------:R-:W-:Y:S01]  /*3c90*/  PRMT R94, R8, 0x7610, R94 ;  /* 0x00007610085e7816 */ /* 0x000fe2000000005e */
[----:B------:R-:W-:Y:S01]  /*3ca0*/  IMAD.MOV.U32 R8, RZ, RZ, R42 ;  /* 0x000000ffff087224 */ /* 0x000fe200078e002a */
[----:B------:R-:W-:Y:S01]  /*3cb0*/  PRMT R98, R98, 0x5410, R9 ;  /* 0x0000541062627816 */ /* 0x000fe20000000009 */
[----:B------:R-:W-:Y:S01]  /*3cc0*/  IMAD.MOV.U32 R9, RZ, RZ, R43 ;  /* 0x000000ffff097224 */ /* 0x000fe200078e002b */
[----:B------:R-:W-:Y:S01]  /*3cd0*/  PRMT R100, R11, 0x7610, R100 ;  /* 0x000076100b647816 */ /* 0x000fe20000000064 */
[----:B------:R-:W-:Y:S01]  /*3ce0*/  IMAD.MOV.U32 R11, RZ, RZ, R41 ;  /* 0x000000ffff0b7224 */ /* 0x000fe200078e0029 */
[----:B------:R-:W-:-:S02]  /*3cf0*/  PRMT R97, R97, 0x5410, R10 ;  /* 0x0000541061617816 */ /* 0x000fc4000000000a */
[----:B------:R-:W-:Y:S02]  /*3d00*/  MOV R10, R40 ;  /* 0x00000028000a7202 */ /* 0x000fe40000000f00 */
[----:B------:R-:W-:Y:S02]  /*3d10*/  PRMT R94, R94, 0x5410, R8 ;  /* 0x000054105e5e7816 */ /* 0x000fe40000000008 */
[----:B------:R-:W-:Y:S02]  /*3d20*/  PRMT R98, R9, 0x7610, R98 ;  /* 0x0000761009627816 */ /* 0x000fe40000000062 */
[----:B------:R-:W-:Y:S02]  /*3d30*/  PRMT R97, R10, 0x7610, R97 ;  /* 0x000076100a617816 */ /* 0x000fe40000000061 */
[----:B------:R-:W-:Y:S01]  /*3d40*/  PRMT R101, R11, 0x7610, R101 ;  /* 0x000076100b657816 */ /* 0x000fe20000000065 */
[----:B------:R-:W-:Y:S06]  /*3d50*/  @!P5 BRA `(.L_x_512) ;  /* 0x000000000004d947 */ /* 0x000fec0003800000 */
[----:B------:R-:W-:Y:S01]  /*3d60*/  BPT.TRAP 0x1 ;  /* 0x000000040000795c */ /* 0x000fe20000300000 */
.L_x_512:
[----:B------:R-:W-:Y:S01]  /*3d70*/  IMAD R71, R19, 0x8, R18 ;  /* 0x0000000813477824 */ /* 0x000fe200078e0212 */
[----:B------:R-:W-:Y:S01]  /*3d80*/  SHF.L.U32 R79, R154, 0x1f, RZ ;  /* 0x0000001f9a4f7819 */ /* 0x000fe200000006ff */
[----:B------:R-:W1:Y:S01]  /*3d90*/  LDC R87, c[0x0][0x2f4] ;  /* 0x0000bd00ff577b82 */ /* 0x000e620000000800 */
[----:B------:R-:W-:Y:S02]  /*3da0*/  BSSY B1, `(.L_x_513) ;  /* 0x0000003000017945 */ /* 0x000fe40003800000 */
[----:B------:R-:W2:Y:S02]  /*3db0*/  SYNCS.PHASECHK.TRANS64.TRYWAIT P4, [R71+URZ+0x16890], R79 ;  /* 0x0168904f470075a7 */ /* 0x000ea4000808017f */
[----:B--2---:R-:W-:Y:S05]  /*3dc0*/  @!P4 BRA `(.L_x_514) ;  /* 0x00000110001cc947 */ /* 0x004fea0003800000 */
.L_x_727:
[----:B------:R-:W-:Y:S05]  /*3dd0*/  BSYNC B1 ;  /* 0x0000000000017941 */ /* 0x000fea0003800000 */
.L_x_513:
[----:B------:R-:W-:Y:S01]  /*3de0*/  UMOV UR4, 0xffffffff ;  /* 0xffffffff00047882 */ /* 0x000fe20000000000 */
[----:B-1----:R-:W-:Y:S02]  /*3df0*/  IMAD.IADD R89, R87, 0x1, -R60 ;  /* 0x0000000157597824 */ /* 0x002fe400078e0a3c */
[----:B------:R-:W-:Y:S05]  /*3e00*/  BRA.DIV UR4, `(.L_x_515) ;  /* 0x0000011204207947 */ /* 0x000fea000b800000 */
[----:B------:R1:W3:Y:S04]  /*3e10*/  SHFL.IDX PT, R83, R85, RZ, 0x1c1f ;  /* 0x001c1fff55537589 */ /* 0x0002e800000e0000 */
[----:B------:R1:W4:Y:S02]  /*3e20*/  SHFL.IDX PT, R82, R84, RZ, 0x1c1f ;  /* 0x001c1fff54527589 */ /* 0x00032400000e0000 */
.L_x_731:
[----:B------:R-:W-:Y:S01]  /*3e30*/  ISETP.GE.OR P4, PT, R152, R78, P1 ;  /* 0x0000004e9800720c */ /* 0x000fe20000f86670 */
[----:B------:R-:W-:-:S12]  /*3e40*/  BSSY B1, `(.L_x_516) ;  /* 0x0000071000017945 */ /* 0x000fd80003800000 */
[----:B------:R-:W-:Y:S05]  /*3e50*/  @P4 BRA `(.L_x_517) ;  /* 0x0000000400bc4947 */ /* 0x000fea0003800000 */
[----:B------:R-:W5:Y:S01]  /*3e60*/  S2R R9, SR_TID.X ;  /* 0x0000000000097919 */ /* 0x000f620000002100 */
[----:B------:R-:W-:Y:S01]  /*3e70*/  SEL R8, R60, R89, !P0 ;  /* 0x000000593c087207 */ /* 0x000fe20004000000 */
[----:B------:R-:W-:Y:S01]  /*3e80*/  BSSY B2, `(.L_x_518) ;  /* 0x0000068000027945 */ /* 0x000fe20003800000 */
[----:B----4-:R-:W-:-:S04]  /*3e90*/  LEA R80, P4, R6, R82, 0x1 ;  /* 0x0000005206507211 */ /* 0x010fc800078808ff */
[----:B---3--:R-:W-:Y:S01]  /*3ea0*/  LEA.HI.X R81, R6, R83, R4, 0x1, P4 ;  /* 0x0000005306517211 */ /* 0x008fe200020f0c04 */
[----:B-----5:R-:W-:Y:S01]  /*3eb0*/  VIADD R11, R9, 0xffffff80 ;  /* 0xffffff80090b7836 */ /* 0x020fe20000000000 */
[----:B------:R-:W-:-:S04]  /*3ec0*/  SHF.R.S32.HI R9, RZ, 0x1f, R8 ;  /* 0x0000001fff097819 */ /* 0x000fc80000011408 */
[----:B------:R-:W-:Y:S01]  /*3ed0*/  LEA.HI R8, R9, R8, RZ, 0x4 ;  /* 0x0000000809087211 */ /* 0x000fe200078f20ff */
[----:B------:R-:W-:Y:S01]  /*3ee0*/  IMAD R9, R19, 0x2000, R3 ;  /* 0x0000200013097824 */ /* 0x000fe200078e0203 */
[----:B------:R-:W-:Y:S02]  /*3ef0*/  SHF.R.S32.HI R10, RZ, 0x1f, R11 ;  /* 0x0000001fff0a7819 */ /* 0x000fe4000001140b */
[----:B------:R-:W-:Y:S01]  /*3f00*/  LEA.HI.SX32 R8, R8, R7, 0x1c ;  /* 0x0000000708087211 */ /* 0x000fe200078fe2ff */
[----:B------:R-:W-:Y:S01]  /*3f10*/  IMAD R9, R9, 0x2, R18 ;  /* 0x0000000209097824 */ /* 0x000fe200078e0212 */
[----:B------:R-:W-:Y:S02]  /*3f20*/  LEA.HI R10, R10, R11, RZ, 0x5 ;  /* 0x0000000b0a0a7211 */ /* 0x000fe400078f28ff */
[----:B------:R-:W-:Y:S02]  /*3f30*/  SHF.L.U32 R86, R8, 0x3, RZ ;  /* 0x0000000308567819 */ /* 0x000fe400000006ff */
[----:B------:R-:W-:-:S02]  /*3f40*/  SHF.R.S32.HI R10, RZ, 0x5, R10 ;  /* 0x00000005ff0a7819 */ /* 0x000fc4000001140a */
[----:B------:R-:W-:-:S04]  /*3f50*/  LOP3.LUT R8, R69, 0x38, R86, 0xf8, !PT ;  /* 0x0000003845087812 */ /* 0x000fc800078ef856 */
[----:B------:R-:W-:-:S05]  /*3f60*/  LOP3.LUT R8, R8, R65, RZ, 0x3c, !PT ;  /* 0x0000004108087212 */ /* 0x000fca00078e3cff */
[----:B------:R-:W-:-:S04]  /*3f70*/  IMAD R8, R10, 0x200, R8 ;  /* 0x000002000a087824 */ /* 0x000fc800078e0208 */
[----:B------:R-:W-:-:S05]  /*3f80*/  IMAD R11, R19, 0x2000, R8 ;  /* 0x00002000130b7824 */ /* 0x000fca00078e0208 */
[----:B0-----:R-:W-:Y:S02]  /*3f90*/  LEA R12, R11, R18, 0x1 ;  /* 0x000000120b0c7211 */ /* 0x001fe400078e08ff */
[----:B------:R-:W0:Y:S04]  /*3fa0*/  LDS.128 R8, [R9+0xe400] ;  /* 0x00e4000009087984 */ /* 0x000e280000000c00 */
[----:B------:R-:W3:Y:S01]  /*3fb0*/  LDS.128 R12, [R12+0xe400] ;  /* 0x00e400000c0c7984 */ /* 0x000ee20000000c00 */
[----:B------:R-:W-:Y:S05]  /*3fc0*/  @P3 BRA `(.L_x_519) ;  /* 0x00000004004c3947 */ /* 0x000fea0003800000 */
[--C-:B------:R-:W-:Y:S01]  /*3fd0*/  SHF.R.U64 R36, R36, 0x10, R37.reuse ;  /* 0x0000001024247819 */ /* 0x100fe20000001225 */
[----:B------:R-:W-:Y:S01]  /*3fe0*/  HADD2.F32 R101, -RZ, R101.H0_H0 ;  /* 0x20000065ff657230 */ /* 0x000fe20000004100 */
[----:B------:R-:W-:Y:S01]  /*3ff0*/  SHF.R.U32.HI R95, RZ, 0x10, R37 ;  /* 0x00000010ff5f7819 */ /* 0x000fe20000011625 */
[----:B------:R-:W-:Y:S01]  /*4000*/  HADD2.F32 R100, -RZ, R100.H0_H0 ;  /* 0x20000064ff647230 */ /* 0x000fe20000004100 */
[----:B------:R-:W-:Y:S01]  /*4010*/  SHF.R.U64 R37, R38, 0x10, R39 ;  /* 0x0000001026257819 */ /* 0x000fe20000001227 */
[----:B------:R-:W-:Y:S01]  /*4020*/  HADD2.F32 R36, -RZ, R36.H0_H0 ;  /* 0x20000024ff247230 */ /* 0x000fe20000004100 */
[----:B------:R-:W-:Y:S01]  /*4030*/  SHF.R.U64 R38, R42, 0x10, R43 ;  /* 0x000000102a267819 */ /* 0x000fe2000000122b */
[----:B---3--:R-:W-:Y:S01]  /*4040*/  IMAD.MOV.U32 R42, RZ, RZ, R13 ;  /* 0x000000ffff2a7224 */ /* 0x008fe200078e000d */
[----:B------:R-:W-:Y:S01]  /*4050*/  SHF.R.U64 R40, R40, 0x10, R41 ;  /* 0x0000001028287819 */ /* 0x000fe20000001229 */
[----:B0-----:R-:W-:Y:S01]  /*4060*/  IMAD.MOV.U32 R13, RZ, RZ, R11 ;  /* 0x000000ffff0d7224 */ /* 0x001fe200078e000b */
[----:B------:R-:W-:Y:S01]  /*4070*/  SHF.R.U32.HI R41, RZ, 0x10, R41 ;  /* 0x00000010ff297819 */ /* 0x000fe20000011629 */
[----:B------:R-:W-:Y:S01]  /*4080*/  HADD2.F32 R11, -RZ, R9.H0_H0 ;  /* 0x20000009ff0b7230 */ /* 0x000fe20000004100 */
[----:B------:R-:W-:Y:S01]  /*4090*/  SHF.R.U32.HI R43, RZ, 0x10, R43 ;  /* 0x00000010ff2b7819 */ /* 0x000fe2000001162b */
[--C-:B------:R-:W-:Y:S01]  /*40a0*/  HADD2.F32 R96, -RZ, R42.reuse.H0_H0 ;  /* 0x2000002aff607230 */ /* 0x100fe20000004100 */
[----:B------:R-:W-:Y:S01]  /*40b0*/  SHF.R.U32.HI R39, RZ, 0x10, R39 ;  /* 0x00000010ff277819 */ /* 0x000fe20000011627 */
[----:B------:R-:W-:-:S02]  /*40c0*/  HADD2.F32 R99, -RZ, R42.H1_H1 ;  /* 0x3000002aff637230 */ /* 0x000fc40000004100 */
[----:B------:R-:W-:Y:S02]  /*40d0*/  HADD2.F32 R41, -RZ, R41.H0_H0 ;  /* 0x20000029ff297230 */ /* 0x000fe40000004100 */
[-C--:B------:R-:W-:Y:S01]  /*40e0*/  FMUL.FTZ R102, R96, R101.reuse ;  /* 0x0000006560667220 */ /* 0x080fe20000410000 */
[----:B------:R-:W-:Y:S02]  /*40f0*/  HADD2.F32 R42, -RZ, R9.H1_H1 ;  /* 0x30000009ff2a7230 */ /* 0x000fe40000004100 */
[C---:B------:R-:W-:Y:S01]  /*4100*/  FMUL.FTZ R101, R11.reuse, R101 ;  /* 0x000000650b657220 */ /* 0x040fe20000410000 */
[----:B------:R-:W-:Y:S02]  /*4110*/  HADD2.F32 R95, -RZ, R95.H0_H0 ;  /* 0x2000005fff5f7230 */ /* 0x000fe40000004100 */
[-C--:B------:R-:W-:Y:S01]  /*4120*/  FFMA.FTZ R9, R11, R100.reuse, -R102 ;  /* 0x000000640b097223 */ /* 0x080fe20000010866 */
[-C--:B------:R-:W-:Y:S01]  /*4130*/  FMUL.FTZ R103, R99, R41.reuse ;  /* 0x0000002963677220 */ /* 0x080fe20000410000 */
[----:B------:R-:W-:Y:S01]  /*4140*/  FMUL.FTZ R104, R42, R41 ;  /* 0x000000292a687220 */ /* 0x000fe20000410000 */
[----:B------:R-:W-:Y:S01]  /*4150*/  FFMA.FTZ R11, R96, R100, R101 ;  /* 0x00000064600b7223 */ /* 0x000fe20000010065 */
[----:B------:R-:W-:-:S02]  /*4160*/  HADD2.F32 R41, -RZ, R15.H0_H0 ;  /* 0x2000000fff297230 */ /* 0x000fc40000004100 */
[-C--:B------:R-:W-:Y:S01]  /*4170*/  FFMA.FTZ R42, R42, R95.reuse, -R103 ;  /* 0x0000005f2a2a7223 */ /* 0x080fe20000010867 */
[----:B------:R-:W-:Y:S01]  /*4180*/  FFMA.FTZ R96, R99, R95, R104 ;  /* 0x0000005f63607223 */ /* 0x000fe20000010068 */
[--C-:B------:R-:W-:Y:S02]  /*4190*/  HADD2.F32 R104, -RZ, R98.reuse.H0_H0 ;  /* 0x20000062ff687230 */ /* 0x100fe40000004100 */
[----:B------:R-:W-:Y:S01]  /*41a0*/  HADD2.F32 R100, -RZ, R15.H1_H1 ;  /* 0x3000000fff647230 */ /* 0x000fe20000004100 */
[----:B------:R-:W-:Y:S01]  /*41b0*/  F2FP.F16.F32.PACK_AB R9, R42, R9 ;  /* 0x000000092a09723e */ /* 0x000fe200000000ff */
[----:B------:R-:W-:Y:S02]  /*41c0*/  HADD2.F32 R102, -RZ, R98.H1_H1 ;  /* 0x30000062ff667230 */ /* 0x000fe40000004100 */
[----:B------:R-:W-:Y:S01]  /*41d0*/  FMUL.FTZ R106, R41, R104 ;  /* 0x00000068296a7220 */ /* 0x000fe20000410000 */
[----:B------:R-:W-:Y:S02]  /*41e0*/  HADD2.F32 R15, -RZ, R13.H0_H0 ;  /* 0x2000000dff0f7230 */ /* 0x000fe40000004100 */
[----:B------:R-:W-:-:S02]  /*41f0*/  HADD2.F32 R43, -RZ, R43.H0_H0 ;  /* 0x2000002bff2b7230 */ /* 0x000fc40000004100 */
[----:B------:R-:W-:Y:S02]  /*4200*/  HADD2.F32 R98, -RZ, R13.H1_H1 ;  /* 0x3000000dff627230 */ /* 0x000fe40000004100 */
[C---:B------:R-:W-:Y:S01]  /*4210*/  FMUL.FTZ R104, R15.reuse, R104 ;  /* 0x000000680f687220 */ /* 0x040fe20000410000 */
[----:B------:R-:W-:Y:S02]  /*4220*/  HADD2.F32 R39, -RZ, R39.H0_H0 ;  /* 0x20000027ff277230 */ /* 0x000fe40000004100 */
[-C--:B------:R-:W-:Y:S01]  /*4230*/  FMUL.FTZ R95, R100, R43.reuse ;  /* 0x0000002b645f7220 */ /* 0x080fe20000410000 */
[-C--:B------:R-:W-:Y:S01]  /*4240*/  FFMA.FTZ R13, R15, R102.reuse, -R106 ;  /* 0x000000660f0d7223 */ /* 0x080fe2000001086a */
[C---:B------:R-:W-:Y:S01]  /*4250*/  FMUL.FTZ R43, R98.reuse, R43 ;  /* 0x0000002b622b7220 */ /* 0x040fe20000410000 */
[----:B------:R-:W-:Y:S01]  /*4260*/  FFMA.FTZ R15, R41, R102, R104 ;  /* 0x00000066290f7223 */ /* 0x000fe20000010068 */
[----:B------:R-:W-:Y:S01]  /*4270*/  FFMA.FTZ R98, R98, R39, -R95 ;  /* 0x0000002762627223 */ /* 0x000fe2000001085f */
[----:B------:R-:W-:-:S02]  /*4280*/  HADD2.F32 R104, -RZ, R97.H0_H0 ;  /* 0x20000061ff687230 */ /* 0x000fc40000004100 */
[----:B------:R-:W-:Y:S01]  /*4290*/  FFMA.FTZ R100, R100, R39, R43 ;  /* 0x0000002764647223 */ /* 0x000fe2000001002b */
[----:B------:R-:W-:Y:S02]  /*42a0*/  HADD2.F32 R41, -RZ, R12.H0_H0 ;  /* 0x2000000cff297230 */ /* 0x000fe40000004100 */
[----:B------:R-:W-:Y:S01]  /*42b0*/  HADD2.F32 R95, -RZ, R40.H0_H0 ;  /* 0x20000028ff5f7230 */ /* 0x000fe20000004100 */
[----:B------:R-:W-:Y:S01]  /*42c0*/  F2FP.F16.F32.PACK_AB R98, R98, R13 ;  /* 0x0000000d6262723e */ /* 0x000fe200000000ff */
[----:B------:R-:W-:Y:S01]  /*42d0*/  HADD2.F32 R39, -RZ, R8.H0_H0 ;  /* 0x20000008ff277230 */ /* 0x000fe20000004100 */
[----:B------:R-:W-:Y:S01]  /*42e0*/  F2FP.F16.F32.PACK_AB R13, R96, R11 ;  /* 0x0000000b600d723e */ /* 0x000fe200000000ff */
[----:B------:R-:W-:Y:S01]  /*42f0*/  HADD2.F32 R43, -RZ, R12.H1_H1 ;  /* 0x3000000cff2b7230 */ /* 0x000fe20000004100 */
[----:B------:R-:W-:Y:S01]  /*4300*/  F2FP.F16.F32.PACK_AB R15, R100, R15 ;  /* 0x0000000f640f723e */ /* 0x000fe200000000ff */
[----:B------:R-:W-:Y:S02]  /*4310*/  HADD2.F32 R40, -RZ, R8.H1_H1 ;  /* 0x30000008ff287230 */ /* 0x000fe40000004100 */
[----:B------:R-:W-:Y:S01]  /*4320*/  FMUL.FTZ R8, R41, R104 ;  /* 0x0000006829087220 */ /* 0x000fe20000410000 */
[----:B------:R-:W-:-:S02]  /*4330*/  HADD2.F32 R102, -RZ, R97.H1_H1 ;  /* 0x30000061ff667230 */ /* 0x000fc40000004100 */
[----:B------:R-:W-:Y:S01]  /*4340*/  FMUL.FTZ R12, R39, R104 ;  /* 0x00000068270c7220 */ /* 0x000fe20000410000 */
[-C--:B------:R-:W-:Y:S01]  /*4350*/  FMUL.FTZ R97, R43, R95.reuse ;  /* 0x0000005f2b617220 */ /* 0x080fe20000410000 */
[C---:B------:R-:W-:Y:S01]  /*4360*/  FMUL.FTZ R104, R40.reuse, R95 ;  /* 0x0000005f28687220 */ /* 0x040fe20000410000 */
[----:B------:R-:W-:Y:S02]  /*4370*/  HADD2.F32 R95, -RZ, R38.H0_H0 ;  /* 0x20000026ff5f7230 */ /* 0x000fe40000004100 */
[----:B------:R-:W-:Y:S01]  /*4380*/  FFMA.FTZ R8, R39, R102, -R8 ;  /* 0x0000006627087223 */ /* 0x000fe20000010808 */
[-C--:B------:R-:W-:Y:S01]  /*4390*/  FFMA.FTZ R39, R40, R36.reuse, -R97 ;  /* 0x0000002428277223 */ /* 0x080fe20000010861 */
[----:B------:R-:W-:Y:S01]  /*43a0*/  FFMA.FTZ R97, R43, R36, R104 ;  /* 0x000000242b617223 */ /* 0x000fe20000010068 */
[----:B------:R-:W-:Y:S02]  /*43b0*/  HADD2.F32 R38, -RZ, R14.H0_H0 ;  /* 0x2000000eff267230 */ /* 0x000fe40000004100 */
[----:B------:R-:W-:Y:S01]  /*43c0*/  FFMA.FTZ R12, R41, R102, R12 ;  /* 0x00000066290c7223 */ /* 0x000fe2000001000c */
[----:B------:R-:W-:Y:S01]  /*43d0*/  HADD2.F32 R43, -RZ, R94.H1_H1 ;  /* 0x3000005eff2b7230 */ /* 0x000fe20000004100 */
[----:B------:R-:W-:Y:S01]  /*43e0*/  F2FP.F16.F32.PACK_AB R8, R39, R8 ;  /* 0x000000082708723e */ /* 0x000fe200000000ff */
[----:B------:R-:W-:-:S02]  /*43f0*/  HADD2.F32 R36, -RZ, R10.H0_H0 ;  /* 0x2000000aff247230 */ /* 0x000fc40000004100 */
[----:B------:R-:W-:Y:S02]  /*4400*/  HADD2.F32 R14, -RZ, R14.H1_H1 ;  /* 0x3000000eff0e7230 */ /* 0x000fe40000004100 */
[-C--:B------:R-:W-:Y:S01]  /*4410*/  FMUL.FTZ R99, R38, R43.reuse ;  /* 0x0000002b26637220 */ /* 0x080fe20000410000 */
[----:B------:R-:W-:Y:S02]  /*4420*/  HADD2.F32 R10, -RZ, R10.H1_H1 ;  /* 0x3000000aff0a7230 */ /* 0x000fe40000004100 */
[----:B------:R-:W-:Y:S01]  /*4430*/  FMUL.FTZ R43, R36, R43 ;  /* 0x0000002b242b7220 */ /* 0x000fe20000410000 */
[----:B------:R-:W-:Y:S02]  /*4440*/  HADD2.F32 R41, -RZ, R94.H0_H0 ;  /* 0x2000005eff297230 */ /* 0x000fe40000004100 */
[-C--:B------:R-:W-:Y:S01]  /*4450*/  FMUL.FTZ R101, R14, R95.reuse ;  /* 0x0000005f0e657220 */ /* 0x080fe20000410000 */
[----:B------:R-:W-:Y:S02]  /*4460*/  HADD2.F32 R37, -RZ, R37.H0_H0 ;  /* 0x20000025ff257230 */ /* 0x000fe40000004100 */
[----:B------:R-:W-:Y:S01]  /*4470*/  FMUL.FTZ R95, R10, R95 ;  /* 0x0000005f0a5f7220 */ /* 0x000fe20000410000 */
[----:B------:R-:W-:Y:S01]  /*4480*/  F2FP.F16.F32.PACK_AB R12, R97, R12 ;  /* 0x0000000c610c723e */ /* 0x000fe200000000ff */
[-C--:B------:R-:W-:Y:S01]  /*4490*/  FFMA.FTZ R99, R36, R41.reuse, -R99 ;  /* 0x0000002924637223 */ /* 0x080fe20000010863 */
[----:B------:R-:W-:Y:S01]  /*44a0*/  FFMA.FTZ R43, R38, R41, R43 ;  /* 0x00000029262b7223 */ /* 0x000fe2000001002b */
[-C--:B------:R-:W-:Y:S01]  /*44b0*/  FFMA.FTZ R10, R10, R37.reuse, -R101 ;  /* 0x000000250a0a7223 */ /* 0x080fe20000010865 */
[----:B------:R-:W-:Y:S01]  /*44c0*/  FFMA.FTZ R14, R14, R37, R95 ;  /* 0x000000250e0e7223 */ /* 0x000fe2000001005f */
[----:B------:R-:W-:-:S03]  /*44d0*/  IMAD.MOV.U32 R11, RZ, RZ, R98 ;  /* 0x000000ffff0b7224 */ /* 0x000fc600078e0062 */
[----:B------:R-:W-:Y:S02]  /*44e0*/  F2FP.F16.F32.PACK_AB R10, R10, R99 ;  /* 0x000000630a0a723e */ /* 0x000fe400000000ff */
[----:B------:R-:W-:-:S07]  /*44f0*/  F2FP.F16.F32.PACK_AB R14, R14, R43 ;  /* 0x0000002b0e0e723e */ /* 0x000fce00000000ff */
.L_x_519:
[----:B------:R-:W-:Y:S05]  /*4500*/  BSYNC B2 ;  /* 0x0000000000027941 */ /* 0x000fea0003800000 */
.L_x_518:
[----:B------:R-:W-:Y:S01]  /*4510*/  ISETP.GE.AND P4, PT, R86, R87, PT ;  /* 0x000000575600720c */ /* 0x000fe20003f86270 */
[----:B0-----:R0:W-:-:S12]  /*4520*/  ST.E.128 desc[UR42][R80.64], R8 ;  /* 0x0000000850007985 */ /* 0x0011d8000c101d2a */
[----:B------:R-:W-:-:S05]  /*4530*/  @!P4 IMAD.WIDE R82, R86, 0x2, R82 ;  /* 0x000000025652c825 */ /* 0x000fca00078e0252 */
[----:B---3--:R0:W-:Y:S02]  /*4540*/  @!P4 ST.E.128 desc[UR42][R82.64], R12 ;  /* 0x0000000c5200c985 */ /* 0x0081e4000c101d2a */
.L_x_517:
[----:B------:R-:W-:Y:S05]  /*4550*/  BSYNC B1 ;  /* 0x0000000000017941 */ /* 0x000fea0003800000 */
.L_x_516:
[----:B------:R-:W-:-:S03]  /*4560*/  UMOV UR4, 0xffffffff ;  /* 0xffffffff00047882 */ /* 0x000fc60000000000 */
[----:B------:R-:W-:Y:S05]  /*4570*/  BRA.DIV UR4, `(.L_x_520) ;  /* 0x0000010a04907947 */ /* 0x000fea000b800000 */
[----:B-1----:R-:W1:Y:S04]  /*4580*/  SHFL.IDX PT, R85, R85, 0x1, 0x1c1f ;  /* 0x003c1f0055557f89 */ /* 0x002e6800000e0000 */
[----:B------:R-:W0:Y:S02]  /*4590*/  SHFL.IDX PT, R84, R84, 0x1, 0x1c1f ;  /* 0x003c1f0054547f89 */ /* 0x000e2400000e0000 */
.L_x_735:
[----:B0-----:R-:W-:-:S05]  /*45a0*/  VIADD R8, R152, 0x60 ;  /* 0x0000006098087836 */ /* 0x001fca0000000000 */
[----:B------:R-:W-:-:S13]  /*45b0*/  ISETP.GE.OR P4, PT, R8, R78, P1 ;  /* 0x0000004e0800720c */ /* 0x000fda0000f86670 */
[----:B------:R-:W-:Y:S05]  /*45c0*/  @P4 BRA `(.L_x_503) ;  /* 0x0000000800fc4947 */ /* 0x000fea0003800000 */
[----:B------:R-:W5:Y:S01]  /*45d0*/  LDL R9, [R1+0x24] ;  /* 0x0000240001097983 */ /* 0x000f620000100800 */
[----:B------:R-:W-:Y:S01]  /*45e0*/  SEL R89, R60, R89, !P0 ;  /* 0x000000593c597207 */ /* 0x000fe20004000000 */
[C---:B------:R-:W-:Y:S01]  /*45f0*/  VIADD R11, R152.reuse, 0x60 ;  /* 0x00000060980b7836 */ /* 0x040fe20000000000 */
[----:B------:R-:W-:Y:S01]  /*4600*/  IADD3 R10, R152, 0x60, RZ ;  /* 0x00000060980a7810 */ /* 0x000fe20007ffe0ff */
[----:B------:R-:W-:Y:S01]  /*4610*/  BSSY B1, `(.L_x_521) ;  /* 0x000006d000017945 */ /* 0x000fe20003800000 */
[----:B------:R-:W-:Y:S01]  /*4620*/  SHF.R.S32.HI R8, RZ, 0x1f, R89 ;  /* 0x0000001fff087819 */ /* 0x000fe20000011459 */
[----:B------:R-:W-:Y:S01]  /*4630*/  IMAD.SHL.U32 R11, R11, 0x40, RZ ;  /* 0x000000400b0b7824 */ /* 0x000fe200078e00ff */
[----:B------:R-:W-:Y:S01]  /*4640*/  LEA R36, P4, R6, R84, 0x1 ;  /* 0x0000005406247211 */ /* 0x000fe200078808ff */
[----:B------:R-:W-:Y:S01]  /*4650*/  IMAD.SHL.U32 R10, R10, 0x40, RZ ;  /* 0x000000400a0a7824 */ /* 0x000fe200078e00ff */
[----:B------:R-:W-:Y:S02]  /*4660*/  LEA.HI R8, R8, R89, RZ, 0x4 ;  /* 0x0000005908087211 */ /* 0x000fe400078f20ff */
[----:B------:R-:W-:-:S02]  /*4670*/  LOP3.LUT R11, R11, 0x1c0, RZ, 0xc0, !PT ;  /* 0x000001c00b0b7812 */ /* 0x000fc400078ec0ff */
[----:B------:R-:W-:Y:S02]  /*4680*/  LEA.HI.SX32 R8, R8, R7, 0x1c ;  /* 0x0000000708087211 */ /* 0x000fe400078fe2ff */
[----:B------:R-:W-:Y:S02]  /*4690*/  LOP3.LUT R10, R10, 0x1c0, RZ, 0xc0, !PT ;  /* 0x000001c00a0a7812 */ /* 0x000fe400078ec0ff */
[----:B-1----:R-:W-:Y:S01]  /*46a0*/  LEA.HI.X R37, R6, R85, R4, 0x1, P4 ;  /* 0x0000005506257211 */ /* 0x002fe200020f0c04 */
[----:B------:R-:W-:Y:S01]  /*46b0*/  IMAD.SHL.U32 R38, R8, 0x8, RZ ;  /* 0x0000000808267824 */ /* 0x000fe200078e00ff */
[----:B------:R-:W-:-:S04]  /*46c0*/  SHF.R.U32.HI R10, RZ, 0x3, R10 ;  /* 0x00000003ff0a7819 */ /* 0x000fc8000001160a */
[----:B------:R-:W-:-:S04]  /*46d0*/  LOP3.LUT R8, R11, 0x38, R38, 0xf8, !PT ;  /* 0x000000380b087812 */ /* 0x000fc800078ef826 */
[----:B------:R-:W-:-:S04]  /*46e0*/  LOP3.LUT R8, R8, R10, RZ, 0x3c, !PT ;  /* 0x0000000a08087212 */ /* 0x000fc800078e3cff */
[----:B-----5:R-:W-:Y:S01]  /*46f0*/  IADD3 R8, R9, R8, RZ ;  /* 0x0000000809087210 */ /* 0x020fe20007ffe0ff */
[----:B------:R-:W-:-:S04]  /*4700*/  IMAD R9, R19, 0x2000, R0 ;  /* 0x0000200013097824 */ /* 0x000fc800078e0200 */
[----:B------:R-:W-:Y:S02]  /*4710*/  IMAD R11, R19, 0x2000, R8 ;  /* 0x00002000130b7824 */ /* 0x000fe400078e0208 */
[--C-:B------:R-:W-:Y:S02]  /*4720*/  IMAD R9, R9, 0x2, R18.reuse ;  /* 0x0000000209097824 */ /* 0x100fe400078e0212 */
[----:B------:R-:W-:-:S04]  /*4730*/  IMAD R12, R11, 0x2, R18 ;  /* 0x000000020b0c7824 */ /* 0x000fc800078e0212 */
[----:B------:R-:W0:Y:S04]  /*4740*/  LDS.128 R8, [R9+0xe400] ;  /* 0x00e4000009087984 */ /* 0x000e280000000c00 */
[----:B------:R-:W1:Y:S01]  /*4750*/  LDS.128 R12, [R12+0xe400] ;  /* 0x00e400000c0c7984 */ /* 0x000e620000000c00 */
[----:B------:R-:W-:Y:S05]  /*4760*/  @P3 BRA `(.L_x_522) ;  /* 0x00000004005c3947 */ /* 0x000fea0003800000 */
[----:B0-----:R-:W-:Y:S01]  /*4770*/  MOV R43, R8 ;  /* 0x00000008002b7202 */ /* 0x001fe20000000f00 */
[----:B-1----:R-:W-:Y:S01]  /*4780*/  IMAD.MOV.U32 R8, RZ, RZ, R13 ;  /* 0x000000ffff087224 */ /* 0x002fe200078e000d */
[----:B------:R-:W-:Y:S01]  /*4790*/  SHF.R.U64 R42, R48, 0x10, R49 ;  /* 0x00000010302a7819 */ /* 0x000fe20000001231 */
[----:B------:R-:W-:Y:S01]  /*47a0*/  IMAD.MOV.U32 R13, RZ, RZ, R11 ;  /* 0x000000ffff0d7224 */ /* 0x000fe200078e000b */
[----:B------:R-:W-:Y:S01]  /*47b0*/  SHF.R.U32.HI R48, RZ, 0x10, R49 ;  /* 0x00000010ff307819 */ /* 0x000fe20000011631 */
[----:B------:R-:W-:Y:S01]  /*47c0*/  HADD2.F32 R11, -RZ, R9.H1_H1 ;  /* 0x30000009ff0b7230 */ /* 0x000fe20000004100 */
[--C-:B------:R-:W-:Y:S01]  /*47d0*/  SHF.R.U64 R40, R44, 0x10, R45.reuse ;  /* 0x000000102c287819 */ /* 0x100fe2000000122d */
[----:B------:R-:W-:Y:S01]  /*47e0*/  IMAD.MOV.U32 R44, RZ, RZ, R12 ;  /* 0x000000ffff2c7224 */ /* 0x000fe200078e000c */
[----:B----4-:R-:W-:Y:S01]  /*47f0*/  SHF.R.U32.HI R82, RZ, 0x10, R45 ;  /* 0x00000010ff527819 */ /* 0x010fe2000001162d */
[----:B------:R-:W-:Y:S01]  /*4800*/  IMAD.MOV.U32 R45, RZ, RZ, R15 ;  /* 0x000000ffff2d7224 */ /* 0x000fe200078e000f */
[--C-:B------:R-:W-:Y:S01]  /*4810*/  SHF.R.U64 R39, R46, 0x10, R47.reuse ;  /* 0x000000102e277819 */ /* 0x100fe2000000122f */
[--C-:B------:R-:W-:Y:S01]  /*4820*/  HADD2.F32 R12, -RZ, R8.reuse.H0_H0 ;  /* 0x20000008ff0c7230 */ /* 0x100fe20000004100 */
[----:B------:R-:W-:Y:S01]  /*4830*/  SHF.R.U32.HI R81, RZ, 0x10, R47 ;  /* 0x00000010ff517819 */ /* 0x000fe2000001162f */
[--C-:B------:R-:W-:Y:S01]  /*4840*/  HADD2.F32 R47, -RZ, R93.reuse.H0_H0 ;  /* 0x2000005dff2f7230 */ /* 0x100fe20000004100 */
[--C-:B------:R-:W-:Y:S01]  /*4850*/  SHF.R.U64 R41, R50, 0x10, R51.reuse ;  /* 0x0000001032297819 */ /* 0x100fe20000001233 */
[----:B------:R-:W-:Y:S01]  /*4860*/  HADD2.F32 R93, -RZ, R93.H1_H1 ;  /* 0x3000005dff5d7230 */ /* 0x000fe20000004100 */
[----:B------:R-:W-:Y:S01]  /*4870*/  SHF.R.U32.HI R80, RZ, 0x10, R51 ;  /* 0x00000010ff507819 */ /* 0x000fe20000011633 */
[----:B------:R-:W-:-:S02]  /*4880*/  HADD2.F32 R15, -RZ, R8.H1_H1 ;  /* 0x30000008ff0f7230 */ /* 0x000fc40000004100 */
[----:B------:R-:W-:Y:S02]  /*4890*/  HADD2.F32 R8, -RZ, R9.H0_H0 ;  /* 0x20000009ff087230 */ /* 0x000fe40000004100 */
[-C--:B------:R-:W-:Y:S01]  /*48a0*/  FMUL.FTZ R9, R12, R93.reuse ;  /* 0x0000005d0c097220 */ /* 0x080fe20000410000 */
[----:B------:R-:W-:Y:S02]  /*48b0*/  HADD2.F32 R48, -RZ, R48.H0_H0 ;  /* 0x20000030ff307230 */ /* 0x000fe40000004100 */
[----:B------:R-:W-:Y:S02]  /*48c0*/  HADD2.F32 R46, -RZ, R82.H0_H0 ;  /* 0x20000052ff2e7230 */ /* 0x000fe40000004100 */
[C---:B------:R-:W-:Y:S01]  /*48d0*/  FMUL.FTZ R93, R8.reuse, R93 ;  /* 0x0000005d085d7220 */ /* 0x040fe20000410000 */
[-C--:B------:R-:W-:Y:S01]  /*48e0*/  FFMA.FTZ R8, R8, R47.reuse, -R9 ;  /* 0x0000002f08087223 */ /* 0x080fe20000010809 */
[-C--:B------:R-:W-:Y:S01]  /*48f0*/  FMUL.FTZ R50, R15, R48.reuse ;  /* 0x000000300f327220 */ /* 0x080fe20000410000 */
[----:B------:R-:W-:Y:S01]  /*4900*/  FMUL.FTZ R48, R11, R48 ;  /* 0x000000300b307220 */ /* 0x000fe20000410000 */
[----:B------:R-:W-:Y:S01]  /*4910*/  FFMA.FTZ R9, R12, R47, R93 ;  /* 0x0000002f0c097223 */ /* 0x000fe2000001005d */
[----:B------:R-:W-:-:S02]  /*4920*/  HADD2.F32 R47, -RZ, R45.H1_H1 ;  /* 0x3000002dff2f7230 */ /* 0x000fc40000004100 */
[-C--:B------:R-:W-:Y:S01]  /*4930*/  FFMA.FTZ R11, R11, R46.reuse, -R50 ;  /* 0x0000002e0b0b7223 */ /* 0x080fe20000010832 */
[----:B------:R-:W-:Y:S01]  /*4940*/  FFMA.FTZ R12, R15, R46, R48 ;  /* 0x0000002e0f0c7223 */ /* 0x000fe20000010030 */
[----:B------:R-:W-:Y:S02]  /*4950*/  HADD2.F32 R46, -RZ, R45.H0_H0 ;  /* 0x2000002dff2e7230 */ /* 0x000fe40000004100 */
[----:B------:R-:W-:Y:S01]  /*4960*/  HADD2.F32 R80, -RZ, R80.H0_H0 ;  /* 0x20000050ff507230 */ /* 0x000fe20000004100 */
[----:B------:R-:W-:Y:S01]  /*4970*/  F2FP.F16.F32.PACK_AB R11, R11, R8 ;  /* 0x000000080b0b723e */ /* 0x000fe200000000ff */
[----:B------:R-:W-:Y:S02]  /*4980*/  HADD2.F32 R45, -RZ, R13.H1_H1 ;  /* 0x3000000dff2d7230 */ /* 0x000fe40000004100 */
[----:B------:R-:W-:Y:S02]  /*4990*/  HADD2.F32 R50, -RZ, R81.H0_H0 ;  /* 0x20000051ff327230 */ /* 0x000fe40000004100 */
[----:B------:R-:W-:Y:S01]  /*49a0*/  FMUL.FTZ R86, R47, R80 ;  /* 0x000000502f567220 */ /* 0x000fe20000410000 */
[----:B------:R-:W-:-:S02]  /*49b0*/  HADD2.F32 R49, -RZ, R92.H0_H0 ;  /* 0x2000005cff317230 */ /* 0x000fc40000004100 */
[C---:B------:R-:W-:Y:S01]  /*49c0*/  FMUL.FTZ R80, R45.reuse, R80 ;  /* 0x000000502d507220 */ /* 0x040fe20000410000 */
[----:B------:R-:W-:Y:S02]  /*49d0*/  HADD2.F32 R15, -RZ, R13.H0_H0 ;  /* 0x2000000dff0f7230 */ /* 0x000fe40000004100 */
[-C--:B------:R-:W-:Y:S01]  /*49e0*/  FFMA.FTZ R86, R45, R50.reuse, -R86 ;  /* 0x000000322d567223 */ /* 0x080fe20000010856 */
[----:B------:R-:W-:Y:S02]  /*49f0*/  HADD2.F32 R48, -RZ, R90.H1_H1 ;  /* 0x3000005aff307230 */ /* 0x000fe40000004100 */
[-C--:B------:R-:W-:Y:S01]  /*4a00*/  FMUL.FTZ R82, R46, R49.reuse ;  /* 0x000000312e527220 */ /* 0x080fe20000410000 */
[----:B------:R-:W-:Y:S01]  /*4a10*/  FFMA.FTZ R80, R47, R50, R80 ;  /* 0x000000322f507223 */ /* 0x000fe20000010050 */
[----:B------:R-:W-:Y:S02]  /*4a20*/  HADD2.F32 R45, -RZ, R44.H0_H0 ;  /* 0x2000002cff2d7230 */ /* 0x000fe40000004100 */
[----:B------:R-:W-:Y:S01]  /*4a30*/  FMUL.FTZ R49, R15, R49 ;  /* 0x000000310f317220 */ /* 0x000fe20000410000 */
[----:B------:R-:W-:-:S02]  /*4a40*/  HADD2.F32 R47, -RZ, R42.H0_H0 ;  /* 0x2000002aff2f7230 */ /* 0x000fc40000004100 */
[-C--:B------:R-:W-:Y:S01]  /*4a50*/  FFMA.FTZ R13, R15, R48.reuse, -R82 ;  /* 0x000000300f0d7223 */ /* 0x080fe20000010852 */
[----:B------:R-:W-:Y:S02]  /*4a60*/  HADD2.F32 R44, -RZ, R44.H1_H1 ;  /* 0x3000002cff2c7230 */ /* 0x000fe40000004100 */
[----:B------:R-:W-:Y:S01]  /*4a70*/  FFMA.FTZ R15, R46, R48, R49 ;  /* 0x000000302e0f7223 */ /* 0x000fe20000010031 */
[--C-:B------:R-:W-:Y:S02]  /*4a80*/  HADD2.F32 R42, -RZ, R43.reuse.H0_H0 ;  /* 0x2000002bff2a7230 */ /* 0x100fe40000004100 */
[----:B------:R-:W-:Y:S02]  /*4a90*/  HADD2.F32 R43, -RZ, R43.H1_H1 ;  /* 0x3000002bff2b7230 */ /* 0x000fe40000004100 */
[----:B------:R-:W-:Y:S01]  /*4aa0*/  FMUL.FTZ R48, R44, R47 ;  /* 0x0000002f2c307220 */ /* 0x000fe20000410000 */
[----:B------:R-:W-:Y:S01]  /*4ab0*/  HADD2.F32 R40, -RZ, R40.H0_H0 ;  /* 0x20000028ff287230 */ /* 0x000fe20000004100 */
[----:B------:R-:W-:Y:S01]  /*4ac0*/  F2FP.F16.F32.PACK_AB R86, R86, R13 ;  /* 0x0000000d5656723e */ /* 0x000fe200000000ff */
[----:B------:R-:W-:-:S02]  /*4ad0*/  HADD2.F32 R46, -RZ, R91.H0_H0 ;  /* 0x2000005bff2e7230 */ /* 0x000fc40000004100 */
[C---:B------:R-:W-:Y:S01]  /*4ae0*/  FMUL.FTZ R47, R43.reuse, R47 ;  /* 0x0000002f2b2f7220 */ /* 0x040fe20000410000 */
[----:B------:R-:W-:Y:S02]  /*4af0*/  HADD2.F32 R90, -RZ, R90.H0_H0 ;  /* 0x2000005aff5a7230 */ /* 0x000fe40000004100 */
[----:B------:R-:W-:Y:S01]  /*4b00*/  FFMA.FTZ R48, R43, R40, -R48 ;  /* 0x000000282b307223 */ /* 0x000fe20000010830 */
[----:B------:R-:W-:Y:S02]  /*4b10*/  HADD2.F32 R43, -RZ, R41.H0_H0 ;  /* 0x20000029ff2b7230 */ /* 0x000fe40000004100 */
[----:B------:R-:W-:Y:S01]  /*4b20*/  FMUL.FTZ R49, R45, R46 ;  /* 0x0000002e2d317220 */ /* 0x000fe20000410000 */
[----:B------:R-:W-:Y:S01]  /*4b30*/  FFMA.FTZ R47, R44, R40, R47 ;  /* 0x000000282c2f7223 */ /* 0x000fe2000001002f */
[----:B------:R-:W-:Y:S02]  /*4b40*/  HADD2.F32 R41, -RZ, R14.H0_H0 ;  /* 0x2000000eff297230 */ /* 0x000fe40000004100 */
[----:B------:R-:W-:Y:S01]  /*4b50*/  FMUL.FTZ R46, R42, R46 ;  /* 0x0000002e2a2e7220 */ /* 0x000fe20000410000 */
[----:B------:R-:W-:-:S02]  /*4b60*/  HADD2.F32 R92, -RZ, R92.H1_H1 ;  /* 0x3000005cff5c7230 */ /* 0x000fc40000004100 */
[-C--:B------:R-:W-:Y:S01]  /*4b70*/  FFMA.FTZ R49, R42, R90.reuse, -R49 ;  /* 0x0000005a2a317223 */ /* 0x080fe20000010831 */
[----:B------:R-:W-:Y:S02]  /*4b80*/  HADD2.F32 R40, -RZ, R10.H0_H0 ;  /* 0x2000000aff287230 */ /* 0x000fe40000004100 */
[----:B------:R-:W-:Y:S01]  /*4b90*/  FFMA.FTZ R46, R45, R90, R46 ;  /* 0x0000005a2d2e7223 */ /* 0x000fe2000001002e */
[----:B------:R-:W-:Y:S02]  /*4ba0*/  HADD2.F32 R14, -RZ, R14.H1_H1 ;  /* 0x3000000eff0e7230 */ /* 0x000fe40000004100 */
[-C--:B------:R-:W-:Y:S01]  /*4bb0*/  FMUL.FTZ R45, R41, R92.reuse ;  /* 0x0000005c292d7220 */ /* 0x080fe20000410000 */
[----:B------:R-:W-:Y:S02]  /*4bc0*/  HADD2.F32 R10, -RZ, R10.H1_H1 ;  /* 0x3000000aff0a7230 */ /* 0x000fe40000004100 */
[----:B------:R-:W-:Y:S01]  /*4bd0*/  FMUL.FTZ R92, R40, R92 ;  /* 0x0000005c285c7220 */ /* 0x000fe20000410000 */
[----:B------:R-:W-:-:S02]  /*4be0*/  HADD2.F32 R91, -RZ, R91.H1_H1 ;  /* 0x3000005bff5b7230 */ /* 0x000fc40000004100 */
        /* <DEDUP_REMOVED lines=8> */
[----:B------:R-:W-:Y:S01]  /*4c70*/  MOV R9, R11 ;  /* 0x0000000b00097202 */ /* 0x000fe20000000f00 */
[----:B------:R-:W-:Y:S01]  /*4c80*/  IMAD.MOV.U32 R11, RZ, RZ, R86 ;  /* 0x000000ffff0b7224 */ /* 0x000fe200078e0056 */
[----:B------:R-:W-:-:S02]  /*4c90*/  F2FP.F16.F32.PACK_AB R15, R80, R15 ;  /* 0x0000000f500f723e */ /* 0x000fc400000000ff */
[----:B------:R-:W-:Y:S02]  /*4ca0*/  F2FP.F16.F32.PACK_AB R8, R48, R49 ;  /* 0x000000313008723e */ /* 0x000fe400000000ff */
[----:B------:R-:W-:Y:S02]  /*4cb0*/  F2FP.F16.F32.PACK_AB R12, R47, R46 ;  /* 0x0000002e2f0c723e */ /* 0x000fe400000000ff */
[----:B------:R-:W-:Y:S02]  /*4cc0*/  F2FP.F16.F32.PACK_AB R10, R10, R45 ;  /* 0x0000002d0a0a723e */ /* 0x000fe400000000ff */
[----:B------:R-:W-:-:S07]  /*4cd0*/  F2FP.F16.F32.PACK_AB R14, R43, R92 ;  /* 0x0000005c2b0e723e */ /* 0x000fce00000000ff */
.L_x_522:
[----:B------:R-:W-:Y:S05]  /*4ce0*/  BSYNC B1 ;  /* 0x0000000000017941 */ /* 0x000fea0003800000 */
.L_x_521:
[----:B------:R-:W-:Y:S01]  /*4cf0*/  ISETP.GE.AND P3, PT, R38, R87, PT ;  /* 0x000000572600720c */ /* 0x000fe20003f66270 */
[----:B0-----:R0:W-:Y:S02]  /*4d00*/  ST.E.128 desc[UR42][R36.64], R8 ;  /* 0x0000000824007985 */ /* 0x0011e4000c101d2a */
[----:B0-----:R-:W-:Y:S02]  /*4d10*/  IMAD.MOV.U32 R8, RZ, RZ, R84 ;  /* 0x000000ffff087224 */ /* 0x001fe400078e0054 */
[----:B------:R-:W-:-:S08]  /*4d20*/  IMAD.MOV.U32 R9, RZ, RZ, R85 ;  /* 0x000000ffff097224 */ /* 0x000fd000078e0055 */
[----:B------:R-:W-:Y:S05]  /*4d30*/  @P3 BRA `(.L_x_503) ;  /* 0x0000000400203947 */ /* 0x000fea0003800000 */
[----:B------:R-:W-:-:S05]  /*4d40*/  IMAD.WIDE R8, R38, 0x2, R8 ;  /* 0x0000000226087825 */ /* 0x000fca00078e0208 */
[----:B-1----:R0:W-:Y:S01]  /*4d50*/  ST.E.128 desc[UR42][R8.64], R12 ;  /* 0x0000000c08007985 */ /* 0x0021e2000c101d2a */
[----:B------:R-:W-:Y:S05]  /*4d60*/  BRA `(.L_x_503) ;  /* 0x0000000400147947 */ /* 0x000fea0003800000 */
.L_x_484:
[----:B------:R-:W-:-:S06]  /*4d70*/  UISETP.NE.AND UP0, UPT, UR39, 0x3, UPT ;  /* 0x000000032700788c */ /* 0x000fcc000bf05270 */
[----:B------:R-:W-:-:S13]  /*4d80*/  PLOP3.LUT P5, PT, PT, PT, UP0, 0x80, 0x0 ;  /* 0x000000000000781c */ /* 0x000fda0003faf008 */
[----:B------:R-:W-:Y:S05]  /*4d90*/  @!P5 BRA `(.L_x_523) ;  /* 0x000000000004d947 */ /* 0x000fea0003800000 */
[----:B------:R-:W-:Y:S01]  /*4da0*/  BPT.TRAP 0x1 ;  /* 0x000000040000795c */ /* 0x000fe20000300000 */
.L_x_523:
[----:B------:R-:W-:Y:S01]  /*4db0*/  IMAD R71, R19, 0x8, R18 ;  /* 0x0000000813477824 */ /* 0x000fe200078e0212 */
[----:B------:R-:W-:Y:S01]  /*4dc0*/  SHF.L.U32 R79, R154, 0x1f, RZ ;  /* 0x0000001f9a4f7819 */ /* 0x000fe200000006ff */
[----:B------:R-:W-:Y:S01]  /*4dd0*/  BSSY B1, `(.L_x_524) ;  /* 0x0000004000017945 */ /* 0x000fe20003800000 */
[----:B------:R-:W-:Y:S02]  /*4de0*/  SHF.R.S32.HI R76, RZ, 0x1f, R75 ;  /* 0x0000001fff4c7819 */ /* 0x000fe4000001144b */
[----:B------:R-:W0:Y:S02]  /*4df0*/  SYNCS.PHASECHK.TRANS64.TRYWAIT P3, [R71+URZ+0x16890], R79 ;  /* 0x0168904f470075a7 */ /* 0x000e24000806017f */
[----:B0-----:R-:W-:Y:S05]  /*4e00*/  @!P3 BRA `(.L_x_525) ;  /* 0x0000010000b8b947 */ /* 0x001fea0003800000 */
.L_x_736:
[----:B------:R-:W-:Y:S05]  /*4e10*/  BSYNC B1 ;  /* 0x0000000000017941 */ /* 0x000fea0003800000 */
.L_x_524:
[----:B------:R-:W-:Y:S01]  /*4e20*/  ULDC.64 UR4, c[0x0][0x300] ;  /* 0x0000c00000047ab9 */ /* 0x000fe20000000a00 */
[----:B-----5:R-:W-:Y:S01]  /*4e30*/  SHF.R.S32.HI R77, RZ, 0x1f, R74 ;  /* 0x0000001fff4d7819 */ /* 0x020fe2000001144a */
[----:B------:R-:W-:Y:S02]  /*4e40*/  IMAD R10, R76, UR4, RZ ;  /* 0x000000044c0a7c24 */ /* 0x000fe4000f8e02ff */
[----:B------:R-:W-:-:S04]  /*4e50*/  IMAD.WIDE.U32 R8, R75, UR4, RZ ;  /* 0x000000044b087c25 */ /* 0x000fc8000f8e00ff */
[----:B------:R-:W-:Y:S01]  /*4e60*/  IMAD R11, R75, UR5, R10 ;  /* 0x000000054b0b7c24 */ /* 0x000fe2000f8e020a */
[----:B------:R-:W-:Y:S01]  /*4e70*/  ULDC.64 UR4, c[0x0][0x310] ;  /* 0x0000c40000047ab9 */ /* 0x000fe20000000a00 */
[----:B------:R-:W-:Y:S02]  /*4e80*/  IMAD R78, R27, -0x80, R30 ;  /* 0xffffff801b4e7824 */ /* 0x000fe400078e021e */
[----:B------:R-:W-:Y:S01]  /*4e90*/  IMAD R13, R77, UR4, RZ ;  /* 0x000000044d0d7c24 */ /* 0x000fe2000f8e02ff */
[----:B------:R-:W-:Y:S02]  /*4ea0*/  IADD3 R9, R9, R11, RZ ;  /* 0x0000000b09097210 */ /* 0x000fe40007ffe0ff */
[----:B------:R-:W-:Y:S01]  /*4eb0*/  VIMNMX R78, R78, 0x80, PT ;  /* 0x000000804e4e7848 */ /* 0x000fe20003fe0100 */
[C---:B------:R-:W-:Y:S02]  /*4ec0*/  IMAD R13, R74.reuse, UR5, R13 ;  /* 0x000000054a0d7c24 */ /* 0x040fe4000f8e020d */
[----:B------:R-:W-:Y:S01]  /*4ed0*/  IMAD.WIDE.U32 R8, R74, UR4, R8 ;  /* 0x000000044a087c25 */ /* 0x000fe2000f8e0008 */
[----:B------:R-:W-:-:S03]  /*4ee0*/  ULDC.64 UR4, c[0x0][0x308] ;  /* 0x0000c20000047ab9 */ /* 0x000fc60000000a00 */
[----:B------:R-:W-:Y:S02]  /*4ef0*/  IMAD R11, R63, UR4, RZ ;  /* 0x000000043f0b7c24 */ /* 0x000fe4000f8e02ff */
[----:B------:R-:W-:Y:S02]  /*4f00*/  IMAD.IADD R9, R9, 0x1, R13 ;  /* 0x0000000109097824 */ /* 0x000fe400078e020d */
[C---:B------:R-:W-:Y:S02]  /*4f10*/  IMAD R11, R34.reuse, UR5, R11 ;  /* 0x00000005220b7c24 */ /* 0x040fe4000f8e020b */
[----:B------:R-:W-:Y:S01]  /*4f20*/  IMAD.WIDE.U32 R8, R34, UR4, R8 ;  /* 0x0000000422087c25 */ /* 0x000fe2000f8e0008 */
[----:B------:R-:W-:-:S03]  /*4f30*/  ULDC.64 UR4, c[0x0][0x2e8] ;  /* 0x0000ba0000047ab9 */ /* 0x000fc60000000a00 */
[----:B------:R-:W-:Y:S01]  /*4f40*/  IMAD.IADD R11, R9, 0x1, R11 ;  /* 0x00000001090b7824 */ /* 0x000fe200078e020b */
[----:B------:R-:W-:Y:S01]  /*4f50*/  LEA R36, P3, R8, UR4, 0x1 ;  /* 0x0000000408247c11 */ /* 0x000fe2000f8608ff */
[----:B------:R-:W-:Y:S01]  /*4f60*/  IMAD.IADD R39, R78, 0x1, -R152 ;  /* 0x000000014e277824 */ /* 0x000fe200078e0a98 */
[----:B------:R-:W-:Y:S02]  /*4f70*/  UMOV UR4, 0xffffffff ;  /* 0xffffffff00047882 */ /* 0x000fe40000000000 */
[----:B------:R-:W-:Y:S02]  /*4f80*/  LEA.HI.X R38, R8, UR5, R11, 0x1, P3 ;  /* 0x0000000508267c11 */ /* 0x000fe400098f0c0b */
[----:B------:R-:W-:Y:S01]  /*4f90*/  ISETP.GE.AND P3, PT, R39, 0x1, PT ;  /* 0x000000012700780c */ /* 0x000fe20003f66270 */
[----:B------:R-:W-:-:S12]  /*4fa0*/  BRA.DIV UR4, `(.L_x_526) ;  /* 0x0000010204647947 */ /* 0x000fd8000b800000 */
[----:B------:R1:W2:Y:S04]  /*4fb0*/  SHFL.IDX PT, R9, R38, RZ, 0x1c1f ;  /* 0x001c1fff26097589 */ /* 0x0002a800000e0000 */
[----:B------:R1:W3:Y:S02]  /*4fc0*/  SHFL.IDX PT, R37, R36, RZ, 0x1c1f ;  /* 0x001c1fff24257589 */ /* 0x0002e400000e0000 */
.L_x_740:
[----:B------:R-:W-:Y:S04]  /*4fd0*/  BSSY B1, `(.L_x_527) ;  /* 0x000000d000017945 */ /* 0x000fe80003800000 */
[----:B------:R-:W-:Y:S05]  /*4fe0*/  @!P3 BRA `(.L_x_528) ;  /* 0x00000000002cb947 */ /* 0x000fea0003800000 */
[----:B------:R-:W-:Y:S02]  /*4ff0*/  ULDC UR4, c[0x0][0x2f4] ;  /* 0x0000bd0000047ab9 */ /* 0x000fe40000000800 */
[----:B------:R-:W-:-:S13]  /*5000*/  ISETP.GE.AND P3, PT, R16, UR4, PT ;  /* 0x0000000410007c0c */ /* 0x000fda000bf66270 */
[----:B---3--:R-:W-:-:S04]  /*5010*/  @!P3 LEA R14, P4, R16, R37, 0x1 ;  /* 0x00000025100eb211 */ /* 0x008fc800078808ff */
[----:B--2---:R-:W-:Y:S02]  /*5020*/  @!P3 LEA.HI.X R15, R16, R9, R17, 0x1, P4 ;  /* 0x00000009100fb211 */ /* 0x004fe400020f0c11 */
[----:B------:R-:W-:-:S13]  /*5030*/  ISETP.GE.AND P4, PT, R2, UR4, PT ;  /* 0x0000000402007c0c */ /* 0x000fda000bf86270 */
[----:B------:R-:W-:-:S04]  /*5040*/  @!P4 LEA R12, P6, R2, R37, 0x1 ;  /* 0x00000025020cc211 */ /* 0x000fc800078c08ff */
[----:B------:R-:W-:Y:S02]  /*5050*/  @!P4 LEA.HI.X R13, R2, R9, R153, 0x1, P6 ;  /* 0x00000009020dc211 */ /* 0x000fe400030f0c99 */
[----:B------:R-:W2:Y:S04]  /*5060*/  @!P3 LDS.128 R8, [R73+0xe000] ;  /* 0x00e000004908b984 */ /* 0x000ea80000000c00 */
[----:B--2---:R-:W-:Y:S04]  /*5070*/  @!P3 ST.E.128 desc[UR42][R14.64], R8 ;  /* 0x000000080e00b985 */ /* 0x004fe8000c101d2a */
[----:B------:R-:W2:Y:S04]  /*5080*/  @!P4 LDS.128 R8, [R72+0xe000] ;  /* 0x00e000004808c984 */ /* 0x000ea80000000c00 */
[----:B--2---:R4:W-:Y:S02]  /*5090*/  @!P4 ST.E.128 desc[UR42][R12.64], R8 ;  /* 0x000000080c00c985 */ /* 0x0049e4000c101d2a */
.L_x_528:
[----:B------:R-:W-:Y:S05]  /*50a0*/  BSYNC B1 ;  /* 0x0000000000017941 */ /* 0x000fea0003800000 */
.L_x_527:
[----:B------:R-:W-:-:S03]  /*50b0*/  UMOV UR4, 0xffffffff ;  /* 0xffffffff00047882 */ /* 0x000fc60000000000 */
[----:B------:R-:W-:Y:S05]  /*50c0*/  BRA.DIV UR4, `(.L_x_529) ;  /* 0x0000010204687947 */ /* 0x000fea000b800000 */
[----:B--2-4-:R2:W4:Y:S04]  /*50d0*/  SHFL.IDX PT, R9, R38, 0x1, 0x1c1f ;  /* 0x003c1f0026097f89 */ /* 0x01452800000e0000 */
[----:B---3--:R2:W3:Y:S02]  /*50e0*/  SHFL.IDX PT, R37, R36, 0x1, 0x1c1f ;  /* 0x003c1f0024257f89 */ /* 0x0084e400000e0000 */
.L_x_744:
[----:B------:R-:W-:-:S13]  /*50f0*/  ISETP.GE.AND P3, PT, R39, 0x61, PT ;  /* 0x000000612700780c */ /* 0x000fda0003f66270 */
[----:B------:R-:W-:Y:S05]  /*5100*/  @!P3 BRA `(.L_x_503) ;  /* 0x00000000002cb947 */ /* 0x000fea0003800000 */
[----:B------:R-:W-:Y:S02]  /*5110*/  ULDC UR4, c[0x0][0x2f4] ;  /* 0x0000bd0000047ab9 */ /* 0x000fe40000000800 */
[----:B------:R-:W-:-:S13]  /*5120*/  ISETP.GE.AND P3, PT, R16, UR4, PT ;  /* 0x0000000410007c0c */ /* 0x000fda000bf66270 */
[----:B---3--:R-:W-:-:S04]  /*5130*/  @!P3 LEA R14, P4, R16, R37, 0x1 ;  /* 0x00000025100eb211 */ /* 0x008fc800078808ff */
[----:B----4-:R-:W-:Y:S02]  /*5140*/  @!P3 LEA.HI.X R15, R16, R9, R17, 0x1, P4 ;  /* 0x00000009100fb211 */ /* 0x010fe400020f0c11 */
[----:B------:R-:W-:-:S13]  /*5150*/  ISETP.GE.AND P4, PT, R2, UR4, PT ;  /* 0x0000000402007c0c */ /* 0x000fda000bf86270 */
[----:B------:R-:W-:-:S04]  /*5160*/  @!P4 LEA R12, P6, R2, R37, 0x1 ;  /* 0x00000025020cc211 */ /* 0x000fc800078c08ff */
[----:B------:R-:W-:Y:S02]  /*5170*/  @!P4 LEA.HI.X R13, R2, R9, R153, 0x1, P6 ;  /* 0x00000009020dc211 */ /* 0x000fe400030f0c99 */
[----:B------:R-:W3:Y:S04]  /*5180*/  @!P3 LDS.128 R8, [R73+0x11000] ;  /* 0x011000004908b984 */ /* 0x000ee80000000c00 */
[----:B---3--:R-:W-:Y:S04]  /*5190*/  @!P3 ST.E.128 desc[UR42][R14.64], R8 ;  /* 0x000000080e00b985 */ /* 0x008fe8000c101d2a */
[----:B------:R-:W3:Y:S04]  /*51a0*/  @!P4 LDS.128 R8, [R72+0x11000] ;  /* 0x011000004808c984 */ /* 0x000ee80000000c00 */
[----:B---3--:R3:W-:Y:S02]  /*51b0*/  @!P4 ST.E.128 desc[UR42][R12.64], R8 ;  /* 0x000000080c00c985 */ /* 0x0087e4000c101d2a */
.L_x_503:
[----:B------:R-:W-:Y:S05]  /*51c0*/  BSYNC B0 ;  /* 0x0000000000007941 */ /* 0x000fea0003800000 */
.L_x_483:
[----:B0--34-:R-:W0:Y:S01]  /*51d0*/  S2R R8, SR_TID.X ;  /* 0x0000000000087919 */ /* 0x019e220000002100 */
[----:B------:R-:W-:Y:S01]  /*51e0*/  @!PT LDS RZ, [RZ] ;  /* 0x00000000fffff984 */ /* 0x000fe20000000800 */
[----:B------:R-:W-:Y:S01]  /*51f0*/  @!PT LDS RZ, [RZ] ;  /* 0x00000000fffff984 */ /* 0x000fe20000000800 */
[----:B------:R-:W-:Y:S01]  /*5200*/  @!PT LDS RZ, [RZ] ;  /* 0x00000000fffff984 */ /* 0x000fe20000000800 */
[----:B------:R-:W-:Y:S01]  /*5210*/  @!PT LDS RZ, [RZ] ;  /* 0x00000000fffff984 */ /* 0x000fe20000000800 */
[----:B------:R3:W-:Y:S06]  /*5220*/  MEMBAR.ALL.CTA ;  /* 0x0000000000007992 */ /* 0x0007ec0000008000 */
[----:B---3--:R-:W3:Y:S01]  /*5230*/  FENCE.VIEW.ASYNC.S ;  /* 0x00000000000073c6 */ /* 0x008ee20000000000 */
[----:B------:R-:W-:Y:S05]  /*5240*/  WARPSYNC.ALL ;  /* 0x0000000000007948 */ /* 0x000fea0003800000 */
[----:B------:R-:W-:Y:S01]  /*5250*/  BSSY B0, `(.L_x_530) ;  /* 0x0000008000007945 */ /* 0x000fe20003800000 */
[----:B---3--:R3:W-:Y:S01]  /*5260*/  BAR.SYNC.DEFER_BLOCKING R62, 0x80 ;  /* 0x0002003e0000751d */ /* 0x0087e20000010000 */
[----:B0-----:R-:W-:-:S13]  /*5270*/  LOP3.LUT P3, RZ, R8, 0x7f, RZ, 0xc0, !PT ;  /* 0x0000007f08ff7812 */ /* 0x001fda000786c0ff */
[----:B------:R-:W-:-:S05]  /*5280*/  @!P3 VIADD R8, R71, 0x168a0 ;  /* 0x000168a04708b836 */ /* 0x000fca0000000000 */
[----:B------:R-:W-:-:S04]  /*5290*/  @!P3 PRMT R8, RZ, 0x654, R8 ;  /* 0x00000654ff08b816 */ /* 0x000fc80000000008 */
[----:B------:R3:W-:Y:S01]  /*52a0*/  @!P3 SYNCS.ARRIVE.TRANS64.RED.A1T0 RZ, [R8+URZ], RZ ;  /* 0x000000ff08ffb9a7 */ /* 0x0007e2000810043f */
[----:B------:R-:W-:Y:S05]  /*52b0*/  @!P5 BRA `(.L_x_531) ;  /* 0x000000000004d947 */ /* 0x000fea0003800000 */
[----:B------:R-:W-:Y:S01]  /*52c0*/  BPT.TRAP 0x1 ;  /* 0x000000040000795c */ /* 0x000fe20000300000 */
.L_x_531:
[----:B------:R-:W-:Y:S05]  /*52d0*/  BSYNC B0 ;  /* 0x0000000000007941 */ /* 0x000fea0003800000 */
.L_x_530:
[----:B------:R-:W0:Y:S01]  /*52e0*/  SYNCS.PHASECHK.TRANS64.TRYWAIT P4, [R71+URZ+0x168b0], R79 ;  /* 0x0168b04f470075a7 */ /* 0x000e22000808017f */
[----:B------:R-:W-:Y:S01]  /*52f0*/  ULDC UR40, c[0x0][0x2f4] ;  /* 0x0000bd0000287ab9 */ /* 0x000fe20000000800 */
[----:B------:R-:W-:Y:S04]  /*5300*/  BSSY B0, `(.L_x_532) ;  /* 0x0000002000007945 */ /* 0x000fe80003800000 */
[----:B0-----:R-:W-:Y:S05]  /*5310*/  @!P4 BRA `(.L_x_533) ;  /* 0x000001000020c947 */ /* 0x001fea0003800000 */
.L_x_745:
[----:B------:R-:W-:Y:S05]  /*5320*/  BSYNC B0 ;  /* 0x0000000000007941 */ /* 0x000fea0003800000 */
.L_x_532:
[----:B------:R-:W-:Y:S01]  /*5330*/  ULDC.64 UR4, c[0x0][0x328] ;  /* 0x0000ca0000047ab9 */ /* 0x000fe20000000a00 */
[----:B------:R-:W-:Y:S01]  /*5340*/  IMAD.IADD R78, R78, 0x1, -R152 ;  /* 0x000000014e4e7824 */ /* 0x000fe200078e0a98 */
[----:B------:R-:W-:Y:S01]  /*5350*/  BSSY B0, `(.L_x_534) ;  /* 0x0000020000007945 */ /* 0x000fe20003800000 */
[----:B------:R-:W-:Y:S02]  /*5360*/  IMAD R76, R76, UR4, RZ ;  /* 0x000000044c4c7c24 */ /* 0x000fe4000f8e02ff */
[----:B---3--:R-:W-:-:S04]  /*5370*/  IMAD.WIDE.U32 R8, R75, UR4, RZ ;  /* 0x000000044b087c25 */ /* 0x008fc8000f8e00ff */
[----:B------:R-:W-:Y:S01]  /*5380*/  IMAD R75, R75, UR5, R76 ;  /* 0x000000054b4b7c24 */ /* 0x000fe2000f8e024c */
[----:B------:R-:W-:Y:S02]  /*5390*/  ULDC.64 UR4, c[0x0][0x338] ;  /* 0x0000ce0000047ab9 */ /* 0x000fe40000000a00 */
[----:B------:R-:W-:Y:S02]  /*53a0*/  IMAD R77, R77, UR4, RZ ;  /* 0x000000044d4d7c24 */ /* 0x000fe4000f8e02ff */
[----:B------:R-:W-:Y:S02]  /*53b0*/  IADD3 R9, R9, R75, RZ ;  /* 0x0000004b09097210 */ /* 0x000fe40007ffe0ff */
        /* <DEDUP_REMOVED lines=9> */
[----:B-12---:R-:W-:-:S04]  /*5450*/  LEA R36, P4, R8, UR4, 0x1 ;  /* 0x0000000408247c11 */ /* 0x006fc8000f8808ff */
[----:B------:R-:W-:Y:S01]  /*5460*/  LEA.HI.X R37, R8, UR5, R9, 0x1, P4 ;  /* 0x0000000508257c11 */ /* 0x000fe2000a0f0c09 */
[----:B------:R1:W2:Y:S01]  /*5470*/  SHFL.IDX PT, R13, R36, RZ, 0x1c1f ;  /* 0x001c1fff240d7589 */ /* 0x0002a200000e0000 */
[----:B------:R-:W-:-:S03]  /*5480*/  ISETP.GE.AND P4, PT, R78, 0x1, PT ;  /* 0x000000014e00780c */ /* 0x000fc60003f86270 */
[----:B------:R1:W3:Y:S10]  /*5490*/  SHFL.IDX PT, R9, R37, RZ, 0x1c1f ;  /* 0x001c1fff25097589 */ /* 0x0002f400000e0000 */
[----:B-1----:R-:W-:Y:S05]  /*54a0*/  @!P4 BRA `(.L_x_535) ;  /* 0x000000000028c947 */ /* 0x002fea0003800000 */
[----:B------:R-:W-:-:S13]  /*54b0*/  ISETP.GE.AND P4, PT, R16, UR40, PT ;  /* 0x0000002810007c0c */ /* 0x000fda000bf86270 */
[----:B--2---:R-:W-:-:S04]  /*54c0*/  @!P4 LEA R14, P5, R16, R13, 0x1 ;  /* 0x0000000d100ec211 */ /* 0x004fc800078a08ff */
[----:B---3--:R-:W-:Y:S02]  /*54d0*/  @!P4 LEA.HI.X R15, R16, R9, R17, 0x1, P5 ;  /* 0x00000009100fc211 */ /* 0x008fe400028f0c11 */
[----:B------:R-:W-:-:S13]  /*54e0*/  ISETP.GE.AND P5, PT, R2, UR40, PT ;  /* 0x0000002802007c0c */ /* 0x000fda000bfa6270 */
[----:B------:R-:W-:-:S04]  /*54f0*/  @!P5 LEA R12, P6, R2, R13, 0x1 ;  /* 0x0000000d020cd211 */ /* 0x000fc800078c08ff */
[----:B------:R-:W-:Y:S02]  /*5500*/  @!P5 LEA.HI.X R13, R2, R9, R153, 0x1, P6 ;  /* 0x00000009020dd211 */ /* 0x000fe400030f0c99 */
[----:B------:R-:W1:Y:S04]  /*5510*/  @!P4 LDS.128 R8, [R73] ;  /* 0x000000004908c984 */ /* 0x000e680000000c00 */
[----:B-1----:R-:W-:Y:S04]  /*5520*/  @!P4 ST.E.128 desc[UR42][R14.64], R8 ;  /* 0x000000080e00c985 */ /* 0x002fe8000c101d2a */
[----:B------:R-:W1:Y:S04]  /*5530*/  @!P5 LDS.128 R8, [R72] ;  /* 0x000000004808d984 */ /* 0x000e680000000c00 */
[----:B-1----:R1:W-:Y:S02]  /*5540*/  @!P5 ST.E.128 desc[UR42][R12.64], R8 ;  /* 0x000000080c00d985 */ /* 0x0023e4000c101d2a */
.L_x_535:
[----:B------:R-:W-:Y:S05]  /*5550*/  BSYNC B0 ;  /* 0x0000000000007941 */ /* 0x000fea0003800000 */
.L_x_534:
[----:B------:R-:W-:Y:S01]  /*5560*/  ISETP.GE.AND P4, PT, R78, 0x61, PT ;  /* 0x000000614e00780c */ /* 0x000fe20003f86270 */
[----:B------:R-:W4:Y:S01]  /*5570*/  SHFL.IDX PT, R37, R37, 0x1, 0x1c1f ;  /* 0x003c1f0025257f89 */ /* 0x000f2200000e0000 */
[----:B------:R-:W-:Y:S03]  /*5580*/  BSSY B0, `(.L_x_536) ;  /* 0x000000d000007945 */ /* 0x000fe60003800000 */
[----:B-12---:R1:W2:Y:S08]  /*5590*/  SHFL.IDX PT, R13, R36, 0x1, 0x1c1f ;  /* 0x003c1f00240d7f89 */ /* 0x0062b000000e0000 */
[----:B-1----:R-:W-:Y:S05]  /*55a0*/  @!P4 BRA `(.L_x_537) ;  /* 0x000000000028c947 */ /* 0x002fea0003800000 */
[----:B------:R-:W-:-:S13]  /*55b0*/  ISETP.GE.AND P4, PT, R16, UR40, PT ;  /* 0x0000002810007c0c */ /* 0x000fda000bf86270 */
[----:B---3--:R-:W1:Y:S01]  /*55c0*/  @!P4 LDS.128 R8, [R73+0x3000] ;  /* 0x003000004908c984 */ /* 0x008e620000000c00 */
[----:B--2---:R-:W-:-:S04]  /*55d0*/  @!P4 LEA R14, P5, R16, R13, 0x1 ;  /* 0x0000000d100ec211 */ /* 0x004fc800078a08ff */
[----:B----4-:R-:W-:Y:S02]  /*55e0*/  @!P4 LEA.HI.X R15, R16, R37, R17, 0x1, P5 ;  /* 0x00000025100fc211 */ /* 0x010fe400028f0c11 */
[----:B------:R-:W-:-:S13]  /*55f0*/  ISETP.GE.AND P5, PT, R2, UR40, PT ;  /* 0x0000002802007c0c */ /* 0x000fda000bfa6270 */
[----:B------:R-:W-:-:S04]  /*5600*/  @!P5 LEA R12, P6, R2, R13, 0x1 ;  /* 0x0000000d020cd211 */ /* 0x000fc800078c08ff */
[----:B------:R-:W-:Y:S01]  /*5610*/  @!P5 LEA.HI.X R13, R2, R37, R153, 0x1, P6 ;  /* 0x00000025020dd211 */ /* 0x000fe200030f0c99 */
[----:B-1----:R-:W-:Y:S04]  /*5620*/  @!P4 ST.E.128 desc[UR42][R14.64], R8 ;  /* 0x000000080e00c985 */ /* 0x002fe8000c101d2a */
[----:B------:R-:W1:Y:S04]  /*5630*/  @!P5 LDS.128 R8, [R72+0x3000] ;  /* 0x003000004808d984 */ /* 0x000e680000000c00 */
[----:B-1----:R1:W-:Y:S02]  /*5640*/  @!P5 ST.E.128 desc[UR42][R12.64], R8 ;  /* 0x000000080c00d985 */ /* 0x0023e4000c101d2a */
.L_x_537:
[----:B------:R-:W-:Y:S05]  /*5650*/  BSYNC B0 ;  /* 0x0000000000007941 */ /* 0x000fea0003800000 */
.L_x_536:
[----:B-1----:R-:W5:Y:S01]  /*5660*/  LDL R8, [R1] ;  /* 0x0000000001087983 */ /* 0x002f620000100800 */
[----:B0-----:R-:W-:Y:S01]  /*5670*/  @!P3 VIADD R71, R71, 0x168c0 ;  /* 0x000168c04747b836 */ /* 0x001fe20000000000 */
[----:B------:R-:W-:Y:S01]  /*5680*/  IADD3 R19, R19, 0x1, RZ ;  /* 0x0000000113137810 */ /* 0x000fe20007ffe0ff */
[----:B------:R-:W-:Y:S01]  /*5690*/  @!PT LDS RZ, [RZ] ;  /* 0x00000000fffff984 */ /* 0x000fe20000000800 */
[----:B------:R-:W-:Y:S01]  /*56a0*/  @!PT LDS RZ, [RZ] ;  /* 0x00000000fffff984 */ /* 0x000fe20000000800 */
[----:B------:R-:W-:Y:S01]  /*56b0*/  @!PT LDS RZ, [RZ] ;  /* 0x00000000fffff984 */ /* 0x000fe20000000800 */
[----:B------:R-:W-:Y:S01]  /*56c0*/  @!PT LDS RZ, [RZ] ;  /* 0x00000000fffff984 */ /* 0x000fe20000000800 */
[----:B------:R0:W-:Y:S06]  /*56d0*/  MEMBAR.ALL.CTA ;  /* 0x0000000000007992 */ /* 0x0001ec0000008000 */
[----:B0-----:R-:W0:Y:S01]  /*56e0*/  FENCE.VIEW.ASYNC.S ;  /* 0x00000000000073c6 */ /* 0x001e220000000000 */
[----:B------:R-:W-:Y:S01]  /*56f0*/  @!P3 PRMT R71, RZ, 0x654, R71 ;  /* 0x00000654ff47b816 */ /* 0x000fe20000000047 */
[----:B0-----:R0:W-:Y:S06]  /*5700*/  BAR.SYNC.DEFER_BLOCKING R62, 0x80 ;  /* 0x0002003e0000751d */ /* 0x0011ec0000010000 */
[----:B------:R0:W-:Y:S01]  /*5710*/  @!P3 SYNCS.ARRIVE.TRANS64.RED.A1T0 RZ, [R71+URZ], RZ ;  /* 0x000000ff47ffb9a7 */ /* 0x0001e2000810043f */
[----:B------:R-:W-:-:S04]  /*5720*/  ISETP.NE.AND P3, PT, R19, 0x2, PT ;  /* 0x000000021300780c */ /* 0x000fc80003f65270 */
[----:B---3--:R-:W-:Y:S02]  /*5730*/  SEL R9, RZ, 0x1, P3 ;  /* 0x00000001ff097807 */ /* 0x008fe40001800000 */
[----:B------:R-:W-:Y:S02]  /*5740*/  SEL R19, R19, RZ, P3 ;  /* 0x000000ff13137207 */ /* 0x000fe40001800000 */
[----:B------:R-:W-:Y:S02]  /*5750*/  LOP3.LUT R154, R154, R9, RZ, 0x3c, !PT ;  /* 0x000000099a9a7212 */ /* 0x000fe400078e3cff */
[----:B-----5:R-:W-:-:S13]  /*5760*/  LOP3.LUT P4, RZ, R8, 0x1, RZ, 0xc0, !PT ;  /* 0x0000000108ff7812 */ /* 0x020fda000788c0ff */
[----:B0-----:R-:W-:Y:S05]  /*5770*/  @P4 BRA `(.L_x_538) ;  /* 0xffffffc800104947 */ /* 0x001fea000383ffff */
[----:B------:R-:W0:Y:S01]  /*5780*/  S2R R8, SR_TID.X ;  /* 0x0000000000087919 */ /* 0x000e220000002100 */
[----:B------:R-:W-:Y:S02]  /*5790*/  PLOP3.LUT P0, PT, PT, PT, PT, 0x8, 0x0 ;  /* 0x000000000000781c */ /* 0x000fe40003f0e170 */
[----:B0-----:R-:W-:-:S04]  /*57a0*/  SHF.R.U32.HI R8, RZ, 0x7, R8 ;  /* 0x00000007ff087819 */ /* 0x001fc80000011608 */
[----:B------:R-:W-:-:S13]  /*57b0*/  ISETP.NE.AND P4, PT, R8, 0x1, PT ;  /* 0x000000010800780c */ /* 0x000fda0003f85270 */
[----:B------:R-:W-:Y:S06]  /*57c0*/  @!P4 BAR.ARV 0x9, 0x100 ;  /* 0x024400000000cb1d */ /* 0x000fec0000002000 */
.L_x_478:
[----:B------:R-:W-:Y:S01]  /*57d0*/  ISETP.GE.AND P2, PT, R88, 0x1, PT ;  /* 0x000000015800780c */ /* 0x000fe20003f46270 */
[----:B------:R-:W-:Y:S01]  /*57e0*/  IMAD.MOV.U32 R3, RZ, RZ, RZ ;  /* 0x000000ffff037224 */ /* 0x000fe200078e00ff */
[----:B------:R-:W-:Y:S02]  /*57f0*/  PLOP3.LUT P1, PT, PT, PT, PT, 0x80, 0x0 ;  /* 0x000000000000781c */ /* 0x000fe40003f2f070 */
[----:B------:R-:W-:Y:S01]  /*5800*/  CS2R R28, SRZ ;  /* 0x00000000001c7805 */ /* 0x000fe2000001ff00 */
[----:B------:R-:W-:Y:S01]  /*5810*/  IMAD.MOV.U32 R119, RZ, RZ, RZ ;  /* 0x000000ffff777224 */ /* 0x000fe200078e00ff */
[----:B------:R-:W-:Y:S01]  /*5820*/  CS2R R26, SRZ ;  /* 0x00000000001a7805 */ /* 0x000fe2000001ff00 */
[----:B------:R-:W-:Y:S01]  /*5830*/  IMAD.MOV.U32 R0, RZ, RZ, RZ ;  /* 0x000000ffff007224 */ /* 0x000fe200078e00ff */
[----:B------:R-:W-:Y:S02]  /*5840*/  CS2R R30, SRZ ;  /* 0x00000000001e7805 */ /* 0x000fe4000001ff00 */
[----:B----4-:R-:W-:-:S02]  /*5850*/  CS2R R36, SRZ ;  /* 0x0000000000247805 */ /* 0x010fc4000001ff00 */
        /* <DEDUP_REMOVED lines=9> */
[----:B------:R-:W-:Y:S01]  /*58f0*/  IMAD.MOV.U32 R54, RZ, RZ, RZ ;  /* 0x000000ffff367224 */ /* 0x000fe200078e00ff */
[----:B--2---:R-:W-:Y:S01]  /*5900*/  MOV R13, RZ ;  /* 0x000000ff000d7202 */ /* 0x004fe20000000f00 */
[----:B------:R-:W-:Y:S01]  /*5910*/  IMAD.MOV.U32 R56, RZ, RZ, RZ ;  /* 0x000000ffff387224 */ /* 0x000fe200078e00ff */
[----:B------:R-:W-:Y:S06]  /*5920*/  @P0 BRA `(.L_x_539) ;  /* 0x00000000000c0947 */ /* 0x000fec0003800000 */
[----:B------:R-:W0:Y:S01]  /*5930*/  FENCE.VIEW.ASYNC.G ;  /* 0x00000000000073c6 */ /* 0x000e220000000100 */
[----:B------:R-:W-:Y:S05]  /*5940*/  WARPSYNC.ALL ;  /* 0x0000000000007948 */ /* 0x000fea0003800000 */
[----:B0-----:R-:W-:Y:S06]  /*5950*/  BAR.ARV 0xc, 0x200 ;  /* 0x0308000000007b1d */ /* 0x001fec0000002000 */
.L_x_539:
[----:B------:R-:W-:Y:S02]  /*5960*/  IMAD.MOV.U32 R12, RZ, RZ, RZ ;  /* 0x000000ffff0c7224 */ /* 0x000fe400078e00ff */
[----:B------:R-:W-:Y:S01]  /*5970*/  IMAD.MOV.U32 R55, RZ, RZ, RZ ;  /* 0x000000ffff377224 */ /* 0x000fe200078e00ff */
[----:B------:R-:W-:Y:S06]  /*5980*/  @!P2 BRA `(.L_x_540) ;  /* 0x000000700048a947 */ /* 0x000fec0003800000 */
[----:B------:R-:W-:-:S03]  /*5990*/  UMOV UR4, 0xffffffff ;  /* 0xffffffff00047882 */ /* 0x000fc60000000000 */
[----:B------:R-:W-:Y:S05]  /*59a0*/  BRA.DIV UR4, `(.L_x_541) ;  /* 0x000000fa04907947 */ /* 0x000fea000b800000 */
[----:B------:R-:W0:Y:S02]  /*59b0*/  S2R R0, SR_TID.X ;  /* 0x0000000000007919 */ /* 0x000e240000002100 */
[----:B0-----:R-:W-:-:S05]  /*59c0*/  VIADD R3, R0, 0xffffff80 ;  /* 0xffffff8000037836 */ /* 0x001fca0000000000 */
[----:B------:R-:W-:-:S04]  /*59d0*/  SHF.R.S32.HI R0, RZ, 0x1f, R3 ;  /* 0x0000001fff007819 */ /* 0x000fc80000011403 */
[----:B------:R-:W-:-:S04]  /*59e0*/  LEA.HI R0, R0, R3, RZ, 0x7 ;  /* 0x0000000300007211 */ /* 0x000fc800078f38ff */
[----:B------:R-:W-:-:S06]  /*59f0*/  SHF.R.S32.HI R0, RZ, 0x7, R0 ;  /* 0x00000007ff007819 */ /* 0x000fcc0000011400 */
[----:B------:R-:W0:Y:S04]  /*5a00*/  SHFL.IDX PT, R0, R0, RZ, 0x1f ;  /* 0x00001fff00007589 */ /* 0x000e2800000e0000 */
[----:B0-----:R0:W-:Y:S02]  /*5a10*/  STL [R1+0x20], R0 ;  /* 0x0000200001007387 */ /* 0x0011e40000100800 */
.L_x_748:
[----:B------:R-:W0:Y:S01]  /*5a20*/  LDL R3, [R1+0x20] ;  /* 0x0000200001037983 */ /* 0x000e220000100800 */
[----:B------:R-:W-:Y:S01]  /*5a30*/  BSSY B6, `(.L_x_542) ;  /* 0x000001b000067945 */ /* 0x000fe20003800000 */
[----:B0-----:R-:W-:-:S05]  /*5a40*/  IMAD.HI R0, R3, 0x55555556, RZ ;  /* 0x5555555603007827 */ /* 0x001fca00078e02ff */
[----:B------:R-:W-:-:S05]  /*5a50*/  LEA.HI R0, R0, R0, RZ, 0x1 ;  /* 0x0000000000007211 */ /* 0x000fca00078f08ff */
[----:B------:R-:W-:Y:S01]  /*5a60*/  IMAD R0, R0, -0x3, R3 ;  /* 0xfffffffd00007824 */ /* 0x000fe200078e0203 */
[----:B------:R-:W-:-:S04]  /*5a70*/  IADD3 R3, R18, 0x8400, RZ ;  /* 0x0000840012037810 */ /* 0x000fc80007ffe0ff */
[----:B------:R-:W-:Y:S01]  /*5a80*/  LOP3.LUT P0, RZ, R3, 0x3ff, RZ, 0xc0, !PT ;  /* 0x000003ff03ff7812 */ /* 0x000fe2000780c0ff */
[----:B------:R-:W-:-:S03]  /*5a90*/  IMAD R0, R0, 0x2000, R3 ;  /* 0x0000200000007824 */ /* 0x000fc600078e0203 */
[----:B------:R-:W-:Y:S02]  /*5aa0*/  P2R R26, PR, RZ, 0x1 ;  /* 0x00000001ff1a7803 */ /* 0x000fe40000000000 */
[----:B------:R-:W-:-:S04]  /*5ab0*/  SHF.R.U32.HI R0, RZ, 0x4, R0 ;  /* 0x00000004ff007819 */ /* 0x000fc80000011600 */
[----:B------:R-:W-:-:S03]  /*5ac0*/  LOP3.LUT R29, R0, 0x3fff, RZ, 0xc0, !PT ;  /* 0x00003fff001d7812 */ /* 0x000fc600078ec0ff */
[----:B------:R-:W-:Y:S05]  /*5ad0*/  @!P0 BRA `(.L_x_543) ;  /* 0x0000000000408947 */ /* 0x000fea0003800000 */
[----:B------:R-:W-:Y:S01]  /*5ae0*/  MOV R0, 0x0 ;  /* 0x0000000000007802 */ /* 0x000fe20000000f00 */
[----:B------:R-:W-:Y:S01]  /*5af0*/  ULDC.64 UR4, c[0x4][0x88] ;  /* 0x0100220000047ab9 */ /* 0x000fe20000000a00 */
[----:B------:R-:W-:Y:S01]  /*5b00*/  ULDC.64 UR6, c[0x4][0x90] ;  /* 0x0100240000067ab9 */ /* 0x000fe20000000a00 */
[----:B------:R-:W-:Y:S01]  /*5b10*/  IMAD.U32 R4, RZ, RZ, UR4 ;  /* 0x00000004ff047e24 */ /* 0x000fe2000f8e00ff */
[----:B-1----:R0:W1:Y:S01]  /*5b20*/  LDC.64 R14, c[0x4][R0] ;  /* 0x01000000000e7b82 */ /* 0x0020620000000a00 */
[----:B------:R-:W-:Y:S01]  /*5b30*/  IMAD.U32 R5, RZ, RZ, UR5 ;  /* 0x00000005ff057e24 */ /* 0x000fe2000f8e00ff */
[----:B------:R-:W-:Y:S01]  /*5b40*/  ULDC.64 UR4, c[0x4][0x28] ;  /* 0x01000a0000047ab9 */ /* 0x000fe20000000a00 */
[----:B------:R-:W-:Y:S01]  /*5b50*/  IMAD.U32 R6, RZ, RZ, UR6 ;  /* 0x00000006ff067e24 */ /* 0x000fe2000f8e00ff */
[----:B------:R-:W-:Y:S01]  /*5b60*/  MOV R7, UR7 ;  /* 0x0000000700077c02 */ /* 0x000fe20008000f00 */
[----:B------:R-:W-:Y:S01]  /*5b70*/  IMAD.U32 R10, RZ, RZ, UR4 ;  /* 0x00000004ff0a7e24 */ /* 0x000fe2000f8e00ff */
[----:B------:R-:W-:Y:S01]  /*5b80*/  MOV R13, RZ ;  /* 0x000000ff000d7202 */ /* 0x000fe20000000f00 */
[----:B------:R-:W-:-:S02]  /*5b90*/  IMAD.U32 R11, RZ, RZ, UR5 ;  /* 0x00000005ff0b7e24 */ /* 0x000fc4000f8e00ff */
[----:B------:R-:W-:Y:S02]  /*5ba0*/  IMAD.MOV.U32 R8, RZ, RZ, 0x70 ;  /* 0x00000070ff087424 */ /* 0x000fe400078e00ff */
[----:B0-----:R-:W-:-:S07]  /*5bb0*/  IMAD.MOV.U32 R12, RZ, RZ, 0x1 ;  /* 0x00000001ff0c7424 */ /* 0x001fce00078e00ff */
[----:B------:R-:W-:-:S07]  /*5bc0*/  LEPC R20, `(.L_x_543) ;  /* 0x000000001014794e */ /* 0x000fce0000000000 */
[----:B-1---5:R-:W-:Y:S05]  /*5bd0*/  CALL.ABS.NOINC R14 ;  /* 0x000000000e007343 */ /* 0x022fea0003c00000 */
.L_x_543:
[----:B------:R-:W-:Y:S05]  /*5be0*/  BSYNC B6 ;  /* 0x0000000000067941 */ /* 0x000fea0003800000 */
.L_x_542:
[----:B------:R-:W-:Y:S02]  /*5bf0*/  ULDC UR4, c[0x0][0x3f4] ;  /* 0x0000fd0000047ab9 */ /* 0x000fe40000000800 */
[----:B------:R-:W-:-:S13]  /*5c00*/  ISETP.LT.AND P0, PT, RZ, UR4, PT ;  /* 0x00000004ff007c0c */ /* 0x000fda000bf01270 */
[----:B------:R-:W-:Y:S05]  /*5c10*/  @P0 BRA `(.L_x_544) ;  /* 0x0000000000400947 */ /* 0x000fea0003800000 */
[----:B------:R-:W-:-:S04]  /*5c20*/  ULEA.HI UR4, UR37, UR37, URZ, 0x1 ;  /* 0x0000002525047291 */ /* 0x000fc8000f8f083f */
[----:B------:R-:W-:-:S04]  /*5c30*/  ULOP3.LUT UR4, UR4, 0xfffffffe, URZ, 0xc0, !UPT ;  /* 0xfffffffe04047892 */ /* 0x000fc8000f8ec03f */
[----:B------:R-:W-:-:S06]  /*5c40*/  UIADD3 UR4, UR37, -UR4, URZ ;  /* 0x8000000425047290 */ /* 0x000fcc000fffe03f */
[----:B------:R-:W-:-:S05]  /*5c50*/  IMAD.U32 R3, RZ, RZ, UR4 ;  /* 0x00000004ff037e24 */ /* 0x000fca000f8e00ff */
[----:B------:R-:W-:-:S04]  /*5c60*/  SHF.L.U32 R3, R3, 0x1f, RZ ;  /* 0x0000001f03037819 */ /* 0x000fc800000006ff */
[----:B------:R0:W2:Y:S03]  /*5c70*/  SYNCS.PHASECHK.TRANS64.TRYWAIT P0, [R18+URZ+0x16800], R3 ;  /* 0x01680003120075a7 */ /* 0x0000a6000800017f */
[----:B--2---:R-:W-:Y:S05]  /*5c80*/  @!P0 NANOSLEEP.SYNCS 0x989680 ;  /* 0x009896800000895d */ /* 0x004fea0003900000 */
[----:B------:R-:W2:Y:S01]  /*5c90*/  @!P0 SYNCS.PHASECHK.TRANS64 P0, [R18+URZ+0x16800], R3 ;  /* 0x01680003120085a7 */ /* 0x000ea2000800007f */
[----:B------:R-:W-:Y:S04]  /*5ca0*/  BSSY B0, `(.L_x_545) ;  /* 0x0000006000007945 */ /* 0x000fe80003800000 */
[----:B--2---:R-:W-:Y:S05]  /*5cb0*/  @P0 BRA `(.L_x_546) ;  /* 0x0000000000100947 */ /* 0x004fea0003800000 */
.L_x_547:
[----:B--2---:R2:W3:Y:S02]  /*5cc0*/  SYNCS.PHASECHK.TRANS64.TRYWAIT P0, [R18+URZ+0x16800], R3 ;  /* 0x01680003120075a7 */ /* 0x0044e4000800017f */
[----:B---3--:R-:W-:Y:S05]  /*5cd0*/  @!P0 NANOSLEEP.SYNCS 0x989680 ;  /* 0x009896800000895d */ /* 0x008fea0003900000 */
[----:B------:R-:W3:Y:S02]  /*5ce0*/  @!P0 SYNCS.PHASECHK.TRANS64 P0, [R18+URZ+0x16800], R3 ;  /* 0x01680003120085a7 */ /* 0x000ee4000800007f */
[----:B---3--:R-:W-:Y:S05]  /*5cf0*/  @!P0 BRA `(.L_x_547) ;  /* 0xfffffffc00f08947 */ /* 0x008fea000383ffff */
.L_x_546:
[----:B------:R-:W-:Y:S05]  /*5d00*/  BSYNC B0 ;  /* 0x0000000000007941 */ /* 0x000fea0003800000 */
.L_x_545:
[----:B------:R-:W-:Y:S05]  /*5d10*/  BRA `(.L_x_548) ;  /* 0x0000002000ec7947 */ /* 0x000fea0003800000 */
.L_x_544:
[----:B-----5:R-:W-:Y:S01]  /*5d20*/  SHF.R.S32.HI R0, RZ, 0x1f, R24 ;  /* 0x0000001fff007819 */ /* 0x020fe20000011418 */
[----:B------:R-:W-:Y:S01]  /*5d30*/  ULDC.64 UR4, c[0x0][0x3f8] ;  /* 0x0000fe0000047ab9 */ /* 0x000fe20000000a00 */
[----:B------:R-:W-:Y:S01]  /*5d40*/  ULDC.64 UR6, c[0x0][0x408] ;  /* 0x0001020000067ab9 */ /* 0x000fe20000000a00 */
[----:B------:R-:W-:Y:S01]  /*5d50*/  ISETP.NE.AND P2, PT, R26, RZ, PT ;  /* 0x000000ff1a00720c */ /* 0x000fe20003f45270 */
[----:B------:R-:W-:Y:S01]  /*5d60*/  IMAD.WIDE.U32 R4, R24, UR4, RZ ;  /* 0x0000000418047c25 */ /* 0x000fe2000f8e00ff */
[----:B------:R-:W-:Y:S03]  /*5d70*/  BSSY B6, `(.L_x_549) ;  /* 0x000001f000067945 */ /* 0x000fe60003800000 */
[C---:B------:R-:W-:Y:S02]  /*5d80*/  IMAD R3, R0.reuse, UR4, RZ ;  /* 0x0000000400037c24 */ /* 0x040fe4000f8e02ff */
[----:B------:R-:W-:-:S02]  /*5d90*/  IMAD R9, R0, UR6, RZ ;  /* 0x0000000600097c24 */ /* 0x000fc4000f8e02ff */
[C---:B------:R-:W-:Y:S01]  /*5da0*/  IMAD R3, R24.reuse, UR5, R3 ;  /* 0x0000000518037c24 */ /* 0x040fe2000f8e0203 */
[----:B------:R-:W-:Y:S01]  /*5db0*/  ULDC.64 UR4, c[0x0][0x3e8] ;  /* 0x0000fa0000047ab9 */ /* 0x000fe20000000a00 */
[----:B------:R-:W-:-:S04]  /*5dc0*/  IMAD.WIDE.U32 R6, R24, UR6, RZ ;  /* 0x0000000618067c25 */ /* 0x000fc8000f8e00ff */
[----:B------:R-:W-:Y:S01]  /*5dd0*/  IMAD R9, R24, UR7, R9 ;  /* 0x0000000718097c24 */ /* 0x000fe2000f8e0209 */
[----:B------:R-:W-:Y:S01]  /*5de0*/  ULDC.64 UR6, c[0x0][0x400] ;  /* 0x0001000000067ab9 */ /* 0x000fe20000000a00 */
[----:B------:R-:W-:Y:S01]  /*5df0*/  IMAD.IADD R5, R3, 0x1, R5 ;  /* 0x0000000103057824 */ /* 0x000fe200078e0205 */
[----:B------:R-:W-:Y:S01]  /*5e00*/  LEA R24, P0, R4, UR4, 0x1 ;  /* 0x0000000404187c11 */ /* 0x000fe2000f8008ff */
[----:B------:R-:W-:Y:S01]  /*5e10*/  IMAD.IADD R3, R9, 0x1, R7 ;  /* 0x0000000109037824 */ /* 0x000fe200078e0207 */
[----:B------:R-:W-:Y:S02]  /*5e20*/  LEA R27, P1, R6, UR6, 0x1 ;  /* 0x00000006061b7c11 */ /* 0x000fe4000f8208ff */
[----:B------:R-:W-:Y:S02]  /*5e30*/  LEA.HI.X R26, R4, UR5, R5, 0x1, P0 ;  /* 0x00000005041a7c11 */ /* 0x000fe400080f0c05 */
[----:B------:R-:W-:Y:S01]  /*5e40*/  LEA.HI.X R28, R6, UR7, R3, 0x1, P1 ;  /* 0x00000007061c7c11 */ /* 0x000fe200088f0c03 */
[----:B------:R-:W-:Y:S08]  /*5e50*/  @!P2 BRA `(.L_x_550) ;  /* 0x000000000040a947 */ /* 0x000ff00003800000 */
[----:B------:R-:W-:Y:S01]  /*5e60*/  MOV R0, 0x0 ;  /* 0x0000000000007802 */ /* 0x000fe20000000f00 */
[----:B------:R-:W-:Y:S01]  /*5e70*/  ULDC.64 UR4, c[0x4][0x88] ;  /* 0x0100220000047ab9 */ /* 0x000fe20000000a00 */
[----:B------:R-:W-:Y:S01]  /*5e80*/  ULDC.64 UR6, c[0x4][0x90] ;  /* 0x0100240000067ab9 */ /* 0x000fe20000000a00 */
[----:B------:R-:W-:Y:S01]  /*5e90*/  IMAD.U32 R4, RZ, RZ, UR4 ;  /* 0x00000004ff047e24 */ /* 0x000fe2000f8e00ff */
[----:B-1----:R0:W1:Y:S01]  /*5ea0*/  LDC.64 R14, c[0x4][R0] ;  /* 0x01000000000e7b82 */ /* 0x0020620000000a00 */
[----:B------:R-:W-:Y:S01]  /*5eb0*/  MOV R5, UR5 ;  /* 0x0000000500057c02 */ /* 0x000fe20008000f00 */
        /* <DEDUP_REMOVED lines=10> */
.L_x_550:
[----:B------:R-:W-:Y:S05]  /*5f60*/  BSYNC B6 ;  /* 0x0000000000067941 */ /* 0x000fea0003800000 */
.L_x_549:
[----:B------:R-:W-:Y:S01]  /*5f70*/  ULDC.U8 UR4, c[0x0][0x410] ;  /* 0x0001040000047ab9 */ /* 0x000fe20000000000 */
[----:B------:R-:W-:Y:S01]  /*5f80*/  BSSY B0, `(.L_x_551) ;  /* 0x000020c000007945 */ /* 0x000fe20003800000 */
[----:B------:R-:W-:Y:S01]  /*5f90*/  ISETP.NE.AND P0, PT, RZ, UR4, PT ;  /* 0x00000004ff007c0c */ /* 0x000fe2000bf05270 */
[----:B------:R-:W-:-:S12]  /*5fa0*/  IMAD R4, R33, 0xc0, R152 ;  /* 0x000000c021047824 */ /* 0x000fd800078e0298 */
[----:B------:R-:W-:Y:S05]  /*5fb0*/  @!P0 BRA `(.L_x_552) ;  /* 0x0000001000288947 */ /* 0x000fea0003800000 */
[----:B------:R-:W-:-:S03]  /*5fc0*/  UMOV UR4, 0xffffffff ;  /* 0xffffffff00047882 */ /* 0x000fc60000000000 */
[----:B------:R-:W-:Y:S05]  /*5fd0*/  BRA.DIV UR4, `(.L_x_553) ;  /* 0x000000f604447947 */ /* 0x000fea000b800000 */
[----:B------:R0:W2:Y:S04]  /*5fe0*/  SHFL.IDX PT, R3, R26, RZ, 0x1c1f ;  /* 0x001c1fff1a037589 */ /* 0x0000a800000e0000 */
[----:B------:R0:W3:Y:S04]  /*5ff0*/  SHFL.IDX PT, R0, R24, RZ, 0x1c1f ;  /* 0x001c1fff18007589 */ /* 0x0000e800000e0000 */
[----:B------:R0:W4:Y:S04]  /*6000*/  SHFL.IDX PT, R5, R28, RZ, 0x1c1f ;  /* 0x001c1fff1c057589 */ /* 0x00012800000e0000 */
[----:B-1----:R0:W1:Y:S02]  /*6010*/  SHFL.IDX PT, R14, R27, RZ, 0x1c1f ;  /* 0x001c1fff1b0e7589 */ /* 0x00206400000e0000 */
.L_x_754:
[----:B------:R-:W-:Y:S01]  /*6020*/  ULDC UR4, c[0x0][0x448] ;  /* 0x0001120000047ab9 */ /* 0x000fe20000000800 */
[----:B------:R-:W-:Y:S01]  /*6030*/  BSSY B1, `(.L_x_554) ;  /* 0x000001e000017945 */ /* 0x000fe20003800000 */
[----:B0-----:R-:W-:Y:S01]  /*6040*/  IMAD R26, R25, UR4, RZ ;  /* 0x00000004191a7c24 */ /* 0x001fe2000f8e02ff */
[----:B------:R-:W-:Y:S02]  /*6050*/  CS2R R8, SRZ ;  /* 0x0000000000087805 */ /* 0x000fe4000001ff00 */
[----:B------:R-:W-:Y:S02]  /*6060*/  CS2R R6, SRZ ;  /* 0x0000000000067805 */ /* 0x000fe4000001ff00 */
[----:B------:R-:W-:Y:S02]  /*6070*/  CS2R R10, SRZ ;  /* 0x00000000000a7805 */ /* 0x000fe4000001ff00 */
[----:B------:R-:W-:Y:S02]  /*6080*/  CS2R R12, SRZ ;  /* 0x00000000000c7805 */ /* 0x000fe4000001ff00 */
[----:B------:R-:W-:-:S13]  /*6090*/  ISETP.GE.AND P0, PT, R4, R26, PT ;  /* 0x0000001a0400720c */ /* 0x000fda0003f06270 */
[----:B------:R-:W-:Y:S05]  /*60a0*/  @P0 BRA `(.L_x_555) ;  /* 0x0000000000580947 */ /* 0x000fea0003800000 */
[----:B------:R-:W4:Y:S01]  /*60b0*/  LDL R28, [R1+0x50] ;  /* 0x00005000011c7983 */ /* 0x000f220000100800 */
[----:B------:R-:W-:-:S03]  /*60c0*/  ULDC UR4, c[0x0][0x3f4] ;  /* 0x0000fd0000047ab9 */ /* 0x000fc60000000800 */
[----:B------:R-:W4:Y:S01]  /*60d0*/  LDL R27, [R1+0x4c] ;  /* 0x00004c00011b7983 */ /* 0x000f220000100800 */
[----:B------:R-:W-:Y:S01]  /*60e0*/  ISETP.GE.AND P3, PT, R156, UR4, PT ;  /* 0x000000049c007c0c */ /* 0x000fe2000bf66270 */
[----:B---3--:R-:W-:Y:S01]  /*60f0*/  IMAD.MOV.U32 R6, RZ, RZ, R0 ;  /* 0x000000ffff067224 */ /* 0x008fe200078e0000 */
[----:B------:R-:W-:Y:S01]  /*6100*/  ISETP.GE.AND P2, PT, R22, UR4, PT ;  /* 0x0000000416007c0c */ /* 0x000fe2000bf46270 */
[----:B--2---:R-:W-:Y:S01]  /*6110*/  IMAD.MOV.U32 R7, RZ, RZ, R3 ;  /* 0x000000ffff077224 */ /* 0x004fe200078e0003 */
[----:B----4-:R-:W-:Y:S02]  /*6120*/  MOV R15, R5 ;  /* 0x00000005000f7202 */ /* 0x010fe40000000f00 */
[----:B------:R-:W-:Y:S02]  /*6130*/  CS2R R10, SRZ ;  /* 0x00000000000a7805 */ /* 0x000fe4000001ff00 */
[----:B------:R-:W-:Y:S02]  /*6140*/  CS2R R8, SRZ ;  /* 0x0000000000087805 */ /* 0x000fe4000001ff00 */
[----:B------:R-:W-:-:S05]  /*6150*/  CS2R R12, SRZ ;  /* 0x00000000000c7805 */ /* 0x000fca000001ff00 */
[----:B------:R-:W-:Y:S01]  /*6160*/  @!P2 IMAD.WIDE R20, R22, 0x2, R6 ;  /* 0x000000021614a825 */ /* 0x000fe200078e0206 */
[----:B------:R-:W-:-:S04]  /*6170*/  CS2R R6, SRZ ;  /* 0x0000000000067805 */ /* 0x000fc8000001ff00 */
[----:B------:R0:W5:Y:S01]  /*6180*/  @!P2 LD.E.64 R10, desc[UR42][R20.64] ;  /* 0x0000002a140aa980 */ /* 0x000162000c101b00 */
[-C--:B------:R-:W-:Y:S02]  /*6190*/  @!P3 IADD3 R24, P0, R0, R28.reuse, RZ ;  /* 0x0000001c0018b210 */ /* 0x080fe40007f1e0ff */
[----:B-1----:R-:W-:Y:S01]  /*61a0*/  @!P3 IADD3 R4, P1, R14, R28, RZ ;  /* 0x0000001c0e04b210 */ /* 0x002fe20007f3e0ff */
[----:B------:R-:W-:-:S04]  /*61b0*/  @!P2 IMAD.WIDE R14, R22, 0x2, R14 ;  /* 0x00000002160ea825 */ /* 0x000fc800078e020e */
[--C-:B------:R-:W-:Y:S01]  /*61c0*/  @!P3 IMAD.X R25, R3, 0x1, R27.reuse, P0 ;  /* 0x000000010319b824 */ /* 0x100fe200000e061b */
[----:B------:R0:W5:Y:S01]  /*61d0*/  @!P2 LD.E.64 R8, desc[UR42][R14.64] ;  /* 0x0000002a0e08a980 */ /* 0x000162000c101b00 */
[----:B------:R-:W-:-:S03]  /*61e0*/  @!P3 IMAD.X R5, R5, 0x1, R27, P1 ;  /* 0x000000010505b824 */ /* 0x000fc600008e061b */
[----:B------:R0:W5:Y:S04]  /*61f0*/  @!P3 LD.E.64 R12, desc[UR42][R24.64] ;  /* 0x0000002a180cb980 */ /* 0x000168000c101b00 */
[----:B------:R0:W5:Y:S02]  /*6200*/  @!P3 LD.E.64 R6, desc[UR42][R4.64] ;  /* 0x0000002a0406b980 */ /* 0x000164000c101b00 */
.L_x_555:
[----:B------:R-:W-:Y:S05]  /*6210*/  BSYNC B1 ;  /* 0x0000000000017941 */ /* 0x000fea0003800000 */
.L_x_554:
[----:B01----:R-:W3:Y:S01]  /*6220*/  LDL R14, [R1+0x1c] ;  /* 0x00001c00010e7983 */ /* 0x003ee20000100800 */
[----:B------:R-:W-:Y:S01]  /*6230*/  ULEA.HI UR4, UR37, UR37, URZ, 0x1 ;  /* 0x0000002525047291 */ /* 0x000fe2000f8f083f */
[----:B------:R-:W-:Y:S01]  /*6240*/  IMAD R4, R33, -0xc0, R26 ;  /* 0xffffff4021047824 */ /* 0x000fe200078e021a */
[--C-:B-----5:R-:W-:Y:S01]  /*6250*/  SHF.R.U64 R34, R10, 0x10, R11.reuse ;  /* 0x000000100a227819 */ /* 0x120fe2000000120b */
[----:B----4-:R-:W0:Y:S01]  /*6260*/  S2R R5, SR_TID.X ;  /* 0x0000000000057919 */ /* 0x010e220000002100 */
[----:B------:R-:W-:Y:S01]  /*6270*/  ULOP3.LUT UR4, UR4, 0xfffffffe, URZ, 0xc0, !UPT ;  /* 0xfffffffe04047892 */ /* 0x000fe2000f8ec03f */
[----:B------:R-:W-:Y:S01]  /*6280*/  IMAD.MOV.U32 R20, RZ, RZ, R11 ;  /* 0x000000ffff147224 */ /* 0x000fe200078e000b */
[----:B------:R-:W-:Y:S01]  /*6290*/  SHF.R.U64 R24, R12, 0x10, R13 ;  /* 0x000000100c187819 */ /* 0x000fe2000000120d */
[----:B------:R-:W-:Y:S01]  /*62a0*/  IMAD.MOV.U32 R30, RZ, RZ, R8 ;  /* 0x000000ffff1e7224 */ /* 0x000fe200078e0008 */
[----:B------:R-:W-:Y:S01]  /*62b0*/  UIADD3 UR4, UR37, -UR4, URZ ;  /* 0x8000000425047290 */ /* 0x000fe2000fffe03f */
[--C-:B------:R-:W-:Y:S01]  /*62c0*/  SHF.R.U64 R35, R8, 0x10, R9.reuse ;  /* 0x0000001008237819 */ /* 0x100fe20000001209 */
[----:B------:R-:W-:Y:S01]  /*62d0*/  BSSY B1, `(.L_x_556) ;  /* 0x0000029000017945 */ /* 0x000fe20003800000 */
[----:B------:R-:W-:-:S02]  /*62e0*/  SHF.R.U32.HI R26, RZ, 0x10, R9 ;  /* 0x00000010ff1a7819 */ /* 0x000fc40000011609 */
[----:B------:R-:W-:Y:S01]  /*62f0*/  MOV R32, R10 ;  /* 0x0000000a00207202 */ /* 0x000fe20000000f00 */
[----:B------:R-:W-:Y:S01]  /*6300*/  IMAD.U32 R15, RZ, RZ, UR4 ;  /* 0x00000004ff0f7e24 */ /* 0x000fe2000f8e00ff */
[----:B------:R-:W-:Y:S02]  /*6310*/  MOV R10, R13 ;  /* 0x0000000d000a7202 */ /* 0x000fe40000000f00 */
[----:B------:R-:W-:Y:S02]  /*6320*/  SHF.R.U32.HI R25, RZ, 0x10, R13 ;  /* 0x00000010ff197819 */ /* 0x000fe4000001160d */
[----:B------:R-:W-:Y:S02]  /*6330*/  SHF.L.U32 R15, R15, 0x1f, RZ ;  /* 0x0000001f0f0f7819 */ /* 0x000fe400000006ff */
[----:B------:R-:W-:Y:S02]  /*6340*/  VIMNMX R13, R4, 0xc0, PT ;  /* 0x000000c0040d7848 */ /* 0x000fe40003fe0100 */
[----:B------:R-:W1:Y:S01]  /*6350*/  SYNCS.PHASECHK.TRANS64.TRYWAIT P0, [R18+URZ+0x16800], R15 ;  /* 0x0168000f120075a7 */ /* 0x000e62000800017f */
[----:B------:R-:W-:-:S02]  /*6360*/  PRMT R8, R10, 0x5410, R25 ;  /* 0x000054100a087816 */ /* 0x000fc40000000019 */
[----:B------:R-:W-:Y:S02]  /*6370*/  PRMT R32, R32, 0x5410, R20 ;  /* 0x0000541020207816 */ /* 0x000fe40000000014 */
[----:B------:R-:W-:Y:S02]  /*6380*/  PRMT R10, R24, 0x7610, R10 ;  /* 0x00007610180a7816 */ /* 0x000fe4000000000a */
[----:B------:R-:W-:Y:S01]  /*6390*/  PRMT R35, R35, 0x5410, R26 ;  /* 0x0000541023237816 */ /* 0x000fe2000000001a */
[----:B0-----:R-:W-:-:S05]  /*63a0*/  VIADD R21, R5, 0xffffff80 ;  /* 0xffffff8005157836 */ /* 0x001fca0000000000 */
[----:B------:R-:W-:-:S04]  /*63b0*/  SHF.R.S32.HI R5, RZ, 0x1f, R21 ;  /* 0x0000001fff057819 */ /* 0x000fc80000011415 */
[----:B------:R-:W-:Y:S02]  /*63c0*/  LEA.HI R5, R5, R21, RZ, 0x5 ;  /* 0x0000001505057211 */ /* 0x000fe400078f28ff */
[----:B------:R-:W-:Y:S01]  /*63d0*/  SHF.R.U32.HI R21, RZ, 0x10, R11 ;  /* 0x00000010ff157819 */ /* 0x000fe2000001160b */
[----:B------:R-:W-:Y:S01]  /*63e0*/  IMAD.MOV.U32 R11, RZ, RZ, R12 ;  /* 0x000000ffff0b7224 */ /* 0x000fe200078e000c */
[----:B------:R-:W-:Y:S01]  /*63f0*/  SHF.R.S32.HI R5, RZ, 0x5, R5 ;  /* 0x00000005ff057819 */ /* 0x000fe20000011405 */
[----:B------:R-:W-:Y:S01]  /*6400*/  IMAD.MOV.U32 R12, RZ, RZ, R9 ;  /* 0x000000ffff0c7224 */ /* 0x000fe200078e0009 */
[----:B------:R-:W-:Y:S01]  /*6410*/  PRMT R34, R34, 0x5410, R21 ;  /* 0x0000541022227816 */ /* 0x000fe20000000015 */
[----:B------:R-:W-:Y:S01]  /*6420*/  IMAD.MOV.U32 R9, RZ, RZ, R6 ;  /* 0x000000ffff097224 */ /* 0x000fe200078e0006 */
[----:B------:R-:W-:Y:S02]  /*6430*/  SHF.R.U64 R6, R6, 0x10, R7 ;  /* 0x0000001006067819 */ /* 0x000fe40000001207 */
[----:B------:R-:W-:-:S02]  /*6440*/  PRMT R30, R30, 0x5410, R12 ;  /* 0x000054101e1e7816 */ /* 0x000fc4000000000c */
[----:B------:R-:W-:Y:S01]  /*6450*/  PRMT R11, R11, 0x5410, R9 ;  /* 0x000054100b0b7816 */ /* 0x000fe20000000009 */
[C---:B---3--:R-:W-:Y:S01]  /*6460*/  IMAD.SHL.U32 R0, R14.reuse, 0x40, RZ ;  /* 0x000000400e007824 */ /* 0x048fe200078e00ff */
[----:B------:R-:W-:Y:S01]  /*6470*/  LOP3.LUT P1, RZ, R14, 0x4, RZ, 0xc0, !PT ;  /* 0x000000040eff7812 */ /* 0x000fe2000782c0ff */
[--C-:B------:R-:W-:Y:S01]  /*6480*/  IMAD.MOV.U32 R14, RZ, RZ, R7.reuse ;  /* 0x000000ffff0e7224 */ /* 0x100fe200078e0007 */
[----:B------:R-:W-:Y:S02]  /*6490*/  SHF.R.U32.HI R7, RZ, 0x10, R7 ;  /* 0x00000010ff077819 */ /* 0x000fe40000011607 */
[----:B--2---:R-:W-:Y:S02]  /*64a0*/  LOP3.LUT R3, R0, 0x1c0, RZ, 0xc0, !PT ;  /* 0x000001c000037812 */ /* 0x004fe400078ec0ff */
[----:B------:R-:W-:Y:S02]  /*64b0*/  PRMT R9, R14, 0x7610, R9 ;  /* 0x000076100e097816 */ /* 0x000fe40000000009 */
[----:B------:R-:W-:-:S02]  /*64c0*/  LOP3.LUT R0, R3, 0x18, R16, 0xf8, !PT ;  /* 0x0000001803007812 */ /* 0x000fc400078ef810 */
[----:B------:R-:W-:-:S04]  /*64d0*/  SHF.R.U32.HI R3, RZ, 0x3, R3 ;  /* 0x00000003ff037819 */ /* 0x000fc80000011603 */
[----:B------:R-:W-:-:S05]  /*64e0*/  LOP3.LUT R0, R0, R3, RZ, 0x3c, !PT ;  /* 0x0000000300007212 */ /* 0x000fca00078e3cff */
[----:B------:R-:W-:-:S04]  /*64f0*/  IMAD R3, R5, 0x200, R0 ;  /* 0x0000020005037824 */ /* 0x000fc800078e0200 */
[----:B------:R-:W-:-:S04]  /*6500*/  IMAD R3, R3, 0x2, R18 ;  /* 0x0000000203037824 */ /* 0x000fc800078e0212 */
[C---:B------:R-:W-:Y:S01]  /*6510*/  VIADD R0, R3.reuse, 0x8440 ;  /* 0x0000844003007836 */ /* 0x040fe20000000000 */
[----:B------:R-:W-:-:S05]  /*6520*/  IADD3 R5, R3, 0x8400, RZ ;  /* 0x0000840003057810 */ /* 0x000fca0007ffe0ff */
[----:B------:R-:W-:Y:S01]  /*6530*/  @P1 VIADD R0, R5, 0xffffffc0 ;  /* 0xffffffc005001836 */ /* 0x000fe20000000000 */
[----:B------:R-:W-:Y:S01]  /*6540*/  ISETP.GE.AND P1, PT, R152, R13, PT ;  /* 0x0000000d9800720c */ /* 0x000fe20003f26270 */
[----:B-1----:R-:W-:-:S12]  /*6550*/  @!P0 BRA `(.L_x_557) ;  /* 0x000000f000548947 */ /* 0x002fd80003800000 */
.L_x_755:
[----:B------:R-:W-:Y:S05]  /*6560*/  BSYNC B1 ;  /* 0x0000000000017941 */ /* 0x000fea0003800000 */
.L_x_556:
[----:B------:R-:W-:Y:S01]  /*6570*/  BSSY B1, `(.L_x_558) ;  /* 0x0000057000017945 */ /* 0x000fe20003800000 */
[----:B------:R-:W-:Y:S02]  /*6580*/  PRMT R10, R10, 0x5410, R6 ;  /* 0x000054100a0a7816 */ /* 0x000fe40000000006 */
[----:B------:R-:W-:Y:S01]  /*6590*/  PRMT R9, R9, 0x5410, R7 ;  /* 0x0000541009097816 */ /* 0x000fe20000000007 */
[----:B------:R-:W-:Y:S06]  /*65a0*/  @P1 BRA `(.L_x_559) ;  /* 0x00000004004c1947 */ /* 0x000fec0003800000 */
[----:B------:R-:W1:Y:S01]  /*65b0*/  LDC R5, c[0x0][0x3f4] ;  /* 0x0000fd00ff057b82 */ /* 0x000e620000000800 */
[----:B------:R-:W-:Y:S01]  /*65c0*/  BSSY B2, `(.L_x_560) ;  /* 0x000002a000027945 */ /* 0x000fe20003800000 */
[-C--:B-1----:R-:W-:Y:S02]  /*65d0*/  ISETP.GE.AND P0, PT, R22, R5.reuse, PT ;  /* 0x000000051600720c */ /* 0x082fe40003f06270 */
[----:B------:R-:W-:-:S11]  /*65e0*/  ISETP.GE.AND P1, PT, R156, R5, PT ;  /* 0x000000059c00720c */ /* 0x000fd60003f26270 */
[----:B------:R-:W-:Y:S05]  /*65f0*/  @P0 BRA `(.L_x_561) ;  /* 0x0000000000980947 */ /* 0x000fea0003800000 */
[----:B------:R-:W1:Y:S01]  /*6600*/  LDS.128 R4, [R3+0x8400] ;  /* 0x0084000003047984 */ /* 0x000e620000000c00 */
[----:B------:R-:W-:Y:S02]  /*6610*/  HADD2.F32 R25, -RZ, R30.H0_H0 ;  /* 0x2000001eff197230 */ /* 0x000fe40000004100 */
[----:B------:R-:W-:Y:S02]  /*6620*/  HADD2.F32 R21, -RZ, R32.H0_H0 ;  /* 0x20000020ff157230 */ /* 0x000fe40000004100 */
[----:B------:R-:W-:Y:S02]  /*6630*/  HADD2.F32 R24, -RZ, R34.H0_H0 ;  /* 0x20000022ff187230 */ /* 0x000fe40000004100 */
[----:B------:R-:W-:Y:S02]  /*6640*/  HADD2.F32 R26, -RZ, R35.H0_H0 ;  /* 0x20000023ff1a7230 */ /* 0x000fe40000004100 */
[--C-:B-1----:R-:W-:Y:S02]  /*6650*/  HADD2.F32 R12, -RZ, R4.reuse.H0_H0 ;  /* 0x20000004ff0c7230 */ /* 0x102fe40000004100 */
[----:B------:R-:W-:-:S02]  /*6660*/  HADD2.F32 R4, -RZ, R4.H1_H1 ;  /* 0x30000004ff047230 */ /* 0x000fc40000004100 */
[--C-:B------:R-:W-:Y:S02]  /*6670*/  HADD2.F32 R14, -RZ, R5.reuse.H0_H0 ;  /* 0x20000005ff0e7230 */ /* 0x100fe40000004100 */
[----:B------:R-:W-:Y:S02]  /*6680*/  HADD2.F32 R5, -RZ, R5.H1_H1 ;  /* 0x30000005ff057230 */ /* 0x000fe40000004100 */
[C---:B------:R-:W-:Y:S01]  /*6690*/  FMUL.FTZ R27, R4.reuse, R25 ;  /* 0x00000019041b7220 */ /* 0x040fe20000410000 */
[----:B------:R-:W-:Y:S01]  /*66a0*/  FMUL.FTZ R4, R4, R21 ;  /* 0x0000001504047220 */ /* 0x000fe20000410000 */
[--C-:B0-----:R-:W-:Y:S02]  /*66b0*/  HADD2.F32 R15, -RZ, R6.reuse.H0_H0 ;  /* 0x20000006ff0f7230 */ /* 0x101fe40000004100 */
[----:B------:R-:W-:Y:S02]  /*66c0*/  HADD2.F32 R20, -RZ, R7.H0_H0 ;  /* 0x20000007ff147230 */ /* 0x000fe40000004100 */
[C---:B------:R-:W-:Y:S01]  /*66d0*/  FFMA.FTZ R28, R12.reuse, R25, R4 ;  /* 0x000000190c1c7223 */ /* 0x040fe20000010004 */
[C---:B------:R-:W-:Y:S01]  /*66e0*/  FMUL.FTZ R31, R5.reuse, R26 ;  /* 0x0000001a051f7220 */ /* 0x040fe20000410000 */
[----:B------:R-:W-:Y:S01]  /*66f0*/  FFMA.FTZ R27, R12, R21, -R27 ;  /* 0x000000150c1b7223 */ /* 0x000fe2000001081b */
[----:B------:R-:W-:Y:S01]  /*6700*/  FMUL.FTZ R25, R5, R24 ;  /* 0x0000001805197220 */ /* 0x000fe20000410000 */
[----:B------:R-:W-:-:S02]  /*6710*/  HADD2.F32 R6, -RZ, R6.H1_H1 ;  /* 0x30000006ff067230 */ /* 0x000fc40000004100 */
[C---:B------:R-:W-:Y:S01]  /*6720*/  FFMA.FTZ R31, R14.reuse, R24, -R31 ;  /* 0x000000180e1f7223 */ /* 0x040fe2000001081f */
[----:B------:R-:W-:Y:S02]  /*6730*/  HADD2.F32 R7, -RZ, R7.H1_H1 ;  /* 0x30000007ff077230 */ /* 0x000fe40000004100 */
[----:B------:R-:W-:Y:S01]  /*6740*/  FFMA.FTZ R14, R14, R26, R25 ;  /* 0x0000001a0e0e7223 */ /* 0x000fe20000010019 */
[----:B------:R-:W-:Y:S02]  /*6750*/  HADD2.F32 R12, -RZ, R30.H1_H1 ;  /* 0x3000001eff0c7230 */ /* 0x000fe40000004100 */
[----:B------:R-:W-:Y:S02]  /*6760*/  HADD2.F32 R4, -RZ, R32.H1_H1 ;  /* 0x30000020ff047230 */ /* 0x000fe40000004100 */
[----:B------:R-:W-:Y:S02]  /*6770*/  HADD2.F32 R21, -RZ, R35.H1_H1 ;  /* 0x30000023ff157230 */ /* 0x000fe40000004100 */
[----:B------:R-:W-:Y:S01]  /*6780*/  FMUL.FTZ R24, R6, R12 ;  /* 0x0000000c06187220 */ /* 0x000fe20000410000 */
[----:B------:R-:W-:-:S02]  /*6790*/  HADD2.F32 R5, -RZ, R34.H1_H1 ;  /* 0x30000022ff057230 */ /* 0x000fc40000004100 */
[-C--:B------:R-:W-:Y:S01]  /*67a0*/  FMUL.FTZ R25, R6, R4.reuse ;  /* 0x0000000406197220 */ /* 0x080fe20000410000 */
[----:B------:R-:W-:Y:S01]  /*67b0*/  FMUL.FTZ R33, R7, R21 ;  /* 0x0000001507217220 */ /* 0x000fe20000410000 */
[----:B------:R-:W-:Y:S01]  /*67c0*/  FFMA.FTZ R6, R15, R4, -R24 ;  /* 0x000000040f067223 */ /* 0x000fe20000010818 */
[-C--:B------:R-:W-:Y:S01]  /*67d0*/  FMUL.FTZ R26, R7, R5.reuse ;  /* 0x00000005071a7220 */ /* 0x080fe20000410000 */
[----:B------:R-:W-:Y:S01]  /*67e0*/  FFMA.FTZ R25, R15, R12, R25 ;  /* 0x0000000c0f197223 */ /* 0x000fe20000010019 */
[----:B------:R-:W-:Y:S01]  /*67f0*/  FFMA.FTZ R7, R20, R5, -R33 ;  /* 0x0000000514077223 */ /* 0x000fe20000010821 */
[----:B------:R-:W-:Y:S01]  /*6800*/  F2FP.F16.F32.PACK_AB R4, R28, R27 ;  /* 0x0000001b1c04723e */ /* 0x000fe200000000ff */
[----:B------:R-:W-:Y:S01]  /*6810*/  FFMA.FTZ R26, R20, R21, R26 ;  /* 0x00000015141a7223 */ /* 0x000fe2000001001a */
[----:B------:R-:W-:Y:S02]  /*6820*/  F2FP.F16.F32.PACK_AB R5, R14, R31 ;  /* 0x0000001f0e05723e */ /* 0x000fe400000000ff */
[----:B------:R-:W-:-:S02]  /*6830*/  F2FP.F16.F32.PACK_AB R6, R25, R6 ;  /* 0x000000061906723e */ /* 0x000fc400000000ff */
[----:B------:R-:W-:-:S05]  /*6840*/  F2FP.F16.F32.PACK_AB R7, R26, R7 ;  /* 0x000000071a07723e */ /* 0x000fca00000000ff */
[----:B------:R1:W-:Y:S02]  /*6850*/  STS.128 [R3+0x8400], R4 ;  /* 0x0084000403007388 */ /* 0x0003e40000000c00 */
.L_x_561:
[----:B------:R-:W-:Y:S05]  /*6860*/  BSYNC B2 ;  /* 0x0000000000027941 */ /* 0x000fea0003800000 */
.L_x_560:
[----:B------:R-:W-:Y:S05]  /*6870*/  @P1 BRA `(.L_x_559) ;  /* 0x0000000000981947 */ /* 0x000fea0003800000 */
[----:B-1----:R-:W1:Y:S01]  /*6880*/  LDS.128 R4, [R0] ;  /* 0x0000000000047984 */ /* 0x002e620000000c00 */
[--C-:B------:R-:W-:Y:S02]  /*6890*/  HADD2.F32 R25, -RZ, R11.reuse.H1_H1 ;  /* 0x3000000bff197230 */ /* 0x100fe40000004100 */
[----:B------:R-:W-:Y:S02]  /*68a0*/  HADD2.F32 R21, -RZ, R11.H0_H0 ;  /* 0x2000000bff157230 */ /* 0x000fe40000004100 */
[--C-:B------:R-:W-:Y:S02]  /*68b0*/  HADD2.F32 R24, -RZ, R10.reuse.H0_H0 ;  /* 0x2000000aff187230 */ /* 0x100fe40000004100 */
[----:B------:R-:W-:Y:S02]  /*68c0*/  HADD2.F32 R26, -RZ, R10.H1_H1 ;  /* 0x3000000aff1a7230 */ /* 0x000fe40000004100 */
        /* <DEDUP_REMOVED lines=16> */
[--C-:B------:R-:W-:Y:S02]  /*69d0*/  HADD2.F32 R12, -RZ, R9.reuse.H0_H0 ;  /* 0x20000009ff0c7230 */ /* 0x100fe40000004100 */
[--C-:B------:R-:W-:Y:S02]  /*69e0*/  HADD2.F32 R4, -RZ, R8.reuse.H0_H0 ;  /* 0x20000008ff047230 */ /* 0x100fe40000004100 */
        /* <DEDUP_REMOVED lines=14> */
[----:B------:R2:W-:Y:S02]  /*6ad0*/  STS.128 [R0], R4 ;  /* 0x0000000400007388 */ /* 0x0005e40000000c00 */
.L_x_559:
[----:B------:R-:W-:Y:S05]  /*6ae0*/  BSYNC B1 ;  /* 0x0000000000017941 */ /* 0x000fea0003800000 */
.L_x_558:
[----:B-12---:R-:W-:-:S05]  /*6af0*/  VIADD R4, R152, 0x60 ;  /* 0x0000006098047836 */ /* 0x006fca0000000000 */
[----:B------:R-:W-:-:S13]  /*6b00*/  ISETP.GE.AND P0, PT, R4, R13, PT ;  /* 0x0000000d0400720c */ /* 0x000fda0003f06270 */
[----:B------:R-:W-:Y:S05]  /*6b10*/  @P0 BRA `(.L_x_562) ;  /* 0x0000001400480947 */ /* 0x000fea0003800000 */
        /* <DEDUP_REMOVED lines=8> */
[--C-:B------:R-:W-:Y:S02]  /*6ba0*/  HADD2.F32 R31, -RZ, R35.reuse.H0_H0 ;  /* 0x20000023ff1f7230 */ /* 0x100fe40000004100 */
[----:B------:R-:W-:Y:S02]  /*6bb0*/  HADD2.F32 R27, -RZ, R34.H0_H0 ;  /* 0x20000022ff1b7230 */ /* 0x000fe40000004100 */
[----:B------:R-:W-:Y:S02]  /*6bc0*/  HADD2.F32 R28, -RZ, R30.H1_H1 ;  /* 0x3000001eff1c7230 */ /* 0x000fe40000004100 */
[----:B------:R-:W-:-:S02]  /*6bd0*/  HADD2.F32 R33, -RZ, R35.H1_H1 ;  /* 0x30000023ff217230 */ /* 0x000fc40000004100 */
[--C-:B-1----:R-:W-:Y:S02]  /*6be0*/  HADD2.F32 R12, -RZ, R4.reuse.H0_H0 ;  /* 0x20000004ff0c7230 */ /* 0x102fe40000004100 */
[----:B------:R-:W-:Y:S02]  /*6bf0*/  HADD2.F32 R4, -RZ, R4.H1_H1 ;  /* 0x30000004ff047230 */ /* 0x000fe40000004100 */
[--C-:B------:R-:W-:Y:S02]  /*6c00*/  HADD2.F32 R13, -RZ, R5.reuse.H0_H0 ;  /* 0x20000005ff0d7230 */ /* 0x100fe40000004100 */
[----:B------:R-:W-:Y:S02]  /*6c10*/  HADD2.F32 R5, -RZ, R5.H1_H1 ;  /* 0x30000005ff057230 */ /* 0x000fe40000004100 */
[-C--:B------:R-:W-:Y:S01]  /*6c20*/  FMUL.FTZ R21, R26, R4.reuse ;  /* 0x000000041a157220 */ /* 0x080fe20000410000 */
[----:B------:R-:W-:Y:S01]  /*6c30*/  FMUL.FTZ R25, R24, R4 ;  /* 0x0000000418197220 */ /* 0x000fe20000410000 */
[----:B------:R-:W-:-:S02]  /*6c40*/  HADD2.F32 R14, -RZ, R6.H0_H0 ;  /* 0x20000006ff0e7230 */ /* 0x000fc40000004100 */
[-C--:B------:R-:W-:Y:S01]  /*6c50*/  FMUL.FTZ R20, R31, R5.reuse ;  /* 0x000000051f147220 */ /* 0x080fe20000410000 */
[-C--:B------:R-:W-:Y:S01]  /*6c60*/  FFMA.FTZ R4, R24, R12.reuse, -R21 ;  /* 0x0000000c18047223 */ /* 0x080fe20000010815 */
[----:B------:R-:W-:Y:S01]  /*6c70*/  FFMA.FTZ R25, R26, R12, R25 ;  /* 0x0000000c1a197223 */ /* 0x000fe20000010019 */
[C---:B------:R-:W-:Y:S01]  /*6c80*/  FMUL.FTZ R12, R27.reuse, R5 ;  /* 0x000000051b0c7220 */ /* 0x040fe20000410000 */
[--C-:B0-----:R-:W-:Y:S02]  /*6c90*/  HADD2.F32 R15, -RZ, R7.reuse.H0_H0 ;  /* 0x20000007ff0f7230 */ /* 0x101fe40000004100 */
[-C--:B------:R-:W-:Y:S01]  /*6ca0*/  FFMA.FTZ R5, R27, R13.reuse, -R20 ;  /* 0x0000000d1b057223 */ /* 0x080fe20000010814 */
[----:B------:R-:W-:Y:S02]  /*6cb0*/  HADD2.F32 R6, -RZ, R6.H1_H1 ;  /* 0x30000006ff067230 */ /* 0x000fe40000004100 */
[----:B------:R-:W-:Y:S01]  /*6cc0*/  FFMA.FTZ R12, R31, R13, R12 ;  /* 0x0000000d1f0c7223 */ /* 0x000fe2000001000c */
[----:B------:R-:W-:Y:S01]  /*6cd0*/  HADD2.F32 R7, -RZ, R7.H1_H1 ;  /* 0x30000007ff077230 */ /* 0x000fe20000004100 */
[----:B------:R-:W-:Y:S01]  /*6ce0*/  F2FP.F16.F32.PACK_AB R4, R25, R4 ;  /* 0x000000041904723e */ /* 0x000fe200000000ff */
[----:B------:R-:W-:-:S02]  /*6cf0*/  HADD2.F32 R26, -RZ, R32.H1_H1 ;  /* 0x30000020ff1a7230 */ /* 0x000fc40000004100 */
[-C--:B------:R-:W-:Y:S01]  /*6d00*/  FMUL.FTZ R13, R28, R6.reuse ;  /* 0x000000061c0d7220 */ /* 0x080fe20000410000 */
[----:B------:R-:W-:Y:S02]  /*6d10*/  HADD2.F32 R27, -RZ, R34.H1_H1 ;  /* 0x30000022ff1b7230 */ /* 0x000fe40000004100 */
[----:B------:R-:W-:Y:S01]  /*6d20*/  FMUL.FTZ R20, R33, R7 ;  /* 0x0000000721147220 */ /* 0x000fe20000410000 */
[----:B------:R-:W-:Y:S01]  /*6d30*/  F2FP.F16.F32.PACK_AB R5, R12, R5 ;  /* 0x000000050c05723e */ /* 0x000fe200000000ff */
[C---:B------:R-:W-:Y:S01]  /*6d40*/  FMUL.FTZ R21, R26.reuse, R6 ;  /* 0x000000061a157220 */ /* 0x040fe20000410000 */
[-C--:B------:R-:W-:Y:S01]  /*6d50*/  FFMA.FTZ R6, R26, R14.reuse, -R13 ;  /* 0x0000000e1a067223 */ /* 0x080fe2000001080d */
[C---:B------:R-:W-:Y:S01]  /*6d60*/  FMUL.FTZ R24, R27.reuse, R7 ;  /* 0x000000071b187220 */ /* 0x040fe20000410000 */
[-C--:B------:R-:W-:Y:S01]  /*6d70*/  FFMA.FTZ R7, R27, R15.reuse, -R20 ;  /* 0x0000000f1b077223 */ /* 0x080fe20000010814 */
[----:B------:R-:W-:Y:S02]  /*6d80*/  FFMA.FTZ R21, R28, R14, R21 ;  /* 0x0000000e1c157223 */ /* 0x000fe40000010015 */
[----:B------:R-:W-:-:S03]  /*6d90*/  FFMA.FTZ R24, R33, R15, R24 ;  /* 0x0000000f21187223 */ /* 0x000fc60000010018 */
[----:B------:R-:W-:Y:S02]  /*6da0*/  F2FP.F16.F32.PACK_AB R6, R21, R6 ;  /* 0x000000061506723e */ /* 0x000fe400000000ff */
[----:B------:R-:W-:-:S05]  /*6db0*/  F2FP.F16.F32.PACK_AB R7, R24, R7 ;  /* 0x000000071807723e */ /* 0x000fca00000000ff */
[----:B------:R1:W-:Y:S02]  /*6dc0*/  STS.128 [R3+0xb400], R4 ;  /* 0x00b4000403007388 */ /* 0x0003e40000000c00 */
.L_x_564:
[----:B------:R-:W-:Y:S05]  /*6dd0*/  BSYNC B1 ;  /* 0x0000000000017941 */ /* 0x000fea0003800000 */
.L_x_563:
[----:B------:R-:W-:Y:S05]  /*6de0*/  @P1 BRA `(.L_x_562) ;  /* 0x0000001000941947 */ /* 0x000fea0003800000 */
[----:B-1----:R-:W1:Y:S01]  /*6df0*/  LDS.128 R4, [R0+0x3000] ;  /* 0x0030000000047984 */ /* 0x002e620000000c00 */
[--C-:B------:R-:W-:Y:S02]  /*6e00*/  HADD2.F32 R21, -RZ, R11.reuse.H1_H1 ;  /* 0x3000000bff157230 */ /* 0x100fe40000004100 */
[--C-:B------:R-:W-:Y:S02]  /*6e10*/  HADD2.F32 R24, -RZ, R10.reuse.H0_H0 ;  /* 0x2000000aff187230 */ /* 0x100fe40000004100 */
[----:B------:R-:W-:Y:S02]  /*6e20*/  HADD2.F32 R26, -RZ, R10.H1_H1 ;  /* 0x3000000aff1a7230 */ /* 0x000fe40000004100 */
[----:B0-----:R-:W-:Y:S02]  /*6e30*/  HADD2.F32 R15, -RZ, R11.H0_H0 ;  /* 0x2000000bff0f7230 */ /* 0x001fe40000004100 */
[----:B------:R-:W-:Y:S02]  /*6e40*/  HADD2.F32 R25, -RZ, R9.H0_H0 ;  /* 0x20000009ff197230 */ /* 0x000fe40000004100 */
[----:B-1----:R-:W-:-:S02]  /*6e50*/  HADD2.F32 R3, -RZ, R4.H0_H0 ;  /* 0x20000004ff037230 */ /* 0x002fc40000004100 */
[----:B------:R-:W-:Y:S02]  /*6e60*/  HADD2.F32 R4, -RZ, R4.H1_H1 ;  /* 0x30000004ff047230 */ /* 0x000fe40000004100 */
[--C-:B------:R-:W-:Y:S02]  /*6e70*/  HADD2.F32 R10, -RZ, R5.reuse.H0_H0 ;  /* 0x20000005ff0a7230 */ /* 0x100fe40000004100 */
[----:B------:R-:W-:Y:S02]  /*6e80*/  HADD2.F32 R5, -RZ, R5.H1_H1 ;  /* 0x30000005ff057230 */ /* 0x000fe40000004100 */
[-C--:B------:R-:W-:Y:S01]  /*6e90*/  FMUL.FTZ R14, R21, R4.reuse ;  /* 0x00000004150e7220 */ /* 0x080fe20000410000 */
[C---:B------:R-:W-:Y:S01]  /*6ea0*/  FMUL.FTZ R20, R15.reuse, R4 ;  /* 0x000000040f147220 */ /* 0x040fe20000410000 */
[----:B------:R-:W-:Y:S02]  /*6eb0*/  HADD2.F32 R11, -RZ, R6.H0_H0 ;  /* 0x20000006ff0b7230 */ /* 0x000fe40000004100 */
[----:B------:R-:W-:Y:S01]  /*6ec0*/  FMUL.FTZ R13, R26, R5 ;  /* 0x000000051a0d7220 */ /* 0x000fe20000410000 */
[----:B------:R-:W-:Y:S01]  /*6ed0*/  FFMA.FTZ R4, R15, R3, -R14 ;  /* 0x000000030f047223 */ /* 0x000fe2000001080e */
[----:B------:R-:W-:Y:S01]  /*6ee0*/  FMUL.FTZ R15, R24, R5 ;  /* 0x00000005180f7220 */ /* 0x000fe20000410000 */
[----:B------:R-:W-:-:S02]  /*6ef0*/  HADD2.F32 R12, -RZ, R7.H0_H0 ;  /* 0x20000007ff0c7230 */ /* 0x000fc40000004100 */
[-C--:B------:R-:W-:Y:S01]  /*6f00*/  FFMA.FTZ R5, R24, R10.reuse, -R13 ;  /* 0x0000000a18057223 */ /* 0x080fe2000001080d */
[----:B------:R-:W-:Y:S02]  /*6f10*/  HADD2.F32 R6, -RZ, R6.H1_H1 ;  /* 0x30000006ff067230 */ /* 0x000fe40000004100 */
[----:B------:R-:W-:Y:S01]  /*6f20*/  FFMA.FTZ R3, R21, R3, R20 ;  /* 0x0000000315037223 */ /* 0x000fe20000010014 */
[----:B------:R-:W-:Y:S02]  /*6f30*/  HADD2.F32 R7, -RZ, R7.H1_H1 ;  /* 0x30000007ff077230 */ /* 0x000fe40000004100 */
[----:B------:R-:W-:Y:S01]  /*6f40*/  FFMA.FTZ R10, R26, R10, R15 ;  /* 0x0000000a1a0a7223 */ /* 0x000fe2000001000f */
[----:B------:R-:W-:Y:S02]  /*6f50*/  HADD2.F32 R24, -RZ, R9.H1_H1 ;  /* 0x30000009ff187230 */ /* 0x000fe40000004100 */
[--C-:B------:R-:W-:Y:S01]  /*6f60*/  HADD2.F32 R21, -RZ, R8.reuse.H0_H0 ;  /* 0x20000008ff157230 */ /* 0x100fe20000004100 */
[----:B------:R-:W-:Y:S01]  /*6f70*/  F2FP.F16.F32.PACK_AB R4, R3, R4 ;  /* 0x000000040304723e */ /* 0x000fe200000000ff */
[----:B------:R-:W-:-:S02]  /*6f80*/  HADD2.F32 R20, -RZ, R8.H1_H1 ;  /* 0x30000008ff147230 */ /* 0x000fc40000004100 */
[-C--:B------:R-:W-:Y:S01]  /*6f90*/  FMUL.FTZ R8, R25, R6.reuse ;  /* 0x0000000619087220 */ /* 0x080fe20000410000 */
[----:B------:R-:W-:Y:S01]  /*6fa0*/  FMUL.FTZ R9, R24, R7 ;  /* 0x0000000718097220 */ /* 0x000fe20000410000 */
[C---:B------:R-:W-:Y:S01]  /*6fb0*/  FMUL.FTZ R14, R21.reuse, R6 ;  /* 0x00000006150e7220 */ /* 0x040fe20000410000 */
[----:B------:R-:W-:Y:S01]  /*6fc0*/  F2FP.F16.F32.PACK_AB R5, R10, R5 ;  /* 0x000000050a05723e */ /* 0x000fe200000000ff */
[C---:B------:R-:W-:Y:S01]  /*6fd0*/  FMUL.FTZ R13, R20.reuse, R7 ;  /* 0x00000007140d7220 */ /* 0x040fe20000410000 */
[-C--:B------:R-:W-:Y:S01]  /*6fe0*/  FFMA.FTZ R6, R21, R11.reuse, -R8 ;  /* 0x0000000b15067223 */ /* 0x080fe20000010808 */
[-C--:B------:R-:W-:Y:S01]  /*6ff0*/  FFMA.FTZ R7, R20, R12.reuse, -R9 ;  /* 0x0000000c14077223 */ /* 0x080fe20000010809 */
[----:B------:R-:W-:Y:S01]  /*7000*/  FFMA.FTZ R11, R25, R11, R14 ;  /* 0x0000000b190b7223 */ /* 0x000fe2000001000e */
[----:B------:R-:W-:-:S04]  /*7010*/  FFMA.FTZ R12, R24, R12, R13 ;  /* 0x0000000c180c7223 */ /* 0x000fc8000001000d */
[----:B------:R-:W-:Y:S02]  /*7020*/  F2FP.F16.F32.PACK_AB R6, R11, R6 ;  /* 0x000000060b06723e */ /* 0x000fe400000000ff */
[----:B------:R-:W-:-:S05]  /*7030*/  F2FP.F16.F32.PACK_AB R7, R12, R7 ;  /* 0x000000070c07723e */ /* 0x000fca00000000ff */
[----:B------:R3:W-:Y:S01]  /*7040*/  STS.128 [R0+0x3000], R4 ;  /* 0x0030000400007388 */ /* 0x0007e20000000c00 */
[----:B------:R-:W-:Y:S05]  /*7050*/  BRA `(.L_x_562) ;  /* 0x0000000c00f87947 */ /* 0x000fea0003800000 */
.L_x_552:
[----:B------:R-:W-:-:S03]  /*7060*/  UMOV UR4, 0xffffffff ;  /* 0xffffffff00047882 */ /* 0x000fc60000000000 */
[----:B------:R-:W-:Y:S05]  /*7070*/  BRA.DIV UR4, `(.L_x_565) ;  /* 0x000000e604a07947 */ /* 0x000fea000b800000 */
[----:B------:R0:W2:Y:S04]  /*7080*/  SHFL.IDX PT, R0, R26, RZ, 0x1c1f ;  /* 0x001c1fff1a007589 */ /* 0x0000a800000e0000 */
[----:B------:R0:W3:Y:S04]  /*7090*/  SHFL.IDX PT, R3, R24, RZ, 0x1c1f ;  /* 0x001c1fff18037589 */ /* 0x0000e800000e0000 */
[----:B------:R0:W4:Y:S04]  /*70a0*/  SHFL.IDX PT, R20, R28, RZ, 0x1c1f ;  /* 0x001c1fff1c147589 */ /* 0x00012800000e0000 */
[----:B-1----:R0:W1:Y:S02]  /*70b0*/  SHFL.IDX PT, R14, R27, RZ, 0x1c1f ;  /* 0x001c1fff1b0e7589 */ /* 0x00206400000e0000 */
.L_x_761:
[----:B------:R-:W-:Y:S01]  /*70c0*/  ULDC UR4, c[0x0][0x448] ;  /* 0x0001120000047ab9 */ /* 0x000fe20000000800 */
[----:B------:R-:W-:Y:S01]  /*70d0*/  BSSY B1, `(.L_x_566) ;  /* 0x0000014000017945 */ /* 0x000fe20003800000 */
[----:B------:R-:W-:Y:S01]  /*70e0*/  IMAD R25, R25, UR4, RZ ;  /* 0x0000000419197c24 */ /* 0x000fe2000f8e02ff */
[----:B------:R-:W-:Y:S02]  /*70f0*/  CS2R R8, SRZ ;  /* 0x0000000000087805 */ /* 0x000fe4000001ff00 */
[----:B------:R-:W-:Y:S02]  /*7100*/  CS2R R6, SRZ ;  /* 0x0000000000067805 */ /* 0x000fe4000001ff00 */
[----:B------:R-:W-:Y:S02]  /*7110*/  CS2R R10, SRZ ;  /* 0x00000000000a7805 */ /* 0x000fe4000001ff00 */
[----:B------:R-:W-:Y:S02]  /*7120*/  ISETP.GE.AND P0, PT, R4, R25, PT ;  /* 0x000000190400720c */ /* 0x000fe40003f06270 */
[----:B------:R-:W-:-:S11]  /*7130*/  CS2R R4, SRZ ;  /* 0x0000000000047805 */ /* 0x000fd6000001ff00 */
[----:B------:R-:W-:Y:S05]  /*7140*/  @P0 BRA `(.L_x_567) ;  /* 0x0000000000300947 */ /* 0x000fea0003800000 */
[----:B------:R-:W-:Y:S01]  /*7150*/  ULDC UR4, c[0x0][0x3f4] ;  /* 0x0000fd0000047ab9 */ /* 0x000fe20000000800 */
[C---:B------:R-:W-:Y:S02]  /*7160*/  SHF.L.U32 R15, R16.reuse, 0x1, RZ ;  /* 0x00000001100f7819 */ /* 0x040fe400000006ff */
[C---:B------:R-:W-:Y:S02]  /*7170*/  ISETP.GE.AND P2, PT, R16.reuse, UR4, PT ;  /* 0x0000000410007c0c */ /* 0x040fe4000bf46270 */
[----:B------:R-:W-:Y:S02]  /*7180*/  SHF.L.U64.HI R9, R16, 0x1, R17 ;  /* 0x0000000110097819 */ /* 0x000fe40000010211 */
[-C--:B---3--:R-:W-:Y:S02]  /*7190*/  IADD3 R12, P0, R3, R15.reuse, RZ ;  /* 0x0000000f030c7210 */ /* 0x088fe40007f1e0ff */
[----:B-1----:R-:W-:-:S03]  /*71a0*/  IADD3 R14, P1, R14, R15, RZ ;  /* 0x0000000f0e0e7210 */ /* 0x002fc60007f3e0ff */
[--C-:B--2---:R-:W-:Y:S02]  /*71b0*/  IMAD.X R13, R0, 0x1, R9.reuse, P0 ;  /* 0x00000001000d7824 */ /* 0x104fe400000e0609 */
[----:B----4-:R-:W-:Y:S01]  /*71c0*/  IMAD.X R15, R20, 0x1, R9, P1 ;  /* 0x00000001140f7824 */ /* 0x010fe200008e0609 */
[----:B------:R-:W-:Y:S01]  /*71d0*/  CS2R R8, SRZ ;  /* 0x0000000000087805 */ /* 0x000fe2000001ff00 */
[----:B------:R-:W-:Y:S06]  /*71e0*/  @P2 BRA `(.L_x_567) ;  /* 0x0000000000082947 */ /* 0x000fec0003800000 */
[----:B------:R1:W5:Y:S04]  /*71f0*/  LD.E.128 R4, desc[UR42][R12.64] ;  /* 0x0000002a0c047980 */ /* 0x000368000c101d00 */
[----:B------:R1:W5:Y:S02]  /*7200*/  LD.E.128 R8, desc[UR42][R14.64] ;  /* 0x0000002a0e087980 */ /* 0x000364000c101d00 */
.L_x_567:
[----:B------:R-:W-:Y:S05]  /*7210*/  BSYNC B1 ;  /* 0x0000000000017941 */ /* 0x000fea0003800000 */
.L_x_566:
[----:B------:R-:W-:Y:S01]  /*7220*/  ULEA.HI UR4, UR37, UR37, URZ, 0x1 ;  /* 0x0000002525047291 */ /* 0x000fe2000f8f083f */
[----:B-1----:R-:W-:Y:S01]  /*7230*/  IMAD R12, R33, -0xc0, R25 ;  /* 0xffffff40210c7824 */ /* 0x002fe200078e0219 */
[----:B0-----:R-:W0:Y:S01]  /*7240*/  LDC R27, c[0x0][0x3f4] ;  /* 0x0000fd00ff1b7b82 */ /* 0x001e220000000800 */
[----:B-----5:R-:W-:Y:S01]  /*7250*/  MOV R15, R5 ;  /* 0x00000005000f7202 */ /* 0x020fe20000000f00 */
[----:B------:R-:W-:Y:S01]  /*7260*/  ULOP3.LUT UR4, UR4, 0xfffffffe, URZ, 0xc0, !UPT ;  /* 0xfffffffe04047892 */ /* 0x000fe2000f8ec03f */
[--C-:B---3--:R-:W-:Y:S01]  /*7270*/  SHF.R.U64 R3, R4, 0x10, R5.reuse ;  /* 0x0000001004037819 */ /* 0x108fe20000001205 */
[----:B------:R-:W-:Y:S01]  /*7280*/  IMAD.MOV.U32 R13, RZ, RZ, R6 ;  /* 0x000000ffff0d7224 */ /* 0x000fe200078e0006 */
[----:B------:R-:W-:Y:S01]  /*7290*/  SHF.R.U32.HI R14, RZ, 0x10, R5 ;  /* 0x00000010ff0e7819 */ /* 0x000fe20000011605 */
[----:B------:R-:W-:Y:S01]  /*72a0*/  UIADD3 UR4, UR37, -UR4, URZ ;  /* 0x8000000425047290 */ /* 0x000fe2000fffe03f */
[----:B------:R-:W-:Y:S01]  /*72b0*/  SHF.R.U64 R5, R6, 0x10, R7 ;  /* 0x0000001006057819 */ /* 0x000fe20000001207 */
[----:B------:R-:W-:Y:S01]  /*72c0*/  IMAD.MOV.U32 R21, RZ, RZ, R4 ;  /* 0x000000ffff157224 */ /* 0x000fe200078e0004 */
[----:B------:R-:W-:Y:S01]  /*72d0*/  MOV R6, R10 ;  /* 0x0000000a00067202 */ /* 0x000fe20000000f00 */
[----:B------:R-:W-:Y:S01]  /*72e0*/  IMAD.MOV.U32 R4, RZ, RZ, R8 ;  /* 0x000000ffff047224 */ /* 0x000fe200078e0008 */
[----:B------:R-:W-:Y:S01]  /*72f0*/  SHF.R.U64 R10, R10, 0x10, R11 ;  /* 0x000000100a0a7819 */ /* 0x000fe2000000120b */
[----:B--2---:R-:W-:Y:S01]  /*7300*/  IMAD.U32 R0, RZ, RZ, UR4 ;  /* 0x00000004ff007e24 */ /* 0x004fe2000f8e00ff */
[----:B------:R-:W-:Y:S01]  /*7310*/  PRMT R15, R15, 0x5410, R3 ;  /* 0x000054100f0f7816 */ /* 0x000fe20000000003 */
[----:B----4-:R-:W-:Y:S01]  /*7320*/  IMAD.MOV.U32 R20, RZ, RZ, R9 ;  /* 0x000000ffff147224 */ /* 0x010fe200078e0009 */
[--C-:B------:R-:W-:Y:S01]  /*7330*/  SHF.R.U32.HI R24, RZ, 0x10, R7.reuse ;  /* 0x00000010ff187819 */ /* 0x100fe20000011607 */
[----:B------:R-:W-:Y:S01]  /*7340*/  VIADD R26, R152, 0x60 ;  /* 0x00000060981a7836 */ /* 0x000fe20000000000 */
[----:B------:R-:W-:Y:S01]  /*7350*/  SHF.L.U32 R25, R0, 0x1f, RZ ;  /* 0x0000001f00197819 */ /* 0x000fe200000006ff */
[----:B------:R-:W-:Y:S01]  /*7360*/  IMAD.MOV.U32 R0, RZ, RZ, R7 ;  /* 0x000000ffff007224 */ /* 0x000fe200078e0007 */
[----:B------:R-:W-:Y:S01]  /*7370*/  PRMT R3, R5, 0x5410, R10 ;  /* 0x0000541005037816 */ /* 0x000fe2000000000a */
[----:B------:R-:W-:Y:S01]  /*7380*/  IMAD.MOV.U32 R7, RZ, RZ, R11 ;  /* 0x000000ffff077224 */ /* 0x000fe200078e000b */
[----:B------:R-:W1:Y:S01]  /*7390*/  SYNCS.PHASECHK.TRANS64.TRYWAIT P1, [R18+URZ+0x16800], R25 ;  /* 0x01680019120075a7 */ /* 0x000e62000802017f */
[----:B------:R-:W-:Y:S01]  /*73a0*/  SHF.R.U64 R8, R8, 0x10, R9 ;  /* 0x0000001008087819 */ /* 0x000fe20000001209 */
[----:B------:R-:W-:Y:S01]  /*73b0*/  BSSY B1, `(.L_x_568) ;  /* 0x000000f000017945 */ /* 0x000fe20003800000 */
[----:B0-----:R-:W-:-:S02]  /*73c0*/  ISETP.GE.AND P0, PT, R16, R27, PT ;  /* 0x0000001b1000720c */ /* 0x001fc40003f06270 */
[----:B------:R-:W-:Y:S02]  /*73d0*/  VIMNMX R5, R12, 0xc0, PT ;  /* 0x000000c00c057848 */ /* 0x000fe40003fe0100 */
[----:B------:R-:W-:Y:S02]  /*73e0*/  SHF.R.U32.HI R9, RZ, 0x10, R9 ;  /* 0x00000010ff097819 */ /* 0x000fe40000011609 */
[----:B------:R-:W-:Y:S02]  /*73f0*/  SHF.R.U32.HI R11, RZ, 0x10, R11 ;  /* 0x00000010ff0b7819 */ /* 0x000fe4000001160b */
[----:B------:R-:W-:Y:S01]  /*7400*/  PRMT R21, R21, 0x5410, R4 ;  /* 0x0000541015157816 */ /* 0x000fe20000000004 */
[----:B------:R-:W-:Y:S01]  /*7410*/  IMAD.IADD R4, R16, 0x1, R27 ;  /* 0x0000000110047824 */ /* 0x000fe200078e021b */
[----:B------:R-:W-:Y:S02]  /*7420*/  ISETP.GE.OR P2, PT, R152, R5, P0 ;  /* 0x000000059800720c */ /* 0x000fe40000746670 */
[----:B------:R-:W-:-:S02]  /*7430*/  PRMT R0, R24, 0x5410, R0 ;  /* 0x0000541018007816 */ /* 0x000fc40000000000 */
[----:B------:R-:W-:Y:S02]  /*7440*/  PRMT R20, R20, 0x5410, R8 ;  /* 0x0000541014147816 */ /* 0x000fe40000000008 */
[----:B------:R-:W-:Y:S02]  /*7450*/  ISETP.GE.OR P0, PT, R26, R5, P0 ;  /* 0x000000051a00720c */ /* 0x000fe40000706670 */
[----:B------:R-:W-:Y:S02]  /*7460*/  PRMT R14, R14, 0x5410, R9 ;  /* 0x000054100e0e7816 */ /* 0x000fe40000000009 */
[----:B------:R-:W-:Y:S02]  /*7470*/  PRMT R13, R13, 0x5410, R6 ;  /* 0x000054100d0d7816 */ /* 0x000fe40000000006 */
[----:B------:R-:W-:Y:S01]  /*7480*/  PRMT R12, R7, 0x5410, R11 ;  /* 0x00005410070c7816 */ /* 0x000fe2000000000b */
[----:B-1----:R-:W-:Y:S06]  /*7490*/  @!P1 BRA `(.L_x_569) ;  /* 0x000000e400089947 */ /* 0x002fec0003800000 */
.L_x_762:
[----:B------:R-:W-:Y:S05]  /*74a0*/  BSYNC B1 ;  /* 0x0000000000017941 */ /* 0x000fea0003800000 */
.L_x_568:
[----:B------:R-:W-:Y:S01]  /*74b0*/  BSSY B1, `(.L_x_570) ;  /* 0x000005f000017945 */ /* 0x000fe20003800000 */
[----:B------:R-:W-:-:S03]  /*74c0*/  LOP3.LUT R24, R4, 0x38, RZ, 0xc0, !PT ;  /* 0x0000003804187812 */ /* 0x000fc600078ec0ff */
[----:B------:R-:W-:Y:S05]  /*74d0*/  @P2 BRA `(.L_x_571) ;  /* 0x0000000400702947 */ /* 0x000fea0003800000 */
[----:B------:R-:W2:Y:S01]  /*74e0*/  LDL R6, [R1+0x1c] ;  /* 0x00001c0001067983 */ /* 0x000ea20000100800 */
[----:B------:R-:W1:Y:S02]  /*74f0*/  S2R R5, SR_TID.X ;  /* 0x0000000000057919 */ /* 0x000e640000002100 */
[----:B-1----:R-:W-:-:S05]  /*7500*/  VIADD R5, R5, 0xffffff80 ;  /* 0xffffff8005057836 */ /* 0x002fca0000000000 */
[----:B------:R-:W-:-:S04]  /*7510*/  SHF.R.S32.HI R10, RZ, 0x1f, R5 ;  /* 0x0000001fff0a7819 */ /* 0x000fc80000011405 */
[----:B------:R-:W-:-:S04]  /*7520*/  LEA.HI R10, R10, R5, RZ, 0x5 ;  /* 0x000000050a0a7211 */ /* 0x000fc800078f28ff */
[----:B------:R-:W-:Y:S01]  /*7530*/  SHF.R.S32.HI R10, RZ, 0x5, R10 ;  /* 0x00000005ff0a7819 */ /* 0x000fe2000001140a */
[--C-:B------:R-:W-:Y:S02]  /*7540*/  HADD2.F32 R34, -RZ, R21.reuse.H0_H0 ;  /* 0x20000015ff227230 */ /* 0x100fe40000004100 */
[----:B------:R-:W-:Y:S02]  /*7550*/  HADD2.F32 R36, -RZ, R21.H1_H1 ;  /* 0x30000015ff247230 */ /* 0x000fe40000004100 */
[----:B------:R-:W-:Y:S02]  /*7560*/  HADD2.F32 R37, -RZ, R20.H1_H1 ;  /* 0x30000014ff257230 */ /* 0x000fe40000004100 */
[----:B------:R-:W-:Y:S01]  /*7570*/  HADD2.F32 R35, -RZ, R15.H1_H1 ;  /* 0x3000000fff237230 */ /* 0x000fe20000004100 */
[----:B--2---:R-:W-:-:S04]  /*7580*/  SHF.L.U32 R4, R6, 0x6, RZ ;  /* 0x0000000606047819 */ /* 0x004fc800000006ff */
[----:B------:R-:W-:-:S04]  /*7590*/  LOP3.LUT R7, R4, 0x1c0, RZ, 0xc0, !PT ;  /* 0x000001c004077812 */ /* 0x000fc800078ec0ff */
[--C-:B------:R-:W-:Y:S02]  /*75a0*/  SHF.R.U32.HI R9, RZ, 0x3, R7.reuse ;  /* 0x00000003ff097819 */ /* 0x100fe40000011607 */
[----:B------:R-:W-:Y:S02]  /*75b0*/  LOP3.LUT R4, R7, 0x38, R16, 0xf8, !PT ;  /* 0x0000003807047812 */ /* 0x000fe400078ef810 */
[----:B------:R-:W-:Y:S02]  /*75c0*/  LOP3.LUT R8, R9, R24, R7, 0x1e, !PT ;  /* 0x0000001809087212 */ /* 0x000fe400078e1e07 */
[----:B------:R-:W-:-:S03]  /*75d0*/  LOP3.LUT R4, R4, R9, RZ, 0x3c, !PT ;  /* 0x0000000904047212 */ /* 0x000fc600078e3cff */
[C---:B------:R-:W-:Y:S02]  /*75e0*/  IMAD R9, R10.reuse, 0x200, R8 ;  /* 0x000002000a097824 */ /* 0x040fe400078e0208 */
[----:B------:R-:W-:Y:S02]  /*75f0*/  IMAD R5, R10, 0x200, R4 ;  /* 0x000002000a057824 */ /* 0x000fe400078e0204 */
[--C-:B------:R-:W-:Y:S02]  /*7600*/  IMAD R44, R9, 0x2, R18.reuse ;  /* 0x00000002092c7824 */ /* 0x100fe400078e0212 */
[----:B------:R-:W-:-:S03]  /*7610*/  IMAD R43, R5, 0x2, R18 ;  /* 0x00000002052b7824 */ /* 0x000fc600078e0212 */
[----:B------:R-:W1:Y:S04]  /*7620*/  LDS.128 R8, [R44+0x8400] ;  /* 0x008400002c087984 */ /* 0x000e680000000c00 */
[----:B------:R-:W0:Y:S01]  /*7630*/  LDS.128 R4, [R43+0x8400] ;  /* 0x008400002b047984 */ /* 0x000e220000000c00 */
[--C-:B-1----:R-:W-:Y:S02]  /*7640*/  HADD2.F32 R30, -RZ, R8.reuse.H0_H0 ;  /* 0x20000008ff1e7230 */ /* 0x102fe40000004100 */
[----:B------:R-:W-:Y:S02]  /*7650*/  HADD2.F32 R8, -RZ, R8.H1_H1 ;  /* 0x30000008ff087230 */ /* 0x000fe40000004100 */
[--C-:B0-----:R-:W-:Y:S02]  /*7660*/  HADD2.F32 R25, -RZ, R4.reuse.H0_H0 ;  /* 0x20000004ff197230 */ /* 0x101fe40000004100 */
[C---:B------:R-:W-:Y:S01]  /*7670*/  FMUL.FTZ R38, R30.reuse, R36 ;  /* 0x000000241e267220 */ /* 0x040fe20000410000 */
[----:B------:R-:W-:Y:S01]  /*7680*/  FMUL.FTZ R40, R30, R34 ;  /* 0x000000221e287220 */ /* 0x000fe20000410000 */
[----:B------:R-:W-:-:S02]  /*7690*/  HADD2.F32 R4, -RZ, R4.H1_H1 ;  /* 0x30000004ff047230 */ /* 0x000fc40000004100 */
[C---:B------:R-:W-:Y:S01]  /*76a0*/  FMUL.FTZ R39, R8.reuse, R37 ;  /* 0x0000002508277220 */ /* 0x040fe20000410000 */
[----:B------:R-:W-:Y:S02]  /*76b0*/  HADD2.F32 R31, -RZ, R9.H0_H0 ;  /* 0x20000009ff1f7230 */ /* 0x000fe40000004100 */
[C---:B------:R-:W-:Y:S01]  /*76c0*/  FFMA.FTZ R38, R25.reuse, R34, -R38 ;  /* 0x0000002219267223 */ /* 0x040fe20000010826 */
[----:B------:R-:W-:Y:S02]  /*76d0*/  HADD2.F32 R30, -RZ, R20.H0_H0 ;  /* 0x20000014ff1e7230 */ /* 0x000fe40000004100 */
[----:B------:R-:W-:Y:S01]  /*76e0*/  FFMA.FTZ R40, R25, R36, R40 ;  /* 0x0000002419287223 */ /* 0x000fe20000010028 */
[----:B------:R-:W-:Y:S02]  /*76f0*/  HADD2.F32 R25, -RZ, R15.H0_H0 ;  /* 0x2000000fff197230 */ /* 0x000fe40000004100 */
[----:B------:R-:W-:Y:S01]  /*7700*/  FMUL.FTZ R41, R8, R35 ;  /* 0x0000002308297220 */ /* 0x000fe20000410000 */
[----:B------:R-:W-:-:S02]  /*7710*/  HADD2.F32 R26, -RZ, R5.H0_H0 ;  /* 0x20000005ff1a7230 */ /* 0x000fc40000004100 */
[C---:B------:R-:W-:Y:S01]  /*7720*/  FFMA.FTZ R39, R4.reuse, R35, -R39 ;  /* 0x0000002304277223 */ /* 0x040fe20000010827 */
[C---:B------:R-:W-:Y:S01]  /*7730*/  FMUL.FTZ R35, R31.reuse, R30 ;  /* 0x0000001e1f237220 */ /* 0x040fe20000410000 */
[----:B------:R-:W-:Y:S02]  /*7740*/  HADD2.F32 R9, -RZ, R9.H1_H1 ;  /* 0x30000009ff097230 */ /* 0x000fe40000004100 */
[----:B------:R-:W-:Y:S01]  /*7750*/  FMUL.FTZ R31, R31, R25 ;  /* 0x000000191f1f7220 */ /* 0x000fe20000410000 */
[--C-:B------:R-:W-:Y:S02]  /*7760*/  HADD2.F32 R34, -RZ, R14.reuse.H1_H1 ;  /* 0x3000000eff227230 */ /* 0x100fe40000004100 */
[----:B------:R-:W-:Y:S01]  /*7770*/  FFMA.FTZ R41, R4, R37, R41 ;  /* 0x0000002504297223 */ /* 0x000fe20000010029 */
[----:B------:R-:W-:Y:S02]  /*7780*/  HADD2.F32 R4, -RZ, R14.H0_H0 ;  /* 0x2000000eff047230 */ /* 0x000fe40000004100 */
[----:B------:R-:W-:Y:S01]  /*7790*/  FFMA.FTZ R35, R26, R25, -R35 ;  /* 0x000000191a237223 */ /* 0x000fe20000010823 */
[----:B------:R-:W-:-:S02]  /*77a0*/  HADD2.F32 R5, -RZ, R5.H1_H1 ;  /* 0x30000005ff057230 */ /* 0x000fc40000004100 */
[----:B------:R-:W-:Y:S01]  /*77b0*/  FFMA.FTZ R26, R26, R30, R31 ;  /* 0x0000001e1a1a7223 */ /* 0x000fe2000001001f */
[--C-:B------:R-:W-:Y:S02]  /*77c0*/  HADD2.F32 R32, -RZ, R10.reuse.H0_H0 ;  /* 0x2000000aff207230 */ /* 0x100fe40000004100 */
[C---:B------:R-:W-:Y:S01]  /*77d0*/  FMUL.FTZ R30, R9.reuse, R34 ;  /* 0x00000022091e7220 */ /* 0x040fe20000410000 */
[--C-:B------:R-:W-:Y:S02]  /*77e0*/  HADD2.F32 R8, -RZ, R13.reuse.H0_H0 ;  /* 0x2000000dff087230 */ /* 0x100fe40000004100 */
[----:B------:R-:W-:Y:S01]  /*77f0*/  FMUL.FTZ R36, R9, R4 ;  /* 0x0000000409247220 */ /* 0x000fe20000410000 */
[----:B------:R-:W-:Y:S02]  /*7800*/  HADD2.F32 R25, -RZ, R13.H1_H1 ;  /* 0x3000000dff197230 */ /* 0x000fe40000004100 */
[----:B------:R-:W-:Y:S02]  /*7810*/  HADD2.F32 R10, -RZ, R10.H1_H1 ;  /* 0x3000000aff0a7230 */ /* 0x000fe40000004100 */
[----:B------:R-:W-:-:S02]  /*7820*/  HADD2.F32 R31, -RZ, R3.H1_H1 ;  /* 0x30000003ff1f7230 */ /* 0x000fc40000004100 */
[C---:B------:R-:W-:Y:S01]  /*7830*/  FFMA.FTZ R30, R5.reuse, R4, -R30 ;  /* 0x00000004051e7223 */ /* 0x040fe2000001081e */
[--C-:B------:R-:W-:Y:S02]  /*7840*/  HADD2.F32 R27, -RZ, R6.reuse.H0_H0 ;  /* 0x20000006ff1b7230 */ /* 0x100fe40000004100 */
[C---:B------:R-:W-:Y:S01]  /*7850*/  FMUL.FTZ R4, R32.reuse, R25 ;  /* 0x0000001920047220 */ /* 0x040fe20000410000 */
[----:B------:R-:W-:Y:S02]  /*7860*/  HADD2.F32 R6, -RZ, R6.H1_H1 ;  /* 0x30000006ff067230 */ /* 0x000fe40000004100 */
[----:B------:R-:W-:Y:S01]  /*7870*/  FMUL.FTZ R42, R32, R8 ;  /* 0x00000008202a7220 */ /* 0x000fe20000410000 */
[----:B------:R-:W-:Y:S02]  /*7880*/  HADD2.F32 R9, -RZ, R3.H0_H0 ;  /* 0x20000003ff097230 */ /* 0x000fe40000004100 */
[----:B------:R-:W-:Y:S01]  /*7890*/  FFMA.FTZ R37, R5, R34, R36 ;  /* 0x0000002205257223 */ /* 0x000fe20000010024 */
[----:B------:R-:W-:Y:S01]  /*78a0*/  FMUL.FTZ R5, R10, R31 ;  /* 0x0000001f0a057220 */ /* 0x000fe20000410000 */
[C---:B------:R-:W-:Y:S01]  /*78b0*/  FFMA.FTZ R32, R27.reuse, R8, -R4 ;  /* 0x000000081b207223 */ /* 0x040fe20000010804 */
[----:B------:R-:W-:Y:S01]  /*78c0*/  FFMA.FTZ R42, R27, R25, R42 ;  /* 0x000000191b2a7223 */ /* 0x000fe2000001002a */
[----:B------:R-:W-:-:S02]  /*78d0*/  HADD2.F32 R33, -RZ, R11.H0_H0 ;  /* 0x2000000bff217230 */ /* 0x000fc40000004100 */
[-C--:B------:R-:W-:Y:S01]  /*78e0*/  FMUL.FTZ R27, R10, R9.reuse ;  /* 0x000000090a1b7220 */ /* 0x080fe20000410000 */
[----:B------:R-:W-:Y:S01]  /*78f0*/  FFMA.FTZ R25, R6, R9, -R5 ;  /* 0x0000000906197223 */ /* 0x000fe20000010805 */
[----:B------:R-:W-:Y:S02]  /*7900*/  HADD2.F32 R11, -RZ, R11.H1_H1 ;  /* 0x3000000bff0b7230 */ /* 0x000fe40000004100 */
[--C-:B------:R-:W-:Y:S02]  /*7910*/  HADD2.F32 R5, -RZ, R12.reuse.H0_H0 ;  /* 0x2000000cff057230 */ /* 0x100fe40000004100 */
[----:B------:R-:W-:Y:S02]  /*7920*/  HADD2.F32 R10, -RZ, R12.H1_H1 ;  /* 0x3000000cff0a7230 */ /* 0x000fe40000004100 */
[--C-:B------:R-:W-:Y:S02]  /*7930*/  HADD2.F32 R4, -RZ, R0.reuse.H1_H1 ;  /* 0x30000000ff047230 */ /* 0x100fe40000004100 */
[----:B------:R-:W-:-:S02]  /*7940*/  HADD2.F32 R8, -RZ, R0.H0_H0 ;  /* 0x20000000ff087230 */ /* 0x000fc40000004100 */
[--C-:B------:R-:W-:Y:S02]  /*7950*/  HADD2.F32 R28, -RZ, R7.reuse.H0_H0 ;  /* 0x20000007ff1c7230 */ /* 0x100fe40000004100 */
[----:B------:R-:W-:Y:S01]  /*7960*/  FFMA.FTZ R27, R6, R31, R27 ;  /* 0x0000001f061b7223 */ /* 0x000fe2000001001b */
[----:B------:R-:W-:Y:S02]  /*7970*/  HADD2.F32 R7, -RZ, R7.H1_H1 ;  /* 0x30000007ff077230 */ /* 0x000fe40000004100 */
[-C--:B------:R-:W-:Y:S01]  /*7980*/  FMUL.FTZ R9, R33, R5.reuse ;  /* 0x0000000521097220 */ /* 0x080fe20000410000 */
[----:B------:R-:W-:Y:S01]  /*7990*/  FMUL.FTZ R34, R11, R10 ;  /* 0x0000000a0b227220 */ /* 0x000fe20000410000 */
[----:B------:R-:W-:Y:S01]  /*79a0*/  FMUL.FTZ R6, R33, R4 ;  /* 0x0000000421067220 */ /* 0x000fe20000410000 */
[----:B------:R-:W-:Y:S01]  /*79b0*/  FMUL.FTZ R31, R11, R8 ;  /* 0x000000080b1f7220 */ /* 0x000fe20000410000 */
[C---:B------:R-:W-:Y:S01]  /*79c0*/  FFMA.FTZ R11, R28.reuse, R4, -R9 ;  /* 0x000000041c0b7223 */ /* 0x040fe20000010809 */
[C---:B------:R-:W-:Y:S01]  /*79d0*/  FFMA.FTZ R34, R7.reuse, R8, -R34 ;  /* 0x0000000807227223 */ /* 0x040fe20000010822 */
[----:B------:R-:W-:Y:S01]  /*79e0*/  FFMA.FTZ R28, R28, R5, R6 ;  /* 0x000000051c1c7223 */ /* 0x000fe20000010006 */
[----:B------:R-:W-:Y:S01]  /*79f0*/  FFMA.FTZ R31, R7, R10, R31 ;  /* 0x0000000a071f7223 */ /* 0x000fe2000001001f */
[----:B------:R-:W-:-:S02]  /*7a00*/  F2FP.F16.F32.PACK_AB R4, R39, R38 ;  /* 0x000000262704723e */ /* 0x000fc400000000ff */
[----:B------:R-:W-:Y:S02]  /*7a10*/  F2FP.F16.F32.PACK_AB R5, R30, R35 ;  /* 0x000000231e05723e */ /* 0x000fe400000000ff */
[----:B------:R-:W-:Y:S02]  /*7a20*/  F2FP.F16.F32.PACK_AB R6, R25, R32 ;  /* 0x000000201906723e */ /* 0x000fe400000000ff */
[----:B------:R-:W-:Y:S02]  /*7a30*/  F2FP.F16.F32.PACK_AB R7, R34, R11 ;  /* 0x0000000b2207723e */ /* 0x000fe400000000ff */
[----:B------:R-:W-:Y:S02]  /*7a40*/  F2FP.F16.F32.PACK_AB R8, R41, R40 ;  /* 0x000000282908723e */ /* 0x000fe400000000ff */
[----:B------:R-:W-:Y:S02]  /*7a50*/  F2FP.F16.F32.PACK_AB R9, R37, R26 ;  /* 0x0000001a2509723e */ /* 0x000fe400000000ff */
[----:B------:R-:W-:-:S02]  /*7a60*/  F2FP.F16.F32.PACK_AB R10, R27, R42 ;  /* 0x0000002a1b0a723e */ /* 0x000fc400000000ff */
[----:B------:R-:W-:Y:S01]  /*7a70*/  F2FP.F16.F32.PACK_AB R11, R31, R28 ;  /* 0x0000001c1f0b723e */ /* 0x000fe200000000ff */
[----:B------:R1:W-:Y:S04]  /*7a80*/  STS.128 [R43+0x8400], R4 ;  /* 0x008400042b007388 */ /* 0x0003e80000000c00 */
[----:B------:R1:W-:Y:S02]  /*7a90*/  STS.128 [R44+0x8400], R8 ;  /* 0x008400082c007388 */ /* 0x0003e40000000c00 */
.L_x_571:
[----:B------:R-:W-:Y:S05]  /*7aa0*/  BSYNC B1 ;  /* 0x0000000000017941 */ /* 0x000fea0003800000 */
.L_x_570:
[----:B------:R-:W-:Y:S05]  /*7ab0*/  @P0 BRA `(.L_x_562) ;  /* 0x0000000400600947 */ /* 0x000fea0003800000 */
[----:B-1----:R-:W2:Y:S01]  /*7ac0*/  LDL R8, [R1+0x24] ;  /* 0x0000240001087983 */ /* 0x002ea20000100800 */
[C---:B------:R-:W-:Y:S01]  /*7ad0*/  IADD3 R4, R152.reuse, 0x60, RZ ;  /* 0x0000006098047810 */ /* 0x040fe20007ffe0ff */
[----:B------:R-:W-:Y:S02]  /*7ae0*/  VIADD R5, R152, 0x60 ;  /* 0x0000006098057836 */ /* 0x000fe40000000000 */
[----:B------:R-:W3:Y:S02]  /*7af0*/  LDL R41, [R1+0x54] ;  /* 0x0000540001297983 */ /* 0x000ee40000100800 */
[----:B------:R-:W-:Y:S02]  /*7b00*/  IMAD.SHL.U32 R4, R4, 0x40, RZ ;  /* 0x0000004004047824 */ /* 0x000fe400078e00ff */
[----:B------:R-:W-:-:S03]  /*7b10*/  IMAD.SHL.U32 R5, R5, 0x40, RZ ;  /* 0x0000004005057824 */ /* 0x000fc600078e00ff */
[----:B------:R-:W-:Y:S02]  /*7b20*/  LOP3.LUT R4, R4, 0x1c0, RZ, 0xc0, !PT ;  /* 0x000001c004047812 */ /* 0x000fe400078ec0ff */
[----:B------:R-:W-:Y:S02]  /*7b30*/  LOP3.LUT R5, R5, 0x1c0, RZ, 0xc0, !PT ;  /* 0x000001c005057812 */ /* 0x000fe400078ec0ff */
[----:B------:R-:W-:-:S04]  /*7b40*/  SHF.R.U32.HI R4, RZ, 0x3, R4 ;  /* 0x00000003ff047819 */ /* 0x000fc80000011604 */
[----:B------:R-:W-:Y:S01]  /*7b50*/  LOP3.LUT R24, R4, R24, R5, 0x1e, !PT ;  /* 0x0000001804187212 */ /* 0x000fe200078e1e05 */
[--C-:B------:R-:W-:Y:S02]  /*7b60*/  HADD2.F32 R33, -RZ, R21.reuse.H0_H0 ;  /* 0x20000015ff217230 */ /* 0x100fe40000004100 */
[----:B------:R-:W-:Y:S02]  /*7b70*/  HADD2.F32 R35, -RZ, R21.H1_H1 ;  /* 0x30000015ff237230 */ /* 0x000fe40000004100 */
[--C-:B------:R-:W-:Y:S02]  /*7b80*/  HADD2.F32 R40, -RZ, R20.reuse.H1_H1 ;  /* 0x30000014ff287230 */ /* 0x100fe40000004100 */
[--C-:B------:R-:W-:Y:S02]  /*7b90*/  HADD2.F32 R38, -RZ, R15.reuse.H1_H1 ;  /* 0x3000000fff267230 */ /* 0x100fe40000004100 */
[----:B------:R-:W-:Y:S02]  /*7ba0*/  HADD2.F32 R42, -RZ, R20.H0_H0 ;  /* 0x20000014ff2a7230 */ /* 0x000fe40000004100 */
[----:B------:R-:W-:-:S02]  /*7bb0*/  HADD2.F32 R20, -RZ, R15.H0_H0 ;  /* 0x2000000fff147230 */ /* 0x000fc40000004100 */
[----:B------:R-:W-:Y:S02]  /*7bc0*/  HADD2.F32 R39, -RZ, R14.H1_H1 ;  /* 0x3000000eff277230 */ /* 0x000fe40000004100 */
[--C-:B------:R-:W-:Y:S02]  /*7bd0*/  HADD2.F32 R37, -RZ, R13.reuse.H0_H0 ;  /* 0x2000000dff257230 */ /* 0x100fe40000004100 */
[----:B------:R-:W-:Y:S02]  /*7be0*/  HADD2.F32 R13, -RZ, R13.H1_H1 ;  /* 0x3000000dff0d7230 */ /* 0x000fe40000004100 */
[----:B--2---:R-:W-:Y:S01]  /*7bf0*/  IMAD.IADD R9, R8, 0x1, R24 ;  /* 0x0000000108097824 */ /* 0x004fe200078e0218 */
[----:B---3--:R-:W0:Y:S04]  /*7c00*/  LDS.128 R4, [R41+0x8400] ;  /* 0x0084000029047984 */ /* 0x008e280000000c00 */
[----:B------:R-:W-:-:S05]  /*7c10*/  LEA R24, R9, R18, 0x1 ;  /* 0x0000001209187211 */ /* 0x000fca00078e08ff */
[----:B------:R-:W1:Y:S01]  /*7c20*/  LDS.128 R8, [R24+0x8400] ;  /* 0x0084000018087984 */ /* 0x000e620000000c00 */
[----:B0-----:R-:W-:Y:S02]  /*7c30*/  HADD2.F32 R25, -RZ, R4.H0_H0 ;  /* 0x20000004ff197230 */ /* 0x001fe40000004100 */
[--C-:B-1----:R-:W-:Y:S02]  /*7c40*/  HADD2.F32 R21, -RZ, R8.reuse.H0_H0 ;  /* 0x20000008ff157230 */ /* 0x102fe40000004100 */
[----:B------:R-:W-:-:S03]  /*7c50*/  HADD2.F32 R8, -RZ, R8.H1_H1 ;  /* 0x30000008ff087230 */ /* 0x000fc60000004100 */
[-C--:B------:R-:W-:Y:S01]  /*7c60*/  FMUL.FTZ R36, R33, R21.reuse ;  /* 0x0000001521247220 */ /* 0x080fe20000410000 */
[----:B------:R-:W-:Y:S02]  /*7c70*/  HADD2.F32 R4, -RZ, R4.H1_H1 ;  /* 0x30000004ff047230 */ /* 0x000fe40000004100 */
[C---:B------:R-:W-:Y:S01]  /*7c80*/  FMUL.FTZ R34, R35.reuse, R21 ;  /* 0x0000001523227220 */ /* 0x040fe20000410000 */
[--C-:B------:R-:W-:Y:S02]  /*7c90*/  HADD2.F32 R30, -RZ, R9.reuse.H0_H0 ;  /* 0x20000009ff1e7230 */ /* 0x100fe40000004100 */
[----:B------:R-:W-:Y:S01]  /*7ca0*/  FFMA.FTZ R36, R35, R25, R36 ;  /* 0x0000001923247223 */ /* 0x000fe20000010024 */
[----:B------:R-:W-:Y:S02]  /*7cb0*/  HADD2.F32 R9, -RZ, R9.H1_H1 ;  /* 0x30000009ff097230 */ /* 0x000fe40000004100 */
[-C--:B------:R-:W-:Y:S01]  /*7cc0*/  FMUL.FTZ R21, R40, R8.reuse ;  /* 0x0000000828157220 */ /* 0x080fe20000410000 */
[----:B------:R-:W-:Y:S01]  /*7cd0*/  FMUL.FTZ R15, R38, R8 ;  /* 0x00000008260f7220 */ /* 0x000fe20000410000 */
[----:B------:R-:W-:-:S02]  /*7ce0*/  HADD2.F32 R35, -RZ, R14.H0_H0 ;  /* 0x2000000eff237230 */ /* 0x000fc40000004100 */
[----:B------:R-:W-:Y:S01]  /*7cf0*/  FFMA.FTZ R34, R33, R25, -R34 ;  /* 0x0000001921227223 */ /* 0x000fe20000010822 */
[--C-:B------:R-:W-:Y:S02]  /*7d00*/  HADD2.F32 R26, -RZ, R5.reuse.H0_H0 ;  /* 0x20000005ff1a7230 */ /* 0x100fe40000004100 */
[----:B------:R-:W-:Y:S01]  /*7d10*/  FFMA.FTZ R21, R38, R4, -R21 ;  /* 0x0000000426157223 */ /* 0x000fe20000010815 */
[----:B------:R-:W-:Y:S02]  /*7d20*/  HADD2.F32 R5, -RZ, R5.H1_H1 ;  /* 0x30000005ff057230 */ /* 0x000fe40000004100 */
[----:B------:R-:W-:Y:S01]  /*7d30*/  FMUL.FTZ R25, R42, R30 ;  /* 0x0000001e2a197220 */ /* 0x000fe20000410000 */
[--C-:B------:R-:W-:Y:S02]  /*7d40*/  HADD2.F32 R31, -RZ, R10.reuse.H0_H0 ;  /* 0x2000000aff1f7230 */ /* 0x100fe40000004100 */
[----:B------:R-:W-:Y:S01]  /*7d50*/  FFMA.FTZ R15, R40, R4, R15 ;  /* 0x00000004280f7223 */ /* 0x000fe2000001000f */
[----:B------:R-:W-:-:S02]  /*7d60*/  HADD2.F32 R10, -RZ, R10.H1_H1 ;  /* 0x3000000aff0a7230 */ /* 0x000fc40000004100 */
[-C--:B------:R-:W-:Y:S01]  /*7d70*/  FMUL.FTZ R4, R39, R9.reuse ;  /* 0x0000000927047220 */ /* 0x080fe20000410000 */
[C---:B------:R-:W-:Y:S01]  /*7d80*/  FMUL.FTZ R8, R35.reuse, R9 ;  /* 0x0000000923087220 */ /* 0x040fe20000410000 */
[--C-:B------:R-:W-:Y:S02]  /*7d90*/  HADD2.F32 R38, -RZ, R3.reuse.H1_H1 ;  /* 0x30000003ff267230 */ /* 0x100fe40000004100 */
[C---:B------:R-:W-:Y:S01]  /*7da0*/  FMUL.FTZ R33, R20.reuse, R30 ;  /* 0x0000001e14217220 */ /* 0x040fe20000410000 */
[--C-:B------:R-:W-:Y:S02]  /*7db0*/  HADD2.F32 R27, -RZ, R6.reuse.H0_H0 ;  /* 0x20000006ff1b7230 */ /* 0x100fe40000004100 */
[----:B------:R-:W-:Y:S01]  /*7dc0*/  FFMA.FTZ R25, R20, R26, -R25 ;  /* 0x0000001a14197223 */ /* 0x000fe20000010819 */
[----:B------:R-:W-:Y:S02]  /*7dd0*/  HADD2.F32 R30, -RZ, R3.H0_H0 ;  /* 0x20000003ff1e7230 */ /* 0x000fe40000004100 */
[----:B------:R-:W-:Y:S01]  /*7de0*/  FFMA.FTZ R14, R35, R5, -R4 ;  /* 0x00000005230e7223 */ /* 0x000fe20000010804 */
[----:B------:R-:W-:-:S02]  /*7df0*/  HADD2.F32 R6, -RZ, R6.H1_H1 ;  /* 0x30000006ff067230 */ /* 0x000fc40000004100 */
[----:B------:R-:W-:Y:S01]  /*7e00*/  FFMA.FTZ R20, R39, R5, R8 ;  /* 0x0000000527147223 */ /* 0x000fe20000010008 */
[----:B------:R-:W-:Y:S01]  /*7e10*/  FFMA.FTZ R33, R42, R26, R33 ;  /* 0x0000001a2a217223 */ /* 0x000fe20000010021 */
[-C--:B------:R-:W-:Y:S01]  /*7e20*/  FMUL.FTZ R5, R38, R10.reuse ;  /* 0x0000000a26057220 */ /* 0x080fe20000410000 */
[-C--:B------:R-:W-:Y:S01]  /*7e30*/  FMUL.FTZ R4, R13, R31.reuse ;  /* 0x0000001f0d047220 */ /* 0x080fe20000410000 */
[C---:B------:R-:W-:Y:S01]  /*7e40*/  FMUL.FTZ R26, R37.reuse, R31 ;  /* 0x0000001f251a7220 */ /* 0x040fe20000410000 */
[C---:B------:R-:W-:Y:S01]  /*7e50*/  FMUL.FTZ R9, R30.reuse, R10 ;  /* 0x0000000a1e097220 */ /* 0x040fe20000410000 */
[--C-:B------:R-:W-:Y:S02]  /*7e60*/  HADD2.F32 R32, -RZ, R11.reuse.H0_H0 ;  /* 0x2000000bff207230 */ /* 0x100fe40000004100 */
[----:B------:R-:W-:Y:S01]  /*7e70*/  FFMA.FTZ R10, R30, R6, -R5 ;  /* 0x000000061e0a7223 */ /* 0x000fe20000010805 */
[----:B------:R-:W-:Y:S02]  /*7e80*/  HADD2.F32 R11, -RZ, R11.H1_H1 ;  /* 0x3000000bff0b7230 */ /* 0x000fe40000004100 */
[-C--:B------:R-:W-:Y:S01]  /*7e90*/  FFMA.FTZ R3, R37, R27.reuse, -R4 ;  /* 0x0000001b25037223 */ /* 0x080fe20000010804 */
[----:B------:R-:W-:Y:S01]  /*7ea0*/  FFMA.FTZ R26, R13, R27, R26 ;  /* 0x0000001b0d1a7223 */ /* 0x000fe2000001001a */
[----:B------:R-:W-:-:S02]  /*7eb0*/  HADD2.F32 R30, -RZ, R12.H0_H0 ;  /* 0x2000000cff1e7230 */ /* 0x000fc40000004100 */
[----:B------:R-:W-:Y:S02]  /*7ec0*/  HADD2.F32 R31, -RZ, R12.H1_H1 ;  /* 0x3000000cff1f7230 */ /* 0x000fe40000004100 */
[--C-:B------:R-:W-:Y:S02]  /*7ed0*/  HADD2.F32 R8, -RZ, R0.reuse.H1_H1 ;  /* 0x30000000ff087230 */ /* 0x100fe40000004100 */
[----:B------:R-:W-:Y:S02]  /*7ee0*/  HADD2.F32 R27, -RZ, R0.H0_H0 ;  /* 0x20000000ff1b7230 */ /* 0x000fe40000004100 */
[--C-:B------:R-:W-:Y:S02]  /*7ef0*/  HADD2.F32 R28, -RZ, R7.reuse.H0_H0 ;  /* 0x20000007ff1c7230 */ /* 0x100fe40000004100 */
[----:B------:R-:W-:Y:S01]  /*7f00*/  FFMA.FTZ R13, R38, R6, R9 ;  /* 0x00000006260d7223 */ /* 0x000fe20000010009 */
[----:B------:R-:W-:Y:S02]  /*7f10*/  HADD2.F32 R7, -RZ, R7.H1_H1 ;  /* 0x30000007ff077230 */ /* 0x000fe40000004100 */
[-C--:B------:R-:W-:Y:S01]  /*7f20*/  FMUL.FTZ R5, R30, R32.reuse ;  /* 0x000000201e057220 */ /* 0x080fe20000410000 */
[-C--:B------:R-:W-:Y:S01]  /*7f30*/  FMUL.FTZ R4, R31, R11.reuse ;  /* 0x0000000b1f047220 */ /* 0x080fe20000410000 */
[C---:B------:R-:W-:Y:S01]  /*7f40*/  FMUL.FTZ R9, R8.reuse, R32 ;  /* 0x0000002008097220 */ /* 0x040fe20000410000 */
[C---:B------:R-:W-:Y:S01]  /*7f50*/  FMUL.FTZ R6, R27.reuse, R11 ;  /* 0x0000000b1b067220 */ /* 0x040fe20000410000 */
[-C--:B------:R-:W-:Y:S01]  /*7f60*/  FFMA.FTZ R0, R8, R28.reuse, -R5 ;  /* 0x0000001c08007223 */ /* 0x080fe20000010805 */
[-C--:B------:R-:W-:Y:S01]  /*7f70*/  FFMA.FTZ R27, R27, R7.reuse, -R4 ;  /* 0x000000071b1b7223 */ /* 0x080fe20000010804 */
        /* <DEDUP_REMOVED lines=12> */
.L_x_562:
[----:B------:R-:W-:Y:S05]  /*8040*/  BSYNC B0 ;  /* 0x0000000000007941 */ /* 0x000fea0003800000 */
.L_x_551:
[----:B------:R-:W-:Y:S01]  /*8050*/  @!PT LDS RZ, [RZ] ;  /* 0x00000000fffff984 */ /* 0x000fe20000000800 */
[----:B------:R-:W-:Y:S01]  /*8060*/  @!PT LDS RZ, [RZ] ;  /* 0x00000000fffff984 */ /* 0x000fe20000000800 */
[----:B------:R-:W-:Y:S01]  /*8070*/  @!PT LDS RZ, [RZ] ;  /* 0x00000000fffff984 */ /* 0x000fe20000000800 */
[----:B------:R-:W-:Y:S01]  /*8080*/  @!PT LDS RZ, [RZ] ;  /* 0x00000000fffff984 */ /* 0x000fe20000000800 */
[----:B------:R4:W-:Y:S06]  /*8090*/  MEMBAR.ALL.CTA ;  /* 0x0000000000007992 */ /* 0x0009ec0000008000 */
[----:B----4-:R-:W4:Y:S01]  /*80a0*/  FENCE.VIEW.ASYNC.S ;  /* 0x00000000000073c6 */ /* 0x010f220000000000 */
[----:B------:R-:W-:Y:S05]  /*80b0*/  WARPSYNC.ALL ;  /* 0x0000000000007948 */ /* 0x000fea0003800000 */
[----:B----4-:R-:W-:Y:S06]  /*80c0*/  BAR.SYNC.DEFER_BLOCKING 0xd, 0x180 ;  /* 0x0346000000007b1d */ /* 0x010fec0000010000 */
.L_x_548:
[----:B---3--:R-:W-:-:S05]  /*80d0*/  IMAD.U32 R0, RZ, RZ, UR39 ;  /* 0x00000027ff007e24 */ /* 0x008fca000f8e00ff */
[----:B------:R-:W-:-:S13]  /*80e0*/  ISETP.NE.AND P0, PT, R0, 0x3, PT ;  /* 0x000000030000780c */ /* 0x000fda0003f05270 */
[----:B------:R-:W-:Y:S05]  /*80f0*/  @!P0 BRA `(.L_x_572) ;  /* 0x0000000000048947 */ /* 0x000fea0003800000 */
[----:B------:R-:W-:Y:S01]  /*8100*/  BPT.TRAP 0x1 ;  /* 0x000000040000795c */ /* 0x000fe20000300000 */
.L_x_572:
[----:B012---:R-:W-:Y:S01]  /*8110*/  IMAD R3, R155, 0x8, R18 ;  /* 0x000000089b037824 */ /* 0x007fe200078e0212 */
[----:B------:R-:W-:-:S04]  /*8120*/  SHF.L.U32 R4, R157, 0x1f, RZ ;  /* 0x0000001f9d047819 */ /* 0x000fc800000006ff */
[----:B------:R0:W1:Y:S01]  /*8130*/  SYNCS.PHASECHK.TRANS64.TRYWAIT P1, [R3+URZ+0x16830], R4 ;  /* 0x01683004030075a7 */ /* 0x000062000802017f */
[----:B------:R-:W-:Y:S05]  /*8140*/  @!P0 BRA `(.L_x_573) ;  /* 0x0000000000048947 */ /* 0x000fea0003800000 */
[----:B------:R-:W-:Y:S01]  /*8150*/  BPT.TRAP 0x1 ;  /* 0x000000040000795c */ /* 0x000fe20000300000 */
.L_x_573:
[----:B------:R-:W-:Y:S01]  /*8160*/  VIADD R0, R18, 0xe400 ;  /* 0x0000e40012007836 */ /* 0x000fe20000000000 */
[----:B------:R-:W-:Y:S01]  /*8170*/  LOP3.LUT R14, R29, 0x10000, RZ, 0xfc, !PT ;  /* 0x000100001d0e7812 */ /* 0x000fe200078efcff */
[----:B------:R-:W-:-:S03]  /*8180*/  IMAD.MOV.U32 R15, RZ, RZ, 0x40000040 ;  /* 0x40000040ff0f7424 */ /* 0x000fc600078e00ff */
[----:B------:R-:W-:-:S04]  /*8190*/  SHF.R.U32.HI R0, RZ, 0x4, R0 ;  /* 0x00000004ff007819 */ /* 0x000fc80000011600 */
[----:B------:R-:W-:-:S04]  /*81a0*/  LOP3.LUT R0, R0, 0x3fff, RZ, 0xc0, !PT ;  /* 0x00003fff00007812 */ /* 0x000fc800078ec0ff */
[----:B------:R-:W-:Y:S01]  /*81b0*/  LOP3.LUT R13, R0, 0x10000, RZ, 0xfc, !PT ;  /* 0x00010000000d7812 */ /* 0x000fe200078efcff */
[----:B-1----:R-:W-:Y:S06]  /*81c0*/  @P1 BRA `(.L_x_574) ;  /* 0x0000000000081947 */ /* 0x002fec0003800000 */
[----:B------:R-:W1:Y:S02]  /*81d0*/  SYNCS.PHASECHK.TRANS64.TRYWAIT P1, [R3+URZ+0x16830], R4 ;  /* 0x01683004030075a7 */ /* 0x000e64000802017f */
[----:B-1----:R-:W-:Y:S05]  /*81e0*/  @!P1 BRA `(.L_x_575) ;  /* 0x000000d400c89947 */ /* 0x002fea0003800000 */
.L_x_574:
[----:B------:R-:W-:Y:S01]  /*81f0*/  IMAD.MOV.U32 R5, RZ, RZ, 0x40000040 ;  /* 0x40000040ff057424 */ /* 0x000fe200078e00ff */
[----:B01----:R-:W-:Y:S01]  /*8200*/  LEA R4, R155, R13, 0xa ;  /* 0x0000000d9b047211 */ /* 0x003fe200078e50ff */
[----:B------:R-:W-:Y:S05]  /*8210*/  WARPSYNC.ALL ;  /* 0x0000000000007948 */ /* 0x000fea0003800000 */
[C---:B------:R-:W-:Y:S01]  /*8220*/  R2UR UR4, R14.reuse ;  /* 0x000000000e0472ca */ /* 0x040fe200000e0000 */
[----:B-----5:R-:W-:Y:S01]  /*8230*/  WARPGROUP.ARRIVE ;  /* 0x00000000000079c5 */ /* 0x020fe20000000000 */
[----:B------:R-:W-:Y:S01]  /*8240*/  R2UR UR5, R15 ;  /* 0x000000000f0572ca */ /* 0x000fe200000e0000 */
[----:B------:R-:W-:Y:S01]  /*8250*/  VIADD R10, R14, 0x2 ;  /* 0x000000020e0a7836 */ /* 0x000fe20000000000 */
[C---:B------:R-:W-:Y:S01]  /*8260*/  R2UR UR6, R4.reuse ;  /* 0x00000000040672ca */ /* 0x040fe200000e0000 */
[----:B------:R-:W-:Y:S01]  /*8270*/  VIADD R6, R4, 0x2 ;  /* 0x0000000204067836 */ /* 0x000fe20000000000 */
[----:B------:R-:W-:Y:S01]  /*8280*/  R2UR UR7, R5 ;  /* 0x00000000050772ca */ /* 0x000fe200000e0000 */
[----:B------:R-:W-:Y:S01]  /*8290*/  IMAD.MOV.U32 R11, RZ, RZ, 0x40000040 ;  /* 0x40000040ff0b7424 */ /* 0x000fe200078e00ff */
[----:B------:R-:W-:Y:S01]  /*82a0*/  MOV R7, 0x40000040 ;  /* 0x4000004000077802 */ /* 0x000fe20000000f00 */
[C---:B------:R-:W-:Y:S01]  /*82b0*/  VIADD R8, R14.reuse, 0x4 ;  /* 0x000000040e087836 */ /* 0x040fe20000000000 */
[----:B------:R-:W-:Y:S01]  /*82c0*/  IADD3 R20, R14, 0x6, RZ ;  /* 0x000000060e147810 */ /* 0x000fe20007ffe0ff */
[----:B------:R-:W-:Y:S01]  /*82d0*/  IMAD.MOV.U32 R9, RZ, RZ, 0x40000040 ;  /* 0x40000040ff097424 */ /* 0x000fe200078e00ff */
[----:B------:R0:W-:Y:S01]  /*82e0*/  STL.64 [R1+0x10], R10 ;  /* 0x0000100a01007387 */ /* 0x0001e20000100a00 */
[----:B------:R-:W-:-:S02]  /*82f0*/  IMAD.MOV.U32 R21, RZ, RZ, 0x40000040 ;  /* 0x40000040ff157424 */ /* 0x000fc400078e00ff */
[----:B------:R-:W-:Y:S01]  /*8300*/  IMAD.MOV.U32 R5, RZ, RZ, 0x40000040 ;  /* 0x40000040ff057424 */ /* 0x000fe200078e00ff */
[----:B------:R0:W-:Y:S01]  /*8310*/  STL.64 [R1+0x8], R8 ;  /* 0x0000080801007387 */ /* 0x0001e20000100a00 */
[----:B------:R-:W-:Y:S02]  /*8320*/  IMAD.MOV.U32 R119, RZ, RZ, RZ ;  /* 0x000000ffff777224 */ /* 0x000fe400078e00ff */
[----:B------:R-:W-:Y:S01]  /*8330*/  HGMMA.64x128x16.F32 R24, gdesc[UR4], RZ, !UPT, gsb0 ;  /* 0x01e00000041879f0 */ /* 0x000fe2000c0008ff */
[----:B------:R-:W-:Y:S02]  /*8340*/  R2UR UR4, R10 ;  /* 0x000000000a0472ca */ /* 0x000fe400000e0000 */
[----:B------:R-:W-:Y:S02]  /*8350*/  R2UR UR5, R11 ;  /* 0x000000000b0572ca */ /* 0x000fe400000e0000 */
[----:B------:R-:W-:Y:S01]  /*8360*/  R2UR UR6, R6 ;  /* 0x00000000060672ca */ /* 0x000fe200000e0000 */
[----:B------:R-:W-:Y:S01]  /*8370*/  VIADD R6, R4, 0x4 ;  /* 0x0000000404067836 */ /* 0x000fe20000000000 */
[----:B------:R-:W-:Y:S01]  /*8380*/  R2UR UR7, R7 ;  /* 0x00000000070772ca */ /* 0x000fe200000e0000 */
[----:B------:R-:W-:-:S02]  /*8390*/  IMAD.MOV.U32 R7, RZ, RZ, 0x40000040 ;  /* 0x40000040ff077424 */ /* 0x000fc400078e00ff */
[----:B------:R-:W-:Y:S01]  /*83a0*/  VIADD R4, R4, 0x6 ;  /* 0x0000000604047836 */ /* 0x000fe20000000000 */
[----:B------:R-:W-:Y:S02]  /*83b0*/  WARPGROUP.DEPBAR.LE gsb0, 0x0 ;  /* 0x00008000000079c5 */ /* 0x000fe40000010000 */
[----:B------:R-:W-:-:S07]  /*83c0*/  WARPGROUP.ARRIVE ;  /* 0x00000000000079c5 */ /* 0x000fce0000000000 */
[----:B------:R-:W-:Y:S01]  /*83d0*/  HGMMA.64x128x16.F32 R24, gdesc[UR4], R24, gsb0 ;  /* 0x01e00000041879f0 */ /* 0x000fe20008000818 */
[----:B------:R-:W-:Y:S02]  /*83e0*/  R2UR UR4, R8 ;  /* 0x00000000080472ca */ /* 0x000fe400000e0000 */
[----:B------:R-:W-:Y:S02]  /*83f0*/  R2UR UR5, R9 ;  /* 0x00000000090572ca */ /* 0x000fe400000e0000 */
[----:B------:R-:W-:Y:S02]  /*8400*/  R2UR UR6, R6 ;  /* 0x00000000060672ca */ /* 0x000fe400000e0000 */
[----:B------:R-:W-:Y:S01]  /*8410*/  R2UR UR7, R7 ;  /* 0x00000000070772ca */ /* 0x000fe200000e0000 */
[----:B------:R-:W-:Y:S02]  /*8420*/  WARPGROUP.DEPBAR.LE gsb0, 0x0 ;  /* 0x00008000000079c5 */ /* 0x000fe40000010000 */
[----:B------:R-:W-:-:S10]  /*8430*/  WARPGROUP.ARRIVE ;  /* 0x00000000000079c5 */ /* 0x000fd40000000000 */
[----:B------:R-:W-:Y:S01]  /*8440*/  HGMMA.64x128x16.F32 R24, gdesc[UR4], R24, gsb0 ;  /* 0x01e00000041879f0 */ /* 0x000fe20008000818 */
[----:B------:R-:W-:Y:S02]  /*8450*/  R2UR UR4, R20 ;  /* 0x00000000140472ca */ /* 0x000fe400000e0000 */
[----:B------:R-:W-:Y:S02]  /*8460*/  R2UR UR5, R21 ;  /* 0x00000000150572ca */ /* 0x000fe400000e0000 */
[----:B------:R-:W-:Y:S02]  /*8470*/  R2UR UR6, R4 ;  /* 0x00000000040672ca */ /* 0x000fe400000e0000 */
[----:B------:R-:W-:Y:S01]  /*8480*/  R2UR UR7, R5 ;  /* 0x00000000050772ca */ /* 0x000fe200000e0000 */
[----:B------:R-:W-:Y:S02]  /*8490*/  WARPGROUP.DEPBAR.LE gsb0, 0x0 ;  /* 0x00008000000079c5 */ /* 0x000fe40000010000 */
[----:B------:R-:W-:-:S10]  /*84a0*/  WARPGROUP.ARRIVE ;  /* 0x00000000000079c5 */ /* 0x000fd40000000000 */
[----:B------:R-:W-:Y:S03]  /*84b0*/  HGMMA.64x128x16.F32 R24, gdesc[UR4], R24, gsb0 ;  /* 0x01e00000041879f0 */ /* 0x000fe60008000818 */
[----:B------:R-:W-:Y:S02]  /*84c0*/  WARPGROUP.DEPBAR.LE gsb0, 0x0 ;  /* 0x00008000000079c5 */ /* 0x000fe40000010000 */
[----:B0-----:R-:W-:Y:S05]  /*84d0*/  @!P0 BRA `(.L_x_576) ;  /* 0x0000000000048947 */ /* 0x001fea0003800000 */
[----:B------:R-:W-:Y:S01]  /*84e0*/  BPT.TRAP 0x1 ;  /* 0x000000040000795c */ /* 0x000fe20000300000 */
.L_x_576:
[----:B------:R-:W2:Y:S04]  /*84f0*/  LDL R4, [R1+0x5c] ;  /* 0x00005c0001047983 */ /* 0x000ea80000100800 */
[----:B------:R-:W3:Y:S01]  /*8500*/  LDL R0, [R1+0x48] ;  /* 0x0000480001007983 */ /* 0x000ee20000100800 */
[----:B------:R-:W-:Y:S01]  /*8510*/  P2R R5, PR, RZ, 0x1 ;  /* 0x00000001ff057803 */ /* 0x000fe20000000000 */
[----:B------:R-:W-:Y:S01]  /*8520*/  ULDC UR4, c[0x0][0x988] ;  /* 0x0002620000047ab9 */ /* 0x000fe20000000800 */
[----:B------:R-:W-:Y:S01]  /*8530*/  VIADD R3, R3, 0x16840 ;  /* 0x0001684003037836 */ /* 0x000fe20000000000 */
[----:B------:R-:W-:Y:S01]  /*8540*/  ULDC UR5, c[0x0][0x988] ;  /* 0x0002620000057ab9 */ /* 0x000fe20000000800 */
[--C-:B------:R-:W-:Y:S01]  /*8550*/  IMAD.MOV.U32 R118, RZ, RZ, R119.reuse ;  /* 0x000000ffff767224 */ /* 0x100fe200078e0077 */
[-C--:B------:R-:W-:Y:S01]  /*8560*/  MOV R116, R119.reuse ;  /* 0x0000007700747202 */ /* 0x080fe20000000f00 */
        /* <DEDUP_REMOVED lines=9> */
[----:B------:R-:W-:Y:S01]  /*8600*/  MOV R91, R119 ;  /* 0x00000077005b7202 */ /* 0x000fe20000000f00 */
[----:B------:R-:W-:-:S02]  /*8610*/  IMAD.MOV.U32 R110, RZ, RZ, R119 ;  /* 0x000000ffff6e7224 */ /* 0x000fc400078e0077 */
[--C-:B------:R-:W-:Y:S02]  /*8620*/  IMAD.MOV.U32 R109, RZ, RZ, R119.reuse ;  /* 0x000000ffff6d7224 */ /* 0x100fe400078e0077 */
[--C-:B------:R-:W-:Y:S02]  /*8630*/  IMAD.MOV.U32 R108, RZ, RZ, R119.reuse ;  /* 0x000000ffff6c7224 */ /* 0x100fe400078e0077 */
[--C-:B------:R-:W-:Y:S02]  /*8640*/  IMAD.MOV.U32 R107, RZ, RZ, R119.reuse ;  /* 0x000000ffff6b7224 */ /* 0x100fe400078e0077 */
[--C-:B------:R-:W-:Y:S02]  /*8650*/  IMAD.MOV.U32 R105, RZ, RZ, R119.reuse ;  /* 0x000000ffff697224 */ /* 0x100fe400078e0077 */
[--C-:B------:R-:W-:Y:S02]  /*8660*/  IMAD.MOV.U32 R104, RZ, RZ, R119.reuse ;  /* 0x000000ffff687224 */ /* 0x100fe400078e0077 */
        /* <DEDUP_REMOVED lines=11> */
[----:B------:R-:W-:Y:S01]  /*8720*/  IMAD.MOV.U32 R89, RZ, RZ, R119 ;  /* 0x000000ffff597224 */ /* 0x000fe200078e0077 */
[----:B--2---:R-:W-:-:S05]  /*8730*/  IADD3 R4, R4, R88, RZ ;  /* 0x0000005804047210 */ /* 0x004fca0007ffe0ff */
[----:B---3--:R-:W-:-:S05]  /*8740*/  IMAD R4, R0, -0x80, R4 ;  /* 0xffffff8000047824 */ /* 0x008fca00078e0204 */
[C---:B------:R-:W-:Y:S02]  /*8750*/  ISETP.GT.AND P3, PT, R4.reuse, RZ, PT ;  /* 0x000000ff0400720c */ /* 0x040fe40003f64270 */
[C---:B------:R-:W-:Y:S02]  /*8760*/  ISETP.GT.AND P1, PT, R4.reuse, 0x1, PT ;  /* 0x000000010400780c */ /* 0x040fe40003f24270 */
[----:B------:R-:W-:Y:S02]  /*8770*/  ISETP.GT.AND P2, PT, R4, 0x8, PT ;  /* 0x000000080400780c */ /* 0x000fe40003f44270 */
[----:B------:R-:W-:Y:S02]  /*8780*/  FSEL R24, R24, -INF , P3 ;  /* 0xff80000018187808 */ /* 0x000fe40001800000 */
        /* <DEDUP_REMOVED lines=79> */
[----:B------:R-:W-:-:S02]  /*8c80*/  ISETP.GT.AND P0, PT, R4, 0x59, PT ;  /* 0x000000590400780c */ /* 0x000fc40003f04270 */
[----:B------:R-:W-:Y:S02]  /*8c90*/  FSEL R68, R68, -INF , P2 ;  /* 0xff80000044447808 */ /* 0x000fe40001000000 */
[----:B------:R-:W-:Y:S02]  /*8ca0*/  FMNMX.FTZ R7, R65, R0, !PT ;  /* 0x0000000041077209 */ /* 0x000fe40007810000 */
[----:B------:R-:W-:Y:S02]  /*8cb0*/  ISETP.GT.AND P6, PT, R4, 0x60, PT ;  /* 0x000000600400780c */ /* 0x000fe40003fc4270 */
        /* <DEDUP_REMOVED lines=9> */
[----:B------:R-:W-:Y:S02]  /*8d50*/  FSEL R70, R70, -INF , P2 ;  /* 0xff80000046467808 */ /* 0x000fe40001000000 */
[----:B------:R-:W-:Y:S02]  /*8d60*/  ISETP.GT.AND P2, PT, R4, 0x69, PT ;  /* 0x000000690400780c */ /* 0x000fe40003f44270 */
[----:B------:R-:W-:Y:S02]  /*8d70*/  FSEL R76, R76, -INF , P1 ;  /* 0xff8000004c4c7808 */ /* 0x000fe40000800000 */
[----:B------:R-:W-:Y:S02]  /*8d80*/  FMNMX.FTZ R7, R73, R0, !PT ;  /* 0x0000000049077209 */ /* 0x000fe40007810000 */
[----:B------:R-:W-:Y:S02]  /*8d90*/  FSEL R66, R66, -INF , P3 ;  /* 0xff80000042427808 */ /* 0x000fe40001800000 */
[----:B------:R-:W-:-:S02]  /*8da0*/  FSEL R77, R77, -INF , P2 ;  /* 0xff8000004d4d7808 */ /* 0x000fc40001000000 */
[----:B------:R-:W-:Y:S02]  /*8db0*/  FMNMX.FTZ R0, R76, R7, !PT ;  /* 0x000000074c007209 */ /* 0x000fe40007810000 */
[----:B------:R-:W-:Y:S02]  /*8dc0*/  ISETP.GT.AND P3, PT, R4, 0x70, PT ;  /* 0x000000700400780c */ /* 0x000fe40003f64270 */
[----:B------:R-:W-:Y:S02]  /*8dd0*/  FSEL R63, R63, -INF , P4 ;  /* 0xff8000003f3f7808 */ /* 0x000fe40002000000 */
[----:B------:R-:W-:Y:S02]  /*8de0*/  FSEL R80, R80, -INF , P3 ;  /* 0xff80000050507808 */ /* 0x000fe40001800000 */
[----:B------:R-:W-:Y:S02]  /*8df0*/  FMNMX.FTZ R7, R77, R0, !PT ;  /* 0x000000004d077209 */ /* 0x000fe40007810000 */
[----:B------:R-:W-:-:S02]  /*8e00*/  ISETP.GT.AND P4, PT, R4, 0x71, PT ;  /* 0x000000710400780c */ /* 0x000fc40003f84270 */
[----:B------:R-:W-:Y:S02]  /*8e10*/  FSEL R62, R62, -INF , P5 ;  /* 0xff8000003e3e7808 */ /* 0x000fe40002800000 */
[----:B------:R-:W-:Y:S02]  /*8e20*/  FSEL R81, R81, -INF , P4 ;  /* 0xff80000051517808 */ /* 0x000fe40002000000 */
[----:B------:R-:W-:Y:S02]  /*8e30*/  FMNMX.FTZ R0, R80, R7, !PT ;  /* 0x0000000750007209 */ /* 0x000fe40007810000 */
[----:B------:R-:W-:Y:S02]  /*8e40*/  ISETP.GT.AND P5, PT, R4, 0x78, PT ;  /* 0x000000780400780c */ /* 0x000fe40003fa4270 */
[----:B------:R-:W-:Y:S02]  /*8e50*/  FMNMX.FTZ R7, R81, R0, !PT ;  /* 0x0000000051077209 */ /* 0x000fe40007810000 */
[----:B------:R-:W-:-:S02]  /*8e60*/  FSEL R84, R84, -INF , P5 ;  /* 0xff80000054547808 */ /* 0x000fc40002800000 */
[----:B------:R-:W-:Y:S02]  /*8e70*/  ISETP.GT.AND P6, PT, R4, 0x79, PT ;  /* 0x000000790400780c */ /* 0x000fe40003fc4270 */
[----:B------:R-:W-:Y:S02]  /*8e80*/  FMNMX.FTZ R0, R84, R7, !PT ;  /* 0x0000000754007209 */ /* 0x000fe40007810000 */
[----:B------:R-:W-:Y:S02]  /*8e90*/  FSEL R85, R85, -INF , P6 ;  /* 0xff80000055557808 */ /* 0x000fe40003000000 */
[----:B------:R-:W-:Y:S02]  /*8ea0*/  P2R R12, PR, RZ, 0x1 ;  /* 0x00000001ff0c7803 */ /* 0x000fe40000000000 */
[----:B------:R-:W-:Y:S02]  /*8eb0*/  FMNMX.FTZ R7, R85, R0, !PT ;  /* 0x0000000055077209 */ /* 0x000fe40007810000 */
[----:B------:R-:W-:-:S02]  /*8ec0*/  P2R R11, PR, RZ, 0x2 ;  /* 0x00000002ff0b7803 */ /* 0x000fc40000000000 */
[C---:B------:R-:W-:Y:S01]  /*8ed0*/  ISETP.GT.AND P1, PT, R4.reuse, 0x59, PT ;  /* 0x000000590400780c */ /* 0x040fe20003f24270 */
[----:B------:R-:W0:Y:S01]  /*8ee0*/  SHFL.BFLY PT, R0, R7, 0x2, 0x1f ;  /* 0x0c401f0007007f89 */ /* 0x000e2200000e0000 */
[----:B------:R-:W-:Y:S02]  /*8ef0*/  ISETP.GT.AND P0, PT, R4, 0x60, PT ;  /* 0x000000600400780c */ /* 0x000fe40003f04270 */
[----:B------:R-:W-:Y:S02]  /*8f00*/  FSEL R71, R71, -INF , P1 ;  /* 0xff80000047477808 */ /* 0x000fe40000800000 */
[----:B------:R-:W-:Y:S02]  /*8f10*/  ISETP.NE.AND P1, PT, R11, RZ, PT ;  /* 0x000000ff0b00720c */ /* 0x000fe40003f25270 */
[----:B------:R-:W-:Y:S02]  /*8f20*/  P2R R10, PR, RZ, 0x4 ;  /* 0x00000004ff0a7803 */ /* 0x000fe40000000000 */
[----:B------:R-:W-:-:S02]  /*8f30*/  FSEL R74, R74, -INF , P0 ;  /* 0xff8000004a4a7808 */ /* 0x000fc40000000000 */
[----:B------:R-:W-:Y:S02]  /*8f40*/  ISETP.NE.AND P0, PT, R12, RZ, PT ;  /* 0x000000ff0c00720c */ /* 0x000fe40003f05270 */
[----:B------:R-:W-:Y:S02]  /*8f50*/  FSEL R78, R78, -INF , P1 ;  /* 0xff8000004e4e7808 */ /* 0x000fe40000800000 */
[----:B------:R-:W-:Y:S02]  /*8f60*/  FSEL R75, R75, -INF , P0 ;  /* 0xff8000004b4b7808 */ /* 0x000fe40000000000 */
[----:B------:R-:W-:Y:S02]  /*8f70*/  ISETP.NE.AND P0, PT, R5, RZ, PT ;  /* 0x000000ff0500720c */ /* 0x000fe40003f05270 */
[----:B------:R-:W-:Y:S02]  /*8f80*/  FSEL R82, R82, -INF , P3 ;  /* 0xff80000052527808 */ /* 0x000fe40001800000 */
[----:B------:R-:W-:-:S02]  /*8f90*/  FSEL R83, R83, -INF , P4 ;  /* 0xff80000053537808 */ /* 0x000fc40002000000 */
[----:B------:R-:W-:Y:S02]  /*8fa0*/  FSEL R86, R86, -INF , P5 ;  /* 0xff80000056567808 */ /* 0x000fe40002800000 */
[----:B0-----:R-:W-:Y:S02]  /*8fb0*/  FMNMX.FTZ R8, R7, R0, !PT ;  /* 0x0000000007087209 */ /* 0x001fe40007810000 */
[----:B------:R-:W-:-:S03]  /*8fc0*/  FSEL R87, R87, -INF , P6 ;  /* 0xff80000057577808 */ /* 0x000fc60003000000 */
[----:B------:R-:W0:Y:S02]  /*8fd0*/  SHFL.BFLY PT, R9, R8, 0x1, 0x1f ;  /* 0x0c201f0008097f89 */ /* 0x000e2400000e0000 */
[----:B0-----:R-:W-:Y:S02]  /*8fe0*/  FMNMX.FTZ R0, R8, R9, !PT ;  /* 0x0000000908007209 */ /* 0x001fe40007810000 */
[----:B------:R-:W-:Y:S02]  /*8ff0*/  FMNMX.FTZ R9, R26, R27, !PT ;  /* 0x0000001b1a097209 */ /* 0x000fe40007810000 */
[C---:B------:R-:W-:Y:S01]  /*9000*/  FSETP.NEU.FTZ.AND P2, PT, R0.reuse, -INF , PT ;  /* 0xff8000000000780b */ /* 0x040fe20003f5d000 */
[----:B------:R-:W-:Y:S01]  /*9010*/  FMUL.FTZ R6, R0, UR4 ;  /* 0x0000000400067c20 */ /* 0x000fe20008410000 */
[----:B------:R-:W-:-:S04]  /*9020*/  FMNMX.FTZ R4, R30, R9, !PT ;  /* 0x000000091e047209 */ /* 0x000fc80007810000 */
[----:B------:R-:W-:Y:S02]  /*9030*/  FMNMX.FTZ R9, R31, R4, !PT ;  /* 0x000000041f097209 */ /* 0x000fe40007810000 */
[----:B------:R-:W-:Y:S02]  /*9040*/  FSEL R6, R6, RZ, P2 ;  /* 0x000000ff06067208 */ /* 0x000fe40001000000 */
[----:B------:R-:W-:Y:S02]  /*9050*/  FMNMX.FTZ R4, R34, R9, !PT ;  /* 0x0000000922047209 */ /* 0x000fe40007810000 */
[----:B------:R-:W-:Y:S01]  /*9060*/  ISETP.NE.AND P2, PT, R10, RZ, PT ;  /* 0x000000ff0a00720c */ /* 0x000fe20003f45270 */
[--C-:B------:R-:W-:Y:S01]  /*9070*/  FFMA.FTZ R5, R25, UR4, -R6.reuse ;  /* 0x0000000419057c23 */ /* 0x100fe20008010806 */
[----:B------:R-:W-:Y:S01]  /*9080*/  FMNMX.FTZ R11, R35, R4, !PT ;  /* 0x00000004230b7209 */ /* 0x000fe20007810000 */
[--C-:B------:R-:W-:Y:S01]  /*9090*/  FFMA.FTZ R7, R29, UR4, -R6.reuse ;  /* 0x000000041d077c23 */ /* 0x100fe20008010806 */
[--C-:B------:R-:W-:Y:S01]  /*90a0*/  FFMA.FTZ R9, R33, UR4, -R6.reuse ;  /* 0x0000000421097c23 */ /* 0x100fe20008010806 */
[----:B------:R-:W-:Y:S01]  /*90b0*/  FSEL R79, R79, -INF , P2 ;  /* 0xff8000004f4f7808 */ /* 0x000fe20001000000 */
[--C-:B------:R-:W-:Y:S01]  /*90c0*/  FFMA.FTZ R148, R24, UR4, -R6.reuse ;  /* 0x0000000418947c23 */ /* 0x100fe20008010806 */
[----:B------:R-:W-:Y:S01]  /*90d0*/  FMNMX.FTZ R4, R38, R11, !PT ;  /* 0x0000000b26047209 */ /* 0x000fe20007810000 */
[--C-:B------:R-:W-:Y:S01]  /*90e0*/  FFMA.FTZ R150, R28, UR4, -R6.reuse ;  /* 0x000000041c967c23 */ /* 0x100fe20008010806 */
[----:B------:R-:W-:Y:S01]  /*90f0*/  MUFU.EX2 R5, R5 ;  /* 0x0000000500057308 */ /* 0x000fe20000000800 */
[--C-:B------:R-:W-:Y:S01]  /*9100*/  FFMA.FTZ R124, R40, UR4, -R6.reuse ;  /* 0x00000004287c7c23 */ /* 0x100fe20008010806 */
[----:B------:R-:W-:Y:S01]  /*9110*/  FMNMX.FTZ R11, R39, R4, !PT ;  /* 0x00000004270b7209 */ /* 0x000fe20007810000 */
[--C-:B------:R-:W-:Y:S01]  /*9120*/  FFMA.FTZ R120, R32, UR4, -R6.reuse ;  /* 0x0000000420787c23 */ /* 0x100fe20008010806 */
[--C-:B------:R-:W-:Y:S01]  /*9130*/  FFMA.FTZ R122, R36, UR4, -R6.reuse ;  /* 0x00000004247a7c23 */ /* 0x100fe20008010806 */
[--C-:B------:R-:W-:Y:S01]  /*9140*/  FFMA.FTZ R126, R44, UR4, -R6.reuse ;  /* 0x000000042c7e7c23 */ /* 0x100fe20008010806 */
[----:B------:R-:W-:Y:S01]  /*9150*/  FMNMX.FTZ R4, R42, R11, !PT ;  /* 0x0000000b2a047209 */ /* 0x000fe20007810000 */
[--C-:B------:R-:W-:Y:S01]  /*9160*/  FFMA.FTZ R11, R37, UR4, -R6.reuse ;  /* 0x00000004250b7c23 */ /* 0x100fe20008010806 */
[----:B------:R-:W0:Y:S01]  /*9170*/  MUFU.EX2 R148, R148 ;  /* 0x0000009400947308 */ /* 0x000e220000000800 */
[--C-:B------:R-:W-:Y:S01]  /*9180*/  FFMA.FTZ R128, R48, UR4, -R6.reuse ;  /* 0x0000000430807c23 */ /* 0x100fe20008010806 */
[----:B------:R-:W-:Y:S01]  /*9190*/  FMNMX.FTZ R25, R43, R4, !PT ;  /* 0x000000042b197209 */ /* 0x000fe20007810000 */
[--C-:B------:R-:W-:Y:S01]  /*91a0*/  FFMA.FTZ R130, R52, UR4, -R6.reuse ;  /* 0x0000000434827c23 */ /* 0x100fe20008010806 */
[--C-:B------:R-:W-:Y:S01]  /*91b0*/  FFMA.FTZ R132, R56, UR4, -R6.reuse ;  /* 0x0000000438847c23 */ /* 0x100fe20008010806 */
[--C-:B------:R-:W-:Y:S01]  /*91c0*/  FFMA.FTZ R134, R60, UR4, -R6.reuse ;  /* 0x000000043c867c23 */ /* 0x100fe20008010806 */
[----:B------:R-:W-:Y:S01]  /*91d0*/  FMNMX.FTZ R4, R46, R25, !PT ;  /* 0x000000192e047209 */ /* 0x000fe20007810000 */
[--C-:B------:R-:W-:Y:S01]  /*91e0*/  FFMA.FTZ R136, R64, UR4, -R6.reuse ;  /* 0x0000000440887c23 */ /* 0x100fe20008010806 */
[----:B------:R-:W1:Y:S01]  /*91f0*/  MUFU.EX2 R150, R150 ;  /* 0x0000009600967308 */ /* 0x000e620000000800 */
[--C-:B------:R-:W-:Y:S01]  /*9200*/  FFMA.FTZ R138, R68, UR4, -R6.reuse ;  /* 0x00000004448a7c23 */ /* 0x100fe20008010806 */
[----:B------:R-:W-:Y:S01]  /*9210*/  FMNMX.FTZ R25, R47, R4, !PT ;  /* 0x000000042f197209 */ /* 0x000fe20007810000 */
[--C-:B------:R-:W-:Y:S01]  /*9220*/  FFMA.FTZ R140, R72, UR4, -R6.reuse ;  /* 0x00000004488c7c23 */ /* 0x100fe20008010806 */
[--C-:B------:R-:W-:Y:S01]  /*9230*/  FFMA.FTZ R142, R76, UR4, -R6.reuse ;  /* 0x000000044c8e7c23 */ /* 0x100fe20008010806 */
[--C-:B------:R-:W-:Y:S01]  /*9240*/  FFMA.FTZ R144, R80, UR4, -R6.reuse ;  /* 0x0000000450907c23 */ /* 0x100fe20008010806 */
[----:B------:R-:W-:Y:S01]  /*9250*/  FMNMX.FTZ R4, R50, R25, !PT ;  /* 0x0000001932047209 */ /* 0x000fe20007810000 */
[--C-:B------:R-:W-:Y:S01]  /*9260*/  FFMA.FTZ R25, R41, UR4, -R6.reuse ;  /* 0x0000000429197c23 */ /* 0x100fe20008010806 */
[----:B------:R-:W2:Y:S01]  /*9270*/  MUFU.EX2 R7, R7 ;  /* 0x0000000700077308 */ /* 0x000ea20000000800 */
[--C-:B------:R-:W-:Y:S01]  /*9280*/  FFMA.FTZ R81, R81, UR4, -R6.reuse ;  /* 0x0000000451517c23 */ /* 0x100fe20008010806 */
[----:B------:R-:W-:Y:S01]  /*9290*/  FMNMX.FTZ R29, R51, R4, !PT ;  /* 0x00000004331d7209 */ /* 0x000fe20007810000 */
[----:B------:R-:W-:Y:S01]  /*92a0*/  FFMA.FTZ R146, R84, UR4, -R6 ;  /* 0x0000000454927c23 */ /* 0x000fe20008010806 */
[----:B------:R-:W-:-:S02]  /*92b0*/  IMAD.U32 R44, RZ, RZ, UR38 ;  /* 0x00000026ff2c7e24 */ /* 0x000fc4000f8e00ff */
[----:B------:R-:W-:Y:S02]  /*92c0*/  FMNMX.FTZ R4, R54, R29, !PT ;  /* 0x0000001d36047209 */ /* 0x000fe40007810000 */
[----:B------:R-:W3:Y:S01]  /*92d0*/  MUFU.EX2 R120, R120 ;  /* 0x0000007800787308 */ /* 0x000ee20000000800 */
[----:B------:R-:W-:Y:S02]  /*92e0*/  PRMT R3, R44, 0x654, R3 ;  /* 0x000006542c037816 */ /* 0x000fe40000000003 */
[----:B------:R-:W-:Y:S02]  /*92f0*/  FMNMX.FTZ R29, R55, R4, !PT ;  /* 0x00000004371d7209 */ /* 0x000fe40007810000 */
[----:B------:R4:W-:Y:S02]  /*9300*/  SYNCS.ARRIVE.TRANS64.RED.A1T0 RZ, [R3+URZ], RZ ;  /* 0x000000ff03ff79a7 */ /* 0x0009e4000810043f */
[----:B------:R-:W-:Y:S01]  /*9310*/  FMNMX.FTZ R4, R58, R29, !PT ;  /* 0x0000001d3a047209 */ /* 0x000fe20007810000 */
[----:B------:R-:W-:Y:S01]  /*9320*/  FFMA.FTZ R29, R45, UR4, -R6 ;  /* 0x000000042d1d7c23 */ /* 0x000fe20008010806 */
[----:B------:R-:W5:Y:S02]  /*9330*/  MUFU.EX2 R9, R9 ;  /* 0x0000000900097308 */ /* 0x000f640000000800 */
[----:B------:R-:W-:-:S04]  /*9340*/  FMNMX.FTZ R33, R59, R4, !PT ;  /* 0x000000043b217209 */ /* 0x000fc80007810000 */
[----:B------:R-:W-:Y:S02]  /*9350*/  FMNMX.FTZ R4, R62, R33, !PT ;  /* 0x000000213e047209 */ /* 0x000fe40007810000 */
[----:B------:R-:W4:Y:S02]  /*9360*/  MUFU.EX2 R122, R122 ;  /* 0x0000007a007a7308 */ /* 0x000f240000000800 */
[----:B------:R-:W-:-:S04]  /*9370*/  FMNMX.FTZ R33, R63, R4, !PT ;  /* 0x000000043f217209 */ /* 0x000fc80007810000 */
[----:B------:R-:W-:Y:S01]  /*9380*/  FMNMX.FTZ R4, R66, R33, !PT ;  /* 0x0000002142047209 */ /* 0x000fe20007810000 */
[--C-:B------:R-:W-:Y:S01]  /*9390*/  FFMA.FTZ R33, R49, UR4, -R6.reuse ;  /* 0x0000000431217c23 */ /* 0x100fe20008010806 */
[----:B------:R-:W-:Y:S01]  /*93a0*/  FFMA.FTZ R49, R65, UR4, -R6 ;  /* 0x0000000441317c23 */ /* 0x000fe20008010806 */
[----:B------:R-:W4:Y:S01]  /*93b0*/  MUFU.EX2 R11, R11 ;  /* 0x0000000b000b7308 */ /* 0x000f220000000800 */
[----:B------:R-:W-:-:S04]  /*93c0*/  FMNMX.FTZ R37, R67, R4, !PT ;  /* 0x0000000443257209 */ /* 0x000fc80007810000 */
[----:B------:R-:W-:-:S03]  /*93d0*/  FMNMX.FTZ R4, R70, R37, !PT ;  /* 0x0000002546047209 */ /* 0x000fc60007810000 */
[----:B------:R-:W-:Y:S01]  /*93e0*/  MUFU.EX2 R124, R124 ;  /* 0x0000007c007c7308 */ /* 0x000fe20000000800 */
[----:B------:R-:W-:-:S04]  /*93f0*/  FMNMX.FTZ R37, R71, R4, !PT ;  /* 0x0000000447257209 */ /* 0x000fc80007810000 */
[----:B------:R-:W-:Y:S01]  /*9400*/  FMNMX.FTZ R4, R74, R37, !PT ;  /* 0x000000254a047209 */ /* 0x000fe20007810000 */
[--C-:B------:R-:W-:Y:S01]  /*9410*/  FFMA.FTZ R37, R53, UR4, -R6.reuse ;  /* 0x0000000435257c23 */ /* 0x100fe20008010806 */
[--C-:B------:R-:W-:Y:S01]  /*9420*/  FFMA.FTZ R53, R69, UR4, -R6.reuse ;  /* 0x0000000445357c23 */ /* 0x100fe20008010806 */
[----:B------:R-:W-:Y:S01]  /*9430*/  FFMA.FTZ R69, R85, UR4, -R6 ;  /* 0x0000000455457c23 */ /* 0x000fe20008010806 */
[----:B------:R-:W-:Y:S01]  /*9440*/  FMNMX.FTZ R41, R75, R4, !PT ;  /* 0x000000044b297209 */ /* 0x000fe20007810000 */
[----:B------:R-:W-:Y:S03]  /*9450*/  MUFU.EX2 R25, R25 ;  /* 0x0000001900197308 */ /* 0x000fe60000000800 */
[----:B------:R-:W-:-:S04]  /*9460*/  FMNMX.FTZ R4, R78, R41, !PT ;  /* 0x000000294e047209 */ /* 0x000fc80007810000 */
[----:B------:R-:W-:Y:S01]  /*9470*/  FMNMX.FTZ R41, R79, R4, !PT ;  /* 0x000000044f297209 */ /* 0x000fe20007810000 */
[----:B------:R-:W-:Y:S03]  /*9480*/  MUFU.EX2 R126, R126 ;  /* 0x0000007e007e7308 */ /* 0x000fe60000000800 */
[----:B------:R-:W-:Y:S01]  /*9490*/  FMNMX.FTZ R4, R82, R41, !PT ;  /* 0x0000002952047209 */ /* 0x000fe20007810000 */
[----:B------:R-:W-:-:S03]  /*94a0*/  FFMA.FTZ R41, R57, UR4, -R6 ;  /* 0x0000000439297c23 */ /* 0x000fc60008010806 */
[----:B------:R-:W-:Y:S01]  /*94b0*/  FMNMX.FTZ R45, R83, R4, !PT ;  /* 0x00000004532d7209 */ /* 0x000fe20007810000 */
[----:B------:R-:W-:Y:S03]  /*94c0*/  MUFU.EX2 R29, R29 ;  /* 0x0000001d001d7308 */ /* 0x000fe60000000800 */
[----:B------:R-:W-:Y:S01]  /*94d0*/  FMNMX.FTZ R4, R86, R45, !PT ;  /* 0x0000002d56047209 */ /* 0x000fe20007810000 */
[--C-:B------:R-:W-:Y:S01]  /*94e0*/  FFMA.FTZ R45, R61, UR4, -R6.reuse ;  /* 0x000000043d2d7c23 */ /* 0x100fe20008010806 */
[--C-:B------:R-:W-:Y:S02]  /*94f0*/  FFMA.FTZ R61, R77, UR4, -R6.reuse ;  /* 0x000000044d3d7c23 */ /* 0x100fe40008010806 */
[----:B------:R-:W-:Y:S01]  /*9500*/  FMNMX.FTZ R4, R87, R4, !PT ;  /* 0x0000000457047209 */ /* 0x000fe20007810000 */
[----:B------:R-:W-:Y:S04]  /*9510*/  MUFU.EX2 R128, R128 ;  /* 0x0000008000807308 */ /* 0x000fe80000000800 */
[----:B------:R-:W0:Y:S04]  /*9520*/  SHFL.BFLY PT, R57, R4, 0x2, 0x1f ;  /* 0x0c401f0004397f89 */ /* 0x000e2800000e0000 */
[----:B------:R-:W-:Y:S08]  /*9530*/  MUFU.EX2 R33, R33 ;  /* 0x0000002100217308 */ /* 0x000ff00000000800 */
[----:B------:R-:W-:Y:S08]  /*9540*/  MUFU.EX2 R130, R130 ;  /* 0x0000008200827308 */ /* 0x000ff00000000800 */
[----:B------:R-:W-:Y:S01]  /*9550*/  MUFU.EX2 R37, R37 ;  /* 0x0000002500257308 */ /* 0x000fe20000000800 */
[----:B0-----:R-:W-:Y:S01]  /*9560*/  FMNMX.FTZ R8, R4, R57, !PT ;  /* 0x0000003904087209 */ /* 0x001fe20007810000 */
[----:B------:R-:W-:-:S06]  /*9570*/  FFMA.FTZ R57, R73, UR4, -R6 ;  /* 0x0000000449397c23 */ /* 0x000fcc0008010806 */
[----:B------:R-:W-:Y:S01]  /*9580*/  MUFU.EX2 R132, R132 ;  /* 0x0000008400847308 */ /* 0x000fe20000000800 */
[----:B------:R-:W0:Y:S07]  /*9590*/  SHFL.BFLY PT, R65, R8, 0x1, 0x1f ;  /* 0x0c201f0008417f89 */ /* 0x000e2e00000e0000 */
[----:B------:R-:W-:Y:S08]  /*95a0*/  MUFU.EX2 R41, R41 ;  /* 0x0000002900297308 */ /* 0x000ff00000000800 */
[----:B------:R-:W-:Y:S08]  /*95b0*/  MUFU.EX2 R134, R134 ;  /* 0x0000008600867308 */ /* 0x000ff00000000800 */
[----:B------:R-:W-:Y:S01]  /*95c0*/  MUFU.EX2 R45, R45 ;  /* 0x0000002d002d7308 */ /* 0x000fe20000000800 */
[----:B0-----:R-:W-:-:S04]  /*95d0*/  FMNMX.FTZ R4, R8, R65, !PT ;  /* 0x0000004108047209 */ /* 0x001fc80007810000 */
[C---:B------:R-:W-:Y:S01]  /*95e0*/  FSETP.NEU.FTZ.AND P1, PT, R4.reuse, -INF , PT ;  /* 0xff8000000400780b */ /* 0x040fe20003f3d000 */
[----:B------:R-:W-:Y:S02]  /*95f0*/  FMUL.FTZ R40, R4, UR4 ;  /* 0x0000000404287c20 */ /* 0x000fe40008410000 */
[----:B------:R-:W-:Y:S03]  /*9600*/  MUFU.EX2 R136, R136 ;  /* 0x0000008800887308 */ /* 0x000fe60000000800 */
[----:B------:R-:W-:Y:S02]  /*9610*/  FSEL R40, R40, RZ, P1 ;  /* 0x000000ff28287208 */ /* 0x000fe40000800000 */
[----:B------:R-:W-:Y:S01]  /*9620*/  ISETP.GE.AND P1, PT, R88, 0x81, PT ;  /* 0x000000815800780c */ /* 0x000fe20003f26270 */
[----:B------:R-:W-:Y:S02]  /*9630*/  IMAD.MOV.U32 R88, RZ, RZ, R119 ;  /* 0x000000ffff587224 */ /* 0x000fe400078e0077 */
[--C-:B------:R-:W-:Y:S01]  /*9640*/  FFMA.FTZ R149, R26, UR4, -R40.reuse ;  /* 0x000000041a957c23 */ /* 0x100fe20008010828 */
[--C-:B------:R-:W-:Y:S01]  /*9650*/  FFMA.FTZ R6, R27, UR4, -R40.reuse ;  /* 0x000000041b067c23 */ /* 0x100fe20008010828 */
[--C-:B------:R-:W-:Y:S01]  /*9660*/  FFMA.FTZ R151, R30, UR4, -R40.reuse ;  /* 0x000000041e977c23 */ /* 0x100fe20008010828 */
[----:B------:R-:W-:Y:S01]  /*9670*/  FADD.FTZ R27, R148, R5 ;  /* 0x00000005941b7221 */ /* 0x000fe20000010000 */
[--C-:B------:R-:W-:Y:S01]  /*9680*/  FFMA.FTZ R8, R31, UR4, -R40.reuse ;  /* 0x000000041f087c23 */ /* 0x100fe20008010828 */
[--C-:B------:R-:W-:Y:S01]  /*9690*/  FFMA.FTZ R121, R34, UR4, -R40.reuse ;  /* 0x0000000422797c23 */ /* 0x100fe20008010828 */
[----:B------:R-:W-:Y:S01]  /*96a0*/  MUFU.EX2 R149, R149 ;  /* 0x0000009500957308 */ /* 0x000fe20000000800 */
[----:B-1----:R-:W-:Y:S01]  /*96b0*/  FADD.FTZ R32, R150, R27 ;  /* 0x0000001b96207221 */ /* 0x002fe20000010000 */
[--C-:B------:R-:W-:Y:S01]  /*96c0*/  FFMA.FTZ R10, R35, UR4, -R40.reuse ;  /* 0x00000004230a7c23 */ /* 0x100fe20008010828 */
[--C-:B------:R-:W-:Y:S01]  /*96d0*/  FFMA.FTZ R123, R38, UR4, -R40.reuse ;  /* 0x00000004267b7c23 */ /* 0x100fe20008010828 */
[----:B------:R-:W-:Y:S01]  /*96e0*/  FFMA.FTZ R12, R39, UR4, -R40 ;  /* 0x00000004270c7c23 */ /* 0x000fe20008010828 */
[----:B--2---:R-:W-:Y:S01]  /*96f0*/  FADD.FTZ R27, R7, R32 ;  /* 0x00000020071b7221 */ /* 0x004fe20000010000 */
[--C-:B------:R-:W-:Y:S01]  /*9700*/  FFMA.FTZ R125, R42, UR4, -R40.reuse ;  /* 0x000000042a7d7c23 */ /* 0x100fe20008010828 */
[--C-:B------:R-:W-:Y:S01]  /*9710*/  FFMA.FTZ R24, R43, UR4, -R40.reuse ;  /* 0x000000042b187c23 */ /* 0x100fe20008010828 */
[----:B------:R-:W0:Y:S01]  /*9720*/  MUFU.EX2 R6, R6 ;  /* 0x0000000600067308 */ /* 0x000e220000000800 */
[----:B---3--:R-:W-:Y:S01]  /*9730*/  FADD.FTZ R34, R120, R27 ;  /* 0x0000001b78227221 */ /* 0x008fe20000010000 */
[--C-:B------:R-:W-:Y:S01]  /*9740*/  FFMA.FTZ R127, R46, UR4, -R40.reuse ;  /* 0x000000042e7f7c23 */ /* 0x100fe20008010828 */
[--C-:B------:R-:W-:Y:S01]  /*9750*/  FFMA.FTZ R26, R47, UR4, -R40.reuse ;  /* 0x000000042f1a7c23 */ /* 0x100fe20008010828 */
[----:B------:R-:W-:Y:S01]  /*9760*/  FFMA.FTZ R129, R50, UR4, -R40 ;  /* 0x0000000432817c23 */ /* 0x000fe20008010828 */
[----:B-----5:R-:W-:Y:S01]  /*9770*/  FADD.FTZ R27, R9, R34 ;  /* 0x00000022091b7221 */ /* 0x020fe20000010000 */
[--C-:B------:R-:W-:Y:S01]  /*9780*/  FFMA.FTZ R28, R51, UR4, -R40.reuse ;  /* 0x00000004331c7c23 */ /* 0x100fe20008010828 */
[--C-:B------:R-:W-:Y:S01]  /*9790*/  FFMA.FTZ R131, R54, UR4, -R40.reuse ;  /* 0x0000000436837c23 */ /* 0x100fe20008010828 */
[----:B------:R-:W1:Y:S01]  /*97a0*/  MUFU.EX2 R151, R151 ;  /* 0x0000009700977308 */ /* 0x000e620000000800 */
[----:B----4-:R-:W-:Y:S01]  /*97b0*/  FADD.FTZ R34, R122, R27 ;  /* 0x0000001b7a227221 */ /* 0x010fe20000010000 */
[--C-:B------:R-:W-:Y:S01]  /*97c0*/  FFMA.FTZ R30, R55, UR4, -R40.reuse ;  /* 0x00000004371e7c23 */ /* 0x100fe20008010828 */
[--C-:B------:R-:W-:Y:S01]  /*97d0*/  FFMA.FTZ R133, R58, UR4, -R40.reuse ;  /* 0x000000043a857c23 */ /* 0x100fe20008010828 */
[----:B------:R-:W-:Y:S01]  /*97e0*/  FFMA.FTZ R32, R59, UR4, -R40 ;  /* 0x000000043b207c23 */ /* 0x000fe20008010828 */
[----:B------:R-:W-:Y:S01]  /*97f0*/  FADD.FTZ R31, R11, R34 ;  /* 0x000000220b1f7221 */ /* 0x000fe20000010000 */
[--C-:B------:R-:W-:Y:S01]  /*9800*/  FFMA.FTZ R135, R62, UR4, -R40.reuse ;  /* 0x000000043e877c23 */ /* 0x100fe20008010828 */
[----:B------:R-:W-:Y:S01]  /*9810*/  FFMA.FTZ R34, R63, UR4, -R40 ;  /* 0x000000043f227c23 */ /* 0x000fe20008010828 */
[----:B------:R-:W2:Y:S01]  /*9820*/  MUFU.EX2 R8, R8 ;  /* 0x0000000800087308 */ /* 0x000ea20000000800 */
[----:B0-----:R-:W-:Y:S01]  /*9830*/  FADD.FTZ R36, R149, R6 ;  /* 0x0000000695247221 */ /* 0x001fe20000010000 */
[----:B------:R-:W-:Y:S01]  /*9840*/  FADD.FTZ R38, R124, R31 ;  /* 0x0000001f7c267221 */ /* 0x000fe20000010000 */
[--C-:B------:R-:W-:Y:S01]  /*9850*/  FFMA.FTZ R137, R66, UR4, -R40.reuse ;  /* 0x0000000442897c23 */ /* 0x100fe20008010828 */
[--C-:B------:R-:W-:Y:S01]  /*9860*/  FFMA.FTZ R139, R70, UR4, -R40.reuse ;  /* 0x00000004468b7c23 */ /* 0x100fe20008010828 */
[----:B------:R-:W-:Y:S01]  /*9870*/  FFMA.FTZ R141, R74, UR4, -R40 ;  /* 0x000000044a8d7c23 */ /* 0x000fe20008010828 */
[----:B------:R-:W-:Y:S01]  /*9880*/  FADD.FTZ R31, R25, R38 ;  /* 0x00000026191f7221 */ /* 0x000fe20000010000 */
[----:B------:R-:W-:Y:S01]  /*9890*/  F2FP.F16.F32.PACK_AB R148, R5, R148 ;  /* 0x000000940594723e */ /* 0x000fe200000000ff */
[----:B------:R-:W0:Y:S01]  /*98a0*/  MUFU.EX2 R121, R121 ;  /* 0x0000007900797308 */ /* 0x000e220000000800 */
[----:B-1----:R-:W-:Y:S01]  /*98b0*/  FADD.FTZ R27, R151, R36 ;  /* 0x00000024971b7221 */ /* 0x002fe20000010000 */
[--C-:B------:R-:W-:Y:S01]  /*98c0*/  FFMA.FTZ R75, R75, UR4, -R40.reuse ;  /* 0x000000044b4b7c23 */ /* 0x100fe20008010828 */
[--C-:B------:R-:W-:Y:S01]  /*98d0*/  FFMA.FTZ R143, R78, UR4, -R40.reuse ;  /* 0x000000044e8f7c23 */ /* 0x100fe20008010828 */
[--C-:B------:R-:W-:Y:S01]  /*98e0*/  FFMA.FTZ R82, R82, UR4, -R40.reuse ;  /* 0x0000000452527c23 */ /* 0x100fe20008010828 */
[--C-:B------:R-:W-:Y:S01]  /*98f0*/  FFMA.FTZ R83, R83, UR4, -R40.reuse ;  /* 0x0000000453537c23 */ /* 0x100fe20008010828 */
[--C-:B------:R-:W-:Y:S01]  /*9900*/  FFMA.FTZ R86, R86, UR4, -R40.reuse ;  /* 0x0000000456567c23 */ /* 0x100fe20008010828 */
[----:B------:R-:W-:Y:S01]  /*9910*/  FFMA.FTZ R87, R87, UR4, -R40 ;  /* 0x0000000457577c23 */ /* 0x000fe20008010828 */
[----:B------:R-:W1:Y:S01]  /*9920*/  MUFU.EX2 R10, R10 ;  /* 0x0000000a000a7308 */ /* 0x000e620000000800 */
[----:B--2---:R-:W-:Y:S01]  /*9930*/  FADD.FTZ R36, R8, R27 ;  /* 0x0000001b08247221 */ /* 0x004fe20000010000 */
[----:B------:R-:W-:-:S02]  /*9940*/  F2FP.F16.F32.PACK_AB R149, R6, R149 ;  /* 0x000000950695723e */ /* 0x000fc400000000ff */
[----:B------:R-:W-:Y:S02]  /*9950*/  F2FP.F16.F32.PACK_AB R150, R7, R150 ;  /* 0x000000960796723e */ /* 0x000fe400000000ff */
[----:B------:R-:W-:Y:S02]  /*9960*/  F2FP.F16.F32.PACK_AB R120, R9, R120 ;  /* 0x000000780978723e */ /* 0x000fe400000000ff */
[----:B------:R-:W2:Y:S01]  /*9970*/  MUFU.EX2 R123, R123 ;  /* 0x0000007b007b7308 */ /* 0x000ea20000000800 */
[----:B0-----:R-:W-:Y:S01]  /*9980*/  FADD.FTZ R27, R121, R36 ;  /* 0x00000024791b7221 */ /* 0x001fe20000010000 */
[----:B------:R-:W-:Y:S01]  /*9990*/  FADD.FTZ R36, R126, R31 ;  /* 0x0000001f7e247221 */ /* 0x000fe20000010000 */
[----:B------:R-:W-:Y:S02]  /*99a0*/  F2FP.F16.F32.PACK_AB R122, R11, R122 ;  /* 0x0000007a0b7a723e */ /* 0x000fe400000000ff */
[----:B------:R-:W-:Y:S01]  /*99b0*/  F2FP.F16.F32.PACK_AB R124, R25, R124 ;  /* 0x0000007c197c723e */ /* 0x000fe200000000ff */
[----:B------:R-:W-:Y:S01]  /*99c0*/  FADD.FTZ R31, R29, R36 ;  /* 0x000000241d1f7221 */ /* 0x000fe20000010000 */
[----:B------:R-:W-:Y:S01]  /*99d0*/  FFMA.FTZ R36, R67, UR4, -R40 ;  /* 0x0000000443247c23 */ /* 0x000fe20008010828 */
[----:B------:R-:W0:Y:S01]  /*99e0*/  MUFU.EX2 R12, R12 ;  /* 0x0000000c000c7308 */ /* 0x000e220000000800 */
[----:B-1----:R-:W-:Y:S01]  /*99f0*/  FADD.FTZ R38, R10, R27 ;  /* 0x0000001b0a267221 */ /* 0x002fe20000010000 */
[----:B------:R-:W-:Y:S01]  /*9a00*/  FADD.FTZ R42, R128, R31 ;  /* 0x0000001f802a7221 */ /* 0x000fe20000010000 */
[----:B------:R-:W-:-:S02]  /*9a10*/  F2FP.F16.F32.PACK_AB R126, R29, R126 ;  /* 0x0000007e1d7e723e */ /* 0x000fc400000000ff */
[C---:B------:R-:W-:Y:S01]  /*9a20*/  F2FP.F16.F32.PACK_AB R128, R33.reuse, R128 ;  /* 0x000000802180723e */ /* 0x040fe200000000ff */
[----:B------:R-:W-:Y:S01]  /*9a30*/  FADD.FTZ R31, R33, R42 ;  /* 0x0000002a211f7221 */ /* 0x000fe20000010000 */
[----:B------:R-:W-:Y:S01]  /*9a40*/  F2FP.F16.F32.PACK_AB R151, R8, R151 ;  /* 0x000000970897723e */ /* 0x000fe200000000ff */
[----:B------:R-:W1:Y:S01]  /*9a50*/  MUFU.EX2 R125, R125 ;  /* 0x0000007d007d7308 */ /* 0x000e620000000800 */
[----:B--2---:R-:W-:Y:S01]  /*9a60*/  FADD.FTZ R27, R123, R38 ;  /* 0x000000267b1b7221 */ /* 0x004fe20000010000 */
[----:B------:R-:W-:-:S06]  /*9a70*/  F2FP.F16.F32.PACK_AB R121, R10, R121 ;  /* 0x000000790a79723e */ /* 0x000fcc00000000ff */
[----:B------:R-:W2:Y:S01]  /*9a80*/  MUFU.EX2 R24, R24 ;  /* 0x0000001800187308 */ /* 0x000ea20000000800 */
[C---:B0-----:R-:W-:Y:S01]  /*9a90*/  FADD.FTZ R38, R12.reuse, R27 ;  /* 0x0000001b0c267221 */ /* 0x041fe20000010000 */
[----:B------:R-:W-:-:S06]  /*9aa0*/  F2FP.F16.F32.PACK_AB R123, R12, R123 ;  /* 0x0000007b0c7b723e */ /* 0x000fcc00000000ff */
[----:B------:R-:W0:Y:S01]  /*9ab0*/  MUFU.EX2 R127, R127 ;  /* 0x0000007f007f7308 */ /* 0x000e220000000800 */
[----:B-1----:R-:W-:Y:S01]  /*9ac0*/  FADD.FTZ R27, R125, R38 ;  /* 0x000000267d1b7221 */ /* 0x002fe20000010000 */
[----:B------:R-:W-:Y:S01]  /*9ad0*/  FADD.FTZ R38, R130, R31 ;  /* 0x0000001f82267221 */ /* 0x000fe20000010000 */
[----:B------:R-:W-:-:S05]  /*9ae0*/  F2FP.F16.F32.PACK_AB R130, R37, R130 ;  /* 0x000000822582723e */ /* 0x000fca00000000ff */
[----:B------:R-:W1:Y:S01]  /*9af0*/  MUFU.EX2 R26, R26 ;  /* 0x0000001a001a7308 */ /* 0x000e620000000800 */
[C---:B--2---:R-:W-:Y:S01]  /*9b00*/  FADD.FTZ R42, R24.reuse, R27 ;  /* 0x0000001b182a7221 */ /* 0x044fe20000010000 */
[----:B------:R-:W-:Y:S01]  /*9b10*/  FADD.FTZ R27, R37, R38 ;  /* 0x00000026251b7221 */ /* 0x000fe20000010000 */
[----:B------:R-:W-:Y:S01]  /*9b20*/  FFMA.FTZ R38, R71, UR4, -R40 ;  /* 0x0000000447267c23 */ /* 0x000fe20008010828 */
[----:B------:R-:W-:-:S04]  /*9b30*/  F2FP.F16.F32.PACK_AB R125, R24, R125 ;  /* 0x0000007d187d723e */ /* 0x000fc800000000ff */
[----:B------:R-:W2:Y:S01]  /*9b40*/  MUFU.EX2 R129, R129 ;  /* 0x0000008100817308 */ /* 0x000ea20000000800 */
[----:B0-----:R-:W-:Y:S01]  /*9b50*/  FADD.FTZ R3, R127, R42 ;  /* 0x0000002a7f037221 */ /* 0x001fe20000010000 */
[----:B------:R-:W-:Y:S01]  /*9b60*/  FADD.FTZ R42, R132, R27 ;  /* 0x0000001b842a7221 */ /* 0x000fe20000010000 */
[----:B------:R-:W-:-:S03]  /*9b70*/  F2FP.F16.F32.PACK_AB R132, R41, R132 ;  /* 0x000000842984723e */ /* 0x000fc600000000ff */
[----:B------:R-:W-:Y:S01]  /*9b80*/  FADD.FTZ R27, R41, R42 ;  /* 0x0000002a291b7221 */ /* 0x000fe20000010000 */
[----:B------:R-:W-:Y:S01]  /*9b90*/  FFMA.FTZ R42, R79, UR4, -R40 ;  /* 0x000000044f2a7c23 */ /* 0x000fe20008010828 */
[----:B------:R-:W0:Y:S01]  /*9ba0*/  MUFU.EX2 R28, R28 ;  /* 0x0000001c001c7308 */ /* 0x000e220000000800 */
[----:B-1----:R-:W-:Y:S01]  /*9bb0*/  FADD.FTZ R44, R26, R3 ;  /* 0x000000031a2c7221 */ /* 0x002fe20000010000 */
[----:B------:R-:W-:Y:S01]  /*9bc0*/  FADD.FTZ R46, R134, R27 ;  /* 0x0000001b862e7221 */ /* 0x000fe20000010000 */
[C---:B------:R-:W-:Y:S02]  /*9bd0*/  F2FP.F16.F32.PACK_AB R134, R45.reuse, R134 ;  /* 0x000000862d86723e */ /* 0x040fe400000000ff */
[----:B------:R-:W-:Y:S01]  /*9be0*/  F2FP.F16.F32.PACK_AB R127, R26, R127 ;  /* 0x0000007f1a7f723e */ /* 0x000fe200000000ff */
[----:B------:R-:W-:Y:S02]  /*9bf0*/  FADD.FTZ R27, R45, R46 ;  /* 0x0000002e2d1b7221 */ /* 0x000fe40000010000 */
[----:B------:R-:W1:Y:S01]  /*9c00*/  MUFU.EX2 R131, R131 ;  /* 0x0000008300837308 */ /* 0x000e620000000800 */
[----:B--2---:R-:W-:Y:S01]  /*9c10*/  FADD.FTZ R3, R129, R44 ;  /* 0x0000002c81037221 */ /* 0x004fe20000010000 */
[----:B------:R-:W-:-:S06]  /*9c20*/  FADD.FTZ R46, R136, R27 ;  /* 0x0000001b882e7221 */ /* 0x000fcc0000010000 */
        /* <DEDUP_REMOVED lines=69> */
[----:B0-----:R-:W-:Y:S01]  /*a080*/  FADD.FTZ R6, R86, R5 ;  /* 0x0000000556067221 */ /* 0x001fe20000010000 */
[C---:B-1----:R-:W-:Y:S01]  /*a090*/  FADD.FTZ R3, R69.reuse, R46 ;  /* 0x0000002e45037221 */ /* 0x042fe20000010000 */
[----:B------:R-:W-:Y:S02]  /*a0a0*/  F2FP.F16.F32.PACK_AB R146, R69, R146 ;  /* 0x000000924592723e */ /* 0x000fe400000000ff */
[C---:B--2---:R-:W-:Y:S01]  /*a0b0*/  FADD.FTZ R6, R87.reuse, R6 ;  /* 0x0000000657067221 */ /* 0x044fe20000010000 */
[----:B------:R-:W-:Y:S01]  /*a0c0*/  F2FP.F16.F32.PACK_AB R147, R87, R86 ;  /* 0x000000565793723e */ /* 0x000fe200000000ff */
[----:B------:R-:W-:Y:S06]  /*a0d0*/  @!P1 BRA `(.L_x_577) ;  /* 0x0000002000389947 */ /* 0x000fec0003800000 */
[----:B------:R-:W2:Y:S01]  /*a0e0*/  LDL.LU R48, [R1+0x48] ;  /* 0x0000480001307983 */ /* 0x000ea20000300800 */
[----:B------:R-:W-:Y:S01]  /*a0f0*/  MOV R10, R4 ;  /* 0x00000004000a7202 */ /* 0x000fe20000000f00 */
[----:B------:R-:W-:Y:S01]  /*a100*/  IMAD.MOV.U32 R11, RZ, RZ, R0 ;  /* 0x000000ffff0b7224 */ /* 0x000fe200078e0000 */
[----:B------:R-:W-:Y:S01]  /*a110*/  CS2R R118, SRZ ;  /* 0x0000000000767805 */ /* 0x000fe2000001ff00 */
[----:B------:R-:W-:Y:S01]  /*a120*/  IMAD.MOV.U32 R5, RZ, RZ, R157 ;  /* 0x000000ffff057224 */ /* 0x000fe200078e009d */
[----:B------:R-:W-:Y:S01]  /*a130*/  CS2R R116, SRZ ;  /* 0x0000000000747805 */ /* 0x000fe2000001ff00 */
[----:B------:R-:W-:Y:S01]  /*a140*/  IMAD.MOV.U32 R12, RZ, RZ, R155 ;  /* 0x000000ffff0c7224 */ /* 0x000fe200078e009b */
        /* <DEDUP_REMOVED lines=14> */
[----:B--2---:R-:W-:-:S07]  /*a230*/  VIADD R7, R48, 0xfffffffe ;  /* 0xfffffffe30077836 */ /* 0x004fce0000000000 */
.L_x_589:
[----:B------:R-:W2:Y:S01]  /*a240*/  LDL R4, [R1+0x20] ;  /* 0x0000200001047983 */ /* 0x000ea20000100800 */
[----:B------:R-:W-:Y:S01]  /*a250*/  ISETP.NE.AND P1, PT, R12, 0x1, PT ;  /* 0x000000010c00780c */ /* 0x000fe20003f25270 */
[----:B------:R-:W-:Y:S05]  /*a260*/  YIELD ;  /* 0x0000000000007946 */ /* 0x000fea0003800000 */
[----:B------:R-:W-:-:S04]  /*a270*/  SEL R0, RZ, 0x1, P1 ;  /* 0x00000001ff007807 */ /* 0x000fc80000800000 */
[----:B------:R-:W-:Y:S02]  /*a280*/  LOP3.LUT R157, R5, R0, RZ, 0x3c, !PT ;  /* 0x00000000059d7212 */ /* 0x000fe400078e3cff */
[----:B--2---:R-:W-:-:S13]  /*a290*/  ISETP.NE.AND P1, PT, R4, RZ, PT ;  /* 0x000000ff0400720c */ /* 0x004fda0003f25270 */
[----:B------:R-:W-:Y:S05]  /*a2a0*/  @P1 BRA `(.L_x_578) ;  /* 0x00000000003c1947 */ /* 0x000fea0003800000 */
[----:B------:R-:W-:Y:S05]  /*a2b0*/  @!P0 BRA `(.L_x_579) ;  /* 0x0000000000048947 */ /* 0x000fea0003800000 */
[----:B------:R-:W-:Y:S01]  /*a2c0*/  BPT.TRAP 0x1 ;  /* 0x000000040000795c */ /* 0x000fe20000300000 */
.L_x_579:
[----:B------:R-:W-:-:S05]  /*a2d0*/  VIADD R0, R12, 0x1 ;  /* 0x000000010c007836 */ /* 0x000fca0000000000 */
[----:B------:R-:W-:-:S04]  /*a2e0*/  ISETP.NE.AND P2, PT, R0, 0x2, PT ;  /* 0x000000020000780c */ /* 0x000fc80003f45270 */
[----:B------:R-:W-:Y:S02]  /*a2f0*/  SEL R9, R0, RZ, P2 ;  /* 0x000000ff00097207 */ /* 0x000fe40001000000 */
[----:B------:R-:W-:Y:S02]  /*a300*/  SHF.L.U32 R0, R157, 0x1f, RZ ;  /* 0x0000001f9d007819 */ /* 0x000fe400000006ff */
[----:B------:R-:W-:-:S04]  /*a310*/  LEA R9, R9, R18, 0x3 ;  /* 0x0000001209097211 */ /* 0x000fc800078e18ff */
[----:B------:R0:W1:Y:S01]  /*a320*/  SYNCS.PHASECHK.TRANS64.TRYWAIT P2, [R9+URZ+0x16830], R0 ;  /* 0x01683000090075a7 */ /* 0x000062000804017f */
[----:B------:R-:W-:Y:S05]  /*a330*/  @!P0 BRA `(.L_x_580) ;  /* 0x0000000000048947 */ /* 0x000fea0003800000 */
[----:B------:R-:W-:Y:S01]  /*a340*/  BPT.TRAP 0x1 ;  /* 0x000000040000795c */ /* 0x000fe20000300000 */
.L_x_580:
[----:B------:R-:W-:Y:S04]  /*a350*/  BSSY B0, `(.L_x_578) ;  /* 0x0000004000007945 */ /* 0x000fe80003800000 */
[----:B-1----:R-:W-:Y:S05]  /*a360*/  @P2 BRA `(.L_x_581) ;  /* 0x0000000000082947 */ /* 0x002fea0003800000 */
[----:B------:R-:W1:Y:S02]  /*a370*/  SYNCS.PHASECHK.TRANS64.TRYWAIT P2, [R9+URZ+0x16830], R0 ;  /* 0x01683000090075a7 */ /* 0x000e64000804017f */
[----:B-1----:R-:W-:Y:S05]  /*a380*/  @!P2 BRA `(.L_x_582) ;  /* 0x000000b40074a947 */ /* 0x002fea0003800000 */
.L_x_581:
[----:B------:R-:W-:Y:S05]  /*a390*/  BSYNC B0 ;  /* 0x0000000000007941 */ /* 0x000fea0003800000 */
.L_x_578:
[----:B------:R2:W-:Y:S01]  /*a3a0*/  STL.64 [R1+0x70], R2 ;  /* 0x0000700201007387 */ /* 0x0005e20000100a00 */
[----:B01----:R-:W0:Y:S03]  /*a3b0*/  S2R R0, SR_TID.X ;  /* 0x0000000000007919 */ /* 0x003e260000002100 */
[----:B--2---:R-:W2:Y:S01]  /*a3c0*/  LDL.64 R2, [R1+0x10] ;  /* 0x0000100001027983 */ /* 0x004ea20000100a00 */
[----:B------:R-:W-:Y:S01]  /*a3d0*/  VIADD R155, R12, 0x1 ;  /* 0x000000010c9b7836 */ /* 0x000fe20000000000 */
[----:B------:R-:W-:Y:S05]  /*a3e0*/  WARPSYNC.ALL ;  /* 0x0000000000007948 */ /* 0x000fea0003800000 */
[C---:B------:R-:W-:Y:S01]  /*a3f0*/  ISETP.NE.AND P2, PT, R155.reuse, 0x2, PT ;  /* 0x000000029b00780c */ /* 0x040fe20003f45270 */
[----:B------:R-:W-:Y:S01]  /*a400*/  IMAD.MOV.U32 R9, RZ, RZ, 0x40000040 ;  /* 0x40000040ff097424 */ /* 0x000fe200078e00ff */
[----:B------:R-:W-:Y:S01]  /*a410*/  R2UR UR8, R14 ;  /* 0x000000000e0872ca */ /* 0x000fe200000e0000 */
[----:B------:R-:W-:Y:S01]  /*a420*/  IMAD.MOV.U32 R27, RZ, RZ, 0x40000040 ;  /* 0x40000040ff1b7424 */ /* 0x000fe200078e00ff */
[----:B------:R-:W-:Y:S01]  /*a430*/  SEL R155, R155, RZ, P2 ;  /* 0x000000ff9b9b7207 */ /* 0x000fe20001000000 */
[----:B------:R-:W-:Y:S01]  /*a440*/  IMAD.MOV.U32 R25, RZ, RZ, 0x40000040 ;  /* 0x40000040ff197424 */ /* 0x000fe200078e00ff */
[----:B------:R-:W-:-:S02]  /*a450*/  R2UR UR19, R9 ;  /* 0x00000000091372ca */ /* 0x000fc400000e0000 */
[----:B------:R-:W-:Y:S01]  /*a460*/  R2UR UR9, R15 ;  /* 0x000000000f0972ca */ /* 0x000fe200000e0000 */
[----:B------:R-:W-:Y:S01]  /*a470*/  IMAD R26, R155, 0x400, R13 ;  /* 0x000004009b1a7824 */ /* 0x000fe200078e020d */
[----:B------:R-:W-:Y:S02]  /*a480*/  R2UR UR11, R27 ;  /* 0x000000001b0b72ca */ /* 0x000fe400000e0000 */
[----:B------:R-:W-:Y:S01]  /*a490*/  R2UR UR15, R25 ;  /* 0x00000000190f72ca */ /* 0x000fe200000e0000 */
[C---:B------:R-:W-:Y:S01]  /*a4a0*/  VIADD R8, R26.reuse, 0x4 ;  /* 0x000000041a087836 */ /* 0x040fe20000000000 */
[C---:B------:R-:W-:Y:S02]  /*a4b0*/  R2UR UR10, R26.reuse ;  /* 0x000000001a0a72ca */ /* 0x040fe400000e0000 */
[C---:B------:R-:W-:Y:S01]  /*a4c0*/  IADD3 R24, R26.reuse, 0x2, RZ ;  /* 0x000000021a187810 */ /* 0x040fe20007ffe0ff */
[----:B------:R-:W-:Y:S01]  /*a4d0*/  VIADD R26, R26, 0x6 ;  /* 0x000000061a1a7836 */ /* 0x000fe20000000000 */
[----:B------:R-:W-:-:S02]  /*a4e0*/  R2UR UR18, R8 ;  /* 0x00000000081272ca */ /* 0x000fc400000e0000 */
[----:B------:R-:W3:Y:S01]  /*a4f0*/  LDL.64 R8, [R1+0x8] ;  /* 0x0000080001087983 */ /* 0x000ee20000100a00 */
[----:B0-----:R-:W-:Y:S02]  /*a500*/  SHF.R.U32.HI R0, RZ, 0x7, R0 ;  /* 0x00000007ff007819 */ /* 0x001fe40000011600 */
[----:B------:R-:W-:-:S03]  /*a510*/  R2UR UR14, R24 ;  /* 0x00000000180e72ca */ /* 0x000fc600000e0000 */
[----:B------:R-:W-:Y:S01]  /*a520*/  VIADD R0, R0, 0x8 ;  /* 0x0000000800007836 */ /* 0x000fe20000000000 */
[----:B------:R-:W-:Y:S02]  /*a530*/  R2UR UR22, R26 ;  /* 0x000000001a1672ca */ /* 0x000fe400000e0000 */
[----:B------:R-:W-:Y:S02]  /*a540*/  R2UR UR23, R27 ;  /* 0x000000001b1772ca */ /* 0x000fe400000e0000 */
[----:B------:R0:W-:Y:S06]  /*a550*/  BAR.SYNC.DEFER_BLOCKING R0, 0x100 ;  /* 0x000400000000751d */ /* 0x0001ec0000010000 */
[----:B------:R-:W-:-:S06]  /*a560*/  WARPGROUP.ARRIVE ;  /* 0x00000000000079c5 */ /* 0x000fcc0000000000 */
[----:B------:R-:W-:Y:S03]  /*a570*/  HGMMA.64x128x16.F32 R24, gdesc[UR8], RZ, !UPT, gsb0 ;  /* 0x01e00000081879f0 */ /* 0x000fe6000c0008ff */
[----:B------:R-:W-:Y:S02]  /*a580*/  WARPGROUP.DEPBAR.LE gsb0, 0x0 ;  /* 0x00008000000079c5 */ /* 0x000fe40000010000 */
[----:B------:R-:W-:Y:S01]  /*a590*/  WARPGROUP.ARRIVE ;  /* 0x00000000000079c5 */ /* 0x000fe20000000000 */
[----:B--2---:R-:W-:Y:S02]  /*a5a0*/  R2UR UR12, R2 ;  /* 0x00000000020c72ca */ /* 0x004fe400000e0000 */
[----:B------:R-:W-:Y:S02]  /*a5b0*/  R2UR UR13, R3 ;  /* 0x00000000030d72ca */ /* 0x000fe400000e0000 */
[----:B------:R0:W5:Y:S11]  /*a5c0*/  LDL.LU.64 R2, [R1+0x70] ;  /* 0x0000700001027983 */ /* 0x0001760000300a00 */
[----:B------:R-:W-:Y:S01]  /*a5d0*/  HGMMA.64x128x16.F32 R24, gdesc[UR12], R24, gsb0 ;  /* 0x01e000000c1879f0 */ /* 0x000fe20008000818 */
[----:B---3--:R-:W-:-:S02]  /*a5e0*/  R2UR UR16, R8 ;  /* 0x00000000081072ca */ /* 0x008fc400000e0000 */
[----:B------:R-:W-:Y:S02]  /*a5f0*/  R2UR UR17, R9 ;  /* 0x00000000091172ca */ /* 0x000fe400000e0000 */
[----:B------:R-:W-:Y:S02]  /*a600*/  R2UR UR20, R20 ;  /* 0x00000000141472ca */ /* 0x000fe400000e0000 */
[----:B------:R-:W-:Y:S01]  /*a610*/  R2UR UR21, R21 ;  /* 0x00000000151572ca */ /* 0x000fe200000e0000 */
[----:B------:R-:W-:Y:S02]  /*a620*/  WARPGROUP.DEPBAR.LE gsb0, 0x0 ;  /* 0x00008000000079c5 */ /* 0x000fe40000010000 */
[----:B------:R-:W-:-:S06]  /*a630*/  WARPGROUP.ARRIVE ;  /* 0x00000000000079c5 */ /* 0x000fcc0000000000 */
        /* <DEDUP_REMOVED lines=8> */
.L_x_584:
[----:B------:R-:W-:Y:S02]  /*a6c0*/  SHF.L.U32 R0, R5, 0x1f, RZ ;  /* 0x0000001f05007819 */ /* 0x000fe400000006ff */
[----:B------:R-:W-:-:S04]  /*a6d0*/  LEA R4, R12, R18, 0x3 ;  /* 0x000000120c047211 */ /* 0x000fc800078e18ff */
[----:B------:R0:W1:Y:S01]  /*a6e0*/  SYNCS.PHASECHK.TRANS64.TRYWAIT P1, [R4+URZ+0x16850], R0 ;  /* 0x01685000040075a7 */ /* 0x000062000802017f */
[----:B------:R-:W-:Y:S05]  /*a6f0*/  @!P0 BRA `(.L_x_585) ;  /* 0x0000000000048947 */ /* 0x000fea0003800000 */
[----:B------:R-:W-:Y:S01]  /*a700*/  BPT.TRAP 0x1 ;  /* 0x000000040000795c */ /* 0x000fe20000300000 */
.L_x_585:
[----:B-1----:R-:W-:Y:S05]  /*a710*/  @P1 BRA `(.L_x_583) ;  /* 0x0000000000081947 */ /* 0x002fea0003800000 */
[----:B------:R-:W1:Y:S02]  /*a720*/  SYNCS.PHASECHK.TRANS64.TRYWAIT P1, [R4+URZ+0x16850], R0 ;  /* 0x01685000040075a7 */ /* 0x000e64000802017f */
[----:B-1----:R-:W-:Y:S05]  /*a730*/  @!P1 BRA `(.L_x_586) ;  /* 0x000000b0009c9947 */ /* 0x002fea0003800000 */
.L_x_583:
[----:B01----:R-:W-:Y:S01]  /*a740*/  VIADD R0, R18, 0x400 ;  /* 0x0000040012007836 */ /* 0x003fe20000000000 */
[----:B------:R-:W-:Y:S05]  /*a750*/  WARPSYNC.ALL ;  /* 0x0000000000007948 */ /* 0x000fea0003800000 */
[----:B------:R-:W-:Y:S01]  /*a760*/  SHF.R.U32.HI R0, RZ, 0x4, R0 ;  /* 0x00000004ff007819 */ /* 0x000fe20000011600 */
[----:B------:R-:W-:Y:S01]  /*a770*/  IMAD.MOV.U32 R5, RZ, RZ, 0x40000040 ;  /* 0x40000040ff057424 */ /* 0x000fe200078e00ff */
[----:B------:R-:W-:Y:S01]  /*a780*/  WARPGROUP.ARRIVE ;  /* 0x00000000000079c5 */ /* 0x000fe20000000000 */
[----:B------:R-:W-:Y:S02]  /*a790*/  MOV R9, 0x40000040 ;  /* 0x4000004000097802 */ /* 0x000fe40000000f00 */
[----:B------:R-:W-:-:S02]  /*a7a0*/  LOP3.LUT R0, R0, 0x3fff, RZ, 0xc0, !PT ;  /* 0x00003fff00007812 */ /* 0x000fc400078ec0ff */
[----:B------:R-:W-:Y:S01]  /*a7b0*/  R2UR UR7, R5 ;  /* 0x00000000050772ca */ /* 0x000fe200000e0000 */
[----:B------:R-:W-:Y:S02]  /*a7c0*/  IMAD.MOV.U32 R5, RZ, RZ, 0x40000040 ;  /* 0x40000040ff057424 */ /* 0x000fe400078e00ff */
[----:B------:R-:W-:-:S04]  /*a7d0*/  IMAD R4, R12, 0x400, R0 ;  /* 0x000004000c047824 */ /* 0x000fc800078e0200 */
[C---:B------:R-:W-:Y:S01]  /*a7e0*/  VIADD R8, R4.reuse, 0x80 ;  /* 0x0000008004087836 */ /* 0x040fe20000000000 */
[----:B------:R-:W-:-:S13]  /*a7f0*/  R2UR UR6, R4 ;  /* 0x00000000040672ca */ /* 0x000fda00000e0000 */
[----:B------:R-:W-:Y:S01]  /*a800*/  HGMMA.64x64x16.F32 R88, R148, gdesc[UR4].tnspB, R88, gsb0 ;  /* 0x40e0000494587df0 */ /* 0x000fe20008000858 */
[----:B------:R-:W-:Y:S01]  /*a810*/  R2UR UR6, R8 ;  /* 0x00000000080672ca */ /* 0x000fe200000e0000 */
[----:B------:R-:W-:Y:S01]  /*a820*/  VIADD R8, R4, 0x100 ;  /* 0x0000010004087836 */ /* 0x000fe20000000000 */
[----:B------:R-:W-:Y:S01]  /*a830*/  R2UR UR7, R9 ;  /* 0x00000000090772ca */ /* 0x000fe200000e0000 */
[----:B------:R-:W-:Y:S01]  /*a840*/  IMAD.MOV.U32 R9, RZ, RZ, 0x40000040 ;  /* 0x40000040ff097424 */ /* 0x000fe200078e00ff */
[----:B------:R-:W-:Y:S02]  /*a850*/  WARPGROUP.DEPBAR.LE gsb0, 0x0 ;  /* 0x00008000000079c5 */ /* 0x000fe40000010000 */
[----:B------:R-:W-:-:S06]  /*a860*/  WARPGROUP.ARRIVE ;  /* 0x00000000000079c5 */ /* 0x000fcc0000000000 */
[----:B------:R-:W0:Y:S03]  /*a870*/  S2R R151, SR_TID.X ;  /* 0x0000000000977919 */ /* 0x000e260000002100 */
[----:B------:R-:W-:Y:S01]  /*a880*/  HGMMA.64x64x16.F32 R88, R120, gdesc[UR4].tnspB, R88, gsb0 ;  /* 0x40e0000478587df0 */ /* 0x000fe20008000858 */
[----:B------:R-:W-:Y:S01]  /*a890*/  R2UR UR6, R8 ;  /* 0x00000000080672ca */ /* 0x000fe200000e0000 */
[----:B------:R-:W-:Y:S01]  /*a8a0*/  VIADD R8, R4, 0x180 ;  /* 0x0000018004087836 */ /* 0x000fe20000000000 */
[----:B------:R-:W-:Y:S01]  /*a8b0*/  R2UR UR7, R9 ;  /* 0x00000000090772ca */ /* 0x000fe200000e0000 */
[----:B------:R-:W-:Y:S01]  /*a8c0*/  IMAD.MOV.U32 R9, RZ, RZ, 0x40000040 ;  /* 0x40000040ff097424 */ /* 0x000fe200078e00ff */
[----:B0-----:R-:W-:Y:S02]  /*a8d0*/  SHF.R.U32.HI R0, RZ, 0x7, R151 ;  /* 0x00000007ff007819 */ /* 0x001fe40000011697 */
[----:B------:R-:W-:-:S02]  /*a8e0*/  ISETP.GE.U32.AND P1, PT, R151, 0x180, PT ;  /* 0x000001809700780c */ /* 0x000fc40003f26070 */
[----:B------:R-:W-:-:S04]  /*a8f0*/  IADD3 R0, R0, 0x9, RZ ;  /* 0x0000000900007810 */ /* 0x000fc80007ffe0ff */
[----:B------:R-:W-:Y:S01]  /*a900*/  SEL R0, R0, 0x9, !P1 ;  /* 0x0000000900007807 */ /* 0x000fe20004800000 */
[----:B------:R-:W-:Y:S02]  /*a910*/  WARPGROUP.DEPBAR.LE gsb0, 0x0 ;  /* 0x00008000000079c5 */ /* 0x000fe40000010000 */
[----:B------:R-:W-:-:S06]  /*a920*/  WARPGROUP.ARRIVE ;  /* 0x00000000000079c5 */ /* 0x000fcc0000000000 */
[----:B------:R-:W-:Y:S01]  /*a930*/  HGMMA.64x64x16.F32 R88, R124, gdesc[UR4].tnspB, R88, gsb0 ;  /* 0x40e000047c587df0 */ /* 0x000fe20008000858 */
[----:B------:R-:W-:Y:S02]  /*a940*/  R2UR UR6, R8 ;  /* 0x00000000080672ca */ /* 0x000fe400000e0000 */
[----:B------:R-:W-:Y:S01]  /*a950*/  R2UR UR7, R9 ;  /* 0x00000000090772ca */ /* 0x000fe200000e0000 */
[----:B------:R-:W-:Y:S01]  /*a960*/  IMAD.MOV.U32 R9, RZ, RZ, 0x40000040 ;  /* 0x40000040ff097424 */ /* 0x000fe200078e00ff */
[----:B------:R-:W-:Y:S01]  /*a970*/  IADD3 R8, R4, 0x200, RZ ;  /* 0x0000020004087810 */ /* 0x000fe20007ffe0ff */
[----:B------:R-:W-:Y:S02]  /*a980*/  WARPGROUP.DEPBAR.LE gsb0, 0x0 ;  /* 0x00008000000079c5 */ /* 0x000fe40000010000 */
[----:B------:R-:W-:-:S08]  /*a990*/  WARPGROUP.ARRIVE ;  /* 0x00000000000079c5 */ /* 0x000fd00000000000 */
[----:B------:R-:W-:Y:S01]  /*a9a0*/  HGMMA.64x64x16.F32 R88, R128, gdesc[UR4].tnspB, R88, gsb0 ;  /* 0x40e0000480587df0 */ /* 0x000fe20008000858 */
[----:B------:R-:W-:Y:S01]  /*a9b0*/  R2UR UR6, R8 ;  /* 0x00000000080672ca */ /* 0x000fe200000e0000 */
[----:B------:R-:W-:Y:S01]  /*a9c0*/  VIADD R8, R4, 0x280 ;  /* 0x0000028004087836 */ /* 0x000fe20000000000 */
[----:B------:R-:W-:Y:S01]  /*a9d0*/  R2UR UR7, R9 ;  /* 0x00000000090772ca */ /* 0x000fe200000e0000 */
[----:B------:R-:W-:Y:S01]  /*a9e0*/  IMAD.MOV.U32 R9, RZ, RZ, 0x40000040 ;  /* 0x40000040ff097424 */ /* 0x000fe200078e00ff */
[----:B------:R-:W-:Y:S02]  /*a9f0*/  WARPGROUP.DEPBAR.LE gsb0, 0x0 ;  /* 0x00008000000079c5 */ /* 0x000fe40000010000 */
[----:B------:R-:W-:-:S09]  /*aa00*/  WARPGROUP.ARRIVE ;  /* 0x00000000000079c5 */ /* 0x000fd20000000000 */
[----:B------:R-:W-:Y:S01]  /*aa10*/  HGMMA.64x64x16.F32 R88, R132, gdesc[UR4].tnspB, R88, gsb0 ;  /* 0x40e0000484587df0 */ /* 0x000fe20008000858 */
[----:B------:R-:W-:Y:S02]  /*aa20*/  R2UR UR6, R8 ;  /* 0x00000000080672ca */ /* 0x000fe400000e0000 */
[----:B------:R-:W-:Y:S01]  /*aa30*/  R2UR UR7, R9 ;  /* 0x00000000090772ca */ /* 0x000fe200000e0000 */
[----:B------:R-:W-:Y:S01]  /*aa40*/  IMAD.MOV.U32 R9, RZ, RZ, 0x40000040 ;  /* 0x40000040ff097424 */ /* 0x000fe200078e00ff */
[C---:B------:R-:W-:Y:S01]  /*aa50*/  IADD3 R8, R4.reuse, 0x300, RZ ;  /* 0x0000030004087810 */ /* 0x040fe20007ffe0ff */
[----:B------:R-:W-:Y:S01]  /*aa60*/  VIADD R4, R4, 0x380 ;  /* 0x0000038004047836 */ /* 0x000fe20000000000 */
[----:B------:R-:W-:Y:S02]  /*aa70*/  WARPGROUP.DEPBAR.LE gsb0, 0x0 ;  /* 0x00008000000079c5 */ /* 0x000fe40000010000 */
[----:B------:R-:W-:-:S07]  /*aa80*/  WARPGROUP.ARRIVE ;  /* 0x00000000000079c5 */ /* 0x000fce0000000000 */
[----:B------:R-:W-:Y:S01]  /*aa90*/  HGMMA.64x64x16.F32 R88, R136, gdesc[UR4].tnspB, R88, gsb0 ;  /* 0x40e0000488587df0 */ /* 0x000fe20008000858 */
[----:B------:R-:W-:Y:S02]  /*aaa0*/  R2UR UR6, R8 ;  /* 0x00000000080672ca */ /* 0x000fe400000e0000 */
[----:B------:R-:W-:Y:S01]  /*aab0*/  R2UR UR7, R9 ;  /* 0x00000000090772ca */ /* 0x000fe200000e0000 */
[----:B------:R-:W-:Y:S02]  /*aac0*/  WARPGROUP.DEPBAR.LE gsb0, 0x0 ;  /* 0x00008000000079c5 */ /* 0x000fe40000010000 */
[----:B------:R-:W-:-:S10]  /*aad0*/  WARPGROUP.ARRIVE ;  /* 0x00000000000079c5 */ /* 0x000fd40000000000 */
[----:B------:R-:W-:Y:S01]  /*aae0*/  HGMMA.64x64x16.F32 R88, R140, gdesc[UR4].tnspB, R88, gsb0 ;  /* 0x40e000048c587df0 */ /* 0x000fe20008000858 */
[----:B------:R-:W-:Y:S02]  /*aaf0*/  R2UR UR6, R4 ;  /* 0x00000000040672ca */ /* 0x000fe400000e0000 */
[----:B------:R-:W-:Y:S01]  /*ab00*/  R2UR UR7, R5 ;  /* 0x00000000050772ca */ /* 0x000fe200000e0000 */
[----:B------:R-:W-:Y:S02]  /*ab10*/  WARPGROUP.DEPBAR.LE gsb0, 0x0 ;  /* 0x00008000000079c5 */ /* 0x000fe40000010000 */
[----:B------:R-:W-:-:S10]  /*ab20*/  WARPGROUP.ARRIVE ;  /* 0x00000000000079c5 */ /* 0x000fd40000000000 */
[----:B------:R-:W-:Y:S03]  /*ab30*/  HGMMA.64x64x16.F32 R88, R144, gdesc[UR4].tnspB, R88, gsb0 ;  /* 0x40e0000490587df0 */ /* 0x000fe60008000858 */
[----:B------:R-:W-:Y:S02]  /*ab40*/  WARPGROUP.DEPBAR.LE gsb0, 0x0 ;  /* 0x00008000000079c5 */ /* 0x000fe40000010000 */
[----:B------:R0:W-:Y:S06]  /*ab50*/  BAR.ARV R0, 0x100 ;  /* 0x000400000000751d */ /* 0x0001ec0000002000 */
[----:B------:R-:W-:Y:S05]  /*ab60*/  @!P0 BRA `(.L_x_587) ;  /* 0x0000000000048947 */ /* 0x000fea0003800000 */
[----:B------:R-:W-:Y:S01]  /*ab70*/  BPT.TRAP 0x1 ;  /* 0x000000040000795c */ /* 0x000fe20000300000 */
.L_x_587:
[----:B0-----:R-:W-:Y:S01]  /*ab80*/  IMAD R0, R155, 0x8, R18 ;  /* 0x000000089b007824 */ /* 0x001fe200078e0212 */
[----:B------:R-:W-:Y:S01]  /*ab90*/  FMNMX.FTZ R4, R26, R10, !PT ;  /* 0x0000000a1a047209 */ /* 0x000fe20007810000 */
[----:B------:R-:W-:Y:S01]  /*aba0*/  IMAD.U32 R5, RZ, RZ, UR38 ;  /* 0x00000026ff057e24 */ /* 0x000fe2000f8e00ff */
[----:B------:R-:W-:Y:S01]  /*abb0*/  UMOV UR4, UR5 ;  /* 0x0000000500047c82 */ /* 0x000fe20008000000 */
[----:B------:R-:W-:-:S05]  /*abc0*/  VIADD R0, R0, 0x16840 ;  /* 0x0001684000007836 */ /* 0x000fca0000000000 */
[----:B------:R-:W-:-:S04]  /*abd0*/  PRMT R0, R5, 0x654, R0 ;  /* 0x0000065405007816 */ /* 0x000fc80000000000 */
[----:B------:R0:W-:Y:S02]  /*abe0*/  SYNCS.ARRIVE.TRANS64.RED.A1T0 RZ, [R0+URZ], RZ ;  /* 0x000000ff00ff79a7 */ /* 0x0001e4000810043f */
[----:B0-----:R-:W-:-:S04]  /*abf0*/  FMNMX.FTZ R0, R24, R11, !PT ;  /* 0x0000000b18007209 */ /* 0x001fc80007810000 */
[----:B------:R-:W-:-:S04]  /*ac00*/  FMNMX.FTZ R5, R25, R0, !PT ;  /* 0x0000000019057209 */ /* 0x000fc80007810000 */
        /* <DEDUP_REMOVED lines=29> */
[----:B------:R-:W-:-:S05]  /*ade0*/  FMNMX.FTZ R8, R85, R0, !PT ;  /* 0x0000000055087209 */ /* 0x000fca0007810000 */
[----:B------:R-:W0:Y:S02]  /*adf0*/  SHFL.BFLY PT, R5, R8, 0x2, 0x1f ;  /* 0x0c401f0008057f89 */ /* 0x000e2400000e0000 */
[----:B0-----:R-:W-:Y:S02]  /*ae00*/  FMNMX.FTZ R9, R8, R5, !PT ;  /* 0x0000000508097209 */ /* 0x001fe40007810000 */
[----:B------:R-:W-:-:S03]  /*ae10*/  FMNMX.FTZ R5, R27, R4, !PT ;  /* 0x000000041b057209 */ /* 0x000fc60007810000 */
[----:B------:R-:W0:Y:S01]  /*ae20*/  SHFL.BFLY PT, R0, R9, 0x1, 0x1f ;  /* 0x0c201f0009007f89 */ /* 0x000e2200000e0000 */
[----:B------:R-:W-:-:S04]  /*ae30*/  FMNMX.FTZ R4, R30, R5, !PT ;  /* 0x000000051e047209 */ /* 0x000fc80007810000 */
[----:B------:R-:W-:-:S04]  /*ae40*/  FMNMX.FTZ R5, R31, R4, !PT ;  /* 0x000000041f057209 */ /* 0x000fc80007810000 */
[----:B------:R-:W-:-:S04]  /*ae50*/  FMNMX.FTZ R4, R34, R5, !PT ;  /* 0x0000000522047209 */ /* 0x000fc80007810000 */
[----:B------:R-:W-:-:S04]  /*ae60*/  FMNMX.FTZ R5, R35, R4, !PT ;  /* 0x0000000423057209 */ /* 0x000fc80007810000 */
[----:B------:R-:W-:-:S04]  /*ae70*/  FMNMX.FTZ R4, R38, R5, !PT ;  /* 0x0000000526047209 */ /* 0x000fc80007810000 */
[----:B------:R-:W-:Y:S02]  /*ae80*/  FMNMX.FTZ R5, R39, R4, !PT ;  /* 0x0000000427057209 */ /* 0x000fe40007810000 */
[----:B0-----:R-:W-:Y:S02]  /*ae90*/  FMNMX.FTZ R0, R9, R0, !PT ;  /* 0x0000000009007209 */ /* 0x001fe40007810000 */
[----:B------:R-:W-:-:S03]  /*aea0*/  FMNMX.FTZ R4, R42, R5, !PT ;  /* 0x000000052a047209 */ /* 0x000fc60007810000 */
[----:B------:R-:W-:Y:S01]  /*aeb0*/  FMUL.FTZ R9, R0, UR4 ;  /* 0x0000000400097c20 */ /* 0x000fe20008410000 */
[----:B------:R-:W-:-:S03]  /*aec0*/  FMNMX.FTZ R5, R43, R4, !PT ;  /* 0x000000042b057209 */ /* 0x000fc60007810000 */
[--C-:B------:R-:W-:Y:S01]  /*aed0*/  FFMA.FTZ R24, R24, UR4, -R9.reuse ;  /* 0x0000000418187c23 */ /* 0x100fe20008010809 */
[----:B------:R-:W-:Y:S01]  /*aee0*/  FMNMX.FTZ R4, R46, R5, !PT ;  /* 0x000000052e047209 */ /* 0x000fe20007810000 */
[--C-:B------:R-:W-:Y:S01]  /*aef0*/  FFMA.FTZ R25, R25, UR4, -R9.reuse ;  /* 0x0000000419197c23 */ /* 0x100fe20008010809 */
[--C-:B------:R-:W-:Y:S01]  /*af00*/  FFMA.FTZ R28, R28, UR4, -R9.reuse ;  /* 0x000000041c1c7c23 */ /* 0x100fe20008010809 */
[--C-:B------:R-:W-:Y:S01]  /*af10*/  FFMA.FTZ R29, R29, UR4, -R9.reuse ;  /* 0x000000041d1d7c23 */ /* 0x100fe20008010809 */
[----:B------:R-:W-:Y:S01]  /*af20*/  FMNMX.FTZ R5, R47, R4, !PT ;  /* 0x000000042f057209 */ /* 0x000fe20007810000 */
[----:B------:R-:W-:Y:S01]  /*af30*/  MUFU.EX2 R24, R24 ;  /* 0x0000001800187308 */ /* 0x000fe20000000800 */
[--C-:B------:R-:W-:Y:S01]  /*af40*/  FFMA.FTZ R32, R32, UR4, -R9.reuse ;  /* 0x0000000420207c23 */ /* 0x100fe20008010809 */
        /* <DEDUP_REMOVED lines=42> */
[----:B------:R-:W-:-:S03]  /*b1f0*/  FFMA.FTZ R9, R85, UR4, -R9 ;  /* 0x0000000455097c23 */ /* 0x000fc60008010809 */
[----:B------:R-:W-:Y:S01]  /*b200*/  FMNMX.FTZ R5, R71, R4, !PT ;  /* 0x0000000447057209 */ /* 0x000fe20007810000 */
[----:B------:R-:W-:Y:S03]  /*b210*/  MUFU.EX2 R36, R36 ;  /* 0x0000002400247308 */ /* 0x000fe60000000800 */
[----:B------:R-:W-:-:S04]  /*b220*/  FMNMX.FTZ R4, R74, R5, !PT ;  /* 0x000000054a047209 */ /* 0x000fc80007810000 */
        /* <DEDUP_REMOVED lines=10> */
[----:B------:R-:W-:Y:S04]  /*b2d0*/  MUFU.EX2 R44, R44 ;  /* 0x0000002c002c7308 */ /* 0x000fe80000000800 */
[----:B------:R-:W0:Y:S04]  /*b2e0*/  SHFL.BFLY PT, R5, R4, 0x2, 0x1f ;  /* 0x0c401f0004057f89 */ /* 0x000e2800000e0000 */
[----:B------:R-:W-:Y:S08]  /*b2f0*/  MUFU.EX2 R45, R45 ;  /* 0x0000002d002d7308 */ /* 0x000ff00000000800 */
[----:B------:R-:W-:Y:S08]  /*b300*/  MUFU.EX2 R48, R48 ;  /* 0x0000003000307308 */ /* 0x000ff00000000800 */
[----:B------:R-:W-:Y:S01]  /*b310*/  MUFU.EX2 R49, R49 ;  /* 0x0000003100317308 */ /* 0x000fe20000000800 */
[----:B0-----:R-:W-:-:S07]  /*b320*/  FMNMX.FTZ R4, R4, R5, !PT ;  /* 0x0000000504047209 */ /* 0x001fce0007810000 */
[----:B------:R-:W-:Y:S01]  /*b330*/  MUFU.EX2 R52, R52 ;  /* 0x0000003400347308 */ /* 0x000fe20000000800 */
[----:B------:R-:W0:Y:S07]  /*b340*/  SHFL.BFLY PT, R5, R4, 0x1, 0x1f ;  /* 0x0c201f0004057f89 */ /* 0x000e2e00000e0000 */
[----:B------:R-:W-:Y:S08]  /*b350*/  MUFU.EX2 R53, R53 ;  /* 0x0000003500357308 */ /* 0x000ff00000000800 */
[----:B------:R-:W-:Y:S08]  /*b360*/  MUFU.EX2 R56, R56 ;  /* 0x0000003800387308 */ /* 0x000ff00000000800 */
[----:B------:R-:W-:Y:S01]  /*b370*/  MUFU.EX2 R57, R57 ;  /* 0x0000003900397308 */ /* 0x000fe20000000800 */
[----:B0-----:R-:W-:Y:S01]  /*b380*/  FMNMX.FTZ R4, R4, R5, !PT ;  /* 0x0000000504047209 */ /* 0x001fe20007810000 */
[----:B------:R-:W-:-:S04]  /*b390*/  FADD.FTZ R5, -R0, R11 ;  /* 0x0000000b00057221 */ /* 0x000fc80000010100 */
[C---:B------:R-:W-:Y:S01]  /*b3a0*/  FADD.FTZ R8, -R4.reuse, R10 ;  /* 0x0000000a04087221 */ /* 0x040fe20000010100 */
[----:B------:R-:W-:Y:S01]  /*b3b0*/  FMUL.FTZ R10, R4, UR4 ;  /* 0x00000004040a7c20 */ /* 0x000fe20008410000 */
[----:B------:R-:W-:Y:S01]  /*b3c0*/  FMUL.FTZ R5, R5, UR4 ;  /* 0x0000000405057c20 */ /* 0x000fe20008410000 */
[----:B------:R-:W-:Y:S01]  /*b3d0*/  MUFU.EX2 R60, R60 ;  /* 0x0000003c003c7308 */ /* 0x000fe20000000800 */
[----:B------:R-:W-:Y:S01]  /*b3e0*/  FMUL.FTZ R8, R8, UR4 ;  /* 0x0000000408087c20 */ /* 0x000fe20008410000 */
[--C-:B------:R-:W-:Y:S01]  /*b3f0*/  FFMA.FTZ R26, R26, UR4, -R10.reuse ;  /* 0x000000041a1a7c23 */ /* 0x100fe2000801080a */
[--C-:B------:R-:W-:Y:S01]  /*b400*/  FFMA.FTZ R27, R27, UR4, -R10.reuse ;  /* 0x000000041b1b7c23 */ /* 0x100fe2000801080a */
[--C-:B------:R-:W-:Y:S01]  /*b410*/  FFMA.FTZ R30, R30, UR4, -R10.reuse ;  /* 0x000000041e1e7c23 */ /* 0x100fe2000801080a */
[--C-:B------:R-:W-:Y:S01]  /*b420*/  FFMA.FTZ R31, R31, UR4, -R10.reuse ;  /* 0x000000041f1f7c23 */ /* 0x100fe2000801080a */
[--C-:B------:R-:W-:Y:S01]  /*b430*/  FFMA.FTZ R34, R34, UR4, -R10.reuse ;  /* 0x0000000422227c23 */ /* 0x100fe2000801080a */
[--C-:B------:R-:W-:Y:S01]  /*b440*/  FFMA.FTZ R35, R35, UR4, -R10.reuse ;  /* 0x0000000423237c23 */ /* 0x100fe2000801080a */
[----:B------:R-:W0:Y:S01]  /*b450*/  MUFU.EX2 R5, R5 ;  /* 0x0000000500057308 */ /* 0x000e220000000800 */
[--C-:B------:R-:W-:Y:S01]  /*b460*/  FFMA.FTZ R38, R38, UR4, -R10.reuse ;  /* 0x0000000426267c23 */ /* 0x100fe2000801080a */
[--C-:B------:R-:W-:Y:S01]  /*b470*/  FFMA.FTZ R39, R39, UR4, -R10.reuse ;  /* 0x0000000427277c23 */ /* 0x100fe2000801080a */
[--C-:B------:R-:W-:Y:S01]  /*b480*/  FFMA.FTZ R42, R42, UR4, -R10.reuse ;  /* 0x000000042a2a7c23 */ /* 0x100fe2000801080a */
[--C-:B------:R-:W-:Y:S01]  /*b490*/  FFMA.FTZ R43, R43, UR4, -R10.reuse ;  /* 0x000000042b2b7c23 */ /* 0x100fe2000801080a */
[--C-:B------:R-:W-:Y:S01]  /*b4a0*/  FFMA.FTZ R46, R46, UR4, -R10.reuse ;  /* 0x000000042e2e7c23 */ /* 0x100fe2000801080a */
[--C-:B------:R-:W-:Y:S01]  /*b4b0*/  FFMA.FTZ R47, R47, UR4, -R10.reuse ;  /* 0x000000042f2f7c23 */ /* 0x100fe2000801080a */
[--C-:B------:R-:W-:Y:S01]  /*b4c0*/  FFMA.FTZ R50, R50, UR4, -R10.reuse ;  /* 0x0000000432327c23 */ /* 0x100fe2000801080a */
[----:B------:R-:W-:Y:S01]  /*b4d0*/  MUFU.EX2 R8, R8 ;  /* 0x0000000800087308 */ /* 0x000fe20000000800 */
[--C-:B------:R-:W-:Y:S01]  /*b4e0*/  FFMA.FTZ R51, R51, UR4, -R10.reuse ;  /* 0x0000000433337c23 */ /* 0x100fe2000801080a */
[--C-:B------:R-:W-:Y:S01]  /*b4f0*/  FFMA.FTZ R54, R54, UR4, -R10.reuse ;  /* 0x0000000436367c23 */ /* 0x100fe2000801080a */
[--C-:B------:R-:W-:Y:S01]  /*b500*/  FFMA.FTZ R55, R55, UR4, -R10.reuse ;  /* 0x0000000437377c23 */ /* 0x100fe2000801080a */
[--C-:B------:R-:W-:Y:S01]  /*b510*/  FFMA.FTZ R58, R58, UR4, -R10.reuse ;  /* 0x000000043a3a7c23 */ /* 0x100fe2000801080a */
[--C-:B------:R-:W-:Y:S01]  /*b520*/  FFMA.FTZ R59, R59, UR4, -R10.reuse ;  /* 0x000000043b3b7c23 */ /* 0x100fe2000801080a */
[--C-:B------:R-:W-:Y:S01]  /*b530*/  FFMA.FTZ R62, R62, UR4, -R10.reuse ;  /* 0x000000043e3e7c23 */ /* 0x100fe2000801080a */
[----:B------:R-:W-:Y:S01]  /*b540*/  FFMA.FTZ R63, R63, UR4, -R10 ;  /* 0x000000043f3f7c23 */ /* 0x000fe2000801080a */
[----:B------:R-:W1:Y:S01]  /*b550*/  MUFU.EX2 R26, R26 ;  /* 0x0000001a001a7308 */ /* 0x000e620000000800 */
[----:B0----5:R-:W-:Y:S01]  /*b560*/  FFMA.FTZ R3, R5, R3, R24 ;  /* 0x0000000305037223 */ /* 0x021fe20000010018 */
[--C-:B------:R-:W-:Y:S01]  /*b570*/  FFMA.FTZ R66, R66, UR4, -R10.reuse ;  /* 0x0000000442427c23 */ /* 0x100fe2000801080a */
[--C-:B------:R-:W-:Y:S01]  /*b580*/  FFMA.FTZ R67, R67, UR4, -R10.reuse ;  /* 0x0000000443437c23 */ /* 0x100fe2000801080a */
[--C-:B------:R-:W-:Y:S01]  /*b590*/  FFMA.FTZ R70, R70, UR4, -R10.reuse ;  /* 0x0000000446467c23 */ /* 0x100fe2000801080a */
[----:B------:R-:W-:Y:S01]  /*b5a0*/  FADD.FTZ R3, R25, R3 ;  /* 0x0000000319037221 */ /* 0x000fe20000010000 */
[--C-:B------:R-:W-:Y:S01]  /*b5b0*/  FFMA.FTZ R71, R71, UR4, -R10.reuse ;  /* 0x0000000447477c23 */ /* 0x100fe2000801080a */
[--C-:B------:R-:W-:Y:S01]  /*b5c0*/  FFMA.FTZ R74, R74, UR4, -R10.reuse ;  /* 0x000000044a4a7c23 */ /* 0x100fe2000801080a */
[----:B------:R-:W0:Y:S01]  /*b5d0*/  MUFU.EX2 R27, R27 ;  /* 0x0000001b001b7308 */ /* 0x000e220000000800 */
[----:B------:R-:W-:Y:S01]  /*b5e0*/  FADD.FTZ R3, R28, R3 ;  /* 0x000000031c037221 */ /* 0x000fe20000010000 */
[--C-:B------:R-:W-:Y:S01]  /*b5f0*/  FFMA.FTZ R75, R75, UR4, -R10.reuse ;  /* 0x000000044b4b7c23 */ /* 0x100fe2000801080a */
[--C-:B------:R-:W-:Y:S01]  /*b600*/  FFMA.FTZ R78, R78, UR4, -R10.reuse ;  /* 0x000000044e4e7c23 */ /* 0x100fe2000801080a */
[--C-:B------:R-:W-:Y:S01]  /*b610*/  FFMA.FTZ R79, R79, UR4, -R10.reuse ;  /* 0x000000044f4f7c23 */ /* 0x100fe2000801080a */
[----:B------:R-:W-:Y:S01]  /*b620*/  FADD.FTZ R3, R29, R3 ;  /* 0x000000031d037221 */ /* 0x000fe20000010000 */
[--C-:B------:R-:W-:Y:S01]  /*b630*/  FFMA.FTZ R82, R82, UR4, -R10.reuse ;  /* 0x0000000452527c23 */ /* 0x100fe2000801080a */
[----:B------:R-:W-:Y:S01]  /*b640*/  FFMA.FTZ R83, R83, UR4, -R10 ;  /* 0x0000000453537c23 */ /* 0x000fe2000801080a */
[----:B------:R-:W2:Y:S01]  /*b650*/  MUFU.EX2 R30, R30 ;  /* 0x0000001e001e7308 */ /* 0x000ea20000000800 */
[----:B-1----:R-:W-:Y:S01]  /*b660*/  FFMA.FTZ R6, R8, R6, R26 ;  /* 0x0000000608067223 */ /* 0x002fe2000001001a */
[----:B------:R-:W-:Y:S01]  /*b670*/  FADD.FTZ R3, R32, R3 ;  /* 0x0000000320037221 */ /* 0x000fe20000010000 */
[--C-:B------:R-:W-:Y:S01]  /*b680*/  FFMA.FTZ R86, R86, UR4, -R10.reuse ;  /* 0x0000000456567c23 */ /* 0x100fe2000801080a */
[----:B------:R-:W-:-:S02]  /*b690*/  FFMA.FTZ R147, R87, UR4, -R10 ;  /* 0x0000000457937c23 */ /* 0x000fc4000801080a */
[----:B------:R-:W-:Y:S02]  /*b6a0*/  FADD.FTZ R3, R33, R3 ;  /* 0x0000000321037221 */ /* 0x000fe40000010000 */
[----:B------:R-:W1:Y:S01]  /*b6b0*/  MUFU.EX2 R31, R31 ;  /* 0x0000001f001f7308 */ /* 0x000e620000000800 */
[----:B0-----:R-:W-:Y:S01]  /*b6c0*/  FADD.FTZ R6, R27, R6 ;  /* 0x000000061b067221 */ /* 0x001fe20000010000 */
[----:B------:R-:W-:-:S04]  /*b6d0*/  FADD.FTZ R3, R36, R3 ;  /* 0x0000000324037221 */ /* 0x000fc80000010000 */
[----:B------:R-:W-:Y:S02]  /*b6e0*/  FADD.FTZ R3, R37, R3 ;  /* 0x0000000325037221 */ /* 0x000fe40000010000 */
[----:B------:R-:W0:Y:S01]  /*b6f0*/  MUFU.EX2 R34, R34 ;  /* 0x0000002200227308 */ /* 0x000e220000000800 */
[----:B--2---:R-:W-:Y:S01]  /*b700*/  FADD.FTZ R6, R30, R6 ;  /* 0x000000061e067221 */ /* 0x004fe20000010000 */
[----:B------:R-:W-:-:S04]  /*b710*/  FADD.FTZ R3, R40, R3 ;  /* 0x0000000328037221 */ /* 0x000fc80000010000 */
[----:B------:R-:W-:Y:S02]  /*b720*/  FADD.FTZ R3, R41, R3 ;  /* 0x0000000329037221 */ /* 0x000fe40000010000 */
[----:B------:R-:W2:Y:S01]  /*b730*/  MUFU.EX2 R35, R35 ;  /* 0x0000002300237308 */ /* 0x000ea20000000800 */
[----:B-1----:R-:W-:Y:S01]  /*b740*/  FADD.FTZ R6, R31, R6 ;  /* 0x000000061f067221 */ /* 0x002fe20000010000 */
[----:B------:R-:W-:-:S04]  /*b750*/  FADD.FTZ R3, R44, R3 ;  /* 0x000000032c037221 */ /* 0x000fc80000010000 */
        /* <DEDUP_REMOVED lines=15> */
[----:B------:R-:W-:-:S06]  /*b850*/  FADD.FTZ R3, R60, R3 ;  /* 0x000000033c037221 */ /* 0x000fcc0000010000 */
        /* <DEDUP_REMOVED lines=74> */
.L_x_588:
[----:B------:R-:W-:Y:S01]  /*bd00*/  LEA R10, R12, R18, 0x3 ;  /* 0x000000120c0a7211 */ /* 0x000fe200078e18ff */
[----:B------:R-:W-:Y:S01]  /*bd10*/  IMAD.U32 R11, RZ, RZ, UR38 ;  /* 0x00000026ff0b7e24 */ /* 0x000fe2000f8e00ff */
[----:B------:R-:W-:Y:S01]  /*bd20*/  ISETP.GT.AND P1, PT, R7, RZ, PT ;  /* 0x000000ff0700720c */ /* 0x000fe20003f24270 */
[-C--:B------:R-:W-:Y:S01]  /*bd30*/  FMUL.FTZ R88, R88, R5.reuse ;  /* 0x0000000558587220 */ /* 0x080fe20000410000 */
[-C--:B------:R-:W-:Y:S01]  /*bd40*/  FMUL.FTZ R89, R89, R5.reuse ;  /* 0x0000000559597220 */ /* 0x080fe20000410000 */
[----:B------:R-:W-:Y:S02]  /*bd50*/  VIADD R10, R10, 0x16860 ;  /* 0x000168600a0a7836 */ /* 0x000fe40000000000 */
[-C--:B------:R-:W-:Y:S01]  /*bd60*/  FMUL.FTZ R92, R92, R5.reuse ;  /* 0x000000055c5c7220 */ /* 0x080fe20000410000 */
[-C--:B------:R-:W-:Y:S01]  /*bd70*/  FMUL.FTZ R93, R93, R5.reuse ;  /* 0x000000055d5d7220 */ /* 0x080fe20000410000 */
[-C--:B------:R-:W-:Y:S01]  /*bd80*/  FMUL.FTZ R96, R96, R5.reuse ;  /* 0x0000000560607220 */ /* 0x080fe20000410000 */
[-C--:B------:R-:W-:Y:S01]  /*bd90*/  FMUL.FTZ R97, R97, R5.reuse ;  /* 0x0000000561617220 */ /* 0x080fe20000410000 */
[----:B------:R-:W-:Y:S01]  /*bda0*/  PRMT R10, R11, 0x654, R10 ;  /* 0x000006540b0a7816 */ /* 0x000fe2000000000a */
[-C--:B------:R-:W-:Y:S01]  /*bdb0*/  FMUL.FTZ R100, R100, R5.reuse ;  /* 0x0000000564647220 */ /* 0x080fe20000410000 */
[-C--:B------:R-:W-:Y:S01]  /*bdc0*/  FMUL.FTZ R101, R101, R5.reuse ;  /* 0x0000000565657220 */ /* 0x080fe20000410000 */
[-C--:B------:R-:W-:Y:S01]  /*bdd0*/  FMUL.FTZ R104, R104, R5.reuse ;  /* 0x0000000568687220 */ /* 0x080fe20000410000 */
[----:B------:R0:W-:Y:S01]  /*bde0*/  SYNCS.ARRIVE.TRANS64.RED.A1T0 RZ, [R10+URZ], RZ ;  /* 0x000000ff0aff79a7 */ /* 0x0001e2000810043f */
        /* <DEDUP_REMOVED lines=40> */
[----:B------:R-:W-:Y:S01]  /*c070*/  VIADD R7, R7, 0xffffffff ;  /* 0xffffffff07077836 */ /* 0x000fe20000000000 */
[----:B------:R-:W-:Y:S01]  /*c080*/  F2FP.F16.F32.PACK_AB R133, R59, R58 ;  /* 0x0000003a3b85723e */ /* 0x000fe200000000ff */
[----:B------:R-:W-:Y:S01]  /*c090*/  IMAD.MOV.U32 R11, RZ, RZ, R0 ;  /* 0x000000ffff0b7224 */ /* 0x000fe200078e0000 */
        /* <DEDUP_REMOVED lines=16> */
[----:B0-----:R-:W-:Y:S01]  /*c1a0*/  MOV R10, R4 ;  /* 0x00000004000a7202 */ /* 0x001fe20000000f00 */
[----:B------:R-:W-:Y:S06]  /*c1b0*/  @P1 BRA `(.L_x_589) ;  /* 0xffffffe000201947 */ /* 0x000fec000383ffff */
.L_x_577:
[----:B------:R-:W-:Y:S05]  /*c1c0*/  WARPSYNC.ALL ;  /* 0x0000000000007948 */ /* 0x000fea0003800000 */
[----:B------:R-:W-:Y:S06]  /*c1d0*/  BAR.ARV 0x8, 0x200 ;  /* 0x0208000000007b1d */ /* 0x000fec0000002000 */
[----:B------:R-:W-:Y:S05]  /*c1e0*/  @!P0 BRA `(.L_x_590) ;  /* 0x0000000000048947 */ /* 0x000fea0003800000 */
[----:B------:R-:W-:Y:S01]  /*c1f0*/  BPT.TRAP 0x1 ;  /* 0x000000040000795c */ /* 0x000fe20000300000 */
.L_x_590:
[----:B------:R-:W-:Y:S02]  /*c200*/  LEA R12, R155, R18, 0x3 ;  /* 0x000000129b0c7211 */ /* 0x000fe400078e18ff */
[----:B------:R-:W-:-:S04]  /*c210*/  SHF.L.U32 R5, R157, 0x1f, RZ ;  /* 0x0000001f9d057819 */ /* 0x000fc800000006ff */
[----:B------:R0:W1:Y:S01]  /*c220*/  SYNCS.PHASECHK.TRANS64.TRYWAIT P1, [R12+URZ+0x16850], R5 ;  /* 0x016850050c0075a7 */ /* 0x000062000802017f */
[----:B------:R-:W-:Y:S05]  /*c230*/  @!P0 BRA `(.L_x_591) ;  /* 0x0000000000048947 */ /* 0x000fea0003800000 */
[----:B------:R-:W-:Y:S01]  /*c240*/  BPT.TRAP 0x1 ;  /* 0x000000040000795c */ /* 0x000fe20000300000 */
.L_x_591:
[----:B------:R-:W-:-:S05]  /*c250*/  VIADD R18, R18, 0x400 ;  /* 0x0000040012127836 */ /* 0x000fca0000000000 */
[----:B------:R-:W-:-:S04]  /*c260*/  SHF.R.U32.HI R18, RZ, 0x4, R18 ;  /* 0x00000004ff127819 */ /* 0x000fc80000011612 */
[----:B------:R-:W-:Y:S01]  /*c270*/  LOP3.LUT R18, R18, 0x3fff, RZ, 0xc0, !PT ;  /* 0x00003fff12127812 */ /* 0x000fe200078ec0ff */
[----:B-1----:R-:W-:Y:S06]  /*c280*/  @P1 BRA `(.L_x_592) ;  /* 0x0000000000081947 */ /* 0x002fec0003800000 */
[----:B------:R-:W1:Y:S02]  /*c290*/  SYNCS.PHASECHK.TRANS64.TRYWAIT P1, [R12+URZ+0x16850], R5 ;  /* 0x016850050c0075a7 */ /* 0x000e64000802017f */
[----:B-1----:R-:W-:Y:S05]  /*c2a0*/  @!P1 BRA `(.L_x_593) ;  /* 0x0000009400d49947 */ /* 0x002fea0003800000 */
.L_x_592:
[----:B------:R-:W-:Y:S01]  /*c2b0*/  IMAD R8, R155, 0x400, R18 ;  /* 0x000004009b087824 */ /* 0x000fe200078e0212 */
[----:B------:R-:W-:Y:S05]  /*c2c0*/  WARPSYNC.ALL ;  /* 0x0000000000007948 */ /* 0x000fea0003800000 */
[----:B------:R-:W-:Y:S01]  /*c2d0*/  IMAD.MOV.U32 R9, RZ, RZ, 0x40000040 ;  /* 0x40000040ff097424 */ /* 0x000fe200078e00ff */
[C---:B------:R-:W-:Y:S01]  /*c2e0*/  R2UR UR6, R8.reuse ;  /* 0x00000000080672ca */ /* 0x040fe200000e0000 */
[----:B------:R-:W-:Y:S01]  /*c2f0*/  WARPGROUP.ARRIVE ;  /* 0x00000000000079c5 */ /* 0x000fe20000000000 */
[----:B------:R-:W-:Y:S01]  /*c300*/  IMAD.MOV.U32 R11, RZ, RZ, 0x40000040 ;  /* 0x40000040ff0b7424 */ /* 0x000fe200078e00ff */
[----:B------:R-:W-:Y:S01]  /*c310*/  IADD3 R10, R8, 0x80, RZ ;  /* 0x00000080080a7810 */ /* 0x000fe20007ffe0ff */
[----:B01----:R-:W0:Y:S01]  /*c320*/  SHFL.BFLY PT, R5, R6, 0x2, 0x1f ;  /* 0x0c401f0006057f89 */ /* 0x003e2200000e0000 */
[----:B------:R-:W-:Y:S01]  /*c330*/  R2UR UR7, R9 ;  /* 0x00000000090772ca */ /* 0x000fe200000e0000 */
[----:B------:R-:W-:-:S02]  /*c340*/  IMAD.MOV.U32 R9, RZ, RZ, 0x40000040 ;  /* 0x40000040ff097424 */ /* 0x000fc400078e00ff */
[----:B------:R-:W-:Y:S02]  /*c350*/  IMAD.MOV.U32 R26, RZ, RZ, RZ ;  /* 0x000000ffff1a7224 */ /* 0x000fe400078e00ff */
[----:B------:R-:W-:-:S08]  /*c360*/  IMAD.MOV.U32 R28, RZ, RZ, -0x800000 ;  /* 0xff800000ff1c7424 */ /* 0x000fd000078e00ff */
[----:B------:R-:W-:Y:S01]  /*c370*/  HGMMA.64x64x16.F32 R88, R148, gdesc[UR4].tnspB, R88, gsb0 ;  /* 0x40e0000494587df0 */ /* 0x000fe20008000858 */
[----:B------:R-:W-:Y:S01]  /*c380*/  R2UR UR6, R10 ;  /* 0x000000000a0672ca */ /* 0x000fe200000e0000 */
[----:B------:R-:W-:Y:S01]  /*c390*/  VIADD R10, R8, 0x100 ;  /* 0x00000100080a7836 */ /* 0x000fe20000000000 */
[----:B------:R-:W-:Y:S01]  /*c3a0*/  R2UR UR7, R11 ;  /* 0x000000000b0772ca */ /* 0x000fe200000e0000 */
[----:B------:R-:W-:Y:S02]  /*c3b0*/  IMAD.MOV.U32 R11, RZ, RZ, 0x40000040 ;  /* 0x40000040ff0b7424 */ /* 0x000fe400078e00ff */
[----:B0-----:R-:W-:Y:S01]  /*c3c0*/  FADD.FTZ R7, R5, R6 ;  /* 0x0000000605077221 */ /* 0x001fe20000010000 */
[----:B------:R-:W-:Y:S02]  /*c3d0*/  WARPGROUP.DEPBAR.LE gsb0, 0x0 ;  /* 0x00008000000079c5 */ /* 0x000fe40000010000 */
[----:B------:R-:W-:-:S07]  /*c3e0*/  WARPGROUP.ARRIVE ;  /* 0x00000000000079c5 */ /* 0x000fce0000000000 */
        /* <DEDUP_REMOVED lines=23> */
[C---:B------:R-:W-:Y:S01]  /*c560*/  VIADD R10, R8.reuse, 0x300 ;  /* 0x00000300080a7836 */ /* 0x040fe20000000000 */
[----:B------:R-:W-:Y:S01]  /*c570*/  R2UR UR7, R11 ;  /* 0x000000000b0772ca */ /* 0x000fe200000e0000 */
[----:B------:R-:W-:Y:S01]  /*c580*/  IMAD.MOV.U32 R11, RZ, RZ, 0x40000040 ;  /* 0x40000040ff0b7424 */ /* 0x000fe200078e00ff */
[----:B------:R-:W-:Y:S01]  /*c590*/  IADD3 R8, R8, 0x380, RZ ;  /* 0x0000038008087810 */ /* 0x000fe20007ffe0ff */
[----:B------:R-:W-:Y:S02]  /*c5a0*/  WARPGROUP.DEPBAR.LE gsb0, 0x0 ;  /* 0x00008000000079c5 */ /* 0x000fe40000010000 */
[----:B------:R-:W-:-:S08]  /*c5b0*/  WARPGROUP.ARRIVE ;  /* 0x00000000000079c5 */ /* 0x000fd00000000000 */
[----:B------:R-:W-:Y:S01]  /*c5c0*/  HGMMA.64x64x16.F32 R88, R136, gdesc[UR4].tnspB, R88, gsb0 ;  /* 0x40e0000488587df0 */ /* 0x000fe20008000858 */
[----:B------:R-:W-:Y:S02]  /*c5d0*/  R2UR UR6, R10 ;  /* 0x000000000a0672ca */ /* 0x000fe400000e0000 */
[----:B------:R-:W-:Y:S01]  /*c5e0*/  R2UR UR7, R11 ;  /* 0x000000000b0772ca */ /* 0x000fe200000e0000 */
[----:B------:R-:W0:Y:S02]  /*c5f0*/  SHFL.BFLY PT, R10, R3, 0x2, 0x1f ;  /* 0x0c401f00030a7f89 */ /* 0x000e2400000e0000 */
[----:B0-----:R-:W-:Y:S01]  /*c600*/  FADD.FTZ R10, R10, R3 ;  /* 0x000000030a0a7221 */ /* 0x001fe20000010000 */
[----:B------:R-:W-:-:S04]  /*c610*/  IMAD.MOV.U32 R3, RZ, RZ, -0x800000 ;  /* 0xff800000ff037424 */ /* 0x000fc800078e00ff */
[----:B------:R-:W0:Y:S02]  /*c620*/  SHFL.BFLY PT, R5, R10, 0x1, 0x1f ;  /* 0x0c201f000a057f89 */ /* 0x000e2400000e0000 */
[----:B0-----:R-:W-:Y:S01]  /*c630*/  FADD.FTZ R11, R10, R5 ;  /* 0x000000050a0b7221 */ /* 0x001fe20000010000 */
[----:B------:R-:W-:Y:S01]  /*c640*/  MOV R5, UR4 ;  /* 0x0000000400057c02 */ /* 0x000fe20008000f00 */
[----:B------:R-:W-:-:S03]  /*c650*/  IMAD.U32 R10, RZ, RZ, UR4 ;  /* 0x00000004ff0a7e24 */ /* 0x000fc6000f8e00ff */
[----:B------:R-:W-:-:S13]  /*c660*/  FSETP.NE.FTZ.AND P1, PT, R11, RZ, PT ;  /* 0x000000ff0b00720b */ /* 0x000fda0003f35000 */
[----:B------:R-:W0:Y:S01]  /*c670*/  @P1 MUFU.LG2 R6, R11 ;  /* 0x0000000b00061308 */ /* 0x000e220000000c00 */
[----:B------:R-:W-:Y:S01]  /*c680*/  @P1 FMUL.FTZ R5, R5, 0.69314718246459960938 ;  /* 0x3f31721805051820 */ /* 0x000fe20000410000 */
[----:B------:R-:W-:Y:S02]  /*c690*/  WARPGROUP.DEPBAR.LE gsb0, 0x0 ;  /* 0x00008000000079c5 */ /* 0x000fe40000010000 */
[----:B------:R-:W-:-:S04]  /*c6a0*/  WARPGROUP.ARRIVE ;  /* 0x00000000000079c5 */ /* 0x000fc80000000000 */
[----:B------:R-:W-:Y:S02]  /*c6b0*/  @P1 MUFU.RCP R26, R11 ;  /* 0x0000000b001a1308 */ /* 0x000fe40000001000 */
[----:B------:R-:W-:Y:S01]  /*c6c0*/  HGMMA.64x64x16.F32 R88, R140, gdesc[UR4].tnspB, R88, gsb0 ;  /* 0x40e000048c587df0 */ /* 0x000fe20008000858 */
[----:B------:R-:W-:Y:S02]  /*c6d0*/  R2UR UR6, R8 ;  /* 0x00000000080672ca */ /* 0x000fe400000e0000 */
[----:B------:R-:W-:Y:S01]  /*c6e0*/  R2UR UR7, R9 ;  /* 0x00000000090772ca */ /* 0x000fe200000e0000 */
[----:B------:R-:W1:Y:S01]  /*c6f0*/  SHFL.BFLY PT, R8, R7, 0x1, 0x1f ;  /* 0x0c201f0007087f89 */ /* 0x000e6200000e0000 */
[----:B0-----:R-:W-:-:S04]  /*c700*/  @P1 FMUL.FTZ R6, R6, 0.69314718246459960938 ;  /* 0x3f31721806061820 */ /* 0x001fc80000410000 */
[----:B------:R-:W-:Y:S01]  /*c710*/  @P1 FFMA.FTZ R28, R5, R0, R6 ;  /* 0x00000000051c1223 */ /* 0x000fe20000010006 */
[----:B-1----:R-:W-:Y:S01]  /*c720*/  FADD.FTZ R13, R7, R8 ;  /* 0x00000008070d7221 */ /* 0x002fe20000010000 */
[----:B------:R-:W-:-:S04]  /*c730*/  IMAD.MOV.U32 R8, RZ, RZ, RZ ;  /* 0x000000ffff087224 */ /* 0x000fc800078e00ff */
[----:B------:R-:W-:-:S13]  /*c740*/  FSETP.NE.FTZ.AND P2, PT, R13, RZ, PT ;  /* 0x000000ff0d00720b */ /* 0x000fda0003f55000 */
[----:B------:R-:W0:Y:S01]  /*c750*/  @P2 MUFU.LG2 R9, R13 ;  /* 0x0000000d00092308 */ /* 0x000e220000000c00 */
[----:B------:R-:W-:-:S07]  /*c760*/  @P2 FMUL.FTZ R10, R10, 0.69314718246459960938 ;  /* 0x3f3172180a0a2820 */ /* 0x000fce0000410000 */
[----:B------:R1:W2:Y:S01]  /*c770*/  @P2 MUFU.RCP R8, R13 ;  /* 0x0000000d00082308 */ /* 0x0002a20000001000 */
[----:B0-----:R-:W-:-:S04]  /*c780*/  @P2 FMUL.FTZ R9, R9, 0.69314718246459960938 ;  /* 0x3f31721809092820 */ /* 0x001fc80000410000 */
[----:B------:R-:W-:Y:S01]  /*c790*/  @P2 FFMA.FTZ R3, R10, R4, R9 ;  /* 0x000000040a032223 */ /* 0x000fe20000010009 */
[----:B------:R-:W-:Y:S02]  /*c7a0*/  WARPGROUP.DEPBAR.LE gsb0, 0x0 ;  /* 0x00008000000079c5 */ /* 0x000fe40000010000 */
[----:B------:R-:W-:-:S06]  /*c7b0*/  WARPGROUP.ARRIVE ;  /* 0x00000000000079c5 */ /* 0x000fcc0000000000 */
[----:B------:R-:W-:Y:S03]  /*c7c0*/  HGMMA.64x64x16.F32 R88, R144, gdesc[UR4].tnspB, R88, gsb0 ;  /* 0x40e0000490587df0 */ /* 0x000fe60008000858 */
[----:B------:R-:W-:Y:S02]  /*c7d0*/  WARPGROUP.DEPBAR.LE gsb0, 0x0 ;  /* 0x00008000000079c5 */ /* 0x000fe40000010000 */
[----:B-12---:R-:W-:Y:S05]  /*c7e0*/  @!P0 BRA `(.L_x_594) ;  /* 0x0000000000048947 */ /* 0x006fea0003800000 */
[----:B------:R-:W-:Y:S01]  /*c7f0*/  BPT.TRAP 0x1 ;  /* 0x000000040000795c */ /* 0x000fe20000300000 */
.L_x_594:
[----:B------:R-:W-:Y:S01]  /*c800*/  VIADD R155, R155, 0x1 ;  /* 0x000000019b9b7836 */ /* 0x000fe20000000000 */
[----:B------:R-:W-:Y:S01]  /*c810*/  IADD3 R0, R12, 0x16860, RZ ;  /* 0x000168600c007810 */ /* 0x000fe20007ffe0ff */
[----:B------:R-:W-:Y:S02]  /*c820*/  IMAD.U32 R5, RZ, RZ, UR38 ;  /* 0x00000026ff057e24 */ /* 0x000fe4000f8e00ff */
[-C--:B------:R-:W-:Y:S01]  /*c830*/  FMUL.FTZ R55, R88, R26.reuse ;  /* 0x0000001a58377220 */ /* 0x080fe20000410000 */
[-C--:B------:R-:W-:Y:S01]  /*c840*/  FMUL.FTZ R12, R89, R26.reuse ;  /* 0x0000001a590c7220 */ /* 0x080fe20000410000 */
[----:B------:R-:W-:Y:S01]  /*c850*/  ISETP.NE.AND P0, PT, R155, 0x2, PT ;  /* 0x000000029b00780c */ /* 0x000fe20003f05270 */
[-C--:B------:R-:W-:Y:S01]  /*c860*/  FMUL.FTZ R53, R92, R26.reuse ;  /* 0x0000001a5c357220 */ /* 0x080fe20000410000 */
[----:B------:R-:W-:Y:S01]  /*c870*/  PRMT R0, R5, 0x654, R0 ;  /* 0x0000065405007816 */ /* 0x000fe20000000000 */
[-C--:B------:R-:W-:Y:S01]  /*c880*/  FMUL.FTZ R14, R93, R26.reuse ;  /* 0x0000001a5d0e7220 */ /* 0x080fe20000410000 */
[----:B------:R-:W-:Y:S01]  /*c890*/  SEL R4, RZ, 0x1, P0 ;  /* 0x00000001ff047807 */ /* 0x000fe20000000000 */
        /* <DEDUP_REMOVED lines=11> */
[----:B------:R0:W-:Y:S01]  /*c950*/  SYNCS.ARRIVE.TRANS64.RED.A1T0 RZ, [R0+URZ], RZ ;  /* 0x000000ff00ff79a7 */ /* 0x0001e2000810043f */
        /* <DEDUP_REMOVED lines=16> */
[-C--:B0-----:R-:W-:Y:S01]  /*ca60*/  FMUL.FTZ R0, R118, R8.reuse ;  /* 0x0000000876007220 */ /* 0x081fe20000410000 */
[----:B------:R-:W-:Y:S01]  /*ca70*/  FMUL.FTZ R119, R119, R8 ;  /* 0x0000000877777220 */ /* 0x000fe20000410000 */
[----:B------:R-:W-:Y:S01]  /*ca80*/  LOP3.LUT R157, R157, R4, RZ, 0x3c, !PT ;  /* 0x000000049d9d7212 */ /* 0x000fe200078e3cff */
[----:B------:R-:W-:Y:S01]  /*ca90*/  UIADD3 UR37, UR37, 0x1, URZ ;  /* 0x0000000125257890 */ /* 0x000fe2000fffe03f */
[----:B------:R-:W-:-:S11]  /*caa0*/  SEL R155, R155, RZ, P0 ;  /* 0x000000ff9b9b7207 */ /* 0x000fd60000000000 */
.L_x_540:
[----:B------:R-:W-:Y:S05]  /*cab0*/  WARPSYNC.ALL ;  /* 0x0000000000007948 */ /* 0x000fea0003800000 */
[----:B------:R-:W0:Y:S08]  /*cac0*/  S2UR UR38, SR_CgaCtaId ;  /* 0x00000000002679c3 */ /* 0x000e300000008800 */
[----:B------:R-:W-:Y:S06]  /*cad0*/  BAR.SYNC.DEFER_BLOCKING 0x5, 0x200 ;  /* 0x0148000000007b1d */ /* 0x000fec0000010000 */
[----:B------:R-:W-:Y:S01]  /*cae0*/  UMOV UR4, 0x400 ;  /* 0x0000040000047882 */ /* 0x000fe20000000000 */
[----:B------:R-:W-:Y:S01]  /*caf0*/  BSSY B0, `(.L_x_595) ;  /* 0x000019e000007945 */ /* 0x000fe20003800000 */
[----:B0-----:R-:W-:-:S06]  /*cb00*/  ULEA UR4, UR38, UR4, 0x18 ;  /* 0x0000000426047291 */ /* 0x001fcc000f8ec03f */
[----:B------:R-:W-:-:S05]  /*cb10*/  IMAD.U32 R18, RZ, RZ, UR4 ;  /* 0x00000004ff127e24 */ /* 0x000fca000f8e00ff */
[----:B------:R0:W1:Y:S01]  /*cb20*/  LDS.128 R32, [R18+0x168d0] ;  /* 0x0168d00012207984 */ /* 0x0000620000000c00 */
[----:B------:R-:W-:Y:S06]  /*cb30*/  BAR.ARV 0x4, 0x200 ;  /* 0x0108000000007b1d */ /* 0x000fec0000002000 */
[----:B------:R-:W-:Y:S05]  /*cb40*/  @P1 BRA `(.L_x_596) ;  /* 0x0000000c00d81947 */ /* 0x000fea0003800000 */
[----:B------:R-:W2:Y:S04]  /*cb50*/  LDL R4, [R1+0x64] ;  /* 0x0000640001047983 */ /* 0x000ea80000100800 */
[----:B------:R-:W3:Y:S04]  /*cb60*/  LDL.LU R62, [R1+0x2c] ;  /* 0x00002c00013e7983 */ /* 0x000ee80000300800 */
[----:B------:R-:W4:Y:S01]  /*cb70*/  LDL.LU R61, [R1+0x30] ;  /* 0x00003000013d7983 */ /* 0x000f220000300800 */
[----:B------:R-:W0:Y:S01]  /*cb80*/  S2R R5, SR_SWINHI ;  /* 0x0000000000057919 */ /* 0x000e220000002f00 */
[----:B------:R-:W-:Y:S05]  /*cb90*/  WARPSYNC.ALL ;  /* 0x0000000000007948 */ /* 0x000fea0003800000 */
[----:B------:R-:W-:Y:S01]  /*cba0*/  F2FP.F16.F32.PACK_AB R12, R12, R55 ;  /* 0x000000370c0c723e */ /* 0x000fe200000000ff */
[----:B------:R-:W-:Y:S01]  /*cbb0*/  ULDC.64 UR4, c[0x0][0xc00] ;  /* 0x0003000000047ab9 */ /* 0x000fe20000000a00 */
[----:B------:R-:W-:Y:S01]  /*cbc0*/  F2FP.F16.F32.PACK_AB R13, R13, R56 ;  /* 0x000000380d0d723e */ /* 0x000fe200000000ff */
[----:B------:R-:W4:Y:S01]  /*cbd0*/  LDL R60, [R1+0x60] ;  /* 0x00006000013c7983 */ /* 0x000f220000100800 */
[----:B------:R-:W-:-:S02]  /*cbe0*/  F2FP.F16.F32.PACK_AB R14, R14, R53 ;  /* 0x000000350e0e723e */ /* 0x000fc400000000ff */
[----:B------:R-:W-:Y:S01]  /*cbf0*/  F2FP.F16.F32.PACK_AB R15, R15, R54 ;  /* 0x000000360f0f723e */ /* 0x000fe200000000ff */
[----:B------:R-:W4:Y:S01]  /*cc00*/  LDL R58, [R1+0x3c] ;  /* 0x00003c00013a7983 */ /* 0x000f220000100800 */
[----:B------:R-:W-:Y:S02]  /*cc10*/  MOV R20, R18 ;  /* 0x0000001200147202 */ /* 0x000fe40000000f00 */
[----:B0-----:R-:W-:Y:S01]  /*cc20*/  MOV R21, R5 ;  /* 0x0000000500157202 */ /* 0x001fe20000000f00 */
[----:B------:R-:W-:Y:S02]  /*cc30*/  BAR.SYNC.DEFER_BLOCKING 0x1, 0x180 ;  /* 0x0046000000007b1d */ /* 0x000fe40000010000 */
[----:B--2---:R-:W-:-:S03]  /*cc40*/  IMAD.WIDE R10, R4, 0x2, R20 ;  /* 0x00000002040a7825 */ /* 0x004fc600078e0214 */
[C---:B------:R-:W-:Y:S02]  /*cc50*/  IADD3 R25, P2, R10.reuse, 0x20, RZ ;  /* 0x000000200a197810 */ /* 0x040fe40007f5e0ff */
[C---:B------:R-:W-:Y:S02]  /*cc60*/  LOP3.LUT R9, R10.reuse, 0x380, RZ, 0xc0, !PT ;  /* 0x000003800a097812 */ /* 0x040fe400078ec0ff */
[C---:B------:R-:W-:Y:S02]  /*cc70*/  IADD3 R59, P0, R10.reuse, 0x60, RZ ;  /* 0x000000600a3b7810 */ /* 0x040fe40007f1e0ff */
[----:B------:R-:W-:Y:S02]  /*cc80*/  IADD3 R57, P1, R10, 0x40, RZ ;  /* 0x000000400a397810 */ /* 0x000fe40007f3e0ff */
[----:B------:R-:W-:Y:S02]  /*cc90*/  LOP3.LUT R4, R25, 0x380, RZ, 0xc0, !PT ;  /* 0x0000038019047812 */ /* 0x000fe400078ec0ff */
[----:B------:R-:W-:-:S02]  /*cca0*/  SHF.R.U64 R9, R9, 0x3, RZ ;  /* 0x0000000309097819 */ /* 0x000fc400000012ff */
[----:B------:R-:W-:Y:S02]  /*ccb0*/  LOP3.LUT R6, R57, 0x380, RZ, 0xc0, !PT ;  /* 0x0000038039067812 */ /* 0x000fe400078ec0ff */
[----:B-----5:R-:W-:Y:S02]  /*ccc0*/  LOP3.LUT R24, R59, 0x380, RZ, 0xc0, !PT ;  /* 0x000003803b187812 */ /* 0x020fe400078ec0ff */
[----:B------:R-:W-:Y:S02]  /*ccd0*/  SHF.R.U64 R4, R4, 0x3, RZ ;  /* 0x0000000304047819 */ /* 0x000fe400000012ff */
[----:B------:R-:W-:Y:S02]  /*cce0*/  LOP3.LUT R10, R9, R10, RZ, 0x3c, !PT ;  /* 0x0000000a090a7212 */ /* 0x000fe400078e3cff */
[----:B------:R-:W-:Y:S02]  /*ccf0*/  SHF.R.U64 R6, R6, 0x3, RZ ;  /* 0x0000000306067819 */ /* 0x000fe400000012ff */
[----:B------:R-:W-:Y:S01]  /*cd00*/  SHF.R.U64 R24, R24, 0x3, RZ ;  /* 0x0000000318187819 */ /* 0x000fe200000012ff */
[--C-:B------:R-:W-:Y:S01]  /*cd10*/  IMAD.X R7, RZ, RZ, R11.reuse, P1 ;  /* 0x000000ffff077224 */ /* 0x100fe200008e060b */
[----:B------:R-:W-:Y:S01]  /*cd20*/  LOP3.LUT R8, R4, R25, RZ, 0x3c, !PT ;  /* 0x0000001904087212 */ /* 0x000fe200078e3cff */
[----:B------:R-:W-:Y:S01]  /*cd30*/  IMAD.X R9, RZ, RZ, R11, P2 ;  /* 0x000000ffff097224 */ /* 0x000fe200010e060b */
[----:B------:R-:W-:-:S02]  /*cd40*/  IADD3.X R5, RZ, R11, RZ, P0, !PT ;  /* 0x0000000bff057210 */ /* 0x000fc400007fe4ff */
[----:B------:R-:W-:Y:S02]  /*cd50*/  LOP3.LUT R6, R6, R57, RZ, 0x3c, !PT ;  /* 0x0000003906067212 */ /* 0x000fe400078e3cff */
[----:B------:R-:W-:Y:S02]  /*cd60*/  LOP3.LUT R4, R24, R59, RZ, 0x3c, !PT ;  /* 0x0000003b18047212 */ /* 0x000fe400078e3cff */
[----:B------:R-:W-:Y:S02]  /*cd70*/  MOV R10, R10 ;  /* 0x0000000a000a7202 */ /* 0x000fe40000000f00 */
[----:B------:R-:W-:Y:S02]  /*cd80*/  MOV R53, R6 ;  /* 0x0000000600357202 */ /* 0x000fe40000000f00 */
[----:B-1----:R-:W-:Y:S01]  /*cd90*/  MOV R32, R4 ;  /* 0x0000000400207202 */ /* 0x002fe20000000f00 */
[----:B------:R0:W-:Y:S01]  /*cda0*/  STSM.16.M88.4 [R10], R12 ;  /* 0x0000000c0a007844 */ /* 0x0001e20000000200 */
[----:B------:R-:W-:-:S02]  /*cdb0*/  ISETP.NE.U32.AND P0, PT, RZ, UR4, PT ;  /* 0x00000004ff007c0c */ /* 0x000fc4000bf05070 */
[----:B---3--:R-:W-:Y:S02]  /*cdc0*/  IADD3 R24, P1, R62, UR4, RZ ;  /* 0x000000043e187c10 */ /* 0x008fe4000ff3e0ff */
[----:B------:R-:W-:Y:S02]  /*cdd0*/  MOV R54, R8 ;  /* 0x0000000800367202 */ /* 0x000fe40000000f00 */
[----:B------:R-:W-:Y:S02]  /*cde0*/  F2FP.F16.F32.PACK_AB R4, R51, R52 ;  /* 0x000000343304723e */ /* 0x000fe400000000ff */
[----:B------:R-:W-:Y:S02]  /*cdf0*/  F2FP.F16.F32.PACK_AB R5, R49, R50 ;  /* 0x000000323105723e */ /* 0x000fe400000000ff */
[----:B------:R-:W-:Y:S02]  /*ce00*/  F2FP.F16.F32.PACK_AB R6, R47, R48 ;  /* 0x000000302f06723e */ /* 0x000fe400000000ff */
[----:B------:R-:W-:-:S02]  /*ce10*/  F2FP.F16.F32.PACK_AB R7, R45, R46 ;  /* 0x0000002e2d07723e */ /* 0x000fc400000000ff */
[----:B------:R-:W-:Y:S02]  /*ce20*/  F2FP.F16.F32.PACK_AB R8, R43, R44 ;  /* 0x0000002c2b08723e */ /* 0x000fe400000000ff */
[----:B------:R-:W-:Y:S02]  /*ce30*/  F2FP.F16.F32.PACK_AB R9, R41, R42 ;  /* 0x0000002a2909723e */ /* 0x000fe400000000ff */
[----:B0-----:R-:W-:Y:S02]  /*ce40*/  F2FP.F16.F32.PACK_AB R10, R39, R40 ;  /* 0x00000028270a723e */ /* 0x001fe400000000ff */
[----:B------:R-:W-:Y:S02]  /*ce50*/  F2FP.F16.F32.PACK_AB R11, R37, R38 ;  /* 0x00000026250b723e */ /* 0x000fe400000000ff */
[----:B------:R-:W-:Y:S02]  /*ce60*/  F2FP.F16.F32.PACK_AB R12, R31, R36 ;  /* 0x000000241f0c723e */ /* 0x000fe400000000ff */
[----:B------:R-:W-:-:S02]  /*ce70*/  F2FP.F16.F32.PACK_AB R13, R29, R30 ;  /* 0x0000001e1d0d723e */ /* 0x000fc400000000ff */
[----:B------:R-:W-:Y:S02]  /*ce80*/  F2FP.F16.F32.PACK_AB R14, R26, R27 ;  /* 0x0000001b1a0e723e */ /* 0x000fe400000000ff */
[----:B------:R-:W-:Y:S02]  /*ce90*/  F2FP.F16.F32.PACK_AB R15, R119, R0 ;  /* 0x00000000770f723e */ /* 0x000fe400000000ff */
[----:B------:R-:W-:Y:S02]  /*cea0*/  ISETP.NE.AND.EX P0, PT, RZ, UR5, PT, P0 ;  /* 0x00000005ff007c0c */ /* 0x000fe4000bf05300 */
[----:B----4-:R-:W-:Y:S01]  /*ceb0*/  IADD3.X R25, R61, UR5, RZ, P1, !PT ;  /* 0x000000053d197c10 */ /* 0x010fe20008ffe4ff */
[----:B------:R-:W-:Y:S01]  /*cec0*/  ULDC.64 UR4, c[0x0][0xc08] ;  /* 0x0003020000047ab9 */ /* 0x000fe20000000a00 */
[----:B------:R0:W-:Y:S01]  /*ced0*/  STSM.16.M88.4 [R54], R4 ;  /* 0x0000000436007844 */ /* 0x0001e20000000200 */
[----:B------:R-:W-:Y:S01]  /*cee0*/  ISETP.NE.U32.AND P1, PT, RZ, UR4, PT ;  /* 0x00000004ff007c0c */ /* 0x000fe2000bf25070 */
[----:B------:R-:W-:Y:S01]  /*cef0*/  IMAD.MOV.U32 R30, RZ, RZ, RZ ;  /* 0x000000ffff1e7224 */ /* 0x000fe200078e00ff */
[----:B------:R-:W1:Y:S01]  /*cf00*/  LDC R0, c[0x0][0xbe8] ;  /* 0x0002fa00ff007b82 */ /* 0x000e620000000800 */
[----:B------:R2:W-:Y:S01]  /*cf10*/  STSM.16.M88.4 [R53], R8 ;  /* 0x0000000835007844 */ /* 0x0005e20000000200 */
[----:B------:R-:W-:-:S03]  /*cf20*/  ISETP.NE.AND.EX P1, PT, RZ, UR5, PT, P1 ;  /* 0x00000005ff007c0c */ /* 0x000fc6000bf25310 */
[----:B------:R3:W-:Y:S03]  /*cf30*/  STSM.16.M88.4 [R32], R12 ;  /* 0x0000000c20007844 */ /* 0x0007e60000000200 */
[----:B------:R-:W-:Y:S07]  /*cf40*/  BAR.SYNC.DEFER_BLOCKING 0x1, 0x180 ;  /* 0x0046000000007b1d */ /* 0x000fee0000010000 */
[----:B0-----:R-:W-:Y:S01]  /*cf50*/  @P1 IADD3 R4, P3, R62, UR4, RZ ;  /* 0x000000043e041c10 */ /* 0x001fe2000ff7e0ff */
[----:B------:R-:W-:-:S02]  /*cf60*/  ULDC UR4, c[0x0][0xa88] ;  /* 0x0002a20000047ab9 */ /* 0x000fc40000000800 */
[----:B--2---:R-:W-:Y:S02]  /*cf70*/  MOV R9, UR4 ;  /* 0x0000000400097c02 */ /* 0x004fe40008000f00 */
[----:B------:R-:W-:Y:S01]  /*cf80*/  @P1 IADD3.X R5, R61, UR5, RZ, P3, !PT ;  /* 0x000000053d051c10 */ /* 0x000fe20009ffe4ff */
[----:B------:R0:W5:Y:S04]  /*cf90*/  @P0 LDG.E R30, desc[UR42][R24.64] ;  /* 0x0000002a181e0981 */ /* 0x000168000c1e1900 */
[----:B------:R0:W5:Y:S01]  /*cfa0*/  @P1 LDG.E R9, desc[UR42][R4.64] ;  /* 0x0000002a04091981 */ /* 0x000162000c1e1900 */
[----:B-1----:R-:W-:-:S13]  /*cfb0*/  ISETP.NE.AND P2, PT, R0, 0x1, PT ;  /* 0x000000010000780c */ /* 0x002fda0003f45270 */
[----:B------:R-:W1:Y:S08]  /*cfc0*/  @P2 LDC R6, c[0x0][0xbec] ;  /* 0x0002fb00ff062b82 */ /* 0x000e700000000800 */
[----:B------:R-:W2:Y:S01]  /*cfd0*/  @P2 LDC R27, c[0x0][0xbf0] ;  /* 0x0002fc00ff1b2b82 */ /* 0x000ea20000000800 */
[----:B---3--:R-:W-:Y:S01]  /*cfe0*/  IMAD R15, R58, 0xc0, R60 ;  /* 0x000000c03a0f7824 */ /* 0x008fe200078e023c */
[----:B0-----:R-:W-:Y:S06]  /*cff0*/  @P1 BRA `(.L_x_597) ;  /* 0x0000000000101947 */ /* 0x001fec0003800000 */
[----:B------:R-:W-:Y:S05]  /*d000*/  @!P0 BRA `(.L_x_597) ;  /* 0x00000000000c8947 */ /* 0x000fea0003800000 */
[----:B------:R-:W3:Y:S04]  /*d010*/  LDG.E R4, desc[UR42][R24.64] ;  /* 0x0000002a18047981 */ /* 0x000ee8000c1e1900 */
[----:B-----5:R-:W3:Y:S02]  /*d020*/  LDG.E R9, desc[UR42][R24.64+0x4] ;  /* 0x0000042a18097981 */ /* 0x020ee4000c1e1900 */
[----:B---3--:R-:W-:-:S07]  /*d030*/  IMAD.IADD R9, R9, 0x1, -R4 ;  /* 0x0000000109097824 */ /* 0x008fce00078e0a04 */
.L_x_597:
[----:B------:R-:W3:Y:S01]  /*d040*/  LDL.LU R10, [R1+0x44] ;  /* 0x00004400010a7983 */ /* 0x000ee20000300800 */
[----:B-1----:R-:W-:Y:S01]  /*d050*/  @P2 IMAD.HI.U32 R4, R15, R6, RZ ;  /* 0x000000060f042227 */ /* 0x002fe200078e00ff */
[----:B------:R-:W-:Y:S01]  /*d060*/  ULDC.64 UR4, c[0x0][0xb90] ;  /* 0x0002e40000047ab9 */ /* 0x000fe20000000a00 */
[----:B-----5:R-:W-:Y:S01]  /*d070*/  SHF.R.S32.HI R31, RZ, 0x1f, R30 ;  /* 0x0000001fff1f7819 */ /* 0x020fe2000001141e */
[----:B------:R-:W4:Y:S01]  /*d080*/  LDL.LU R8, [R1+0x38] ;  /* 0x0000380001087983 */ /* 0x000f220000300800 */
[----:B------:R-:W0:Y:S01]  /*d090*/  S2R R24, SR_TID.X ;  /* 0x0000000000187919 */ /* 0x000e220000002100 */
[----:B------:R-:W-:Y:S01]  /*d0a0*/  IMAD.MOV.U32 R7, RZ, RZ, R15 ;  /* 0x000000ffff077224 */ /* 0x000fe200078e000f */
[----:B------:R-:W1:Y:S01]  /*d0b0*/  @P2 LDC R41, c[0x0][0xbec] ;  /* 0x0002fb00ff292b82 */ /* 0x000e620000000800 */
[----:B------:R-:W4:Y:S04]  /*d0c0*/  LDL.LU R42, [R1+0x28] ;  /* 0x00002800012a7983 */ /* 0x000f280000300800 */
[----:B------:R-:W4:Y:S04]  /*d0d0*/  LDL R12, [R1+0x58] ;  /* 0x00005800010c7983 */ /* 0x000f280000100800 */
[----:B------:R-:W4:Y:S01]  /*d0e0*/  LDL R40, [R1+0x40] ;  /* 0x0000400001287983 */ /* 0x000f220000100800 */
[----:B--2---:R-:W-:-:S05]  /*d0f0*/  @P2 SHF.R.U32.HI R7, RZ, R27, R4 ;  /* 0x0000001bff072219 */ /* 0x004fca0000011604 */
[----:B------:R-:W-:Y:S01]  /*d100*/  IMAD.MOV R13, RZ, RZ, -R7 ;  /* 0x000000ffff0d7224 */ /* 0x000fe200078e0a07 */
[C---:B0-----:R-:W-:Y:S01]  /*d110*/  IADD3 R25, R24.reuse, -0x80, RZ ;  /* 0xffffff8018197810 */ /* 0x041fe20007ffe0ff */
[----:B------:R-:W-:-:S03]  /*d120*/  VIADD R44, R24, 0xffffff80 ;  /* 0xffffff80182c7836 */ /* 0x000fc60000000000 */
[----:B------:R-:W-:-:S04]  /*d130*/  SHF.R.S32.HI R24, RZ, 0x1f, R25 ;  /* 0x0000001fff187819 */ /* 0x000fc80000011419 */
[----:B------:R-:W-:Y:S02]  /*d140*/  LEA.HI R24, R24, R25, RZ, 0x7 ;  /* 0x0000001918187211 */ /* 0x000fe400078f38ff */
[----:B------:R-:W-:Y:S02]  /*d150*/  SHF.R.S32.HI R38, RZ, 0x1f, R44 ;  /* 0x0000001fff267819 */ /* 0x000fe4000001142c */
[----:B------:R-:W-:Y:S02]  /*d160*/  LOP3.LUT R24, R24, 0xffffff80, RZ, 0xc0, !PT ;  /* 0xffffff8018187812 */ /* 0x000fe400078ec0ff */
[----:B------:R-:W-:-:S03]  /*d170*/  LEA.HI R38, R38, R44, RZ, 0x3 ;  /* 0x0000002c26267211 */ /* 0x000fc600078f18ff */
[----:B------:R-:W-:Y:S01]  /*d180*/  IMAD.IADD R24, R25, 0x1, -R24 ;  /* 0x0000000119187824 */ /* 0x000fe200078e0a18 */
[----:B------:R-:W-:Y:S01]  /*d190*/  SHF.R.S32.HI R38, RZ, 0x3, R38 ;  /* 0x00000003ff267819 */ /* 0x000fe20000011426 */
[----:B------:R-:W-:Y:S01]  /*d1a0*/  IMAD R39, R9, R0, RZ ;  /* 0x0000000009277224 */ /* 0x000fe200078e02ff */
[----:B---3--:R-:W-:Y:S02]  /*d1b0*/  SEL R32, R10, RZ, !P0 ;  /* 0x000000ff0a207207 */ /* 0x008fe40004000000 */
[----:B----4-:R-:W-:Y:S02]  /*d1c0*/  SEL R37, R8, RZ, !P0 ;  /* 0x000000ff08257207 */ /* 0x010fe40004000000 */
[----:B------:R-:W-:Y:S01]  /*d1d0*/  SHF.R.S32.HI R36, RZ, 0x1f, R42 ;  /* 0x0000001fff247819 */ /* 0x000fe2000001142a */
[----:B------:R-:W-:-:S04]  /*d1e0*/  IMAD.WIDE.U32 R4, R42, UR4, R30 ;  /* 0x000000042a047c25 */ /* 0x000fc8000f8e001e */
[----:B------:R-:W-:-:S04]  /*d1f0*/  IMAD R6, R36, UR4, RZ ;  /* 0x0000000424067c24 */ /* 0x000fc8000f8e02ff */
[----:B------:R-:W-:Y:S01]  /*d200*/  IMAD R11, R42, UR5, R6 ;  /* 0x000000052a0b7c24 */ /* 0x000fe2000f8e0206 */
[----:B------:R-:W-:-:S04]  /*d210*/  ULDC.64 UR4, c[0x0][0xb98] ;  /* 0x0002e60000047ab9 */ /* 0x000fc80000000a00 */
[----:B------:R-:W-:Y:S01]  /*d220*/  IADD3 R5, R5, R11, RZ ;  /* 0x0000000b05057210 */ /* 0x000fe20007ffe0ff */
[----:B------:R-:W-:Y:S02]  /*d230*/  IMAD R11, R0, R13, R15 ;  /* 0x0000000d000b7224 */ /* 0x000fe400078e020f */
[----:B------:R-:W-:Y:S02]  /*d240*/  IMAD R8, R32, UR4, RZ ;  /* 0x0000000420087c24 */ /* 0x000fe4000f8e02ff */
[C---:B------:R-:W-:Y:S01]  /*d250*/  IMAD.WIDE.U32 R4, R37.reuse, UR4, R4 ;  /* 0x0000000425047c25 */ /* 0x040fe2000f8e0004 */
[----:B------:R-:W-:Y:S02]  /*d260*/  SHF.R.S32.HI R6, RZ, 0x1f, R11 ;  /* 0x0000001fff067819 */ /* 0x000fe4000001140b */
[----:B------:R-:W-:Y:S01]  /*d270*/  SHF.R.S32.HI R13, RZ, 0x1f, R7 ;  /* 0x0000001fff0d7819 */ /* 0x000fe20000011407 */
[----:B------:R-:W-:Y:S01]  /*d280*/  IMAD R8, R37, UR5, R8 ;  /* 0x0000000525087c24 */ /* 0x000fe2000f8e0208 */
[----:B------:R-:W-:Y:S01]  /*d290*/  IADD3 R4, P0, R7, R4, RZ ;  /* 0x0000000407047210 */ /* 0x000fe20007f1e0ff */
[----:B------:R-:W-:-:S02]  /*d2a0*/  ULDC.64 UR4, c[0x0][0xb88] ;  /* 0x0002e20000047ab9 */ /* 0x000fc40000000a00 */
[----:B------:R-:W-:Y:S01]  /*d2b0*/  IMAD R6, R6, UR4, RZ ;  /* 0x0000000406067c24 */ /* 0x000fe2000f8e02ff */
[----:B------:R-:W-:-:S03]  /*d2c0*/  IADD3.X R5, R13, R5, R8, P0, !PT ;  /* 0x000000050d057210 */ /* 0x000fc600007fe408 */
[C---:B------:R-:W-:Y:S02]  /*d2d0*/  IMAD R7, R11.reuse, UR5, R6 ;  /* 0x000000050b077c24 */ /* 0x040fe4000f8e0206 */
[----:B------:R-:W-:Y:S01]  /*d2e0*/  IMAD.WIDE.U32 R4, R11, UR4, R4 ;  /* 0x000000040b047c25 */ /* 0x000fe2000f8e0004 */
[----:B------:R-:W-:-:S03]  /*d2f0*/  ULDC.64 UR4, c[0x0][0xb50] ;  /* 0x0002d40000047ab9 */ /* 0x000fc60000000a00 */
[----:B------:R-:W-:Y:S01]  /*d300*/  IMAD.IADD R5, R5, 0x1, R7 ;  /* 0x0000000105057824 */ /* 0x000fe200078e0207 */
[----:B------:R-:W-:-:S04]  /*d310*/  LEA R10, P0, R4, UR4, 0x2 ;  /* 0x00000004040a7c11 */ /* 0x000fc8000f8010ff */
[----:B------:R-:W-:Y:S01]  /*d320*/  LEA.HI.X R14, R4, UR5, R5, 0x2, P0 ;  /* 0x00000005040e7c11 */ /* 0x000fe200080f1405 */
[----:B------:R-:W-:Y:S01]  /*d330*/  SHFL.IDX PT, R6, R10, 0x1, 0x1c1f ;  /* 0x003c1f000a067f89 */ /* 0x000fe200000e0000 */
[----:B------:R-:W-:Y:S01]  /*d340*/  IMAD R12, R58, 0xc0, R12 ;  /* 0x000000c03a0c7824 */ /* 0x000fe200078e020c */
[----:B------:R-:W-:Y:S02]  /*d350*/  ULDC.64 UR4, c[0x0][0xaa0] ;  /* 0x0002a80000047ab9 */ /* 0x000fe40000000a00 */
[----:B------:R-:W-:Y:S04]  /*d360*/  SHFL.IDX PT, R4, R10, RZ, 0x1c1f ;  /* 0x001c1fff0a047589 */ /* 0x000fe800000e0000 */
[----:B------:R-:W0:Y:S04]  /*d370*/  SHFL.IDX PT, R5, R14, RZ, 0x1c1f ;  /* 0x001c1fff0e057589 */ /* 0x000e2800000e0000 */
[----:B------:R-:W2:Y:S01]  /*d380*/  SHFL.IDX PT, R7, R14, 0x1, 0x1c1f ;  /* 0x003c1f000e077f89 */ /* 0x000ea200000e0000 */
[----:B------:R-:W-:Y:S01]  /*d390*/  LOP3.LUT P0, RZ, R24, 0x3, RZ, 0xc0, !PT ;  /* 0x0000000318ff7812 */ /* 0x000fe2000780c0ff */
[----:B------:R-:W-:-:S02]  /*d3a0*/  VIADD R8, R12, 0x8 ;  /* 0x000000080c087836 */ /* 0x000fc40000000000 */
[----:B------:R-:W-:Y:S01]  /*d3b0*/  IMAD R11, R38, 0x40, R40 ;  /* 0x00000040260b7824 */ /* 0x000fe200078e0228 */
[-C--:B------:R-:W-:Y:S02]  /*d3c0*/  ISETP.GE.OR P1, PT, R12, R39.reuse, P0 ;  /* 0x000000270c00720c */ /* 0x080fe40000726670 */
[----:B------:R-:W-:Y:S01]  /*d3d0*/  ISETP.GE.OR P0, PT, R8, R39, P0 ;  /* 0x000000270800720c */ /* 0x000fe20000706670 */
[----:B------:R-:W-:-:S03]  /*d3e0*/  IMAD.WIDE R20, R11, 0x2, R20 ;  /* 0x000000020b147825 */ /* 0x000fc600078e0214 */
[C---:B------:R-:W-:Y:S02]  /*d3f0*/  IADD3 R13, P3, R20.reuse, 0x1800, RZ ;  /* 0x00001800140d7810 */ /* 0x040fe40007f7e0ff */
[C---:B------:R-:W-:Y:S02]  /*d400*/  IADD3 R25, P4, R20.reuse, 0x3000, RZ ;  /* 0x0000300014197810 */ /* 0x040fe40007f9e0ff */
[C---:B------:R-:W-:Y:S02]  /*d410*/  LOP3.LUT R9, R20.reuse, 0x380, RZ, 0xc0, !PT ;  /* 0x0000038014097812 */ /* 0x040fe400078ec0ff */
[----:B------:R-:W-:Y:S01]  /*d420*/  LOP3.LUT R12, R13, 0x380, RZ, 0xc0, !PT ;  /* 0x000003800d0c7812 */ /* 0x000fe200078ec0ff */
[----:B0-----:R-:W-:Y:S01]  /*d430*/  @!P1 ST.E desc[UR42][R4.64], R28 ;  /* 0x0000001c04009985 */ /* 0x001fe2000c10192a */
[----:B------:R-:W-:Y:S02]  /*d440*/  LOP3.LUT R24, R25, 0x380, RZ, 0xc0, !PT ;  /* 0x0000038019187812 */ /* 0x000fe400078ec0ff */
[----:B------:R-:W-:Y:S01]  /*d450*/  SHF.R.U64 R9, R9, 0x3, RZ ;  /* 0x0000000309097819 */ /* 0x000fe200000012ff */
[----:B--2---:R0:W-:Y:S01]  /*d460*/  @!P0 ST.E desc[UR42][R6.64], R3 ;  /* 0x0000000306008985 */ /* 0x0041e2000c10192a */
[----:B------:R-:W-:-:S02]  /*d470*/  IADD3 R29, P0, R20, 0x4800, RZ ;  /* 0x00004800141d7810 */ /* 0x000fc40007f1e0ff */
[----:B------:R-:W-:Y:S02]  /*d480*/  SHF.R.U64 R12, R12, 0x3, RZ ;  /* 0x000000030c0c7819 */ /* 0x000fe400000012ff */
[----:B------:R-:W-:Y:S02]  /*d490*/  SHF.R.U64 R24, R24, 0x3, RZ ;  /* 0x0000000318187819 */ /* 0x000fe400000012ff */
[----:B------:R-:W-:Y:S02]  /*d4a0*/  LOP3.LUT R8, R9, R20, RZ, 0x3c, !PT ;  /* 0x0000001409087212 */ /* 0x000fe400078e3cff */
[----:B------:R-:W-:Y:S01]  /*d4b0*/  LOP3.LUT R20, R29, 0x380, RZ, 0xc0, !PT ;  /* 0x000003801d147812 */ /* 0x000fe200078ec0ff */
[----:B0-----:R-:W-:Y:S01]  /*d4c0*/  IMAD R3, R31, UR4, RZ ;  /* 0x000000041f037c24 */ /* 0x001fe2000f8e02ff */
[----:B------:R-:W-:Y:S01]  /*d4d0*/  LOP3.LUT R12, R12, R13, RZ, 0x3c, !PT ;  /* 0x0000000d0c0c7212 */ /* 0x000fe200078e3cff */
[--C-:B------:R-:W-:Y:S01]  /*d4e0*/  IMAD.X R13, RZ, RZ, R21.reuse, P3 ;  /* 0x000000ffff0d7224 */ /* 0x100fe200018e0615 */
[----:B------:R-:W-:Y:S01]  /*d4f0*/  LOP3.LUT R24, R24, R25, RZ, 0x3c, !PT ;  /* 0x0000001918187212 */ /* 0x000fe200078e3cff */
[--C-:B------:R-:W-:Y:S01]  /*d500*/  IMAD.MOV.U32 R9, RZ, RZ, R21.reuse ;  /* 0x000000ffff097224 */ /* 0x100fe200078e0015 */
[----:B------:R-:W-:Y:S01]  /*d510*/  IADD3.X R25, RZ, R21, RZ, P4, !PT ;  /* 0x00000015ff197210 */ /* 0x000fe200027fe4ff */
[----:B------:R-:W-:Y:S01]  /*d520*/  IMAD.X R5, RZ, RZ, R21, P0 ;  /* 0x000000ffff057224 */ /* 0x000fe200000e0615 */
[----:B------:R-:W-:Y:S01]  /*d530*/  SHF.R.U64 R4, R20, 0x3, RZ ;  /* 0x0000000314047819 */ /* 0x000fe200000012ff */
[C---:B------:R-:W-:Y:S01]  /*d540*/  IMAD R3, R30.reuse, UR5, R3 ;  /* 0x000000051e037c24 */ /* 0x040fe2000f8e0203 */
[----:B------:R-:W2:Y:S01]  /*d550*/  LD.E.128 R12, desc[UR42][R12.64] ;  /* 0x0000002a0c0c7980 */ /* 0x000ea2000c101d00 */
[----:B------:R-:W-:Y:S01]  /*d560*/  IMAD.WIDE.U32 R20, R30, UR4, RZ ;  /* 0x000000041e147c25 */ /* 0x000fe2000f8e00ff */
[----:B------:R-:W-:Y:S01]  /*d570*/  ULDC.64 UR4, c[0x0][0xae8] ;  /* 0x0002ba0000047ab9 */ /* 0x000fe20000000a00 */
[----:B------:R-:W-:Y:S01]  /*d580*/  SHF.R.S32.HI R43, RZ, 0x1f, R44 ;  /* 0x0000001fff2b7819 */ /* 0x000fe2000001142c */
[----:B------:R-:W3:Y:S01]  /*d590*/  LD.E.128 R8, desc[UR42][R8.64] ;  /* 0x0000002a08087980 */ /* 0x000ee2000c101d00 */
[----:B------:R-:W-:Y:S01]  /*d5a0*/  IMAD R28, R36, UR4, RZ ;  /* 0x00000004241c7c24 */ /* 0x000fe2000f8e02ff */
[----:B------:R-:W-:Y:S01]  /*d5b0*/  IADD3 R21, R21, R3, RZ ;  /* 0x0000000315157210 */ /* 0x000fe20007ffe0ff */
[----:B------:R-:W0:Y:S01]  /*d5c0*/  @P2 LDC R31, c[0x0][0xbf0] ;  /* 0x0002fc00ff1f2b82 */ /* 0x000e220000000800 */
[----:B------:R-:W-:Y:S01]  /*d5d0*/  LOP3.LUT R4, R4, R29, RZ, 0x3c, !PT ;  /* 0x0000001d04047212 */ /* 0x000fe200078e3cff */
[C---:B------:R-:W-:Y:S01]  /*d5e0*/  IMAD R29, R42.reuse, UR5, R28 ;  /* 0x000000052a1d7c24 */ /* 0x040fe2000f8e021c */
[----:B------:R-:W4:Y:S01]  /*d5f0*/  LD.E.128 R24, desc[UR42][R24.64] ;  /* 0x0000002a18187980 */ /* 0x000f22000c101d00 */
[----:B------:R-:W-:Y:S01]  /*d600*/  IMAD.WIDE.U32 R20, R42, UR4, R20 ;  /* 0x000000042a147c25 */ /* 0x000fe2000f8e0014 */
[----:B------:R-:W-:Y:S01]  /*d610*/  LEA.HI R43, R43, R44, RZ, 0x3 ;  /* 0x0000002c2b2b7211 */ /* 0x000fe200078f18ff */
[----:B------:R-:W-:Y:S01]  /*d620*/  ULDC.64 UR4, c[0x0][0xaf0] ;  /* 0x0002bc0000047ab9 */ /* 0x000fe20000000a00 */
[----:B------:R-:W2:Y:S02]  /*d630*/  LDL R42, [R1+0x68] ;  /* 0x00006800012a7983 */ /* 0x000ea40000100800 */
[----:B------:R-:W-:-:S02]  /*d640*/  LOP3.LUT R43, R43, 0xfffffff8, RZ, 0xc0, !PT ;  /* 0xfffffff82b2b7812 */ /* 0x000fc400078ec0ff */
[----:B------:R-:W5:Y:S03]  /*d650*/  LD.E.128 R4, desc[UR42][R4.64] ;  /* 0x0000002a04047980 */ /* 0x000f66000c101d00 */
[----:B------:R-:W-:Y:S01]  /*d660*/  IMAD.IADD R43, R44, 0x1, -R43 ;  /* 0x000000012c2b7824 */ /* 0x000fe200078e0a2b */
[----:B------:R-:W-:Y:S01]  /*d670*/  @!PT LDS RZ, [RZ] ;  /* 0x00000000fffff984 */ /* 0x000fe20000000800 */
[----:B------:R-:W-:Y:S01]  /*d680*/  @!PT LDS RZ, [RZ] ;  /* 0x00000000fffff984 */ /* 0x000fe20000000800 */
[----:B------:R-:W-:Y:S01]  /*d690*/  @!PT LDS RZ, [RZ] ;  /* 0x00000000fffff984 */ /* 0x000fe20000000800 */
[----:B------:R-:W-:Y:S01]  /*d6a0*/  @!PT LDS RZ, [RZ] ;  /* 0x00000000fffff984 */ /* 0x000fe20000000800 */
[----:B------:R1:W-:Y:S06]  /*d6b0*/  MEMBAR.ALL.CTA ;  /* 0x0000000000007992 */ /* 0x0003ec0000008000 */
[----:B-1----:R-:W1:Y:S01]  /*d6c0*/  FENCE.VIEW.ASYNC.S ;  /* 0x00000000000073c6 */ /* 0x002e620000000000 */
[----:B------:R-:W-:-:S04]  /*d6d0*/  IMAD R3, R43, 0x30, R38 ;  /* 0x000000302b037824 */ /* 0x000fc800078e0226 */
[----:B------:R-:W-:-:S04]  /*d6e0*/  IMAD R30, R58, 0xc0, R3 ;  /* 0x000000c03a1e7824 */ /* 0x000fc800078e0203 */
[----:B------:R-:W-:-:S04]  /*d6f0*/  @P2 IMAD.HI.U32 R28, R30, R41, RZ ;  /* 0x000000291e1c2227 */ /* 0x000fc800078e00ff */
[----:B------:R-:W-:Y:S02]  /*d700*/  IMAD.IADD R21, R21, 0x1, R29 ;  /* 0x0000000115157824 */ /* 0x000fe400078e021d */
[----:B------:R-:W-:Y:S01]  /*d710*/  IMAD.MOV.U32 R3, RZ, RZ, R30 ;  /* 0x000000ffff037224 */ /* 0x000fe200078e001e */
[----:B0-----:R-:W-:Y:S01]  /*d720*/  @P2 SHF.R.U32.HI R3, RZ, R31, R28 ;  /* 0x0000001fff032219 */ /* 0x001fe2000001161c */
[----:B------:R-:W-:Y:S02]  /*d730*/  IMAD R29, R32, UR4, RZ ;  /* 0x00000004201d7c24 */ /* 0x000fe4000f8e02ff */
[----:B------:R-:W-:Y:S01]  /*d740*/  IMAD.WIDE.U32 R20, R37, UR4, R20 ;  /* 0x0000000425147c25 */ /* 0x000fe2000f8e0014 */
[----:B------:R-:W-:-:S03]  /*d750*/  SHF.R.S32.HI R28, RZ, 0x1f, R3 ;  /* 0x0000001fff1c7819 */ /* 0x000fc60000011403 */
[----:B------:R-:W-:Y:S01]  /*d760*/  IMAD R29, R37, UR5, R29 ;  /* 0x00000005251d7c24 */ /* 0x000fe2000f8e021d */
[----:B------:R-:W-:Y:S01]  /*d770*/  ULDC.64 UR4, c[0x0][0xae0] ;  /* 0x0002b80000047ab9 */ /* 0x000fe20000000a00 */
[----:B------:R-:W-:-:S03]  /*d780*/  IMAD.MOV R31, RZ, RZ, -R3 ;  /* 0x000000ffff1f7224 */ /* 0x000fc600078e0a03 */
[----:B------:R-:W-:Y:S01]  /*d790*/  IADD3 R21, R21, R29, RZ ;  /* 0x0000001d15157210 */ /* 0x000fe20007ffe0ff */
[----:B------:R-:W-:Y:S02]  /*d7a0*/  IMAD R29, R0, R31, R30 ;  /* 0x0000001f001d7224 */ /* 0x000fe400078e021e */
[----:B------:R-:W-:Y:S02]  /*d7b0*/  IMAD R28, R28, UR4, RZ ;  /* 0x000000041c1c7c24 */ /* 0x000fe4000f8e02ff */
[----:B------:R-:W-:Y:S01]  /*d7c0*/  IMAD.WIDE.U32 R20, R3, UR4, R20 ;  /* 0x0000000403147c25 */ /* 0x000fe2000f8e0014 */
[----:B------:R-:W-:-:S03]  /*d7d0*/  SHF.R.S32.HI R0, RZ, 0x1f, R29 ;  /* 0x0000001fff007819 */ /* 0x000fc6000001141d */
[----:B------:R-:W-:Y:S01]  /*d7e0*/  IMAD R31, R3, UR5, R28 ;  /* 0x00000005031f7c24 */ /* 0x000fe2000f8e021c */
[----:B------:R-:W-:Y:S02]  /*d7f0*/  ULDC.64 UR4, c[0x0][0xad8] ;  /* 0x0002b60000047ab9 */ /* 0x000fe40000000a00 */
[----:B------:R-:W-:Y:S02]  /*d800*/  IMAD R0, R0, UR4, RZ ;  /* 0x0000000400007c24 */ /* 0x000fe4000f8e02ff */
[----:B------:R-:W-:Y:S02]  /*d810*/  IMAD.IADD R21, R21, 0x1, R31 ;  /* 0x0000000115157824 */ /* 0x000fe400078e021f */
[C---:B------:R-:W-:Y:S02]  /*d820*/  IMAD R3, R29.reuse, UR5, R0 ;  /* 0x000000051d037c24 */ /* 0x040fe4000f8e0200 */
[----:B------:R-:W-:Y:S01]  /*d830*/  IMAD.WIDE.U32 R20, R29, UR4, R20 ;  /* 0x000000041d147c25 */ /* 0x000fe2000f8e0014 */
[----:B------:R-:W-:-:S03]  /*d840*/  ULDC.64 UR4, c[0x0][0xa80] ;  /* 0x0002a00000047ab9 */ /* 0x000fc60000000a00 */
[----:B------:R-:W-:Y:S01]  /*d850*/  IMAD.IADD R3, R21, 0x1, R3 ;  /* 0x0000000115037824 */ /* 0x000fe200078e0203 */
[----:B------:R-:W-:Y:S01]  /*d860*/  LEA R32, P0, R20, UR4, 0x1 ;  /* 0x0000000414207c11 */ /* 0x000fe2000f8008ff */
[----:B------:R-:W-:-:S03]  /*d870*/  ULDC UR4, c[0x0][0xac8] ;  /* 0x0002b20000047ab9 */ /* 0x000fc60000000800 */
[----:B------:R-:W-:Y:S02]  /*d880*/  LEA.HI.X R36, R20, UR5, R3, 0x1, P0 ;  /* 0x0000000514247c11 */ /* 0x000fe400080f0c03 */
[----:B-1----:R-:W0:Y:S01]  /*d890*/  SHFL.IDX PT, R20, R32, RZ, 0x181f ;  /* 0x00181fff20147589 */ /* 0x002e2200000e0000 */
[----:B------:R-:W-:-:S03]  /*d8a0*/  IMAD R38, R58, 0xc0, R38 ;  /* 0x000000c03a267824 */ /* 0x000fc600078e0226 */
[----:B------:R-:W1:Y:S01]  /*d8b0*/  SHFL.IDX PT, R28, R32, 0x1, 0x181f ;  /* 0x00381f00201c7f89 */ /* 0x000e6200000e0000 */
[----:B------:R-:W-:-:S03]  /*d8c0*/  ISETP.GE.AND P0, PT, R40, UR4, PT ;  /* 0x0000000428007c0c */ /* 0x000fc6000bf06270 */
[----:B------:R-:W2:Y:S04]  /*d8d0*/  SHFL.IDX PT, R21, R36, RZ, 0x181f ;  /* 0x00181fff24157589 */ /* 0x000ea800000e0000 */
[----:B------:R-:W2:Y:S01]  /*d8e0*/  SHFL.IDX PT, R30, R32, 0x2, 0x181f ;  /* 0x00581f00201e7f89 */ /* 0x000ea200000e0000 */
[----:B------:R-:W-:-:S03]  /*d8f0*/  VIADD R0, R38, 0x30 ;  /* 0x0000003026007836 */ /* 0x000fc60000000000 */
[----:B------:R-:W2:Y:S01]  /*d900*/  SHFL.IDX PT, R29, R36, 0x1, 0x181f ;  /* 0x00381f00241d7f89 */ /* 0x000ea200000e0000 */
[----:B------:R-:W-:-:S03]  /*d910*/  ISETP.GE.OR P3, PT, R38, R39, P0 ;  /* 0x000000272600720c */ /* 0x000fc60000766670 */
[----:B------:R-:W2:Y:S01]  /*d920*/  SHFL.IDX PT, R31, R36, 0x2, 0x181f ;  /* 0x00581f00241f7f89 */ /* 0x000ea200000e0000 */
[----:B------:R-:W-:Y:S02]  /*d930*/  IADD3 R3, R38, 0x60, RZ ;  /* 0x0000006026037810 */ /* 0x000fe40007ffe0ff */
[-C--:B------:R-:W-:Y:S02]  /*d940*/  ISETP.GE.OR P2, PT, R0, R39.reuse, P0 ;  /* 0x000000270000720c */ /* 0x080fe40000746670 */
[----:B------:R-:W-:Y:S01]  /*d950*/  ISETP.GE.OR P1, PT, R3, R39, P0 ;  /* 0x000000270300720c */ /* 0x000fe20000726670 */
[----:B------:R-:W-:-:S04]  /*d960*/  VIADD R0, R18, 0x16820 ;  /* 0x0001682012007836 */ /* 0x000fc80000000000 */
[----:B0-----:R-:W-:Y:S02]  /*d970*/  @!P3 LEA R20, P5, R40, R20, 0x1 ;  /* 0x000000142814b211 */ /* 0x001fe400078a08ff */
[----:B------:R-:W-:-:S04]  /*d980*/  PRMT R0, RZ, 0x654, R0 ;  /* 0x00000654ff007816 */ /* 0x000fc80000000000 */
[----:B-1----:R-:W-:Y:S01]  /*d990*/  @!P2 LEA R28, P4, R40, R28, 0x1 ;  /* 0x0000001c281ca211 */ /* 0x002fe200078808ff */
[----:B------:R0:W-:Y:S02]  /*d9a0*/  SYNCS.ARRIVE.TRANS64.RED.A1T0 RZ, [R0+URZ], RZ ;  /* 0x000000ff00ff79a7 */ /* 0x0001e4000810043f */
[----:B0-----:R-:W-:-:S05]  /*d9b0*/  VIADD R0, R38, 0x90 ;  /* 0x0000009026007836 */ /* 0x001fca0000000000 */
[----:B------:R-:W-:Y:S01]  /*d9c0*/  ISETP.GE.OR P0, PT, R0, R39, P0 ;  /* 0x000000270000720c */ /* 0x000fe20000706670 */
[----:B------:R-:W0:Y:S04]  /*d9d0*/  SHFL.IDX PT, R32, R32, 0x3, 0x181f ;  /* 0x00781f0020207f89 */ /* 0x000e2800000e0000 */
[----:B------:R-:W1:Y:S01]  /*d9e0*/  SHFL.IDX PT, R36, R36, 0x3, 0x181f ;  /* 0x00781f0024247f89 */ /* 0x000e6200000e0000 */
[C-C-:B--2---:R-:W-:Y:S02]  /*d9f0*/  @!P3 LEA.HI.X R21, R40.reuse, R21, R42.reuse, 0x1, P5 ;  /* 0x000000152815b211 */ /* 0x144fe400028f0c2a */
[C---:B------:R-:W-:Y:S02]  /*da00*/  @!P1 LEA R30, P5, R40.reuse, R30, 0x1 ;  /* 0x0000001e281e9211 */ /* 0x040fe400078a08ff */
[----:B------:R-:W-:-:S02]  /*da10*/  @!P2 LEA.HI.X R29, R40, R29, R42, 0x1, P4 ;  /* 0x0000001d281da211 */ /* 0x000fc400020f0c2a */
[----:B------:R-:W-:Y:S01]  /*da20*/  @!P1 LEA.HI.X R31, R40, R31, R42, 0x1, P5 ;  /* 0x0000001f281f9211 */ /* 0x000fe200028f0c2a */
[----:B---3--:R2:W-:Y:S04]  /*da30*/  @!P3 ST.E.128 desc[UR42][R20.64], R8 ;  /* 0x000000081400b985 */ /* 0x0085e8000c101d2a */
[----:B------:R2:W-:Y:S04]  /*da40*/  @!P2 ST.E.128 desc[UR42][R28.64], R12 ;  /* 0x0000000c1c00a985 */ /* 0x0005e8000c101d2a */
[----:B----4-:R2:W-:Y:S01]  /*da50*/  @!P1 ST.E.128 desc[UR42][R30.64], R24 ;  /* 0x000000181e009985 */ /* 0x0105e2000c101d2a */
[----:B01----:R-:W-:Y:S05]  /*da60*/  @P0 BRA `(.L_x_598) ;  /* 0x0000000800980947 */ /* 0x003fea0003800000 */
[----:B--2---:R-:W-:-:S04]  /*da70*/  LEA R8, P0, R40, R32, 0x1 ;  /* 0x0000002028087211 */ /* 0x004fc800078008ff */
[----:B------:R-:W-:-:S05]  /*da80*/  LEA.HI.X R9, R40, R36, R42, 0x1, P0 ;  /* 0x0000002428097211 */ /* 0x000fca00000f0c2a */
[----:B-----5:R0:W-:Y:S01]  /*da90*/  ST.E.128 desc[UR42][R8.64], R4 ;  /* 0x0000000408007985 */ /* 0x0201e2000c101d2a */
[----:B------:R-:W-:Y:S05]  /*daa0*/  BRA `(.L_x_598) ;  /* 0x0000000800887947 */ /* 0x000fea0003800000 */
.L_x_596:
[----:B------:R-:W2:Y:S01]  /*dab0*/  LDL.LU R6, [R1+0x2c] ;  /* 0x00002c0001067983 */ /* 0x000ea20000300800 */
[----:B------:R-:W-:Y:S01]  /*dac0*/  ULDC.64 UR4, c[0x0][0xc00] ;  /* 0x0003000000047ab9 */ /* 0x000fe20000000a00 */
[----:B------:R-:W-:Y:S01]  /*dad0*/  IMAD.MOV.U32 R0, RZ, RZ, RZ ;  /* 0x000000ffff007224 */ /* 0x000fe200078e00ff */
[----:B------:R-:W3:Y:S01]  /*dae0*/  LDC R25, c[0x0][0xbe8] ;  /* 0x0002fa00ff197b82 */ /* 0x000ee20000000800 */
[----:B------:R-:W4:Y:S01]  /*daf0*/  LDL.LU R3, [R1+0x30] ;  /* 0x0000300001037983 */ /* 0x000f220000300800 */
[----:B------:R-:W-:-:S04]  /*db00*/  ISETP.NE.U32.AND P0, PT, RZ, UR4, PT ;  /* 0x00000004ff007c0c */ /* 0x000fc8000bf05070 */
[----:B------:R-:W-:Y:S02]  /*db10*/  ISETP.NE.AND.EX P0, PT, RZ, UR5, PT, P0 ;  /* 0x00000005ff007c0c */ /* 0x000fe4000bf05300 */
[----:B--2---:R-:W-:-:S04]  /*db20*/  IADD3 R4, P1, R6, UR4, RZ ;  /* 0x0000000406047c10 */ /* 0x004fc8000ff3e0ff */
[----:B----4-:R-:W-:Y:S01]  /*db30*/  IADD3.X R5, R3, UR5, RZ, P1, !PT ;  /* 0x0000000503057c10 */ /* 0x010fe20008ffe4ff */
[----:B------:R-:W-:Y:S02]  /*db40*/  ULDC.64 UR4, c[0x0][0xc08] ;  /* 0x0003020000047ab9 */ /* 0x000fe40000000a00 */
[----:B------:R-:W-:-:S04]  /*db50*/  ISETP.NE.U32.AND P1, PT, RZ, UR4, PT ;  /* 0x00000004ff007c0c */ /* 0x000fc8000bf25070 */
[----:B------:R2:W5:Y:S01]  /*db60*/  @P0 LDG.E R0, desc[UR42][R4.64] ;  /* 0x0000002a04000981 */ /* 0x000562000c1e1900 */
[----:B------:R-:W-:Y:S01]  /*db70*/  ISETP.NE.AND.EX P1, PT, RZ, UR5, PT, P1 ;  /* 0x00000005ff007c0c */ /* 0x000fe2000bf25310 */
[----:B------:R-:W4:-:S12]  /*db80*/  S2R R9, SR_TID.X ;  /* 0x0000000000097919 */ /* 0x000f180000002100 */
[----:B------:R-:W-:Y:S01]  /*db90*/  @P1 IADD3 R6, P2, R6, UR4, RZ ;  /* 0x0000000406061c10 */ /* 0x000fe2000ff5e0ff */
[----:B------:R-:W-:Y:S02]  /*dba0*/  ULDC UR4, c[0x0][0xa88] ;  /* 0x0002a20000047ab9 */ /* 0x000fe40000000800 */
[----:B------:R-:W-:Y:S02]  /*dbb0*/  MOV R8, UR4 ;  /* 0x0000000400087c02 */ /* 0x000fe40008000f00 */
[----:B------:R-:W-:-:S05]  /*dbc0*/  @P1 IADD3.X R7, R3, UR5, RZ, P2, !PT ;  /* 0x0000000503071c10 */ /* 0x000fca00097fe4ff */
[----:B------:R2:W5:Y:S01]  /*dbd0*/  @P1 LDG.E R8, desc[UR42][R6.64] ;  /* 0x0000002a06081981 */ /* 0x000562000c1e1900 */
[----:B---3--:R-:W-:Y:S01]  /*dbe0*/  ISETP.NE.AND P2, PT, R25, 0x1, PT ;  /* 0x000000011900780c */ /* 0x008fe20003f45270 */
[----:B----4-:R-:W-:-:S12]  /*dbf0*/  VIADD R26, R9, 0xffffff80 ;  /* 0xffffff80091a7836 */ /* 0x010fd80000000000 */
[----:B------:R-:W3:Y:S01]  /*dc00*/  @P2 LDC R20, c[0x0][0xbec] ;  /* 0x0002fb00ff142b82 */ /* 0x000ee20000000800 */
[----:B------:R-:W-:-:S07]  /*dc10*/  ISETP.GE.AND P3, PT, R26, 0xc0, PT ;  /* 0x000000c01a00780c */ /* 0x000fce0003f66270 */
[----:B------:R-:W4:Y:S01]  /*dc20*/  @P2 LDC R21, c[0x0][0xbf0] ;  /* 0x0002fc00ff152b82 */ /* 0x000f220000000800 */
[----:B--2---:R-:W-:Y:S05]  /*dc30*/  @P1 BRA `(.L_x_599) ;  /* 0x0000000000101947 */ /* 0x004fea0003800000 */
[----:B------:R-:W-:Y:S05]  /*dc40*/  @!P0 BRA `(.L_x_599) ;  /* 0x00000000000c8947 */ /* 0x000fea0003800000 */
[----:B------:R-:W2:Y:S04]  /*dc50*/  LDG.E R3, desc[UR42][R4.64] ;  /* 0x0000002a04037981 */ /* 0x000ea8000c1e1900 */
[----:B-----5:R-:W2:Y:S02]  /*dc60*/  LDG.E R8, desc[UR42][R4.64+0x4] ;  /* 0x0000042a04087981 */ /* 0x020ea4000c1e1900 */
[----:B--2---:R-:W-:-:S07]  /*dc70*/  IMAD.IADD R8, R8, 0x1, -R3 ;  /* 0x0000000108087824 */ /* 0x004fce00078e0a03 */
.L_x_599:
[----:B------:R-:W2:Y:S04]  /*dc80*/  LDL.LU R4, [R1+0x38] ;  /* 0x0000380001047983 */ /* 0x000ea80000300800 */
[----:B------:R-:W3:Y:S04]  /*dc90*/  LDL.LU R3, [R1+0x44] ;  /* 0x0000440001037983 */ /* 0x000ee80000300800 */
[----:B-----5:R-:W4:Y:S04]  /*dca0*/  LDL R24, [R1+0x28] ;  /* 0x0000280001187983 */ /* 0x020f280000100800 */
[----:B------:R0:W5:Y:S01]  /*dcb0*/  LDL R28, [R1+0x3c] ;  /* 0x00003c00011c7983 */ /* 0x0001620000100800 */
[----:B------:R-:W-:Y:S01]  /*dcc0*/  BSSY B1, `(.L_x_600) ;  /* 0x000002d000017945 */ /* 0x000fe20003800000 */
[----:B------:R-:W-:-:S02]  /*dcd0*/  SHF.R.S32.HI R11, RZ, 0x1f, R0 ;  /* 0x0000001fff0b7819 */ /* 0x000fc40000011400 */
[----:B--2---:R-:W-:Y:S02]  /*dce0*/  SEL R13, R4, RZ, !P0 ;  /* 0x000000ff040d7207 */ /* 0x004fe40004000000 */
[----:B---3--:R-:W-:Y:S02]  /*dcf0*/  SEL R12, R3, RZ, !P0 ;  /* 0x000000ff030c7207 */ /* 0x008fe40004000000 */
[----:B----4-:R-:W-:Y:S01]  /*dd00*/  SHF.R.S32.HI R10, RZ, 0x1f, R24 ;  /* 0x0000001fff0a7819 */ /* 0x010fe20000011418 */
[----:B0-----:R-:W-:Y:S06]  /*dd10*/  @P3 BRA `(.L_x_601) ;  /* 0x00000000009c3947 */ /* 0x001fec0003800000 */
[----:B------:R-:W0:Y:S01]  /*dd20*/  LDC R14, c[0x0][0xbe8] ;  /* 0x0002fa00ff0e7b82 */ /* 0x000e220000000800 */
[----:B-----5:R-:W-:-:S04]  /*dd30*/  IMAD R3, R28, 0xc0, R9 ;  /* 0x000000c01c037824 */ /* 0x020fc800078e0209 */
[----:B------:R-:W-:Y:S02]  /*dd40*/  VIADD R9, R3, 0xffffff80 ;  /* 0xffffff8003097836 */ /* 0x000fe40000000000 */
[----:B0-----:R-:W-:-:S05]  /*dd50*/  IMAD R4, R8, R14, RZ ;  /* 0x0000000e08047224 */ /* 0x001fca00078e02ff */
[----:B------:R-:W-:-:S13]  /*dd60*/  ISETP.GE.AND P0, PT, R9, R4, PT ;  /* 0x000000040900720c */ /* 0x000fda0003f06270 */
[----:B------:R-:W-:Y:S05]  /*dd70*/  @P0 BRA `(.L_x_601) ;  /* 0x0000000000840947 */ /* 0x000fea0003800000 */
[----:B------:R-:W-:Y:S01]  /*dd80*/  ISETP.NE.AND P0, PT, R14, 0x1, PT ;  /* 0x000000010e00780c */ /* 0x000fe20003f05270 */
[----:B------:R-:W-:Y:S01]  /*dd90*/  ULDC.64 UR4, c[0x0][0xb90] ;  /* 0x0002e40000047ab9 */ /* 0x000fe20000000a00 */
[----:B------:R-:W-:Y:S01]  /*dda0*/  IMAD.MOV.U32 R4, RZ, RZ, R0 ;  /* 0x000000ffff047224 */ /* 0x000fe200078e0000 */
[----:B------:R-:W-:Y:S01]  /*ddb0*/  MOV R3, R9 ;  /* 0x0000000900037202 */ /* 0x000fe20000000f00 */
[----:B------:R-:W-:Y:S02]  /*ddc0*/  IMAD R7, R10, UR4, RZ ;  /* 0x000000040a077c24 */ /* 0x000fe4000f8e02ff */
[----:B------:R-:W-:Y:S02]  /*ddd0*/  IMAD.MOV.U32 R5, RZ, RZ, R11 ;  /* 0x000000ffff057224 */ /* 0x000fe400078e000b */
[C---:B------:R-:W-:Y:S02]  /*dde0*/  IMAD R7, R24.reuse, UR5, R7 ;  /* 0x0000000518077c24 */ /* 0x040fe4000f8e0207 */
[----:B------:R-:W-:Y:S01]  /*ddf0*/  IMAD.WIDE.U32 R4, R24, UR4, R4 ;  /* 0x0000000418047c25 */ /* 0x000fe2000f8e0004 */
[----:B------:R-:W-:-:S02]  /*de00*/  ULDC.64 UR4, c[0x0][0xb98] ;  /* 0x0002e60000047ab9 */ /* 0x000fc40000000a00 */
[----:B------:R-:W0:Y:S01]  /*de10*/  @P0 LDC R6, c[0x0][0xbec] ;  /* 0x0002fb00ff060b82 */ /* 0x000e220000000800 */
[----:B------:R-:W-:Y:S02]  /*de20*/  IMAD.IADD R5, R5, 0x1, R7 ;  /* 0x0000000105057824 */ /* 0x000fe400078e0207 */
[----:B------:R-:W-:-:S05]  /*de30*/  IMAD.WIDE.U32 R4, R13, UR4, R4 ;  /* 0x000000040d047c25 */ /* 0x000fca000f8e0004 */
[----:B------:R-:W2:Y:S01]  /*de40*/  @P0 LDC R15, c[0x0][0xbf0] ;  /* 0x0002fc00ff0f0b82 */ /* 0x000ea20000000800 */
[----:B0-----:R-:W-:-:S05]  /*de50*/  @P0 IMAD.HI.U32 R6, R9, R6, RZ ;  /* 0x0000000609060227 */ /* 0x001fca00078e00ff */
[----:B--2---:R-:W-:Y:S01]  /*de60*/  @P0 SHF.R.U32.HI R3, RZ, R15, R6 ;  /* 0x0000000fff030219 */ /* 0x004fe20000011606 */
[----:B------:R-:W-:-:S03]  /*de70*/  IMAD R6, R12, UR4, RZ ;  /* 0x000000040c067c24 */ /* 0x000fc6000f8e02ff */
[----:B------:R-:W-:Y:S01]  /*de80*/  IADD3 R7, -R3, RZ, RZ ;  /* 0x000000ff03077210 */ /* 0x000fe20007ffe1ff */
[----:B------:R-:W-:Y:S01]  /*de90*/  IMAD R6, R13, UR5, R6 ;  /* 0x000000050d067c24 */ /* 0x000fe2000f8e0206 */
[----:B------:R-:W-:Y:S01]  /*dea0*/  IADD3 R4, P0, R3, R4, RZ ;  /* 0x0000000403047210 */ /* 0x000fe20007f1e0ff */
[----:B------:R-:W-:Y:S02]  /*deb0*/  ULDC.64 UR4, c[0x0][0xb88] ;  /* 0x0002e20000047ab9 */ /* 0x000fe40000000a00 */
[----:B------:R-:W-:Y:S01]  /*dec0*/  IMAD R7, R14, R7, R9 ;  /* 0x000000070e077224 */ /* 0x000fe200078e0209 */
[----:B------:R-:W-:-:S04]  /*ded0*/  SHF.R.S32.HI R9, RZ, 0x1f, R3 ;  /* 0x0000001fff097819 */ /* 0x000fc80000011403 */
[----:B------:R-:W-:Y:S02]  /*dee0*/  SHF.R.S32.HI R3, RZ, 0x1f, R7 ;  /* 0x0000001fff037819 */ /* 0x000fe40000011407 */
[----:B------:R-:W-:-:S03]  /*def0*/  IADD3.X R5, R9, R5, R6, P0, !PT ;  /* 0x0000000509057210 */ /* 0x000fc600007fe406 */
[----:B------:R-:W-:Y:S02]  /*df00*/  IMAD R6, R3, UR4, RZ ;  /* 0x0000000403067c24 */ /* 0x000fe4000f8e02ff */
[----:B------:R-:W-:-:S04]  /*df10*/  IMAD.WIDE.U32 R4, R7, UR4, R4 ;  /* 0x0000000407047c25 */ /* 0x000fc8000f8e0004 */
[----:B------:R-:W-:Y:S01]  /*df20*/  IMAD R3, R7, UR5, R6 ;  /* 0x0000000507037c24 */ /* 0x000fe2000f8e0206 */
[----:B------:R-:W-:Y:S02]  /*df30*/  ULDC.64 UR4, c[0x0][0xb50] ;  /* 0x0002d40000047ab9 */ /* 0x000fe40000000a00 */
[----:B------:R-:W-:Y:S01]  /*df40*/  LEA R6, P0, R4, UR4, 0x2 ;  /* 0x0000000404067c11 */ /* 0x000fe2000f8010ff */
[----:B------:R-:W-:-:S05]  /*df50*/  IMAD.IADD R3, R5, 0x1, R3 ;  /* 0x0000000105037824 */ /* 0x000fca00078e0203 */
[----:B------:R-:W-:Y:S01]  /*df60*/  LEA.HI.X R7, R4, UR5, R3, 0x2, P0 ;  /* 0x0000000504077c11 */ /* 0x000fe200080f1403 */
[----:B------:R-:W-:-:S05]  /*df70*/  IMAD.MOV.U32 R3, RZ, RZ, -0x800000 ;  /* 0xff800000ff037424 */ /* 0x000fca00078e00ff */
[----:B------:R0:W-:Y:S02]  /*df80*/  STG.E desc[UR42][R6.64], R3 ;  /* 0x0000000306007986 */ /* 0x0001e4000c10192a */
.L_x_601:
[----:B------:R-:W-:Y:S05]  /*df90*/  BSYNC B1 ;  /* 0x0000000000017941 */ /* 0x000fea0003800000 */
.L_x_600:
[----:B0-----:R-:W2:Y:S04]  /*dfa0*/  LDL R6, [R1+0x40] ;  /* 0x0000400001067983 */ /* 0x001ea80000100800 */
[----:B------:R-:W3:Y:S01]  /*dfb0*/  LDL R14, [R1+0x68] ;  /* 0x00006800010e7983 */ /* 0x000ee20000100800 */
[--C-:B------:R-:W-:Y:S01]  /*dfc0*/  SHF.R.S32.HI R7, RZ, 0x1f, R26.reuse ;  /* 0x0000001fff077819 */ /* 0x100fe2000001141a */
[----:B------:R-:W-:Y:S01]  /*dfd0*/  ULDC.64 UR4, c[0x0][0xaa0] ;  /* 0x0002a80000047ab9 */ /* 0x000fe20000000a00 */
[----:B------:R-:W-:Y:S01]  /*dfe0*/  SHF.R.S32.HI R29, RZ, 0x1f, R26 ;  /* 0x0000001fff1d7819 */ /* 0x000fe2000001141a */
[----:B------:R-:W-:Y:S01]  /*dff0*/  IMAD R3, R11, UR4, RZ ;  /* 0x000000040b037c24 */ /* 0x000fe2000f8e02ff */
[-C--:B------:R-:W-:Y:S01]  /*e000*/  LEA.HI R7, R7, R26.reuse, RZ, 0x3 ;  /* 0x0000001a07077211 */ /* 0x080fe200078f18ff */
[C---:B------:R-:W-:Y:S01]  /*e010*/  IMAD.WIDE.U32 R4, R0.reuse, UR4, RZ ;  /* 0x0000000400047c25 */ /* 0x040fe2000f8e00ff */
[----:B------:R-:W-:Y:S01]  /*e020*/  LEA.HI R29, R29, R26, RZ, 0x3 ;  /* 0x0000001a1d1d7211 */ /* 0x000fe200078f18ff */
[----:B------:R-:W-:Y:S01]  /*e030*/  ULDC.64 UR6, c[0x0][0xa80] ;  /* 0x0002a00000067ab9 */ /* 0x000fe20000000a00 */
[----:B------:R-:W-:Y:S01]  /*e040*/  LOP3.LUT R7, R7, 0xfffffff8, RZ, 0xc0, !PT ;  /* 0xfffffff807077812 */ /* 0x000fe200078ec0ff */
[----:B------:R-:W-:Y:S01]  /*e050*/  IMAD R3, R0, UR5, R3 ;  /* 0x0000000500037c24 */ /* 0x000fe2000f8e0203 */
[----:B------:R-:W-:Y:S01]  /*e060*/  SHF.R.S32.HI R29, RZ, 0x3, R29 ;  /* 0x00000003ff1d7819 */ /* 0x000fe2000001141d */
[----:B------:R-:W-:-:S02]  /*e070*/  ULDC.64 UR4, c[0x0][0xae8] ;  /* 0x0002ba0000047ab9 */ /* 0x000fc40000000a00 */
[----:B------:R-:W-:Y:S02]  /*e080*/  IMAD.IADD R7, R26, 0x1, -R7 ;  /* 0x000000011a077824 */ /* 0x000fe400078e0a07 */
[----:B------:R-:W-:Y:S02]  /*e090*/  IMAD.IADD R5, R5, 0x1, R3 ;  /* 0x0000000105057824 */ /* 0x000fe400078e0203 */
[----:B------:R-:W-:Y:S02]  /*e0a0*/  IMAD R0, R7, 0x30, R29 ;  /* 0x0000003007007824 */ /* 0x000fe400078e021d */
[----:B------:R-:W-:-:S04]  /*e0b0*/  IMAD.WIDE.U32 R4, R24, UR4, R4 ;  /* 0x0000000418047c25 */ /* 0x000fc8000f8e0004 */
[----:B-----5:R-:W-:-:S04]  /*e0c0*/  IMAD R9, R28, 0xc0, R0 ;  /* 0x000000c01c097824 */ /* 0x020fc800078e0200 */
[----:B------:R-:W-:-:S04]  /*e0d0*/  @P2 IMAD.HI.U32 R0, R9, R20, RZ ;  /* 0x0000001409002227 */ /* 0x000fc800078e00ff */
[----:B------:R-:W-:Y:S01]  /*e0e0*/  IMAD.MOV.U32 R3, RZ, RZ, R9 ;  /* 0x000000ffff037224 */ /* 0x000fe200078e0009 */
[----:B------:R-:W-:-:S04]  /*e0f0*/  @P2 SHF.R.U32.HI R3, RZ, R21, R0 ;  /* 0x00000015ff032219 */ /* 0x000fc80000011600 */
[----:B------:R-:W-:Y:S02]  /*e100*/  SHF.R.S32.HI R0, RZ, 0x1f, R3 ;  /* 0x0000001fff007819 */ /* 0x000fe40000011403 */
[----:B--2---:R-:W-:Y:S01]  /*e110*/  MOV R26, R6 ;  /* 0x00000006001a7202 */ /* 0x004fe20000000f00 */
[----:B------:R-:W-:Y:S02]  /*e120*/  IMAD R6, R10, UR4, RZ ;  /* 0x000000040a067c24 */ /* 0x000fe4000f8e02ff */
[----:B---3--:R-:W-:Y:S02]  /*e130*/  IMAD.MOV.U32 R27, RZ, RZ, R14 ;  /* 0x000000ffff1b7224 */ /* 0x008fe400078e000e */
[----:B------:R-:W-:Y:S01]  /*e140*/  IMAD R7, R24, UR5, R6 ;  /* 0x0000000518077c24 */ /* 0x000fe2000f8e0206 */
[----:B------:R-:W-:Y:S02]  /*e150*/  ULDC.64 UR4, c[0x0][0xaf0] ;  /* 0x0002bc0000047ab9 */ /* 0x000fe40000000a00 */
[----:B------:R-:W-:-:S02]  /*e160*/  IMAD R6, R12, UR4, RZ ;  /* 0x000000040c067c24 */ /* 0x000fc4000f8e02ff */
[----:B------:R-:W-:Y:S02]  /*e170*/  IADD3 R5, R5, R7, RZ ;  /* 0x0000000705057210 */ /* 0x000fe40007ffe0ff */
[C---:B------:R-:W-:Y:S02]  /*e180*/  IMAD R7, R13.reuse, UR5, R6 ;  /* 0x000000050d077c24 */ /* 0x040fe4000f8e0206 */
[----:B------:R-:W-:Y:S02]  /*e190*/  IMAD.MOV R6, RZ, RZ, -R3 ;  /* 0x000000ffff067224 */ /* 0x000fe400078e0a03 */
[----:B------:R-:W-:Y:S01]  /*e1a0*/  IMAD.WIDE.U32 R4, R13, UR4, R4 ;  /* 0x000000040d047c25 */ /* 0x000fe2000f8e0004 */
[----:B------:R-:W-:-:S03]  /*e1b0*/  ULDC.64 UR4, c[0x0][0xae0] ;  /* 0x0002b80000047ab9 */ /* 0x000fc60000000a00 */
[----:B------:R-:W-:Y:S02]  /*e1c0*/  IMAD.IADD R5, R5, 0x1, R7 ;  /* 0x0000000105057824 */ /* 0x000fe400078e0207 */
[----:B------:R-:W-:Y:S02]  /*e1d0*/  IMAD R0, R0, UR4, RZ ;  /* 0x0000000400007c24 */ /* 0x000fe4000f8e02ff */
[----:B------:R-:W-:Y:S02]  /*e1e0*/  IMAD R7, R25, R6, R9 ;  /* 0x0000000619077224 */ /* 0x000fe400078e0209 */
[C---:B------:R-:W-:Y:S02]  /*e1f0*/  IMAD R9, R3.reuse, UR5, R0 ;  /* 0x0000000503097c24 */ /* 0x040fe4000f8e0200 */
[----:B------:R-:W-:Y:S01]  /*e200*/  IMAD.WIDE.U32 R4, R3, UR4, R4 ;  /* 0x0000000403047c25 */ /* 0x000fe2000f8e0004 */
[----:B------:R-:W-:Y:S01]  /*e210*/  SHF.R.S32.HI R0, RZ, 0x1f, R7 ;  /* 0x0000001fff007819 */ /* 0x000fe20000011407 */
[----:B------:R-:W-:-:S02]  /*e220*/  ULDC.64 UR4, c[0x0][0xad8] ;  /* 0x0002b60000047ab9 */ /* 0x000fc40000000a00 */
[----:B------:R-:W-:Y:S02]  /*e230*/  IMAD.IADD R5, R5, 0x1, R9 ;  /* 0x0000000105057824 */ /* 0x000fe400078e0209 */
[----:B------:R-:W-:Y:S02]  /*e240*/  IMAD R0, R0, UR4, RZ ;  /* 0x0000000400007c24 */ /* 0x000fe4000f8e02ff */
[C---:B------:R-:W-:Y:S01]  /*e250*/  IMAD.WIDE.U32 R20, R7.reuse, UR4, R4 ;  /* 0x0000000407147c25 */ /* 0x040fe2000f8e0004 */
[----:B------:R-:W-:Y:S02]  /*e260*/  ULDC UR4, c[0x0][0xac8] ;  /* 0x0002b20000047ab9 */ /* 0x000fe40000000800 */
[----:B------:R-:W-:Y:S01]  /*e270*/  ISETP.GE.AND P0, PT, R26, UR4, PT ;  /* 0x000000041a007c0c */ /* 0x000fe2000bf06270 */
[----:B------:R-:W-:Y:S01]  /*e280*/  IMAD R3, R7, UR5, R0 ;  /* 0x0000000507037c24 */ /* 0x000fe2000f8e0200 */
[----:B------:R-:W-:Y:S01]  /*e290*/  LEA R7, P1, R20, UR6, 0x1 ;  /* 0x0000000614077c11 */ /* 0x000fe2000f8208ff */
[----:B------:R-:W-:-:S03]  /*e2a0*/  UMOV UR4, 0xffffffff ;  /* 0xffffffff00047882 */ /* 0x000fc60000000000 */
[----:B------:R-:W-:-:S04]  /*e2b0*/  IADD3 R3, R21, R3, RZ ;  /* 0x0000000315037210 */ /* 0x000fc80007ffe0ff */
[----:B------:R-:W-:Y:S01]  /*e2c0*/  LEA.HI.X R20, R20, UR7, R3, 0x1, P1 ;  /* 0x0000000714147c11 */ /* 0x000fe200088f0c03 */
[----:B------:R-:W-:Y:S06]  /*e2d0*/  BRA.DIV UR4, `(.L_x_602) ;  /* 0x0000007604dc7947 */ /* 0x000fec000b800000 */
[----:B------:R-:W0:Y:S01]  /*e2e0*/  SHFL.IDX PT, R3, R7, RZ, 0x181f ;  /* 0x00181fff07037589 */ /* 0x000e2200000e0000 */
[----:B------:R-:W-:Y:S02]  /*e2f0*/  IMAD R21, R8, R25, RZ ;  /* 0x0000001908157224 */ /* 0x000fe400078e02ff */
[----:B------:R-:W-:Y:S01]  /*e300*/  IMAD R24, R28, 0xc0, R29 ;  /* 0x000000c01c187824 */ /* 0x000fe200078e021d */
[----:B------:R-:W2:Y:S03]  /*e310*/  SHFL.IDX PT, R0, R20, RZ, 0x181f ;  /* 0x00181fff14007589 */ /* 0x000ea600000e0000 */
[C---:B------:R-:W-:Y:S01]  /*e320*/  VIADD R8, R24.reuse, 0x30 ;  /* 0x0000003018087836 */ /* 0x040fe20000000000 */
[----:B------:R-:W3:Y:S01]  /*e330*/  SHFL.IDX PT, R5, R7, 0x1, 0x181f ;  /* 0x00381f0007057f89 */ /* 0x000ee200000e0000 */
[C---:B------:R-:W-:Y:S01]  /*e340*/  ISETP.GE.OR P2, PT, R24.reuse, R21, P0 ;  /* 0x000000151800720c */ /* 0x040fe20000746670 */
[----:B------:R-:W-:-:S02]  /*e350*/  VIADD R10, R24, 0x60 ;  /* 0x00000060180a7836 */ /* 0x000fc40000000000 */
[----:B------:R-:W4:Y:S01]  /*e360*/  SHFL.IDX PT, R14, R7, 0x2, 0x181f ;  /* 0x00581f00070e7f89 */ /* 0x000f2200000e0000 */
[-C--:B------:R-:W-:Y:S02]  /*e370*/  ISETP.GE.OR P3, PT, R8, R21.reuse, P0 ;  /* 0x000000150800720c */ /* 0x080fe40000766670 */
[----:B------:R-:W-:Y:S01]  /*e380*/  ISETP.GE.OR P4, PT, R10, R21, P0 ;  /* 0x000000150a00720c */ /* 0x000fe20000786670 */
[----:B------:R-:W5:Y:S04]  /*e390*/  SHFL.IDX PT, R4, R20, 0x1, 0x181f ;  /* 0x00381f0014047f89 */ /* 0x000f6800000e0000 */
[----:B------:R-:W1:Y:S02]  /*e3a0*/  SHFL.IDX PT, R6, R20, 0x2, 0x181f ;  /* 0x00581f0014067f89 */ /* 0x000e6400000e0000 */
[----:B0-----:R-:W-:-:S04]  /*e3b0*/  @!P2 LEA R10, P5, R26, R3, 0x1 ;  /* 0x000000031a0aa211 */ /* 0x001fc800078a08ff */
[C---:B--2---:R-:W-:Y:S02]  /*e3c0*/  @!P2 LEA.HI.X R3, R26.reuse, R0, R27, 0x1, P5 ;  /* 0x000000001a03a211 */ /* 0x044fe400028f0c1b */
[----:B------:R0:W2:Y:S01]  /*e3d0*/  SHFL.IDX PT, R0, R20, 0x3, 0x181f ;  /* 0x00781f0014007f89 */ /* 0x0000a200000e0000 */
[C---:B---3--:R-:W-:Y:S02]  /*e3e0*/  @!P3 LEA R8, P1, R26.reuse, R5, 0x1 ;  /* 0x000000051a08b211 */ /* 0x048fe400078208ff */
[----:B------:R-:W-:Y:S01]  /*e3f0*/  @!P2 IMAD.MOV.U32 R11, RZ, RZ, R3 ;  /* 0x000000ffff0ba224 */ /* 0x000fe200078e0003 */
[----:B----4-:R-:W-:-:S04]  /*e400*/  @!P4 LEA R25, P5, R26, R14, 0x1 ;  /* 0x0000000e1a19c211 */ /* 0x010fc800078a08ff */
[----:B------:R0:W-:Y:S01]  /*e410*/  @!P2 ST.E.128 desc[UR42][R10.64], RZ ;  /* 0x000000ff0a00a985 */ /* 0x0001e2000c101d2a */
[C-C-:B-----5:R-:W-:Y:S02]  /*e420*/  @!P3 LEA.HI.X R9, R26.reuse, R4, R27.reuse, 0x1, P1 ;  /* 0x000000041a09b211 */ /* 0x160fe400008f0c1b */
[----:B------:R-:W-:Y:S01]  /*e430*/  @!P4 MOV R4, R25 ;  /* 0x000000190004c202 */ /* 0x000fe20000000f00 */
[----:B------:R0:W3:Y:S01]  /*e440*/  SHFL.IDX PT, R14, R7, 0x3, 0x181f ;  /* 0x00781f00070e7f89 */ /* 0x0000e200000e0000 */
[----:B-1----:R-:W-:-:S03]  /*e450*/  @!P4 LEA.HI.X R5, R26, R6, R27, 0x1, P5 ;  /* 0x000000061a05c211 */ /* 0x002fc600028f0c1b */
[----:B------:R0:W-:Y:S04]  /*e460*/  @!P3 ST.E.128 desc[UR42][R8.64], RZ ;  /* 0x000000ff0800b985 */ /* 0x0001e8000c101d2a */
[----:B------:R0:W-:Y:S02]  /*e470*/  @!P4 ST.E.128 desc[UR42][R4.64], RZ ;  /* 0x000000ff0400c985 */ /* 0x0001e4000c101d2a */
.L_x_771:
[----:B------:R-:W-:-:S05]  /*e480*/  VIADD R24, R24, 0x90 ;  /* 0x0000009018187836 */ /* 0x000fca0000000000 */
[----:B------:R-:W-:-:S13]  /*e490*/  ISETP.GE.OR P0, PT, R24, R21, P0 ;  /* 0x000000151800720c */ /* 0x000fda0000706670 */
[----:B---3--:R-:W-:-:S04]  /*e4a0*/  @!P0 LEA R14, P1, R26, R14, 0x1 ;  /* 0x0000000e1a0e8211 */ /* 0x008fc800078208ff */
[----:B--2---:R-:W-:-:S05]  /*e4b0*/  @!P0 LEA.HI.X R15, R26, R0, R27, 0x1, P1 ;  /* 0x000000001a0f8211 */ /* 0x004fca00008f0c1b */
[----:B------:R1:W-:Y:S04]  /*e4c0*/  @!P0 ST.E.128 desc[UR42][R14.64], RZ ;  /* 0x000000ff0e008985 */ /* 0x0003e8000c101d2a */
.L_x_598:
[----:B------:R-:W-:Y:S05]  /*e4d0*/  BSYNC B0 ;  /* 0x0000000000007941 */ /* 0x000fea0003800000 */
.L_x_595:
[----:B------:R-:W-:Y:S02]  /*e4e0*/  ULDC UR4, c[0x0][0xc3c] ;  /* 0x00030f0000047ab9 */ /* 0x000fe40000000800 */
[----:B------:R-:W-:-:S13]  /*e4f0*/  ISETP.GE.AND P0, PT, R35, UR4, PT ;  /* 0x0000000423007c0c */ /* 0x000fda000bf06270 */
[----:B------:R-:W-:Y:S05]  /*e500*/  @!P0 BRA `(.L_x_603) ;  /* 0xffffff2800e48947 */ /* 0x000fea000383ffff */
[----:B------:R-:W-:Y:S05]  /*e510*/  BRA `(.L_x_474) ;  /* 0x00000064009c7947 */ /* 0x000fea0003800000 */
.L_x_472:
[----:B------:R-:W-:-:S08]  /*e520*/  NOP ;  /* 0x0000000000007918 */ /* 0x000fd00000000000 */
[----:B------:R-:W0:-:S00]  /*e530*/  USETMAXREG.DEALLOC.CTAPOOL 0x20 ;  /* 0x00000020000079c8 */ /* 0x000e0000080e0500 */
[----:B0-----:R-:W2:Y:S01]  /*e540*/  LDL.LU R2, [R1] ;  /* 0x0000000001027983 */ /* 0x001ea20000300800 */
[----:B------:R-:W-:-:S06]  /*e550*/  LOP3.LUT R0, R0, 0x3, RZ, 0xc0, !PT ;  /* 0x0000000300007812 */ /* 0x000fcc00078ec0ff */
[----:B------:R-:W0:Y:S02]  /*e560*/  SHFL.IDX PT, R0, R0, RZ, 0x1f ;  /* 0x00001fff00007589 */ /* 0x000e2400000e0000 */
[----:B0-----:R-:W-:Y:S01]  /*e570*/  ISETP.NE.AND P0, PT, R0, RZ, PT ;  /* 0x000000ff0000720c */ /* 0x001fe20003f05270 */
[----:B------:R-:W-:Y:S01]  /*e580*/  IMAD.MOV.U32 R0, RZ, RZ, RZ ;  /* 0x000000ffff007224 */ /* 0x000fe200078e00ff */
[----:B--2---:R-:W-:-:S11]  /*e590*/  LOP3.LUT R2, R2, 0xfffffffb, RZ, 0xc0, !PT ;  /* 0xfffffffb02027812 */ /* 0x004fd600078ec0ff */
[----:B------:R-:W-:-:S05]  /*e5a0*/  @P0 LOP3.LUT R2, R2, 0x4, RZ, 0xfc, !PT ;  /* 0x0000000402020812 */ /* 0x000fca00078efcff */
[----:B------:R0:W-:Y:S01]  /*e5b0*/  STL [R1], R2 ;  /* 0x0000000201007387 */ /* 0x0001e20000100800 */
[----:B------:R-:W-:Y:S05]  /*e5c0*/  @!P0 BRA `(.L_x_604) ;  /* 0x00000000001c8947 */ /* 0x000fea0003800000 */
[----:B------:R-:W1:Y:S08]  /*e5d0*/  S2UR UR5, SR_CgaCtaId ;  /* 0x00000000000579c3 */ /* 0x000e700000008800 */
[----:B------:R-:W-:Y:S06]  /*e5e0*/  BAR.SYNC.DEFER_BLOCKING 0x5, 0x200 ;  /* 0x0148000000007b1d */ /* 0x000fec0000010000 */
[----:B------:R-:W-:-:S02]  /*e5f0*/  UMOV UR4, 0x400 ;  /* 0x0000040000047882 */ /* 0x000fc40000000000 */
[----:B-1----:R-:W-:-:S09]  /*e600*/  ULEA UR4, UR5, UR4, 0x18 ;  /* 0x0000000405047291 */ /* 0x002fd2000f8ec03f */
[----:B------:R-:W1:Y:S01]  /*e610*/  LDS.128 R16, [UR4+0x168d0] ;  /* 0x0168d004ff107984 */ /* 0x000e620008000c00 */
[----:B------:R-:W-:Y:S06]  /*e620*/  BAR.ARV 0x4, 0x200 ;  /* 0x0108000000007b1d */ /* 0x000fec0000002000 */
[----:B------:R-:W-:Y:S05]  /*e630*/  BRA `(.L_x_605) ;  /* 0x0000000800007947 */ /* 0x000fea0003800000 */
.L_x_604:
[----:B0-----:R-:W0:Y:S01]  /*e640*/  S2R R2, SR_TID.X ;  /* 0x0000000000027919 */ /* 0x001e220000002100 */
[----:B------:R-:W-:Y:S01]  /*e650*/  ULDC UR4, c[0x0][0xc3c] ;  /* 0x00030f0000047ab9 */ /* 0x000fe20000000800 */
        /* <DEDUP_REMOVED lines=10> */
[C---:B------:R-:W-:Y:S02]  /*e700*/  ISETP.GE.U32.AND P2, PT, R5.reuse, 0x2, PT ;  /* 0x000000020500780c */ /* 0x040fe40003f46070 */
[C---:B------:R-:W-:Y:S02]  /*e710*/  ISETP.GE.U32.AND P3, PT, R5.reuse, 0x4, PT ;  /* 0x000000040500780c */ /* 0x040fe40003f66070 */
[C---:B------:R-:W-:Y:S02]  /*e720*/  ISETP.GE.U32.AND P4, PT, R5.reuse, 0x8, PT ;  /* 0x000000080500780c */ /* 0x040fe40003f86070 */
[----:B------:R-:W-:Y:S02]  /*e730*/  ISETP.GE.U32.AND P5, PT, R5, 0x10, PT ;  /* 0x000000100500780c */ /* 0x000fe40003fa6070 */
[----:B------:R-:W-:Y:S01]  /*e740*/  MOV R16, RZ ;  /* 0x000000ff00107202 */ /* 0x000fe20000000f00 */
[----:B--2---:R-:W0:Y:S02]  /*e750*/  SHFL.UP PT, R4, R0, 0x1, RZ ;  /* 0x0420000000047989 */ /* 0x004e2400000e00ff */
        /* <DEDUP_REMOVED lines=19> */
[----:B------:R-:W0:Y:S01]  /*e890*/  LDC R6, c[0x0][0xc3c] ;  /* 0x00030f00ff067b82 */ /* 0x000e220000000800 */
[----:B------:R-:W-:Y:S01]  /*e8a0*/  IMAD.MOV.U32 R4, RZ, RZ, R3 ;  /* 0x000000ffff047224 */ /* 0x000fe200078e0003 */
[----:B------:R-:W-:Y:S01]  /*e8b0*/  UMOV UR4, URZ ;  /* 0x0000003f00047c82 */ /* 0x000fe20008000000 */
[----:B------:R-:W-:Y:S01]  /*e8c0*/  ULDC UR7, c[0x0][0xc3c] ;  /* 0x00030f0000077ab9 */ /* 0x000fe20000000800 */
[----:B------:R-:W-:-:S05]  /*e8d0*/  ULDC UR5, c[0x0][0xc38] ;  /* 0x00030e0000057ab9 */ /* 0x000fca0000000800 */
.L_x_610:
[----:B------:R-:W-:Y:S01]  /*e8e0*/  UIADD3 UR4, UR4, 0x1f, URZ ;  /* 0x0000001f04047890 */ /* 0x000fe2000fffe03f */
[----:B------:R-:W-:-:S05]  /*e8f0*/  IMAD.U32 R19, RZ, RZ, UR7 ;  /* 0x00000007ff137e24 */ /* 0x000fca000f8e00ff */
[----:B0-----:R-:W-:-:S13]  /*e900*/  ISETP.LE.AND P6, PT, R6, UR4, PT ;  /* 0x0000000406007c0c */ /* 0x001fda000bfc3270 */
[----:B------:R-:W-:Y:S05]  /*e910*/  @P6 BRA `(.L_x_607) ;  /* 0x0000000400246947 */ /* 0x000fea0003800000 */
[----:B------:R-:W-:Y:S01]  /*e920*/  IADD3 R7, R5, UR4, RZ ;  /* 0x0000000405077c10 */ /* 0x000fe2000fffe0ff */
[----:B------:R-:W-:Y:S01]  /*e930*/  BSSY B0, `(.L_x_608) ;  /* 0x0000007000007945 */ /* 0x000fe20003800000 */
[----:B------:R-:W-:Y:S02]  /*e940*/  IMAD.MOV.U32 R0, RZ, RZ, RZ ;  /* 0x000000ffff007224 */ /* 0x000fe400078e00ff */
[----:B------:R-:W-:-:S13]  /*e950*/  ISETP.GE.OR P6, PT, R7, R6, !P0 ;  /* 0x000000060700720c */ /* 0x000fda00047c6670 */
[----:B------:R-:W-:Y:S05]  /*e960*/  @P6 BRA `(.L_x_609) ;  /* 0x00000000000c6947 */ /* 0x000fea0003800000 */
[----:B------:R-:W0:Y:S02]  /*e970*/  LDC.64 R2, c[0x0][0xc80] ;  /* 0x00032000ff027b82 */ /* 0x000e240000000a00 */
[----:B0-----:R-:W-:-:S05]  /*e980*/  IMAD.WIDE R2, R7, 0x4, R2 ;  /* 0x0000000407027825 */ /* 0x001fca00078e0202 */
[----:B------:R0:W5:Y:S02]  /*e990*/  LDG.E R0, desc[UR42][R2.64] ;  /* 0x0000002a02007981 */ /* 0x000164000c1e1900 */
.L_x_609:
[----:B------:R-:W-:Y:S05]  /*e9a0*/  BSYNC B0 ;  /* 0x0000000000007941 */ /* 0x000fea0003800000 */
.L_x_608:
[----:B0----5:R-:W0:Y:S02]  /*e9b0*/  SHFL.UP PT, R2, R0, 0x1, RZ ;  /* 0x0420000000027989 */ /* 0x021e2400000e00ff */
        /* <DEDUP_REMOVED lines=19> */
[----:B------:R-:W-:-:S07]  /*eaf0*/  MOV R7, R9 ;  /* 0x0000000900077202 */ /* 0x000fce0000000f00 */
.L_x_606:
        /* <DEDUP_REMOVED lines=10> */
[----:B0-----:R-:W-:-:S06]  /*eba0*/  VIADD R2, R8, 0xffffffe ;  /* 0x0ffffffe08027836 */ /* 0x001fcc0000000000 */
[----:B------:R0:W1:Y:S01]  /*ebb0*/  F2I.FTZ.U32.TRUNC.NTZ R3, R2 ;  /* 0x0000000200037305 */ /* 0x000062000021f000 */
[----:B------:R-:W-:Y:S05]  /*ebc0*/  @!P0 BRA `(.L_x_611) ;  /* 0x0000000000088947 */ /* 0x000fea0003800000 */
[----:B------:R-:W-:-:S06]  /*ebd0*/  VIADD R16, R19, 0xffffffff ;  /* 0xffffffff13107836 */ /* 0x000fcc0000000000 */
[----:B------:R2:W3:Y:S02]  /*ebe0*/  SHFL.IDX PT, R16, R7, R16, 0x1f ;  /* 0x00001f1007107589 */ /* 0x0004e400000e0000 */
.L_x_611:
[----:B---3--:R-:W-:Y:S01]  /*ebf0*/  IMAD R16, R16, UR5, R9 ;  /* 0x0000000510107c24 */ /* 0x008fe2000f8e0209 */
[----:B0-----:R-:W-:Y:S01]  /*ec00*/  IABS R2, R0 ;  /* 0x0000000000027213 */ /* 0x001fe20000000000 */
[----:B------:R-:W-:Y:S01]  /*ec10*/  VIADD R19, R19, UR4 ;  /* 0x0000000413137c36 */ /* 0x000fe20008000000 */
[----:B-12---:R-:W-:Y:S02]  /*ec20*/  IADD3 R7, RZ, -R3, RZ ;  /* 0x80000003ff077210 */ /* 0x006fe40007ffe0ff */
[----:B------:R-:W-:Y:S01]  /*ec30*/  IADD3 R9, -R16, UR6, RZ ;  /* 0x0000000610097c10 */ /* 0x000fe2000fffe1ff */
[----:B------:R-:W-:Y:S02]  /*ec40*/  IMAD.MOV R8, RZ, RZ, -R2 ;  /* 0x000000ffff087224 */ /* 0x000fe400078e0a02 */
[----:B------:R-:W-:Y:S01]  /*ec50*/  IMAD R7, R7, R4, RZ ;  /* 0x0000000407077224 */ /* 0x000fe200078e02ff */
[----:B------:R-:W-:Y:S01]  /*ec60*/  IABS R6, R9 ;  /* 0x0000000900067213 */ /* 0x000fe20000000000 */
[----:B------:R-:W-:-:S04]  /*ec70*/  IMAD.MOV.U32 R2, RZ, RZ, RZ ;  /* 0x000000ffff027224 */ /* 0x000fc800078e00ff */
[----:B------:R-:W-:-:S04]  /*ec80*/  IMAD.HI.U32 R2, R3, R7, R2 ;  /* 0x0000000703027227 */ /* 0x000fc800078e0002 */
[----:B------:R-:W-:Y:S01]  /*ec90*/  IMAD.MOV.U32 R3, RZ, RZ, R6 ;  /* 0x000000ffff037224 */ /* 0x000fe200078e0006 */
[----:B------:R-:W-:-:S03]  /*eca0*/  MOV R6, R8 ;  /* 0x0000000800067202 */ /* 0x000fc60000000f00 */
[----:B------:R-:W-:-:S04]  /*ecb0*/  IMAD.HI.U32 R2, R2, R3, RZ ;  /* 0x0000000302027227 */ /* 0x000fc800078e00ff */
[----:B------:R-:W-:-:S05]  /*ecc0*/  IMAD R3, R2, R6, R3 ;  /* 0x0000000602037224 */ /* 0x000fca00078e0203 */
[----:B------:R-:W-:-:S13]  /*ecd0*/  ISETP.GT.U32.AND P1, PT, R4, R3, PT ;  /* 0x000000030400720c */ /* 0x000fda0003f24070 */
[----:B------:R-:W-:Y:S02]  /*ece0*/  @!P1 IMAD.IADD R3, R3, 0x1, -R4 ;  /* 0x0000000103039824 */ /* 0x000fe400078e0a04 */
[----:B------:R-:W-:Y:S01]  /*ecf0*/  @!P1 VIADD R2, R2, 0x1 ;  /* 0x0000000102029836 */ /* 0x000fe20000000000 */
[----:B------:R-:W-:Y:S02]  /*ed00*/  ISETP.NE.AND P1, PT, R0, RZ, PT ;  /* 0x000000ff0000720c */ /* 0x000fe40003f25270 */
[----:B------:R-:W-:Y:S02]  /*ed10*/  ISETP.GE.U32.AND P0, PT, R3, R4, PT ;  /* 0x000000040300720c */ /* 0x000fe40003f06070 */
[----:B------:R-:W-:-:S04]  /*ed20*/  LOP3.LUT R3, R9, R0, RZ, 0x3c, !PT ;  /* 0x0000000009037212 */ /* 0x000fc800078e3cff */
[----:B------:R-:W-:-:S07]  /*ed30*/  ISETP.GE.AND P2, PT, R3, RZ, PT ;  /* 0x000000ff0300720c */ /* 0x000fce0003f46270 */
[----:B------:R-:W-:-:S06]  /*ed40*/  @P0 VIADD R2, R2, 0x1 ;  /* 0x0000000102020836 */ /* 0x000fcc0000000000 */
[----:B------:R-:W-:Y:S02]  /*ed50*/  @!P2 IADD3 R2, -R2, RZ, RZ ;  /* 0x000000ff0202a210 */ /* 0x000fe40007ffe1ff */
[----:B------:R-:W-:-:S05]  /*ed60*/  @!P1 LOP3.LUT R2, RZ, R0, RZ, 0x33, !PT ;  /* 0x00000000ff029212 */ /* 0x000fca00078e33ff */
[--C-:B------:R-:W-:Y:S02]  /*ed70*/  IMAD.MOV R17, RZ, RZ, -R2.reuse ;  /* 0x000000ffff117224 */ /* 0x100fe400078e0a02 */
[----:B------:R-:W-:Y:S02]  /*ed80*/  IMAD.MOV.U32 R18, RZ, RZ, R2 ;  /* 0x000000ffff127224 */ /* 0x000fe400078e0002 */
[----:B------:R-:W-:Y:S01]  /*ed90*/  IMAD R17, R0, R17, R9 ;  /* 0x0000001100117224 */ /* 0x000fe200078e0209 */
[----:B------:R-:W-:Y:S06]  /*eda0*/  BRA `(.L_x_612) ;  /* 0x00000000000c7947 */ /* 0x000fec0003800000 */
.L_x_607:
[----:B------:R-:W-:Y:S01]  /*edb0*/  MOV R17, RZ ;  /* 0x000000ff00117202 */ /* 0x000fe20000000f00 */
[----:B------:R-:W-:Y:S02]  /*edc0*/  IMAD.U32 R16, RZ, RZ, UR6 ;  /* 0x00000006ff107e24 */ /* 0x000fe4000f8e00ff */
[----:B------:R-:W-:-:S07]  /*edd0*/  IMAD.MOV.U32 R18, RZ, RZ, RZ ;  /* 0x000000ffff127224 */ /* 0x000fce00078e00ff */
.L_x_612:
[----:B------:R-:W-:-:S13]  /*ede0*/  ISETP.NE.AND P0, PT, R5, RZ, PT ;  /* 0x000000ff0500720c */ /* 0x000fda0003f05270 */
[----:B------:R-:W0:Y:S01]  /*edf0*/  @!P0 S2R R3, SR_CgaCtaId ;  /* 0x0000000000038919 */ /* 0x000e220000008800 */
[----:B------:R-:W-:-:S04]  /*ee00*/  @!P0 MOV R0, 0x400 ;  /* 0x0000040000008802 */ /* 0x000fc80000000f00 */
[----:B0-----:R-:W-:-:S05]  /*ee10*/  @!P0 LEA R0, R3, R0, 0x18 ;  /* 0x0000000003008211 */ /* 0x001fca00078ec0ff */
[----:B------:R2:W-:Y:S01]  /*ee20*/  @!P0 STS.128 [R0+0x168d0], R16 ;  /* 0x0168d01000008388 */ /* 0x0005e20000000c00 */
[----:B------:R-:W-:Y:S06]  /*ee30*/  BAR.ARV 0x5, 0x200 ;  /* 0x0148000000007b1d */ /* 0x000fec0000002000 */
.L_x_605:
[----:B------:R3:W-:Y:S01]  /*ee40*/  STL [R1+0x40], RZ ;  /* 0x000040ff01007387 */ /* 0x0007e20000100800 */
[----:B------:R-:W-:Y:S01]  /*ee50*/  ULDC UR4, c[0x0][0xc3c] ;  /* 0x00030f0000047ab9 */ /* 0x000fe20000000800 */
[----:B------:R-:W-:Y:S01]  /*ee60*/  IMAD.MOV.U32 R28, RZ, RZ, 0x1 ;  /* 0x00000001ff1c7424 */ /* 0x000fe200078e00ff */
[----:B-1----:R-:W-:Y:S02]  /*ee70*/  ISETP.GE.AND P0, PT, R19, UR4, PT ;  /* 0x0000000413007c0c */ /* 0x002fe4000bf06270 */
[----:B------:R-:W-:-:S11]  /*ee80*/  MOV R25, RZ ;  /* 0x000000ff00197202 */ /* 0x000fd60000000f00 */
[----:B---3--:R-:W-:Y:S05]  /*ee90*/  @P0 BRA `(.L_x_613) ;  /* 0x0000005800600947 */ /* 0x008fea0003800000 */
[----:B------:R-:W2:Y:S01]  /*eea0*/  S2R R6, SR_TID.X ;  /* 0x0000000000067919 */ /* 0x000ea20000002100 */
[----:B------:R-:W1:Y:S01]  /*eeb0*/  S2UR UR5, SR_CgaCtaId ;  /* 0x00000000000579c3 */ /* 0x000e620000008800 */
[----:B------:R-:W-:Y:S01]  /*eec0*/  UMOV UR4, 0x400 ;  /* 0x0000040000047882 */ /* 0x000fe20000000000 */
[----:B------:R-:W-:Y:S01]  /*eed0*/  BSSY B8, `(.L_x_613) ;  /* 0x0000594000087945 */ /* 0x000fe20003800000 */
[----:B------:R3:W-:Y:S01]  /*eee0*/  STL [R1+0x40], RZ ;  /* 0x000040ff01007387 */ /* 0x0007e20000100800 */
[----:B------:R-:W-:Y:S01]  /*eef0*/  MOV R28, 0x1 ;  /* 0x00000001001c7802 */ /* 0x000fe20000000f00 */
[----:B------:R-:W-:Y:S01]  /*ef00*/  IMAD.MOV.U32 R25, RZ, RZ, RZ ;  /* 0x000000ffff197224 */ /* 0x000fe200078e00ff */
[----:B------:R-:W-:Y:S01]  /*ef10*/  ULDC.64 UR40, c[0x0][0x198] ;  /* 0x0000660000287ab9 */ /* 0x000fe20000000a00 */
[----:B------:R-:W-:Y:S01]  /*ef20*/  IMAD.MOV.U32 R29, RZ, RZ, 0x1 ;  /* 0x00000001ff1d7424 */ /* 0x000fe200078e00ff */
[----:B------:R-:W-:Y:S01]  /*ef30*/  ULOP3.LUT UR38, UR36, 0x2, URZ, 0xfc, !UPT ;  /* 0x0000000224267892 */ /* 0x000fe2000f8efc3f */
[----:B------:R-:W-:Y:S01]  /*ef40*/  IMAD.MOV.U32 R27, RZ, RZ, RZ ;  /* 0x000000ffff1b7224 */ /* 0x000fe200078e00ff */
[----:B------:R-:W-:Y:S01]  /*ef50*/  ULDC UR37, c[0x0][0xc] ;  /* 0x0000030000257ab9 */ /* 0x000fe20000000800 */
[----:B-1----:R-:W-:-:S06]  /*ef60*/  ULEA UR4, UR5, UR4, 0x18 ;  /* 0x0000000405047291 */ /* 0x002fcc000f8ec03f */
[----:B------:R-:W-:Y:S01]  /*ef70*/  MOV R22, UR4 ;  /* 0x0000000400167c02 */ /* 0x000fe20008000f00 */
[C---:B--2---:R-:W-:Y:S01]  /*ef80*/  IMAD.SHL.U32 R0, R6.reuse, 0x8, RZ ;  /* 0x0000000806007824 */ /* 0x044fe200078e00ff */
[----:B------:R-:W-:-:S04]  /*ef90*/  LOP3.LUT R5, R6, 0x7f, RZ, 0xc0, !PT ;  /* 0x0000007f06057812 */ /* 0x000fc800078ec0ff */
[----:B0-----:R-:W-:Y:S01]  /*efa0*/  LOP3.LUT R2, R0, 0x1f8, RZ, 0xc0, !PT ;  /* 0x000001f800027812 */ /* 0x001fe200078ec0ff */
[----:B------:R-:W-:-:S03]  /*efb0*/  IMAD.SHL.U32 R3, R5, 0x8, RZ ;  /* 0x0000000805037824 */ /* 0x000fc600078e00ff */
[----:B------:R-:W-:-:S04]  /*efc0*/  LOP3.LUT R2, R2, 0x38, R6, 0x78, !PT ;  /* 0x0000003802027812 */ /* 0x000fc800078e7806 */
[----:B------:R-:W-:Y:S01]  /*efd0*/  LOP3.LUT R4, R2, 0x200, R3, 0xf8, !PT ;  /* 0x0000020002047812 */ /* 0x000fe200078ef803 */
[----:B------:R-:W-:Y:S01]  /*efe0*/  IMAD.SHL.U32 R2, R6, 0x10, RZ ;  /* 0x0000001006027824 */ /* 0x000fe200078e00ff */
[----:B------:R-:W-:-:S03]  /*eff0*/  SHF.R.U32.HI R3, RZ, 0x3, R5 ;  /* 0x00000003ff037819 */ /* 0x000fc60000011605 */
[----:B------:R-:W-:Y:S01]  /*f000*/  IMAD R0, R4, 0x2, R22 ;  /* 0x0000000204007824 */ /* 0x000fe200078e0216 */
[----:B------:R-:W-:-:S04]  /*f010*/  LOP3.LUT R2, R2, 0x70, RZ, 0xc0, !PT ;  /* 0x0000007002027812 */ /* 0x000fc800078ec0ff */
[----:B------:R3:W-:Y:S01]  /*f020*/  STL [R1+0x24], R0 ;  /* 0x0000240001007387 */ /* 0x0007e20000100800 */
[----:B------:R-:W-:-:S07]  /*f030*/  LOP3.LUT R2, R3, R2, RZ, 0xfc, !PT ;  /* 0x0000000203027212 */ /* 0x000fce00078efcff */
.L_x_706:
[----:B0-----:R-:W0:Y:S02]  /*f040*/  LDC.64 R2, c[0x0][0xc88] ;  /* 0x00032200ff027b82 */ /* 0x001e240000000a00 */
[----:B0-----:R-:W-:-:S05]  /*f050*/  IMAD.WIDE R2, R19, 0x4, R2 ;  /* 0x0000000413027825 */ /* 0x001fca00078e0202 */
[----:B------:R-:W3:Y:S01]  /*f060*/  LDG.E R10, desc[UR42][R2.64] ;  /* 0x0000002a020a7981 */ /* 0x000ee2000c1e1900 */
[----:B------:R-:W-:Y:S05]  /*f070*/  YIELD ;  /* 0x0000000000007946 */ /* 0x000fea0003800000 */
[----:B------:R-:W-:Y:S01]  /*f080*/  ULDC.64 UR4, c[0x0][0xa28] ;  /* 0x00028a0000047ab9 */ /* 0x000fe20000000a00 */
[----:B------:R-:W-:Y:S01]  /*f090*/  IMAD.MOV.U32 R9, RZ, RZ, RZ ;  /* 0x000000ffff097224 */ /* 0x000fe200078e00ff */
[----:B------:R-:W-:Y:S01]  /*f0a0*/  ISETP.NE.U32.AND P0, PT, RZ, UR4, PT ;  /* 0x00000004ff007c0c */ /* 0x000fe2000bf05070 */
[----:B------:R-:W-:Y:S01]  /*f0b0*/  ULDC.64 UR8, c[0x0][0xa18] ;  /* 0x0002860000087ab9 */ /* 0x000fe20000000a00 */
[----:B------:R-:W-:Y:S01]  /*f0c0*/  MOV R6, RZ ;  /* 0x000000ff00067202 */ /* 0x000fe20000000f00 */
[----:B------:R-:W-:Y:S01]  /*f0d0*/  ULDC.64 UR6, c[0x0][0xa10] ;  /* 0x0002840000067ab9 */ /* 0x000fe20000000a00 */
[----:B------:R-:W-:-:S02]  /*f0e0*/  ISETP.NE.AND.EX P0, PT, RZ, UR5, PT, P0 ;  /* 0x00000005ff007c0c */ /* 0x000fc4000bf05300 */
[----:B---3--:R-:W-:Y:S01]  /*f0f0*/  SHF.R.S32.HI R0, RZ, 0x1f, R10 ;  /* 0x0000001fff007819 */ /* 0x008fe2000001140a */
[----:B------:R-:W-:-:S10]  /*f100*/  IMAD.SHL.U32 R23, R10, 0x4, RZ ;  /* 0x000000040a177824 */ /* 0x000fd400078e00ff */
[C---:B------:R-:W-:Y:S01]  /*f110*/  @P0 LEA R2, P1, R10.reuse, UR4, 0x2 ;  /* 0x000000040a020c11 */ /* 0x040fe2000f8210ff */
[----:B------:R-:W-:Y:S03]  /*f120*/  STL [R1+0x8], R10 ;  /* 0x0000080a01007387 */ /* 0x000fe60000100800 */
[C-C-:B------:R-:W-:Y:S01]  /*f130*/  @P0 LEA.HI.X R3, R10.reuse, UR5, R0.reuse, 0x2, P1 ;  /* 0x000000050a030c11 */ /* 0x140fe200088f1400 */
[----:B------:R-:W-:Y:S01]  /*f140*/  ULDC.64 UR4, c[0x0][0xa00] ;  /* 0x0002800000047ab9 */ /* 0x000fe20000000a00 */
[----:B------:R-:W-:Y:S01]  /*f150*/  SHF.L.U64.HI R24, R10, 0x2, R0 ;  /* 0x000000020a187819 */ /* 0x000fe20000010200 */
[----:B------:R0:W-:Y:S04]  /*f160*/  STL [R1+0x30], R0 ;  /* 0x0000300001007387 */ /* 0x0001e80000100800 */
[----:B--2---:R1:W2:Y:S01]  /*f170*/  @P0 LDG.E R9, desc[UR42][R2.64] ;  /* 0x0000002a02090981 */ /* 0x0042a2000c1e1900 */
[----:B------:R-:W-:-:S02]  /*f180*/  ISETP.NE.U32.AND P0, PT, RZ, UR4, PT ;  /* 0x00000004ff007c0c */ /* 0x000fc4000bf05070 */
[----:B------:R-:W-:Y:S02]  /*f190*/  ISETP.NE.U32.AND P2, PT, RZ, UR8, PT ;  /* 0x00000008ff007c0c */ /* 0x000fe4000bf45070 */
[----:B------:R-:W-:Y:S01]  /*f1a0*/  ISETP.NE.AND.EX P0, PT, RZ, UR5, PT, P0 ;  /* 0x00000005ff007c0c */ /* 0x000fe2000bf05300 */
[----:B0-----:R-:W-:Y:S01]  /*f1b0*/  IMAD.MOV.U32 R0, RZ, RZ, RZ ;  /* 0x000000ffff007224 */ /* 0x001fe200078e00ff */
[----:B------:R-:W-:Y:S02]  /*f1c0*/  ISETP.NE.AND.EX P2, PT, RZ, UR9, PT, P2 ;  /* 0x00000009ff007c0c */ /* 0x000fe4000bf45320 */
[----:B------:R-:W-:Y:S02]  /*f1d0*/  ISETP.NE.U32.AND P1, PT, RZ, UR6, PT ;  /* 0x00000006ff007c0c */ /* 0x000fe4000bf25070 */
[----:B-1----:R-:W-:Y:S02]  /*f1e0*/  IADD3 R2, P3, R23, UR4, RZ ;  /* 0x0000000417027c10 */ /* 0x002fe4000ff7e0ff */
[----:B------:R-:W-:-:S02]  /*f1f0*/  ISETP.NE.AND.EX P1, PT, RZ, UR7, PT, P1 ;  /* 0x00000007ff007c0c */ /* 0x000fc4000bf25310 */
[----:B------:R-:W-:Y:S02]  /*f200*/  IADD3.X R3, R24, UR5, RZ, P3, !PT ;  /* 0x0000000518037c10 */ /* 0x000fe40009ffe4ff */
[----:B------:R-:W-:-:S03]  /*f210*/  IADD3 R4, P4, R23, UR6, RZ ;  /* 0x0000000617047c10 */ /* 0x000fc6000ff9e0ff */
[----:B------:R-:W3:Y:S01]  /*f220*/  @P0 LDG.E R6, desc[UR42][R2.64] ;  /* 0x0000002a02060981 */ /* 0x000ee2000c1e1900 */
[----:B------:R-:W-:Y:S01]  /*f230*/  ULDC UR4, c[0x0][0x288] ;  /* 0x0000a20000047ab9 */ /* 0x000fe20000000800 */
[----:B------:R-:W-:Y:S01]  /*f240*/  IADD3.X R5, R24, UR7, RZ, P4, !PT ;  /* 0x0000000718057c10 */ /* 0x000fe2000a7fe4ff */
[----:B------:R-:W-:Y:S01]  /*f250*/  IMAD.U32 R8, RZ, RZ, UR4 ;  /* 0x00000004ff087e24 */ /* 0x000fe2000f8e00ff */
[----:B------:R-:W-:-:S03]  /*f260*/  ULDC.64 UR4, c[0x0][0x418] ;  /* 0x0001060000047ab9 */ /* 0x000fc60000000a00 */
[----:B------:R-:W5:Y:S04]  /*f270*/  @P1 LDG.E R0, desc[UR42][R4.64] ;  /* 0x0000002a04001981 */ /* 0x000f68000c1e1900 */
[----:B---3--:R0:W-:Y:S02]  /*f280*/  STL [R1+0x28], R6 ;  /* 0x0000280601007387 */ /* 0x0081e40000100800 */
[----:B0-----:R-:W-:-:S04]  /*f290*/  @P2 IADD3 R6, P3, R23, UR8, RZ ;  /* 0x0000000817062c10 */ /* 0x001fc8000ff7e0ff */
[----:B------:R-:W-:-:S05]  /*f2a0*/  @P2 IADD3.X R7, R24, UR9, RZ, P3, !PT ;  /* 0x0000000918072c10 */ /* 0x000fca0009ffe4ff */
[----:B------:R0:W3:Y:S01]  /*f2b0*/  @P2 LDG.E R8, desc[UR42][R6.64] ;  /* 0x0000002a06082981 */ /* 0x0000e2000c1e1900 */
[----:B------:R-:W-:-:S03]  /*f2c0*/  UISETP.NE.U32.AND UP0, UPT, UR4, URZ, UPT ;  /* 0x0000003f0400728c */ /* 0x000fc6000bf05070 */
[----:B--2---:R1:W-:Y:S01]  /*f2d0*/  STL [R1+0x1c], R9 ;  /* 0x00001c0901007387 */ /* 0x0043e20000100800 */
[----:B------:R-:W-:Y:S01]  /*f2e0*/  UISETP.NE.AND.EX UP0, UPT, UR5, URZ, UPT, UP0 ;  /* 0x0000003f0500728c */ /* 0x000fe2000bf05300 */
[----:B------:R-:W-:Y:S02]  /*f2f0*/  ULDC UR4, c[0x0][0x424] ;  /* 0x0001090000047ab9 */ /* 0x000fe40000000800 */
[----:B------:R-:W-:Y:S01]  /*f300*/  ULDC UR5, c[0x0][0x2f0] ;  /* 0x0000bc0000057ab9 */ /* 0x000fe20000000800 */
[----:B------:R-:W-:-:S04]  /*f310*/  USEL UR4, UR4, 0x1, UP0 ;  /* 0x0000000104047887 */ /* 0x000fc80008000000 */
[----:B------:R-:W-:-:S03]  /*f320*/  UIMAD UR4, UR4, UR5, URZ ;  /* 0x00000005040472a4 */ /* 0x000fc6000f8e023f */
[----:B------:R-:W-:Y:S02]  /*f330*/  ULDC UR5, c[0x0][0x348] ;  /* 0x0000d20000057ab9 */ /* 0x000fe40000000800 */
[----:B0-----:R-:W-:Y:S01]  /*f340*/  IMAD.U32 R6, RZ, RZ, UR5 ;  /* 0x00000005ff067e24 */ /* 0x001fe2000f8e00ff */
[----:B------:R-:W-:Y:S01]  /*f350*/  MOV R7, UR4 ;  /* 0x0000000400077c02 */ /* 0x000fe20008000f00 */
[----:B---3--:R1:W-:Y:S01]  /*f360*/  STL [R1+0x34], R8 ;  /* 0x0000340801007387 */ /* 0x0083e20000100800 */
[----:B------:R-:W-:Y:S05]  /*f370*/  @P2 BRA `(.L_x_614) ;  /* 0x0000000000142947 */ /* 0x000fea0003800000 */
[----:B------:R-:W-:Y:S05]  /*f380*/  @!P0 BRA `(.L_x_614) ;  /* 0x0000000000108947 */ /* 0x000fea0003800000 */
[----:B-1----:R-:W2:Y:S04]  /*f390*/  LDG.E R8, desc[UR42][R2.64] ;  /* 0x0000002a02087981 */ /* 0x002ea8000c1e1900 */
[----:B------:R-:W2:Y:S02]  /*f3a0*/  LDG.E R2, desc[UR42][R2.64+0x4] ;  /* 0x0000042a02027981 */ /* 0x000ea4000c1e1900 */
[----:B--2---:R-:W-:-:S05]  /*f3b0*/  IMAD.IADD R2, R2, 0x1, -R8 ;  /* 0x0000000102027824 */ /* 0x004fca00078e0a08 */
[----:B------:R0:W-:Y:S02]  /*f3c0*/  STL [R1+0x34], R2 ;  /* 0x0000340201007387 */ /* 0x0001e40000100800 */
.L_x_614:
[----:B-1----:R-:W-:Y:S01]  /*f3d0*/  IMAD.MOV.U32 R8, RZ, RZ, R10 ;  /* 0x000000ffff087224 */ /* 0x002fe200078e000a */
[----:B------:R-:W-:Y:S02]  /*f3e0*/  ULDC.64 UR4, c[0x0][0xa20] ;  /* 0x0002880000047ab9 */ /* 0x000fe40000000a00 */
[----:B------:R-:W-:Y:S02]  /*f3f0*/  ISETP.NE.U32.AND P0, PT, RZ, UR4, PT ;  /* 0x00000004ff007c0c */ /* 0x000fe4000bf05070 */
[----:B------:R1:W-:Y:S02]  /*f400*/  STL [R1+0xc], R8 ;  /* 0x00000c0801007387 */ /* 0x0003e40000100800 */
[----:B------:R-:W-:-:S13]  /*f410*/  ISETP.NE.AND.EX P0, PT, RZ, UR5, PT, P0 ;  /* 0x00000005ff007c0c */ /* 0x000fda000bf05300 */
[----:B-1----:R-:W-:Y:S05]  /*f420*/  @!P0 BRA `(.L_x_615) ;  /* 0x0000000000108947 */ /* 0x002fea0003800000 */
[----:B0-----:R-:W-:-:S04]  /*f430*/  IADD3 R2, P0, R23, UR4, RZ ;  /* 0x0000000417027c10 */ /* 0x001fc8000ff1e0ff */
[----:B------:R-:W-:-:S05]  /*f440*/  IADD3.X R3, R24, UR5, RZ, P0, !PT ;  /* 0x0000000518037c10 */ /* 0x000fca00087fe4ff */
[----:B------:R1:W5:Y:S01]  /*f450*/  LDG.E R7, desc[UR42][R2.64] ;  /* 0x0000002a02077981 */ /* 0x000362000c1e1900 */
[----:B------:R-:W-:Y:S05]  /*f460*/  BRA `(.L_x_616) ;  /* 0x0000000000247947 */ /* 0x000fea0003800000 */
.L_x_615:
[----:B------:R-:W-:Y:S02]  /*f470*/  ULDC.64 UR4, c[0x0][0xa08] ;  /* 0x0002820000047ab9 */ /* 0x000fe40000000a00 */
[----:B------:R-:W-:-:S04]  /*f480*/  ISETP.NE.U32.AND P0, PT, RZ, UR4, PT ;  /* 0x00000004ff007c0c */ /* 0x000fc8000bf05070 */
[----:B------:R-:W-:-:S13]  /*f490*/  ISETP.NE.AND.EX P0, PT, RZ, UR5, PT, P0 ;  /* 0x00000005ff007c0c */ /* 0x000fda000bf05300 */
[----:B------:R-:W-:Y:S05]  /*f4a0*/  @!P0 BRA `(.L_x_616) ;  /* 0x0000000000148947 */ /* 0x000fea0003800000 */
[----:B0-----:R-:W0:Y:S02]  /*f4b0*/  LDC.64 R2, c[0x0][0xa08] ;  /* 0x00028200ff027b82 */ /* 0x001e240000000a00 */
[----:B0-----:R-:W-:-:S05]  /*f4c0*/  IMAD.WIDE R2, R8, 0x4, R2 ;  /* 0x0000000408027825 */ /* 0x001fca00078e0202 */
[----:B------:R-:W2:Y:S04]  /*f4d0*/  LDG.E R7, desc[UR42][R2.64] ;  /* 0x0000002a02077981 */ /* 0x000ea8000c1e1900 */
[----:B------:R-:W2:Y:S02]  /*f4e0*/  LDG.E R2, desc[UR42][R2.64+0x4] ;  /* 0x0000042a02027981 */ /* 0x000ea4000c1e1900 */
[----:B--2---:R-:W-:-:S07]  /*f4f0*/  IMAD.IADD R7, R2, 0x1, -R7 ;  /* 0x0000000102077824 */ /* 0x004fce00078e0a07 */
.L_x_616:
[----:B01----:R-:W2:Y:S04]  /*f500*/  @P1 LDG.E R2, desc[UR42][R4.64] ;  /* 0x0000002a04021981 */ /* 0x003ea8000c1e1900 */
[----:B------:R-:W2:Y:S01]  /*f510*/  @P1 LDG.E R4, desc[UR42][R4.64+0x4] ;  /* 0x0000042a04041981 */ /* 0x000ea2000c1e1900 */
[----:B-----5:R-:W-:Y:S01]  /*f520*/  IMAD.IADD R7, R7, 0x1, -R9 ;  /* 0x0000000107077824 */ /* 0x020fe200078e0a09 */
[----:B------:R-:W-:Y:S01]  /*f530*/  BSSY B0, `(.L_x_617) ;  /* 0x00000dc000007945 */ /* 0x000fe20003800000 */
[----:B--2---:R-:W-:-:S05]  /*f540*/  @P1 IADD3 R6, -R2, R4, RZ ;  /* 0x0000000402061210 */ /* 0x004fca0007ffe1ff */
[----:B------:R-:W-:-:S05]  /*f550*/  IMAD.IADD R2, R7, 0x1, R6 ;  /* 0x0000000107027824 */ /* 0x000fca00078e0206 */
[----:B------:R0:W-:Y:S02]  /*f560*/  STL [R1+0x18], R2 ;  /* 0x0000180201007387 */ /* 0x0001e40000100800 */
[----:B0-----:R-:W-:-:S05]  /*f570*/  VIADD R2, R2, 0x7f ;  /* 0x0000007f02027836 */ /* 0x001fca0000000000 */
[----:B------:R-:W-:-:S04]  /*f580*/  SHF.R.S32.HI R3, RZ, 0x1f, R2 ;  /* 0x0000001fff037819 */ /* 0x000fc80000011402 */
[----:B------:R-:W-:Y:S02]  /*f590*/  LEA.HI R4, R3, R2, RZ, 0x7 ;  /* 0x0000000203047211 */ /* 0x000fe400078f38ff */
[----:B------:R-:W-:Y:S02]  /*f5a0*/  IADD3 R3, -R7, RZ, RZ ;  /* 0x000000ff07037210 */ /* 0x000fe40007ffe1ff */
[----:B------:R-:W-:Y:S01]  /*f5b0*/  LOP3.LUT R2, R4, 0xffffff80, RZ, 0xc0, !PT ;  /* 0xffffff8004027812 */ /* 0x000fe200078ec0ff */
[----:B------:R0:W-:Y:S01]  /*f5c0*/  STL [R1+0x3c], R4 ;  /* 0x00003c0401007387 */ /* 0x0001e20000100800 */
[----:B------:R-:W-:Y:S02]  /*f5d0*/  VIMNMX R3, RZ, R3, !PT ;  /* 0x00000003ff037248 */ /* 0x000fe40007fe0100 */
[----:B------:R-:W-:-:S04]  /*f5e0*/  VIADDMNMX R2, R2, -R7, R6, PT ;  /* 0x8000000702027246 */ /* 0x000fc80003800106 */
[----:B------:R-:W-:Y:S02]  /*f5f0*/  ISETP.GT.AND P0, PT, R2, R3, PT ;  /* 0x000000030200720c */ /* 0x000fe40003f04270 */
[----:B------:R-:W-:-:S11]  /*f600*/  SHF.R.U32.HI R3, RZ, 0x7, R3 ;  /* 0x00000007ff037819 */ /* 0x000fd60000011603 */
[----:B------:R-:W-:-:S05]  /*f610*/  @P0 VIADD R2, R2, 0x7f ;  /* 0x0000007f02020836 */ /* 0x000fca0000000000 */
[----:B0-----:R-:W-:-:S04]  /*f620*/  @P0 SHF.R.S32.HI R4, RZ, 0x1f, R2 ;  /* 0x0000001fff040819 */ /* 0x001fc80000011402 */
[----:B------:R-:W-:Y:S01]  /*f630*/  @P0 LEA.HI R2, R4, R2, RZ, 0x7 ;  /* 0x0000000204020211 */ /* 0x000fe200078f38ff */
[----:B------:R-:W-:-:S03]  /*f640*/  IMAD.MOV.U32 R4, RZ, RZ, R3 ;  /* 0x000000ffff047224 */ /* 0x000fc600078e0003 */
[----:B------:R-:W-:Y:S02]  /*f650*/  @P0 SHF.R.S32.HI R4, RZ, 0x7, R2 ;  /* 0x00000007ff040819 */ /* 0x000fe40000011402 */
[----:B------:R-:W-:Y:S02]  /*f660*/  PLOP3.LUT P0, PT, PT, PT, PT, 0x80, 0x0 ;  /* 0x000000000000781c */ /* 0x000fe40003f0f070 */
[----:B------:R-:W-:-:S13]  /*f670*/  ISETP.GT.AND P2, PT, R4, R3, PT ;  /* 0x000000030400720c */ /* 0x000fda0003f44270 */
[----:B------:R-:W-:Y:S05]  /*f680*/  @!P2 BRA `(.L_x_618) ;  /* 0x0000000c0018a947 */ /* 0x000fea0003800000 */
[----:B------:R-:W-:Y:S01]  /*f690*/  UMOV UR4, 0xffffffff ;  /* 0xffffffff00047882 */ /* 0x000fe20000000000 */
[----:B------:R-:W-:Y:S02]  /*f6a0*/  SEL R2, R8, RZ, !P1 ;  /* 0x000000ff08027207 */ /* 0x000fe40004800000 */
[----:B------:R-:W-:Y:S05]  /*f6b0*/  BRA.DIV UR4, `(.L_x_619) ;  /* 0x0000006604e47947 */ /* 0x000fea000b800000 */
[----:B------:R-:W0:Y:S02]  /*f6c0*/  S2R R5, SR_TID.X ;  /* 0x0000000000057919 */ /* 0x000e240000002100 */
[----:B0-----:R-:W-:-:S04]  /*f6d0*/  SHF.R.U32.HI R5, RZ, 0x5, R5 ;  /* 0x00000005ff057819 */ /* 0x001fc80000011605 */
[----:B------:R-:W-:-:S05]  /*f6e0*/  LOP3.LUT R5, R5, 0x3, RZ, 0xc0, !PT ;  /* 0x0000000305057812 */ /* 0x000fca00078ec0ff */
[----:B------:R0:W1:Y:S02]  /*f6f0*/  SHFL.IDX PT, R14, R5, RZ, 0x1f ;  /* 0x00001fff050e7589 */ /* 0x00006400000e0000 */
.L_x_774:
[----:B-1----:R-:W-:Y:S02]  /*f700*/  ISETP.NE.AND P0, PT, R14, RZ, PT ;  /* 0x000000ff0e00720c */ /* 0x002fe40003f05270 */
[----:B------:R-:W-:-:S11]  /*f710*/  PLOP3.LUT P6, PT, PT, PT, PT, 0x8, 0x0 ;  /* 0x000000000000781c */ /* 0x000fd60003fce170 */
[----:B------:R-:W-:Y:S05]  /*f720*/  @P0 BRA `(.L_x_620) ;  /* 0x00000000000c0947 */ /* 0x000fea0003800000 */
[----:B------:R-:W-:-:S03]  /*f730*/  UMOV UR4, 0xffffffff ;  /* 0xffffffff00047882 */ /* 0x000fc60000000000 */
[----:B------:R-:W-:Y:S05]  /*f740*/  BRA.DIV UR4, `(.L_x_621) ;  /* 0x0000006604f47947 */ /* 0x000fea000b800000 */
[----:B------:R-:W-:-:S13]  /*f750*/  ELECT P6, URZ, PT ;  /* 0x00000000003f782f */ /* 0x000fda00038c0000 */
.L_x_620:
[----:B0-----:R-:W2:Y:S01]  /*f760*/  LDL R5, [R1+0x40] ;  /* 0x0000400001057983 */ /* 0x001ea20000100800 */
[----:B------:R-:W-:Y:S01]  /*f770*/  BSSY B1, `(.L_x_622) ;  /* 0x0000008000017945 */ /* 0x000fe20003800000 */
[----:B--2---:R-:W-:-:S05]  /*f780*/  VIADD R5, R5, 0x1 ;  /* 0x0000000105057836 */ /* 0x004fca0000000000 */
[----:B------:R-:W-:-:S04]  /*f790*/  LEA.HI R6, R5, R5, RZ, 0x1 ;  /* 0x0000000505067211 */ /* 0x000fc800078f08ff */
[----:B------:R-:W-:-:S04]  /*f7a0*/  LOP3.LUT R6, R6, 0xfffffffe, RZ, 0xc0, !PT ;  /* 0xfffffffe06067812 */ /* 0x000fc800078ec0ff */
[----:B------:R-:W-:-:S04]  /*f7b0*/  IADD3 R5, R5, -R6, RZ ;  /* 0x8000000605057210 */ /* 0x000fc80007ffe0ff */
[----:B------:R-:W-:-:S04]  /*f7c0*/  SHF.L.U32 R5, R5, 0x1f, RZ ;  /* 0x0000001f05057819 */ /* 0x000fc800000006ff */
[----:B------:R-:W0:Y:S02]  /*f7d0*/  SYNCS.PHASECHK.TRANS64.TRYWAIT P0, [R22+URZ+0x16820], R5 ;  /* 0x01682005160075a7 */ /* 0x000e24000800017f */
[----:B0-----:R-:W-:Y:S05]  /*f7e0*/  @!P0 BRA `(.L_x_623) ;  /* 0x0000006400ec8947 */ /* 0x001fea0003800000 */
.L_x_777:
[----:B------:R-:W-:Y:S05]  /*f7f0*/  BSYNC B1 ;  /* 0x0000000000017941 */ /* 0x000fea0003800000 */
.L_x_622:
[----:B------:R-:W-:Y:S04]  /*f800*/  BSSY B1, `(.L_x_624) ;  /* 0x000004f000017945 */ /* 0x000fe80003800000 */
[----:B------:R-:W-:Y:S05]  /*f810*/  @!P6 BRA `(.L_x_625) ;  /* 0x000000040034e947 */ /* 0x000fea0003800000 */
[----:B------:R-:W1:Y:S01]  /*f820*/  S2R R6, SR_TID.X ;  /* 0x0000000000067919 */ /* 0x000e620000002100 */
[----:B0-----:R-:W-:Y:S01]  /*f830*/  IMAD R5, R27, 0x8, R22 ;  /* 0x000000081b057824 */ /* 0x001fe200078e0216 */
[----:B------:R-:W-:Y:S01]  /*f840*/  BSSY B2, `(.L_x_626) ;  /* 0x0000006000027945 */ /* 0x000fe20003800000 */
[----:B-1----:R-:W-:Y:S02]  /*f850*/  LOP3.LUT R7, R6, 0x7f, RZ, 0xc0, !PT ;  /* 0x0000007f06077812 */ /* 0x002fe400078ec0ff */
[----:B------:R-:W-:Y:S02]  /*f860*/  SHF.L.U32 R6, R29, 0x1f, RZ ;  /* 0x0000001f1d067819 */ /* 0x000fe400000006ff */
[----:B------:R-:W-:Y:S02]  /*f870*/  ISETP.NE.AND P1, PT, R7, RZ, PT ;  /* 0x000000ff0700720c */ /* 0x000fe40003f25270 */
[----:B------:R-:W0:Y:S02]  /*f880*/  SYNCS.PHASECHK.TRANS64.TRYWAIT P0, [R5+URZ+0x168a0], R6 ;  /* 0x0168a006050075a7 */ /* 0x000e24000800017f */
[----:B0-----:R-:W-:Y:S09]  /*f890*/  @!P0 BRA `(.L_x_627) ;  /* 0x0000006400d48947 */ /* 0x001ff20003800000 */
.L_x_778:
[----:B------:R-:W-:Y:S05]  /*f8a0*/  BSYNC B2 ;  /* 0x0000000000027941 */ /* 0x000fea0003800000 */
.L_x_626:
[----:B------:R-:W-:Y:S04]  /*f8b0*/  BSSY B2, `(.L_x_628) ;  /* 0x0000009000027945 */ /* 0x000fe80003800000 */
[----:B------:R-:W-:Y:S05]  /*f8c0*/  @P1 BRA `(.L_x_629) ;  /* 0x00000000001c1947 */ /* 0x000fea0003800000 */
[----:B------:R-:W1:Y:S02]  /*f8d0*/  S2R R7, SR_TID.X ;  /* 0x0000000000077919 */ /* 0x000e640000002100 */
[----:B-1----:R-:W-:Y:S01]  /*f8e0*/  LOP3.LUT R8, R7, 0x1f, RZ, 0xc0, !PT ;  /* 0x0000001f07087812 */ /* 0x002fe200078ec0ff */
[----:B------:R-:W-:-:S03]  /*f8f0*/  IMAD.MOV.U32 R7, RZ, RZ, 0x4000 ;  /* 0x00004000ff077424 */ /* 0x000fc600078e00ff */
[----:B------:R-:W-:Y:S01]  /*f900*/  ISETP.NE.AND P0, PT, R8, RZ, PT ;  /* 0x000000ff0800720c */ /* 0x000fe20003f05270 */
[----:B------:R1:W-:-:S12]  /*f910*/  SYNCS.ARRIVE.TRANS64 RZ, [R5+URZ+0x16890], R7 ;  /* 0x0168900705ff79a7 */ /* 0x0003d8000800003f */
[----:B-1----:R-:W-:Y:S05]  /*f920*/  @!P0 BRA `(.L_x_629) ;  /* 0x0000000000048947 */ /* 0x002fea0003800000 */
[----:B------:R-:W-:Y:S01]  /*f930*/  BPT.TRAP 0x1 ;  /* 0x000000040000795c */ /* 0x000fe20000300000 */
.L_x_629:
[----:B------:R-:W-:Y:S05]  /*f940*/  BSYNC B2 ;  /* 0x0000000000027941 */ /* 0x000fea0003800000 */
.L_x_628:
[----:B------:R-:W-:Y:S01]  /*f950*/  IMAD.MOV.U32 R11, RZ, RZ, RZ ;  /* 0x000000ffff0b7224 */ /* 0x000fe200078e00ff */
[----:B------:R-:W-:Y:S01]  /*f960*/  LEA R7, R4, R0, 0x7 ;  /* 0x0000000004077211 */ /* 0x000fe200078e38ff */
[----:B------:R-:W-:Y:S01]  /*f970*/  IMAD R8, R27, 0x4000, R22 ;  /* 0x000040001b087824 */ /* 0x000fe200078e0216 */
[----:B------:R-:W-:Y:S01]  /*f980*/  UIADD3 UR4, UP0, UR40, 0x570, URZ ;  /* 0x0000057028047890 */ /* 0x000fe2000ff1e03f */
[----:B------:R-:W-:Y:S01]  /*f990*/  PLOP3.LUT P0, PT, PT, PT, PT, 0x80, 0x0 ;  /* 0x000000000000781c */ /* 0x000fe20003f0f070 */
[----:B------:R-:W-:Y:S01]  /*f9a0*/  VIADD R9, R5, 0x16890 ;  /* 0x0001689005097836 */ /* 0x000fe20000000000 */
[----:B------:R-:W-:Y:S01]  /*f9b0*/  R2UR UR10, R11 ;  /* 0x000000000b0a72ca */ /* 0x000fe200000e0000 */
[----:B------:R-:W-:Y:S01]  /*f9c0*/  VIADD R7, R7, 0xffffff80 ;  /* 0xffffff8007077836 */ /* 0x000fe20000000000 */
[----:B------:R-:W-:Y:S01]  /*f9d0*/  SHF.L.U32 R10, R27, 0xd, RZ ;  /* 0x0000000d1b0a7819 */ /* 0x000fe200000006ff */
[----:B------:R-:W-:Y:S01]  /*f9e0*/  VIADD R8, R8, 0xe400 ;  /* 0x0000e40008087836 */ /* 0x000fe20000000000 */
[----:B------:R-:W-:Y:S01]  /*f9f0*/  UIADD3.X UR5, URZ, UR41, URZ, UP0, !UPT ;  /* 0x000000293f057290 */ /* 0x000fe200087fe43f */
[----:B------:R-:W-:Y:S01]  /*fa00*/  UMOV UR6, 0x0 ;  /* 0x0000000000067882 */ /* 0x000fe20000000000 */
[----:B------:R-:W-:-:S10]  /*fa10*/  UMOV UR7, 0x12f00000 ;  /* 0x12f0000000077882 */ /* 0x000fd40000000000 */
.L_x_630:
[----:B------:R-:W-:-:S13]  /*fa20*/  @P0 ELECT P2, URZ, PT ;  /* 0x00000000003f082f */ /* 0x000fda0003840000 */
[----:B------:R-:W-:Y:S02]  /*fa30*/  @P2 R2UR UR13, R2 ;  /* 0x00000000020d22ca */ /* 0x000fe400000e0000 */
[----:B------:R-:W-:Y:S02]  /*fa40*/  @P2 R2UR UR12, R18 ;  /* 0x00000000120c22ca */ /* 0x000fe400000e0000 */
[----:B------:R-:W-:Y:S02]  /*fa50*/  @P2 R2UR UR11, R7 ;  /* 0x00000000070b22ca */ /* 0x000fe400000e0000 */
[----:B------:R-:W-:Y:S02]  /*fa60*/  @P2 R2UR UR9, R9 ;  /* 0x00000000090922ca */ /* 0x000fe400000e0000 */
[----:B------:R-:W-:Y:S02]  /*fa70*/  @P2 R2UR UR8, R8 ;  /* 0x00000000080822ca */ /* 0x000fe400000e0000 */
[----:B------:R-:W-:-:S02]  /*fa80*/  @P2 PLOP3.LUT P0, PT, P2, PT, PT, 0x8, 0x0 ;  /* 0x000000000000281c */ /* 0x000fc4000170e170 */
[----:B------:R-:W-:-:S09]  /*fa90*/  PLOP3.LUT P2, PT, PT, PT, PT, 0x8, 0x0 ;  /* 0x000000000000781c */ /* 0x000fd20003f4e170 */
[----:B------:R1:W-:Y:S02]  /*faa0*/  UTMALDG.4D [UR8], [UR4], desc[UR6] ;  /* 0x00000608040075b4 */ /* 0x0003e40008019000 */
[----:B-1----:R-:W-:Y:S05]  /*fab0*/  @P0 BRA.U.ANY `(.L_x_630) ;  /* 0xfffffffd00d80947 */ /* 0x002fea000393ffff */
[----:B------:R-:W1:Y:S01]  /*fac0*/  SYNCS.PHASECHK.TRANS64.TRYWAIT P0, [R5+URZ+0x168c0], R6 ;  /* 0x0168c006050075a7 */ /* 0x000e62000800017f */
[----:B------:R-:W-:Y:S04]  /*fad0*/  BSSY B2, `(.L_x_631) ;  /* 0x0000002000027945 */ /* 0x000fe80003800000 */
[----:B-1----:R-:W-:Y:S05]  /*fae0*/  @!P0 BRA `(.L_x_632) ;  /* 0x0000006400548947 */ /* 0x002fea0003800000 */
.L_x_779:
[----:B------:R-:W-:Y:S05]  /*faf0*/  BSYNC B2 ;  /* 0x0000000000027941 */ /* 0x000fea0003800000 */
.L_x_631:
[----:B------:R-:W-:Y:S01]  /*fb00*/  BSSY B2, `(.L_x_633) ;  /* 0x000000b000027945 */ /* 0x000fe20003800000 */
[----:B------:R-:W-:Y:S02]  /*fb10*/  IMAD.MOV.U32 R8, RZ, RZ, 0x0 ;  /* 0x00000000ff087424 */ /* 0x000fe400078e00ff */
[----:B------:R-:W-:Y:S01]  /*fb20*/  IMAD.MOV.U32 R9, RZ, RZ, 0x12f00000 ;  /* 0x12f00000ff097424 */ /* 0x000fe200078e00ff */
[----:B------:R-:W-:Y:S06]  /*fb30*/  @P1 BRA `(.L_x_634) ;  /* 0x00000000001c1947 */ /* 0x000fec0003800000 */
[----:B------:R-:W2:Y:S01]  /*fb40*/  S2R R12, SR_TID.X ;  /* 0x00000000000c7919 */ /* 0x000ea20000002100 */
[----:B01----:R-:W-:-:S04]  /*fb50*/  MOV R6, 0x4000 ;  /* 0x0000400000067802 */ /* 0x003fc80000000f00 */
[----:B------:R3:W-:Y:S01]  /*fb60*/  SYNCS.ARRIVE.TRANS64 RZ, [R5+URZ+0x168b0], R6 ;  /* 0x0168b00605ff79a7 */ /* 0x0007e2000800003f */
[----:B--2---:R-:W-:-:S04]  /*fb70*/  LOP3.LUT R12, R12, 0x1f, RZ, 0xc0, !PT ;  /* 0x0000001f0c0c7812 */ /* 0x004fc800078ec0ff */
[----:B------:R-:W-:-:S13]  /*fb80*/  ISETP.NE.AND P0, PT, R12, RZ, PT ;  /* 0x000000ff0c00720c */ /* 0x000fda0003f05270 */
[----:B---3--:R-:W-:Y:S05]  /*fb90*/  @!P0 BRA `(.L_x_634) ;  /* 0x0000000000048947 */ /* 0x008fea0003800000 */
[----:B------:R-:W-:Y:S01]  /*fba0*/  BPT.TRAP 0x1 ;  /* 0x000000040000795c */ /* 0x000fe20000300000 */
.L_x_634:
[----:B------:R-:W-:Y:S05]  /*fbb0*/  BSYNC B2 ;  /* 0x0000000000027941 */ /* 0x000fea0003800000 */
.L_x_633:
[----:B------:R-:W-:Y:S01]  /*fbc0*/  R2UR UR10, R11 ;  /* 0x000000000b0a72ca */ /* 0x000fe200000e0000 */
[----:B------:R-:W-:Y:S01]  /*fbd0*/  IMAD R10, R10, 0x2, R22 ;  /* 0x000000020a0a7824 */ /* 0x000fe200078e0216 */
[----:B------:R-:W-:Y:S01]  /*fbe0*/  R2UR UR6, R8 ;  /* 0x00000000080672ca */ /* 0x000fe200000e0000 */
[----:B------:R-:W-:Y:S01]  /*fbf0*/  UIADD3 UR4, UP0, UR40, 0x670, URZ ;  /* 0x0000067028047890 */ /* 0x000fe2000ff1e03f */
[----:B------:R-:W-:Y:S01]  /*fc00*/  R2UR UR7, R9 ;  /* 0x00000000090772ca */ /* 0x000fe200000e0000 */
[----:B01----:R-:W-:Y:S01]  /*fc10*/  VIADD R5, R5, 0x168b0 ;  /* 0x000168b005057836 */ /* 0x003fe20000000000 */
[----:B------:R-:W-:Y:S01]  /*fc20*/  PLOP3.LUT P0, PT, PT, PT, PT, 0x80, 0x0 ;  /* 0x000000000000781c */ /* 0x000fe20003f0f070 */
[----:B------:R-:W-:Y:S01]  /*fc30*/  VIADD R10, R10, 0x400 ;  /* 0x000004000a0a7836 */ /* 0x000fe20000000000 */
[----:B------:R-:W-:-:S12]  /*fc40*/  UIADD3.X UR5, URZ, UR41, URZ, UP0, !UPT ;  /* 0x000000293f057290 */ /* 0x000fd800087fe43f */
.L_x_635:
        /* <DEDUP_REMOVED lines=10> */
.L_x_625:
[----:B------:R-:W-:Y:S05]  /*fcf0*/  BSYNC B1 ;  /* 0x0000000000017941 */ /* 0x000fea0003800000 */
.L_x_624:
[----:B------:R-:W-:Y:S01]  /*fd00*/  VIADD R4, R4, 0xfffffffe ;  /* 0xfffffffe04047836 */ /* 0x000fe20000000000 */
[----:B------:R-:W-:Y:S02]  /*fd10*/  IADD3 R27, R27, 0x1, RZ ;  /* 0x000000011b1b7810 */ /* 0x000fe40007ffe0ff */
[----:B------:R-:W-:Y:S02]  /*fd20*/  PLOP3.LUT P0, PT, PT, PT, PT, 0x8, 0x0 ;  /* 0x000000000000781c */ /* 0x000fe40003f0e170 */
[----:B------:R-:W-:Y:S02]  /*fd30*/  ISETP.GE.AND P2, PT, R4, R3, PT ;  /* 0x000000030400720c */ /* 0x000fe40003f46270 */
[----:B------:R-:W-:-:S04]  /*fd40*/  ISETP.NE.AND P1, PT, R27, 0x2, PT ;  /* 0x000000021b00780c */ /* 0x000fc80003f25270 */
[----:B0-----:R-:W-:Y:S02]  /*fd50*/  SEL R5, RZ, 0x1, P1 ;  /* 0x00000001ff057807 */ /* 0x001fe40000800000 */
[----:B------:R-:W-:Y:S02]  /*fd60*/  SEL R27, R27, RZ, P1 ;  /* 0x000000ff1b1b7207 */ /* 0x000fe40000800000 */
[----:B------:R-:W-:-:S03]  /*fd70*/  LOP3.LUT R29, R29, R5, RZ, 0x3c, !PT ;  /* 0x000000051d1d7212 */ /* 0x000fc600078e3cff */
[----:B------:R-:W-:Y:S05]  /*fd80*/  @!P2 BRA `(.L_x_618) ;  /* 0x000000040058a947 */ /* 0x000fea0003800000 */
.L_x_648:
[----:B------:R-:W-:Y:S05]  /*fd90*/  YIELD ;  /* 0x0000000000007946 */ /* 0x000fea0003800000 */
[----:B------:R-:W-:Y:S04]  /*fda0*/  BSSY B1, `(.L_x_636) ;  /* 0x000004c000017945 */ /* 0x000fe80003800000 */
[----:B------:R-:W-:Y:S05]  /*fdb0*/  @!P6 BRA `(.L_x_637) ;  /* 0x000000040028e947 */ /* 0x000fea0003800000 */
[----:B------:R-:W0:Y:S01]  /*fdc0*/  S2R R5, SR_TID.X ;  /* 0x0000000000057919 */ /* 0x000e220000002100 */
[----:B------:R-:W-:Y:S01]  /*fdd0*/  SHF.L.U32 R6, R29, 0x1f, RZ ;  /* 0x0000001f1d067819 */ /* 0x000fe200000006ff */
[----:B------:R-:W-:Y:S01]  /*fde0*/  BSSY B2, `(.L_x_638) ;  /* 0x0000006000027945 */ /* 0x000fe20003800000 */
[----:B0-----:R-:W-:Y:S01]  /*fdf0*/  LOP3.LUT R7, R5, 0x7f, RZ, 0xc0, !PT ;  /* 0x0000007f05077812 */ /* 0x001fe200078ec0ff */
[----:B------:R-:W-:-:S03]  /*fe00*/  IMAD R5, R27, 0x8, R22 ;  /* 0x000000081b057824 */ /* 0x000fc600078e0216 */
[----:B------:R-:W-:Y:S01]  /*fe10*/  ISETP.NE.AND P2, PT, R7, RZ, PT ;  /* 0x000000ff0700720c */ /* 0x000fe20003f45270 */
[----:B------:R-:W0:Y:S02]  /*fe20*/  SYNCS.PHASECHK.TRANS64.TRYWAIT P1, [R5+URZ+0x168a0], R6 ;  /* 0x0168a006050075a7 */ /* 0x000e24000802017f */
[----:B0-----:R-:W-:Y:S10]  /*fe30*/  @!P1 BRA `(.L_x_639) ;  /* 0x0000006000949947 */ /* 0x001ff40003800000 */
.L_x_780:
[----:B------:R-:W-:Y:S05]  /*fe40*/  BSYNC B2 ;  /* 0x0000000000027941 */ /* 0x000fea0003800000 */
.L_x_638:
        /* <DEDUP_REMOVED lines=9> */
.L_x_641:
[----:B------:R-:W-:Y:S05]  /*fee0*/  BSYNC B2 ;  /* 0x0000000000027941 */ /* 0x000fea0003800000 */
.L_x_640:
[----:B------:R-:W-:Y:S01]  /*fef0*/  MOV R11, RZ ;  /* 0x000000ff000b7202 */ /* 0x000fe20000000f00 */
[----:B------:R-:W-:Y:S01]  /*ff00*/  IMAD R7, R27, 0x4000, R22 ;  /* 0x000040001b077824 */ /* 0x000fe200078e0216 */
[----:B------:R-:W-:Y:S01]  /*ff10*/  UIADD3 UR4, UP0, UR40, 0x570, URZ ;  /* 0x0000057028047890 */ /* 0x000fe2000ff1e03f */
[----:B------:R-:W-:Y:S01]  /*ff20*/  PLOP3.LUT P1, PT, PT, PT, PT, 0x80, 0x0 ;  /* 0x000000000000781c */ /* 0x000fe20003f2f070 */
[----:B------:R-:W-:Y:S01]  /*ff30*/  IMAD R8, R4, 0x80, R0 ;  /* 0x0000008004087824 */ /* 0x000fe200078e0200 */
[----:B------:R-:W-:Y:S01]  /*ff40*/  R2UR UR10, R11 ;  /* 0x000000000b0a72ca */ /* 0x000fe200000e0000 */
[----:B------:R-:W-:Y:S01]  /*ff50*/  VIADD R9, R5, 0x16890 ;  /* 0x0001689005097836 */ /* 0x000fe20000000000 */
[----:B------:R-:W-:Y:S01]  /*ff60*/  IADD3 R10, R7, 0xe400, RZ ;  /* 0x0000e400070a7810 */ /* 0x000fe20007ffe0ff */
[----:B------:R-:W-:Y:S01]  /*ff70*/  UIADD3.X UR5, URZ, UR41, URZ, UP0, !UPT ;  /* 0x000000293f057290 */ /* 0x000fe200087fe43f */
[----:B------:R-:W-:Y:S01]  /*ff80*/  UMOV UR6, 0x0 ;  /* 0x0000000000067882 */ /* 0x000fe20000000000 */
[----:B------:R-:W-:-:S10]  /*ff90*/  UMOV UR7, 0x12f00000 ;  /* 0x12f0000000077882 */ /* 0x000fd40000000000 */
.L_x_642:
        /* <DEDUP_REMOVED lines=13> */
.L_x_781:
[----:B------:R-:W-:Y:S05]  /*10070*/  BSYNC B2 ;  /* 0x0000000000027941 */ /* 0x000fea0003800000 */
.L_x_643:
[----:B------:R-:W-:Y:S01]  /*10080*/  BSSY B2, `(.L_x_645) ;  /* 0x000000b000027945 */ /* 0x000fe20003800000 */
[----:B------:R-:W-:Y:S02]  /*10090*/  IMAD.MOV.U32 R12, RZ, RZ, 0x0 ;  /* 0x00000000ff0c7424 */ /* 0x000fe400078e00ff */
[----:B------:R-:W-:Y:S01]  /*100a0*/  IMAD.MOV.U32 R13, RZ, RZ, 0x12f00000 ;  /* 0x12f00000ff0d7424 */ /* 0x000fe200078e00ff */
[----:B------:R-:W-:Y:S06]  /*100b0*/  @P2 BRA `(.L_x_646) ;  /* 0x00000000001c2947 */ /* 0x000fec0003800000 */
[----:B------:R-:W2:Y:S01]  /*100c0*/  S2R R9, SR_TID.X ;  /* 0x0000000000097919 */ /* 0x000ea20000002100 */
[----:B01----:R-:W-:-:S04]  /*100d0*/  IMAD.MOV.U32 R6, RZ, RZ, 0x4000 ;  /* 0x00004000ff067424 */ /* 0x003fc800078e00ff */
[----:B------:R3:W-:Y:S01]  /*100e0*/  SYNCS.ARRIVE.TRANS64 RZ, [R5+URZ+0x168b0], R6 ;  /* 0x0168b00605ff79a7 */ /* 0x0007e2000800003f */
[----:B--2---:R-:W-:-:S04]  /*100f0*/  LOP3.LUT R9, R9, 0x1f, RZ, 0xc0, !PT ;  /* 0x0000001f09097812 */ /* 0x004fc800078ec0ff */
[----:B------:R-:W-:-:S13]  /*10100*/  ISETP.NE.AND P1, PT, R9, RZ, PT ;  /* 0x000000ff0900720c */ /* 0x000fda0003f25270 */
[----:B---3--:R-:W-:Y:S05]  /*10110*/  @!P1 BRA `(.L_x_646) ;  /* 0x0000000000049947 */ /* 0x008fea0003800000 */
[----:B------:R-:W-:Y:S01]  /*10120*/  BPT.TRAP 0x1 ;  /* 0x000000040000795c */ /* 0x000fe20000300000 */
.L_x_646:
[----:B------:R-:W-:Y:S05]  /*10130*/  BSYNC B2 ;  /* 0x0000000000027941 */ /* 0x000fea0003800000 */
.L_x_645:
[----:B------:R-:W-:Y:S01]  /*10140*/  R2UR UR10, R11 ;  /* 0x000000000b0a72ca */ /* 0x000fe200000e0000 */
[----:B------:R-:W-:Y:S01]  /*10150*/  UIADD3 UR4, UP0, UR40, 0x670, URZ ;  /* 0x0000067028047890 */ /* 0x000fe2000ff1e03f */
[----:B------:R-:W-:Y:S01]  /*10160*/  R2UR UR6, R12 ;  /* 0x000000000c0672ca */ /* 0x000fe200000e0000 */
[----:B01----:R-:W-:Y:S01]  /*10170*/  VIADD R5, R5, 0x168b0 ;  /* 0x000168b005057836 */ /* 0x003fe20000000000 */
[----:B------:R-:W-:Y:S01]  /*10180*/  R2UR UR7, R13 ;  /* 0x000000000d0772ca */ /* 0x000fe200000e0000 */
[----:B------:R-:W-:Y:S01]  /*10190*/  UIADD3.X UR5, URZ, UR41, URZ, UP0, !UPT ;  /* 0x000000293f057290 */ /* 0x000fe200087fe43f */
[----:B------:R-:W-:Y:S02]  /*101a0*/  PLOP3.LUT P1, PT, PT, PT, PT, 0x80, 0x0 ;  /* 0x000000000000781c */ /* 0x000fe40003f2f070 */
[----:B------:R-:W-:-:S11]  /*101b0*/  IADD3 R7, R7, 0x400, RZ ;  /* 0x0000040007077810 */ /* 0x000fd60007ffe0ff */
.L_x_647:
        /* <DEDUP_REMOVED lines=9> */
[----:B0-----:R-:W-:Y:S05]  /*10250*/  @P1 BRA.U.ANY `(.L_x_647) ;  /* 0xfffffffd00d81947 */ /* 0x001fea000393ffff */
.L_x_637:
[----:B------:R-:W-:Y:S05]  /*10260*/  BSYNC B1 ;  /* 0x0000000000017941 */ /* 0x000fea0003800000 */
.L_x_636:
[C---:B------:R-:W-:Y:S01]  /*10270*/  ISETP.GT.AND P2, PT, R4.reuse, R3, PT ;  /* 0x000000030400720c */ /* 0x040fe20003f44270 */
[----:B------:R-:W-:Y:S02]  /*10280*/  VIADD R27, R27, 0x1 ;  /* 0x000000011b1b7836 */ /* 0x000fe40000000000 */
[----:B------:R-:W-:-:S03]  /*10290*/  VIADD R4, R4, 0xffffffff ;  /* 0xffffffff04047836 */ /* 0x000fc60000000000 */
[----:B------:R-:W-:-:S04]  /*102a0*/  ISETP.NE.AND P1, PT, R27, 0x2, PT ;  /* 0x000000021b00780c */ /* 0x000fc80003f25270 */
[----:B------:R-:W-:Y:S02]  /*102b0*/  SEL R5, RZ, 0x1, P1 ;  /* 0x00000001ff057807 */ /* 0x000fe40000800000 */
[----:B------:R-:W-:Y:S02]  /*102c0*/  SEL R27, R27, RZ, P1 ;  /* 0x000000ff1b1b7207 */ /* 0x000fe40000800000 */
[----:B------:R-:W-:Y:S01]  /*102d0*/  LOP3.LUT R29, R29, R5, RZ, 0x3c, !PT ;  /* 0x000000051d1d7212 */ /* 0x000fe200078e3cff */
[----:B------:R-:W-:Y:S06]  /*102e0*/  @P2 BRA `(.L_x_648) ;  /* 0xfffffff800a82947 */ /* 0x000fec000383ffff */
.L_x_618:
[----:B------:R-:W-:Y:S05]  /*102f0*/  BSYNC B0 ;  /* 0x0000000000007941 */ /* 0x000fea0003800000 */
.L_x_617:
[----:B------:R-:W2:Y:S01]  /*10300*/  LDL R5, [R1+0x18] ;  /* 0x0000180001057983 */ /* 0x000ea20000100800 */
[----:B------:R-:W-:Y:S05]  /*10310*/  @!P0 WARPSYNC.ALL ;  /* 0x0000000000008948 */ /* 0x000fea0003800000 */
[----:B------:R-:W-:Y:S06]  /*10320*/  @!P0 BAR.SYNC.DEFER_BLOCKING 0xc, 0x200 ;  /* 0x0308000000008b1d */ /* 0x000fec0000010000 */
[----:B------:R-:W-:Y:S01]  /*10330*/  BSSY B7, `(.L_x_649) ;  /* 0x00003ae000077945 */ /* 0x000fe20003800000 */
[----:B--2---:R-:W-:-:S13]  /*10340*/  ISETP.GT.AND P0, PT, R5, RZ, PT ;  /* 0x000000ff0500720c */ /* 0x004fda0003f04270 */
[----:B------:R-:W-:Y:S05]  /*10350*/  @P0 BRA `(.L_x_650) ;  /* 0x0000000000440947 */ /* 0x000fea0003800000 */
[----:B------:R-:W0:Y:S02]  /*10360*/  S2R R5, SR_TID.X ;  /* 0x0000000000057919 */ /* 0x000e240000002100 */
        /* <DEDUP_REMOVED lines=16> */
.L_x_650:
[----:B------:R-:W-:Y:S01]  /*10470*/  IADD3 R0, R22, 0xe400, RZ ;  /* 0x0000e40016007810 */ /* 0x000fe20007ffe0ff */
[----:B------:R-:W-:Y:S03]  /*10480*/  BSSY B6, `(.L_x_652) ;  /* 0x0000013000067945 */ /* 0x000fe60003800000 */
        /* <DEDUP_REMOVED lines=9> */
[----:B------:R-:W-:Y:S01]  /*10520*/  IMAD.U32 R5, RZ, RZ, UR7 ;  /* 0x00000007ff057e24 */ /* 0x000fe2000f8e00ff */
[----:B------:R-:W-:Y:S01]  /*10530*/  MOV R12, 0x1 ;  /* 0x00000001000c7802 */ /* 0x000fe20000000f00 */
[----:B------:R-:W-:Y:S02]  /*10540*/  IMAD.U32 R6, RZ, RZ, UR8 ;  /* 0x00000008ff067e24 */ /* 0x000fe4000f8e00ff */
[----:B------:R-:W-:-:S02]  /*10550*/  IMAD.U32 R10, RZ, RZ, UR4 ;  /* 0x00000004ff0a7e24 */ /* 0x000fc4000f8e00ff */
[----:B------:R-:W-:Y:S02]  /*10560*/  IMAD.U32 R11, RZ, RZ, UR5 ;  /* 0x00000005ff0b7e24 */ /* 0x000fe4000f8e00ff */
[----:B------:R-:W-:Y:S02]  /*10570*/  IMAD.MOV.U32 R8, RZ, RZ, 0x70 ;  /* 0x00000070ff087424 */ /* 0x000fe400078e00ff */
[----:B------:R-:W-:-:S07]  /*10580*/  IMAD.MOV.U32 R13, RZ, RZ, RZ ;  /* 0x000000ffff0d7224 */ /* 0x000fce00078e00ff */
[----:B------:R-:W-:-:S07]  /*10590*/  LEPC R20, `(.L_x_653) ;  /* 0x000000001014794e */ /* 0x000fce0000000000 */
[----:B0-----:R-:W-:Y:S05]  /*105a0*/  CALL.ABS.NOINC R2 ;  /* 0x0000000002007343 */ /* 0x001fea0003c00000 */
.L_x_653:
[----:B------:R-:W-:Y:S05]  /*105b0*/  BSYNC B6 ;  /* 0x0000000000067941 */ /* 0x000fea0003800000 */
.L_x_652:
        /* <DEDUP_REMOVED lines=19> */
[----:B-1----:R-:W-:Y:S05]  /*106f0*/  CALL.ABS.NOINC R2 ;  /* 0x0000000002007343 */ /* 0x002fea0003c00000 */
.L_x_656:
[----:B------:R0:W1:Y:S01]  /*10700*/  LDC.64 R2, c[0x4][R26] ;  /* 0x010000001a027b82 */ /* 0x0000620000000a00 */
[----:B------:R-:W-:Y:S01]  /*10710*/  ULDC.64 UR4, c[0x4][0x88] ;  /* 0x0100220000047ab9 */ /* 0x000fe20000000a00 */
[----:B------:R-:W-:Y:S01]  /*10720*/  ULDC.64 UR6, c[0x4][0x90] ;  /* 0x0100240000067ab9 */ /* 0x000fe20000000a00 */
[----:B------:R-:W-:Y:S01]  /*10730*/  ULDC.64 UR8, c[0x4][0x18] ;  /* 0x0100060000087ab9 */ /* 0x000fe20000000a00 */
[----:B------:R-:W-:Y:S01]  /*10740*/  MOV R4, UR4 ;  /* 0x0000000400047c02 */ /* 0x000fe20008000f00 */
[----:B------:R-:W-:Y:S01]  /*10750*/  IMAD.U32 R5, RZ, RZ, UR5 ;  /* 0x00000005ff057e24 */ /* 0x000fe2000f8e00ff */
[----:B------:R-:W-:Y:S01]  /*10760*/  MOV R10, UR8 ;  /* 0x00000008000a7c02 */ /* 0x000fe20008000f00 */
[----:B------:R-:W-:Y:S01]  /*10770*/  IMAD.U32 R6, RZ, RZ, UR6 ;  /* 0x00000006ff067e24 */ /* 0x000fe2000f8e00ff */
[----:B------:R-:W-:Y:S01]  /*10780*/  MOV R13, RZ ;  /* 0x000000ff000d7202 */ /* 0x000fe20000000f00 */
[----:B------:R-:W-:Y:S02]  /*10790*/  IMAD.U32 R7, RZ, RZ, UR7 ;  /* 0x00000007ff077e24 */ /* 0x000fe4000f8e00ff */
[----:B------:R-:W-:-:S02]  /*107a0*/  IMAD.U32 R11, RZ, RZ, UR9 ;  /* 0x00000009ff0b7e24 */ /* 0x000fc4000f8e00ff */
[----:B------:R-:W-:Y:S02]  /*107b0*/  IMAD.MOV.U32 R8, RZ, RZ, 0x70 ;  /* 0x00000070ff087424 */ /* 0x000fe400078e00ff */
[----:B0-----:R-:W-:-:S07]  /*107c0*/  IMAD.MOV.U32 R12, RZ, RZ, 0x1 ;  /* 0x00000001ff0c7424 */ /* 0x001fce00078e00ff */
[----:B------:R-:W-:-:S07]  /*107d0*/  LEPC R20, `(.L_x_655) ;  /* 0x000000001014794e */ /* 0x000fce0000000000 */
[----:B-1----:R-:W-:Y:S05]  /*107e0*/  CALL.ABS.NOINC R2 ;  /* 0x0000000002007343 */ /* 0x002fea0003c00000 */
.L_x_655:
[----:B------:R-:W-:Y:S05]  /*107f0*/  BSYNC B6 ;  /* 0x0000000000067941 */ /* 0x000fea0003800000 */
.L_x_654:
        /* <DEDUP_REMOVED lines=12> */
[----:B------:R-:W4:Y:S04]  /*108c0*/  LDL.LU R9, [R1] ;  /* 0x0000000001097983 */ /* 0x000f280000300800 */
        /* <DEDUP_REMOVED lines=16> */
[----:B------:R-:W-:Y:S02]  /*109d0*/  MOV R4, R0 ;  /* 0x0000000000047202 */ /* 0x000fe40000000f00 */
[----:B-1----:R-:W-:Y:S02]  /*109e0*/  @P1 SHF.R.U32.HI R4, RZ, R6, R5 ;  /* 0x00000006ff041219 */ /* 0x002fe40000011605 */
[----:B------:R-:W-:-:S03]  /*109f0*/  SHF.R.S32.HI R10, RZ, 0x1f, R20 ;  /* 0x0000001fff0a7819 */ /* 0x000fc60000011414 */
[----:B------:R-:W-:-:S04]  /*10a00*/  IMAD.MOV R5, RZ, RZ, -R4 ;  /* 0x000000ffff057224 */ /* 0x000fc800078e0a04 */
        /* <DEDUP_REMOVED lines=10> */
[----:B------:R0:W5:Y:S04]  /*10ab0*/  @!P0 LDG.E R2, desc[UR42][R6.64] ;  /* 0x0000002a06028981 */ /* 0x000168000c1e1900 */
[----:B------:R1:W-:Y:S02]  /*10ac0*/  STL [R1+0x20], R10 ;  /* 0x0000200a01007387 */ /* 0x0003e40000100800 */
[----:B-1----:R-:W-:-:S04]  /*10ad0*/  MOV R10, UR38 ;  /* 0x00000026000a7c02 */ /* 0x002fc80008000f00 */
[----:B------:R-:W-:Y:S02]  /*10ae0*/  ISETP.NE.AND P2, PT, R10, 0x3, PT ;  /* 0x000000030a00780c */ /* 0x000fe40003f45270 */
[----:B------:R-:W-:-:S11]  /*10af0*/  LOP3.LUT R9, R9, 0xfffffffd, RZ, 0xc0, !PT ;  /* 0xfffffffd09097812 */ /* 0x000fd600078ec0ff */
[----:B------:R-:W-:-:S05]  /*10b00*/  @P2 LOP3.LUT R9, R9, 0x2, RZ, 0xfc, !PT ;  /* 0x0000000209092812 */ /* 0x000fca00078efcff */
[----:B------:R0:W-:Y:S01]  /*10b10*/  STL [R1], R9 ;  /* 0x0000000901007387 */ /* 0x0001e20000100800 */
[----:B------:R-:W-:-:S03]  /*10b20*/  UMOV UR4, 0xffffffff ;  /* 0xffffffff00047882 */ /* 0x000fc60000000000 */
[----:B------:R-:W-:Y:S05]  /*10b30*/  BRA.DIV UR4, `(.L_x_657) ;  /* 0x00000056047c7947 */ /* 0x000fea000b800000 */
.L_x_784:
[----:B0-----:R-:W-:-:S05]  /*10b40*/  SHF.R.S32.HI R9, RZ, 0x1f, R18 ;  /* 0x0000001fff097819 */ /* 0x001fca0000011412 */
[----:B------:R0:W-:Y:S01]  /*10b50*/  STL [R1+0x10], R9 ;  /* 0x0000100901007387 */ /* 0x0001e20000100800 */
[----:B------:R-:W-:Y:S05]  /*10b60*/  @!P2 BRA `(.L_x_658) ;  /* 0x000000000004a947 */ /* 0x000fea0003800000 */
[----:B------:R-:W-:Y:S01]  /*10b70*/  BPT.TRAP 0x1 ;  /* 0x000000040000795c */ /* 0x000fe20000300000 */
.L_x_658:
[----:B------:R-:W-:Y:S01]  /*10b80*/  SHF.R.S32.HI R6, RZ, 0x1f, R0 ;  /* 0x0000001fff067819 */ /* 0x000fe20000011400 */
        /* <DEDUP_REMOVED lines=19> */
[----:B------:R-:W-:-:S04]  /*10cc0*/  LEA R3, R25, R22, 0x3 ;  /* 0x0000001619037211 */ /* 0x000fc800078e18ff */
[----:B------:R-:W-:Y:S02]  /*10cd0*/  LEA.HI.X R24, R4, UR5, R24, 0x1, P0 ;  /* 0x0000000504187c11 */ /* 0x000fe400080f0c18 */
[----:B------:R-:W-:-:S04]  /*10ce0*/  SHF.L.U32 R4, R28, 0x1f, RZ ;  /* 0x0000001f1c047819 */ /* 0x000fc800000006ff */
[----:B------:R-:W1:Y:S02]  /*10cf0*/  SYNCS.PHASECHK.TRANS64.TRYWAIT P0, [R3+URZ+0x16840], R4 ;  /* 0x01684004030075a7 */ /* 0x000e64000800017f */
[----:B-1----:R-:W-:Y:S05]  /*10d00*/  @!P0 BRA `(.L_x_660) ;  /* 0x00000054003c8947 */ /* 0x002fea0003800000 */
.L_x_785:
[----:B------:R-:W-:Y:S05]  /*10d10*/  BSYNC B0 ;  /* 0x0000000000007941 */ /* 0x000fea0003800000 */
.L_x_659:
[----:B0-----:R-:W2:Y:S01]  /*10d20*/  LDL R9, [R1+0x10] ;  /* 0x0000100001097983 */ /* 0x001ea20000100800 */
[----:B------:R-:W-:-:S03]  /*10d30*/  ULDC.64 UR4, c[0x0][0x300] ;  /* 0x0000c00000047ab9 */ /* 0x000fc60000000a00 */
[----:B------:R-:W3:Y:S04]  /*10d40*/  LDL R14, [R1+0x18] ;  /* 0x00001800010e7983 */ /* 0x000ee80000100800 */
[----:B------:R-:W4:Y:S01]  /*10d50*/  LDL.LU R10, [R1] ;  /* 0x00000000010a7983 */ /* 0x000f220000300800 */
[----:B------:R-:W-:Y:S02]  /*10d60*/  IMAD R6, R6, UR4, RZ ;  /* 0x0000000406067c24 */ /* 0x000fe4000f8e02ff */
[C---:B-1----:R-:W-:Y:S01]  /*10d70*/  IMAD.WIDE.U32 R4, R0.reuse, UR4, RZ ;  /* 0x0000000400047c25 */ /* 0x042fe2000f8e00ff */
        /* <DEDUP_REMOVED lines=9> */
[----:B------:R-:W-:-:S04]  /*10e10*/  IMAD.WIDE.U32 R4, R18, UR4, R4 ;  /* 0x0000000412047c25 */ /* 0x000fc8000f8e0004 */
[----:B--2---:R-:W-:Y:S02]  /*10e20*/  IMAD R2, R9, UR4, RZ ;  /* 0x0000000409027c24 */ /* 0x004fe4000f8e02ff */
[----:B------:R-:W1:Y:S02]  /*10e30*/  S2R R9, SR_TID.X ;  /* 0x0000000000097919 */ /* 0x000e640000002100 */
[----:B------:R-:W-:Y:S01]  /*10e40*/  IMAD R2, R18, UR5, R2 ;  /* 0x0000000512027c24 */ /* 0x000fe2000f8e0202 */
[----:B------:R-:W-:Y:S02]  /*10e50*/  ULDC.64 UR4, c[0x0][0x2e8] ;  /* 0x0000ba0000047ab9 */ /* 0x000fe40000000a00 */
[----:B------:R-:W-:Y:S01]  /*10e60*/  LEA R0, P0, R4, UR4, 0x1 ;  /* 0x0000000404007c11 */ /* 0x000fe2000f8008ff */
[----:B------:R-:W-:Y:S01]  /*10e70*/  ULDC UR4, c[0x0][0x2f4] ;  /* 0x0000bd0000047ab9 */ /* 0x000fe20000000800 */
[----:B----4-:R-:W-:Y:S01]  /*10e80*/  LOP3.LUT R10, R10, 0xfffffffe, RZ, 0xc0, !PT ;  /* 0xfffffffe0a0a7812 */ /* 0x010fe200078ec0ff */
[----:B------:R-:W-:-:S05]  /*10e90*/  IMAD.IADD R2, R5, 0x1, R2 ;  /* 0x0000000105027824 */ /* 0x000fca00078e0202 */
[----:B------:R-:W-:Y:S02]  /*10ea0*/  LEA.HI.X R2, R4, UR5, R2, 0x1, P0 ;  /* 0x0000000504027c11 */ /* 0x000fe400080f0c02 */
[----:B-1----:R-:W-:Y:S02]  /*10eb0*/  LOP3.LUT R11, R9, 0x7f, RZ, 0xc0, !PT ;  /* 0x0000007f090b7812 */ /* 0x002fe400078ec0ff */
[----:B0-----:R-:W-:Y:S02]  /*10ec0*/  SHF.L.U32 R9, R13, 0x3, RZ ;  /* 0x000000030d097819 */ /* 0x001fe400000006ff */
[----:B------:R-:W-:Y:S02]  /*10ed0*/  SHF.R.U32.HI R12, RZ, 0x3, R11 ;  /* 0x00000003ff0c7819 */ /* 0x000fe4000001160b */
[----:B------:R-:W-:Y:S02]  /*10ee0*/  LOP3.LUT R9, R9, 0x38, RZ, 0xc0, !PT ;  /* 0x0000003809097812 */ /* 0x000fe400078ec0ff */
[----:B---3--:R-:W-:Y:S01]  /*10ef0*/  IADD3 R4, -R12, R14, -R8 ;  /* 0x0000000e0c047210 */ /* 0x008fe20007ffe908 */
[----:B------:R-:W-:Y:S01]  /*10f00*/  IMAD.SHL.U32 R12, R11, 0x8, RZ ;  /* 0x000000080b0c7824 */ /* 0x000fe200078e00ff */
[----:B------:R-:W-:Y:S01]  /*10f10*/  ISETP.GE.AND P2, PT, R9, UR4, PT ;  /* 0x0000000409007c0c */ /* 0x000fe2000bf46270 */
[----:B------:R-:W-:Y:S01]  /*10f20*/  IMAD.SHL.U32 R11, R13, 0x8, RZ ;  /* 0x000000080d0b7824 */ /* 0x000fe200078e00ff */
[----:B------:R-:W-:Y:S01]  /*10f30*/  UMOV UR4, 0xffffffff ;  /* 0xffffffff00047882 */ /* 0x000fe20000000000 */
[----:B------:R-:W-:-:S03]  /*10f40*/  ISETP.GE.AND P0, PT, R4, 0x1, PT ;  /* 0x000000010400780c */ /* 0x000fc60003f06270 */
[----:B------:R-:W-:-:S04]  /*10f50*/  LOP3.LUT R11, R11, 0x1f8, RZ, 0xc0, !PT ;  /* 0x000001f80b0b7812 */ /* 0x000fc800078ec0ff */
[----:B------:R-:W-:-:S03]  /*10f60*/  LOP3.LUT R11, R11, 0x38, R13, 0x78, !PT ;  /* 0x000000380b0b7812 */ /* 0x000fc600078e780d */
[----:B------:R-:W-:Y:S02]  /*10f70*/  @P2 LOP3.LUT R10, R10, 0x1, RZ, 0xfc, !PT ;  /* 0x000000010a0a2812 */ /* 0x000fe400078efcff */
[----:B------:R-:W-:-:S03]  /*10f80*/  LOP3.LUT R11, R11, 0x200, R12, 0xf8, !PT ;  /* 0x000002000b0b7812 */ /* 0x000fc600078ef80c */
[----:B------:R0:W-:Y:S02]  /*10f90*/  STL [R1], R10 ;  /* 0x0000000a01007387 */ /* 0x0001e40000100800 */
[----:B------:R-:W-:Y:S01]  /*10fa0*/  IMAD R5, R25, 0x2000, R11 ;  /* 0x0000200019057824 */ /* 0x000fe200078e020b */
[----:B------:R-:W-:Y:S06]  /*10fb0*/  BRA.DIV UR4, `(.L_x_661) ;  /* 0x0000005204a47947 */ /* 0x000fec000b800000 */
[----:B------:R-:W1:Y:S01]  /*10fc0*/  SHFL.IDX PT, R7, R0, RZ, 0x181f ;  /* 0x00181fff00077589 */ /* 0x000e6200000e0000 */
[----:B------:R-:W-:-:S03]  /*10fd0*/  @P0 IMAD R8, R5, 0x2, R22 ;  /* 0x0000000205080824 */ /* 0x000fc600078e0216 */
[----:B------:R-:W2:Y:S01]  /*10fe0*/  SHFL.IDX PT, R6, R2, RZ, 0x181f ;  /* 0x00181fff02067589 */ /* 0x000ea200000e0000 */
[----:B-1----:R-:W-:-:S04]  /*10ff0*/  @P0 LEA R7, P1, R9, R7, 0x1 ;  /* 0x0000000709070211 */ /* 0x002fc800078208ff */
[----:B--2---:R-:W-:-:S04]  /*11000*/  @P0 IADD3.X R6, RZ, R6, RZ, P1, !PT ;  /* 0x00000006ff060210 */ /* 0x004fc80000ffe4ff */
[----:B------:R-:W-:-:S04]  /*11010*/  @P0 LOP3.LUT R7, R7, R6, RZ, 0x3c, !PT ;  /* 0x0000000607070212 */ /* 0x000fc800078e3cff */
[----:B------:R-:W-:-:S04]  /*11020*/  @P0 LOP3.LUT R6, R7, R6, RZ, 0x3c, !PT ;  /* 0x0000000607060212 */ /* 0x000fc800078e3cff */
[----:B------:R-:W-:-:S05]  /*11030*/  @P0 LOP3.LUT R7, R7, R6, RZ, 0x3c, !PT ;  /* 0x0000000607070212 */ /* 0x000fca00078e3cff */
[----:B------:R-:W-:Y:S01]  /*11040*/  @!PT LDS RZ, [RZ] ;  /* 0x00000000fffff984 */ /* 0x000fe20000000800 */
[----:B------:R1:W-:Y:S01]  /*11050*/  @P0 LDGSTS.E.BYPASS.LTC128B.128 [R8+0xe400], desc[UR42][R6.64], !P2 ;  /* 0x0e40000006080fae */ /* 0x0003e2000d101d6a */
[----:B------:R-:W-:-:S03]  /*11060*/  ISETP.GE.AND P0, PT, R4, 0x11, PT ;  /* 0x000000110400780c */ /* 0x000fc60003f06270 */
[----:B-1----:R-:W1:Y:S10]  /*11070*/  SHFL.IDX PT, R7, R0, 0x1, 0x181f ;  /* 0x00381f0000077f89 */ /* 0x002e7400000e0000 */
[----:B------:R-:W-:Y:S01]  /*11080*/  @P0 IMAD R8, R5, 0x2, R22 ;  /* 0x0000000205080824 */ /* 0x000fe200078e0216 */
[----:B------:R-:W2:Y:S01]  /*11090*/  SHFL.IDX PT, R6, R2, 0x1, 0x181f ;  /* 0x00381f0002067f89 */ /* 0x000ea200000e0000 */
[----:B-1----:R-:W-:-:S05]  /*110a0*/  @P0 LEA R7, P1, R9, R7, 0x1 ;  /* 0x0000000709070211 */ /* 0x002fca00078208ff */
[----:B--2---:R-:W-:-:S05]  /*110b0*/  @P0 IMAD.X R6, RZ, RZ, R6, P1 ;  /* 0x000000ffff060224 */ /* 0x004fca00008e0606 */
[----:B------:R-:W-:-:S04]  /*110c0*/  @P0 LOP3.LUT R7, R7, R6, RZ, 0x3c, !PT ;  /* 0x0000000607070212 */ /* 0x000fc800078e3cff */
[----:B------:R-:W-:-:S04]  /*110d0*/  @P0 LOP3.LUT R6, R7, R6, RZ, 0x3c, !PT ;  /* 0x0000000607060212 */ /* 0x000fc800078e3cff */
[----:B------:R-:W-:-:S05]  /*110e0*/  @P0 LOP3.LUT R7, R7, R6, RZ, 0x3c, !PT ;  /* 0x0000000607070212 */ /* 0x000fca00078e3cff */
[----:B------:R1:W-:Y:S01]  /*110f0*/  @P0 LDGSTS.E.BYPASS.LTC128B.128 [R8+0xec00], desc[UR42][R6.64], !P2 ;  /* 0x0ec0000006080fae */ /* 0x0003e2000d101d6a */
[----:B------:R-:W-:-:S03]  /*11100*/  ISETP.GE.AND P0, PT, R4, 0x21, PT ;  /* 0x000000210400780c */ /* 0x000fc60003f06270 */
[----:B-1----:R-:W1:Y:S10]  /*11110*/  SHFL.IDX PT, R7, R0, 0x2, 0x181f ;  /* 0x00581f0000077f89 */ /* 0x002e7400000e0000 */
[----:B------:R-:W-:Y:S01]  /*11120*/  @P0 IMAD R8, R5, 0x2, R22 ;  /* 0x0000000205080824 */ /* 0x000fe200078e0216 */
[----:B------:R-:W2:Y:S01]  /*11130*/  SHFL.IDX PT, R6, R2, 0x2, 0x181f ;  /* 0x00581f0002067f89 */ /* 0x000ea200000e0000 */
[----:B-1----:R-:W-:-:S04]  /*11140*/  @P0 LEA R7, P1, R9, R7, 0x1 ;  /* 0x0000000709070211 */ /* 0x002fc800078208ff */
[----:B--2---:R-:W-:-:S04]  /*11150*/  @P0 IADD3.X R6, RZ, R6, RZ, P1, !PT ;  /* 0x00000006ff060210 */ /* 0x004fc80000ffe4ff */
        /* <DEDUP_REMOVED lines=37> */
[----:B------:R-:W2:Y:S04]  /*113b0*/  SHFL.IDX PT, R6, R2, 0x6, 0x181f ;  /* 0x00d81f0002067f89 */ /* 0x000ea800000e0000 */
[----:B------:R-:W3:Y:S04]  /*113c0*/  SHFL.IDX PT, R2, R2, 0x7, 0x181f ;  /* 0x00f81f0002027f89 */ /* 0x000ee800000e0000 */
[----:B------:R-:W4:Y:S01]  /*113d0*/  SHFL.IDX PT, R0, R0, 0x7, 0x181f ;  /* 0x00f81f0000007f89 */ /* 0x000f2200000e0000 */
[----:B-1----:R-:W-:-:S04]  /*113e0*/  @P0 LEA R7, P1, R9, R7, 0x1 ;  /* 0x0000000709070211 */ /* 0x002fc800078208ff */
[----:B--2---:R-:W-:-:S04]  /*113f0*/  @P0 IADD3.X R6, RZ, R6, RZ, P1, !PT ;  /* 0x00000006ff060210 */ /* 0x004fc80000ffe4ff */
[----:B------:R-:W-:-:S04]  /*11400*/  @P0 LOP3.LUT R7, R7, R6, RZ, 0x3c, !PT ;  /* 0x0000000607070212 */ /* 0x000fc800078e3cff */
[----:B------:R-:W-:-:S04]  /*11410*/  @P0 LOP3.LUT R6, R7, R6, RZ, 0x3c, !PT ;  /* 0x0000000607060212 */ /* 0x000fc800078e3cff */
[----:B------:R-:W-:-:S05]  /*11420*/  @P0 LOP3.LUT R7, R7, R6, RZ, 0x3c, !PT ;  /* 0x0000000607070212 */ /* 0x000fca00078e3cff */
[----:B---34-:R1:W-:Y:S02]  /*11430*/  @P0 LDGSTS.E.BYPASS.LTC128B.128 [R8+0x11400], desc[UR42][R6.64], !P2 ;  /* 0x1140000006080fae */ /* 0x0183e4000d101d6a */
.L_x_803:
[----:B------:R-:W-:-:S13]  /*11440*/  ISETP.GE.AND P0, PT, R4, 0x71, PT ;  /* 0x000000710400780c */ /* 0x000fda0003f06270 */
[----:B-1----:R-:W-:Y:S01]  /*11450*/  @P0 LEA R6, P1, R9, R0, 0x1 ;  /* 0x0000000009060211 */ /* 0x002fe200078208ff */
        /* <DEDUP_REMOVED lines=8> */
.L_x_662:
        /* <DEDUP_REMOVED lines=11> */
.L_x_663:
[----:B------:R2:W5:Y:S01]  /*11590*/  LDL.LU R4, [R1+0x28] ;  /* 0x0000280001047983 */ /* 0x0005620000300800 */
[----:B------:R2:W-:Y:S03]  /*115a0*/  SYNCS.ARRIVE.TRANS64.A1T0 RZ, [R3+URZ+0x16830], RZ ;  /* 0x016830ff03ff79a7 */ /* 0x0005e6000810003f */
[----:B-1----:R2:W5:Y:S04]  /*115b0*/  LDL.LU R7, [R1+0x8] ;  /* 0x0000080001077983 */ /* 0x0025680000300800 */
[----:B------:R2:W5:Y:S02]  /*115c0*/  LDL.LU R6, [R1+0x30] ;  /* 0x0000300001067983 */ /* 0x0005640000300800 */
[----:B------:R-:W-:Y:S05]  /*115d0*/  WARPSYNC.ALL ;  /* 0x0000000000007948 */ /* 0x000fea0003800000 */
[----:B------:R-:W-:Y:S01]  /*115e0*/  ULDC.64 UR6, c[0x0][0xa00] ;  /* 0x0002800000067ab9 */ /* 0x000fe20000000a00 */
[----:B------:R-:W-:Y:S01]  /*115f0*/  ULDC.64 UR4, c[0x0][0x298] ;  /* 0x0000a60000047ab9 */ /* 0x000fe20000000a00 */
[----:B------:R-:W-:Y:S01]  /*11600*/  VIADD R0, R22, 0x8400 ;  /* 0x0000840016007836 */ /* 0x000fe20000000000 */
[----:B------:R-:W-:Y:S01]  /*11610*/  BAR.SYNC.DEFER_BLOCKING 0x8, 0x200 ;  /* 0x0208000000007b1d */ /* 0x000fe20000010000 */
[----:B------:R-:W-:-:S03]  /*11620*/  ISETP.NE.U32.AND P0, PT, RZ, UR6, PT ;  /* 0x00000006ff007c0c */ /* 0x000fc6000bf05070 */
[----:B------:R-:W-:Y:S02]  /*11630*/  LOP3.LUT P1, RZ, R0, 0x3ff, RZ, 0xc0, !PT ;  /* 0x000003ff00ff7812 */ /* 0x000fe4000782c0ff */
[----:B------:R-:W-:Y:S01]  /*11640*/  ISETP.NE.AND.EX P0, PT, RZ, UR7, PT, P0 ;  /* 0x00000007ff007c0c */ /* 0x000fe2000bf05300 */
[----:B------:R-:W-:Y:S01]  /*11650*/  BSSY B6, `(.L_x_664) ;  /* 0x000001d000067945 */ /* 0x000fe20003800000 */
[----:B-----5:R-:W-:Y:S02]  /*11660*/  SHF.R.S32.HI R2, RZ, 0x1f, R4 ;  /* 0x0000001fff027819 */ /* 0x020fe40000011404 */
[----:B--2---:R-:W-:-:S03]  /*11670*/  SEL R3, R7, RZ, !P0 ;  /* 0x000000ff07037207 */ /* 0x004fc60004000000 */
[----:B------:R-:W-:-:S04]  /*11680*/  IMAD R2, R2, UR4, RZ ;  /* 0x0000000402027c24 */ /* 0x000fc8000f8e02ff */
[----:B------:R-:W-:Y:S01]  /*11690*/  IMAD R0, R4, UR5, R2 ;  /* 0x0000000504007c24 */ /* 0x000fe2000f8e0202 */
[----:B------:R-:W-:Y:S01]  /*116a0*/  SEL R2, R6, RZ, !P0 ;  /* 0x000000ff06027207 */ /* 0x000fe20004000000 */
[----:B------:R-:W-:-:S04]  /*116b0*/  IMAD.WIDE.U32 R4, R4, UR4, RZ ;  /* 0x0000000404047c25 */ /* 0x000fc8000f8e00ff */
[----:B------:R-:W-:Y:S01]  /*116c0*/  IMAD.IADD R0, R5, 0x1, R0 ;  /* 0x0000000105007824 */ /* 0x000fe200078e0200 */
[----:B------:R1:W-:Y:S04]  /*116d0*/  STL.64 [R1+0x28], R4 ;  /* 0x0000280401007387 */ /* 0x0003e80000100a00 */
[----:B------:R1:W-:Y:S04]  /*116e0*/  STL [R1+0x8], R3 ;  /* 0x0000080301007387 */ /* 0x0003e80000100800 */
[----:B------:R1:W-:Y:S04]  /*116f0*/  STL [R1+0x38], R2 ;  /* 0x0000380201007387 */ /* 0x0003e80000100800 */
[----:B------:R1:W-:Y:S01]  /*11700*/  STL [R1+0x30], R0 ;  /* 0x0000300001007387 */ /* 0x0003e20000100800 */
[----:B------:R-:W-:Y:S05]  /*11710*/  @!P1 BRA `(.L_x_665) ;  /* 0x0000000000409947 */ /* 0x000fea0003800000 */
[----:B-1----:R-:W-:Y:S01]  /*11720*/  MOV R2, 0x0 ;  /* 0x0000000000027802 */ /* 0x002fe20000000f00 */
[----:B------:R-:W-:Y:S01]  /*11730*/  ULDC.64 UR4, c[0x4][0x88] ;  /* 0x0100220000047ab9 */ /* 0x000fe20000000a00 */
[----:B------:R-:W-:Y:S01]  /*11740*/  ULDC.64 UR6, c[0x4][0x90] ;  /* 0x0100240000067ab9 */ /* 0x000fe20000000a00 */
[----:B------:R-:W-:Y:S01]  /*11750*/  ULDC.64 UR8, c[0x4][0x20] ;  /* 0x0100080000087ab9 */ /* 0x000fe20000000a00 */
[----:B------:R-:W-:Y:S01]  /*11760*/  IMAD.U32 R4, RZ, RZ, UR4 ;  /* 0x00000004ff047e24 */ /* 0x000fe2000f8e00ff */
[----:B------:R-:W-:Y:S01]  /*11770*/  MOV R5, UR5 ;  /* 0x0000000500057c02 */ /* 0x000fe20008000f00 */
[----:B------:R-:W1:Y:S01]  /*11780*/  LDC.64 R2, c[0x4][R2] ;  /* 0x0100000002027b82 */ /* 0x000e620000000a00 */
[----:B------:R-:W-:Y:S01]  /*11790*/  IMAD.U32 R6, RZ, RZ, UR6 ;  /* 0x00000006ff067e24 */ /* 0x000fe2000f8e00ff */
[----:B------:R-:W-:Y:S01]  /*117a0*/  MOV R11, UR9 ;  /* 0x00000009000b7c02 */ /* 0x000fe20008000f00 */
[----:B------:R-:W-:Y:S02]  /*117b0*/  IMAD.U32 R7, RZ, RZ, UR7 ;  /* 0x00000007ff077e24 */ /* 0x000fe4000f8e00ff */
[----:B0-----:R-:W-:-:S02]  /*117c0*/  IMAD.U32 R10, RZ, RZ, UR8 ;  /* 0x00000008ff0a7e24 */ /* 0x001fc4000f8e00ff */
[----:B------:R-:W-:Y:S02]  /*117d0*/  IMAD.MOV.U32 R8, RZ, RZ, 0x70 ;  /* 0x00000070ff087424 */ /* 0x000fe400078e00ff */
[----:B------:R-:W-:Y:S02]  /*117e0*/  IMAD.MOV.U32 R12, RZ, RZ, 0x1 ;  /* 0x00000001ff0c7424 */ /* 0x000fe400078e00ff */
[----:B------:R-:W-:-:S07]  /*117f0*/  IMAD.MOV.U32 R13, RZ, RZ, RZ ;  /* 0x000000ffff0d7224 */ /* 0x000fce00078e00ff */
[----:B------:R-:W-:-:S07]  /*11800*/  LEPC R20, `(.L_x_665) ;  /* 0x000000001014794e */ /* 0x000fce0000000000 */
[----:B-1----:R-:W-:Y:S05]  /*11810*/  CALL.ABS.NOINC R2 ;  /* 0x0000000002007343 */ /* 0x002fea0003c00000 */
.L_x_665:
[----:B------:R-:W-:Y:S05]  /*11820*/  BSYNC B6 ;  /* 0x0000000000067941 */ /* 0x000fea0003800000 */
.L_x_664:
[----:B------:R-:W2:Y:S01]  /*11830*/  LDL.LU R21, [R1+0x30] ;  /* 0x0000300001157983 */ /* 0x000ea20000300800 */
[----:B------:R-:W-:Y:S01]  /*11840*/  ULDC.64 UR4, c[0x0][0x2d8] ;  /* 0x0000b60000047ab9 */ /* 0x000fe20000000a00 */
[----:B0-----:R-:W0:Y:S01]  /*11850*/  LDC R10, c[0x0][0x448] ;  /* 0x00011200ff0a7b82 */ /* 0x001e220000000800 */
[----:B------:R-:W-:Y:S01]  /*11860*/  ULDC.64 UR6, c[0x0][0x2c8] ;  /* 0x0000b20000067ab9 */ /* 0x000fe20000000a00 */
[----:B-1----:R-:W2:Y:S01]  /*11870*/  LDL.LU.64 R2, [R1+0x28] ;  /* 0x0000280001027983 */ /* 0x002ea20000300a00 */
[----:B------:R-:W-:-:S03]  /*11880*/  ULDC.64 UR8, c[0x0][0x280] ;  /* 0x0000a00000087ab9 */ /* 0x000fc60000000a00 */
[----:B------:R-:W3:Y:S04]  /*11890*/  LDL R20, [R1+0x10] ;  /* 0x0000100001147983 */ /* 0x000ee80000100800 */
[----:B------:R-:W4:Y:S04]  /*118a0*/  LDL.LU R6, [R1+0x38] ;  /* 0x0000380001067983 */ /* 0x000f280000300800 */
[----:B------:R-:W4:Y:S01]  /*118b0*/  LDL.LU R5, [R1+0x8] ;  /* 0x0000080001057983 */ /* 0x000f220000300800 */
[----:B0-----:R-:W-:-:S13]  /*118c0*/  ISETP.NE.AND P0, PT, R10, 0x1, PT ;  /* 0x000000010a00780c */ /* 0x001fda0003f05270 */
[----:B------:R-:W0:Y:S08]  /*118d0*/  @P0 LDC R7, c[0x0][0x44c] ;  /* 0x00011300ff070b82 */ /* 0x000e300000000800 */
[----:B------:R-:W1:Y:S01]  /*118e0*/  @P0 LDC R8, c[0x0][0x450] ;  /* 0x00011400ff080b82 */ /* 0x000e620000000800 */
[----:B--2---:R-:W-:Y:S02]  /*118f0*/  MOV R3, R21 ;  /* 0x0000001500037202 */ /* 0x004fe40000000f00 */
[----:B------:R-:W2:Y:S01]  /*11900*/  S2R R21, SR_TID.X ;  /* 0x0000000000157919 */ /* 0x000ea20000002100 */
[----:B---3--:R-:W-:-:S02]  /*11910*/  IMAD R0, R20, UR4, RZ ;  /* 0x0000000414007c24 */ /* 0x008fc4000f8e02ff */
[----:B------:R-:W3:Y:S01]  /*11920*/  S2R R20, SR_TID.X ;  /* 0x0000000000147919 */ /* 0x000ee20000002100 */
[----:B------:R-:W-:-:S04]  /*11930*/  IMAD.WIDE.U32 R2, R18, UR4, R2 ;  /* 0x0000000412027c25 */ /* 0x000fc8000f8e0002 */
[----:B------:R-:W-:Y:S01]  /*11940*/  IMAD R0, R18, UR5, R0 ;  /* 0x0000000512007c24 */ /* 0x000fe2000f8e0200 */
[----:B------:R-:W-:-:S03]  /*11950*/  ULDC.64 UR4, c[0x0][0x2e0] ;  /* 0x0000b80000047ab9 */ /* 0x000fc60000000a00 */
[----:B------:R-:W-:Y:S02]  /*11960*/  IMAD.IADD R3, R3, 0x1, R0 ;  /* 0x0000000103037824 */ /* 0x000fe400078e0200 */
[----:B----4-:R-:W-:Y:S02]  /*11970*/  IMAD R0, R6, UR4, RZ ;  /* 0x0000000406007c24 */ /* 0x010fe4000f8e02ff */
[----:B------:R-:W-:-:S04]  /*11980*/  IMAD.WIDE.U32 R2, R5, UR4, R2 ;  /* 0x0000000405027c25 */ /* 0x000fc8000f8e0002 */
[----:B------:R-:W-:Y:S01]  /*11990*/  IMAD R0, R5, UR5, R0 ;  /* 0x0000000505007c24 */ /* 0x000fe2000f8e0200 */
[----:B------:R-:W-:Y:S01]  /*119a0*/  MOV R4, R2 ;  /* 0x0000000200047202 */ /* 0x000fe20000000f00 */
[----:B------:R-:W-:Y:S02]  /*119b0*/  ULDC.64 UR4, c[0x0][0x2d0] ;  /* 0x0000b40000047ab9 */ /* 0x000fe40000000a00 */
[----:B------:R-:W-:Y:S02]  /*119c0*/  IMAD.IADD R5, R3, 0x1, R0 ;  /* 0x0000000103057824 */ /* 0x000fe400078e0200 */
[----:B--2---:R-:W-:Y:S01]  /*119d0*/  IMAD.SHL.U32 R21, R21, 0x10, RZ ;  /* 0x0000001015157824 */ /* 0x004fe200078e00ff */
[----:B---3--:R-:W-:-:S04]  /*119e0*/  LOP3.LUT R20, R20, 0x7f, RZ, 0xc0, !PT ;  /* 0x0000007f14147812 */ /* 0x008fc800078ec0ff */
[----:B------:R-:W-:Y:S02]  /*119f0*/  LOP3.LUT R21, R21, 0x70, RZ, 0xc0, !PT ;  /* 0x0000007015157812 */ /* 0x000fe400078ec0ff */
[----:B------:R-:W-:-:S04]  /*11a00*/  SHF.R.U32.HI R20, RZ, 0x3, R20 ;  /* 0x00000003ff147819 */ /* 0x000fc80000011614 */
[----:B------:R-:W-:-:S05]  /*11a10*/  LOP3.LUT R20, R20, R21, RZ, 0xfc, !PT ;  /* 0x0000001514147212 */ /* 0x000fca00078efcff */
[----:B------:R-:W-:Y:S02]  /*11a20*/  IMAD R6, R17, 0xc0, R20 ;  /* 0x000000c011067824 */ /* 0x000fe400078e0214 */
[----:B------:R2:W5:Y:S02]  /*11a30*/  LDL R20, [R1+0x24] ;  /* 0x0000240001147983 */ /* 0x0005640000100800 */
[----:B0-----:R-:W-:Y:S01]  /*11a40*/  @P0 IMAD.HI.U32 R7, R6, R7, RZ ;  /* 0x0000000706070227 */ /* 0x001fe200078e00ff */
[----:B------:R-:W0:Y:S03]  /*11a50*/  S2R R11, SR_TID.X ;  /* 0x00000000000b7919 */ /* 0x000e260000002100 */
[----:B------:R-:W-:Y:S01]  /*11a60*/  IMAD.MOV.U32 R2, RZ, RZ, R6 ;  /* 0x000000ffff027224 */ /* 0x000fe200078e0006 */
[----:B-1----:R-:W-:-:S04]  /*11a70*/  @P0 SHF.R.U32.HI R2, RZ, R8, R7 ;  /* 0x00000008ff020219 */ /* 0x002fc80000011607 */
[----:B------:R-:W-:-:S05]  /*11a80*/  SHF.R.S32.HI R0, RZ, 0x1f, R2 ;  /* 0x0000001fff007819 */ /* 0x000fca0000011402 */
[----:B------:R-:W-:-:S04]  /*11a90*/  IMAD R0, R0, UR4, RZ ;  /* 0x0000000400007c24 */ /* 0x000fc8000f8e02ff */
[C---:B------:R-:W-:Y:S02]  /*11aa0*/  IMAD R7, R2.reuse, UR5, R0 ;  /* 0x0000000502077c24 */ /* 0x040fe4000f8e0200 */
[----:B------:R-:W-:Y:S02]  /*11ab0*/  IMAD.MOV R0, RZ, RZ, -R2 ;  /* 0x000000ffff007224 */ /* 0x000fe400078e0a02 */
[----:B------:R-:W-:-:S04]  /*11ac0*/  IMAD.WIDE.U32 R2, R2, UR4, R4 ;  /* 0x0000000402027c25 */ /* 0x000fc8000f8e0004 */
[----:B------:R-:W-:Y:S02]  /*11ad0*/  IMAD R0, R10, R0, R6 ;  /* 0x000000000a007224 */ /* 0x000fe400078e0206 */
[----:B------:R-:W-:-:S03]  /*11ae0*/  IMAD.IADD R3, R3, 0x1, R7 ;  /* 0x0000000103037824 */ /* 0x000fc600078e0207 */
[----:B------:R-:W-:Y:S01]  /*11af0*/  SHF.R.S32.HI R7, RZ, 0x1f, R0 ;  /* 0x0000001fff077819 */ /* 0x000fe20000011400 */
[----:B------:R-:W-:-:S04]  /*11b00*/  IMAD.WIDE.U32 R8, R0, UR6, R2 ;  /* 0x0000000600087c25 */ /* 0x000fc8000f8e0002 */
[----:B------:R-:W-:Y:S01]  /*11b10*/  IMAD R7, R7, UR6, RZ ;  /* 0x0000000607077c24 */ /* 0x000fe2000f8e02ff */
[----:B------:R-:W-:Y:S01]  /*11b20*/  LEA R2, P1, R8, UR8, 0x1 ;  /* 0x0000000808027c11 */ /* 0x000fe2000f8208ff */
[----:B------:R-:W-:Y:S02]  /*11b30*/  VIADD R3, R6, 0x80 ;  /* 0x0000008006037836 */ /* 0x000fe40000000000 */
[----:B------:R-:W-:Y:S02]  /*11b40*/  IMAD R0, R0, UR7, R7 ;  /* 0x0000000700007c24 */ /* 0x000fe4000f8e0207 */
[----:B------:R-:W1:Y:S01]  /*11b50*/  @P0 LDC R7, c[0x0][0x44c] ;  /* 0x00011300ff070b82 */ /* 0x000e620000000800 */
[----:B------:R-:W-:Y:S02]  /*11b60*/  IMAD.MOV.U32 R6, RZ, RZ, R3 ;  /* 0x000000ffff067224 */ /* 0x000fe400078e0003 */
[----:B------:R-:W-:Y:S01]  /*11b70*/  IADD3 R0, R9, R0, RZ ;  /* 0x0000000009007210 */ /* 0x000fe20007ffe0ff */
[C---:B0-----:R-:W-:Y:S01]  /*11b80*/  IMAD.SHL.U32 R21, R11.reuse, 0x8, RZ ;  /* 0x000000080b157824 */ /* 0x041fe200078e00ff */
[----:B------:R-:W-:-:S02]  /*11b90*/  LOP3.LUT R11, R11, 0x7f, RZ, 0xc0, !PT ;  /* 0x0000007f0b0b7812 */ /* 0x000fc400078ec0ff */
[----:B------:R-:W-:Y:S02]  /*11ba0*/  LEA.HI.X R0, R8, UR9, R0, 0x1, P1 ;  /* 0x0000000908007c11 */ /* 0x000fe400088f0c00 */
[----:B------:R-:W0:Y:S01]  /*11bb0*/  @P0 LDC R8, c[0x0][0x450] ;  /* 0x00011400ff080b82 */ /* 0x000e220000000800 */
[----:B------:R-:W-:Y:S02]  /*11bc0*/  LOP3.LUT R21, R21, 0x38, RZ, 0xc0, !PT ;  /* 0x0000003815157812 */ /* 0x000fe400078ec0ff */
[----:B------:R-:W-:Y:S01]  /*11bd0*/  SHF.R.U32.HI R9, RZ, 0x3, R11 ;  /* 0x00000003ff097819 */ /* 0x000fe2000001160b */
[----:B-1----:R-:W-:-:S05]  /*11be0*/  @P0 IMAD.HI.U32 R7, R3, R7, RZ ;  /* 0x0000000703070227 */ /* 0x002fca00078e00ff */
[----:B0-----:R-:W-:-:S05]  /*11bf0*/  @P0 SHF.R.U32.HI R6, RZ, R8, R7 ;  /* 0x00000008ff060219 */ /* 0x001fca0000011607 */
[----:B------:R-:W-:Y:S02]  /*11c00*/  IMAD.MOV R7, RZ, RZ, -R6 ;  /* 0x000000ffff077224 */ /* 0x000fe400078e0a06 */
[----:B------:R-:W-:-:S04]  /*11c10*/  IMAD.WIDE.U32 R4, R6, UR4, R4 ;  /* 0x0000000406047c25 */ /* 0x000fc8000f8e0004 */
[----:B------:R-:W-:Y:S01]  /*11c20*/  IMAD R3, R10, R7, R3 ;  /* 0x000000070a037224 */ /* 0x000fe200078e0203 */
[----:B------:R-:W-:-:S04]  /*11c30*/  SHF.R.S32.HI R7, RZ, 0x1f, R6 ;  /* 0x0000001fff077819 */ /* 0x000fc80000011406 */
[----:B------:R-:W-:Y:S01]  /*11c40*/  SHF.R.S32.HI R8, RZ, 0x1f, R3 ;  /* 0x0000001fff087819 */ /* 0x000fe20000011403 */
[----:B------:R-:W-:Y:S01]  /*11c50*/  IMAD R7, R7, UR4, RZ ;  /* 0x0000000407077c24 */ /* 0x000fe2000f8e02ff */
[----:B------:R-:W-:Y:S02]  /*11c60*/  ULDC UR4, c[0x0][0x2b8] ;  /* 0x0000ae0000047ab9 */ /* 0x000fe40000000800 */
[----:B------:R-:W-:Y:S01]  /*11c70*/  ISETP.GE.AND P0, PT, R21, UR4, PT ;  /* 0x0000000415007c0c */ /* 0x000fe2000bf06270 */
[----:B------:R-:W-:Y:S01]  /*11c80*/  IMAD R7, R6, UR5, R7 ;  /* 0x0000000506077c24 */ /* 0x000fe2000f8e0207 */
[----:B------:R-:W-:Y:S01]  /*11c90*/  UMOV UR4, 0xffffffff ;  /* 0xffffffff00047882 */ /* 0x000fe20000000000 */
[----:B------:R-:W-:-:S03]  /*11ca0*/  IMAD R8, R8, UR6, RZ ;  /* 0x0000000608087c24 */ /* 0x000fc6000f8e02ff */
[----:B------:R-:W-:Y:S01]  /*11cb0*/  IADD3 R5, R5, R7, RZ ;  /* 0x0000000705057210 */ /* 0x000fe20007ffe0ff */
[C---:B------:R-:W-:Y:S02]  /*11cc0*/  IMAD R8, R3.reuse, UR7, R8 ;  /* 0x0000000703087c24 */ /* 0x040fe4000f8e0208 */
[----:B------:R-:W-:-:S04]  /*11cd0*/  IMAD.WIDE.U32 R6, R3, UR6, R4 ;  /* 0x0000000603067c25 */ /* 0x000fc8000f8e0004 */
[----:B------:R-:W-:Y:S01]  /*11ce0*/  IMAD.IADD R4, R7, 0x1, R8 ;  /* 0x0000000107047824 */ /* 0x000fe200078e0208 */
[----:B------:R-:W-:-:S04]  /*11cf0*/  LEA R5, P1, R6, UR8, 0x1 ;  /* 0x0000000806057c11 */ /* 0x000fc8000f8208ff */
[----:B------:R-:W-:Y:S01]  /*11d00*/  LEA.HI.X R4, R6, UR9, R4, 0x1, P1 ;  /* 0x0000000906047c11 */ /* 0x000fe200088f0c04 */
[----:B--2---:R-:W-:Y:S08]  /*11d10*/  BRA.DIV UR4, `(.L_x_666) ;  /* 0x0000004e04fc7947 */ /* 0x004ff0000b800000 */
[----:B------:R-:W2:Y:S01]  /*11d20*/  LDL.LU R6, [R1+0x34] ;  /* 0x0000340001067983 */ /* 0x000ea20000300800 */
[----:B------:R-:W-:-:S03]  /*11d30*/  IMAD R17, R17, 0xc0, R9 ;  /* 0x000000c011117824 */ /* 0x000fc600078e0209 */
[----:B------:R-:W0:Y:S04]  /*11d40*/  SHFL.IDX PT, R7, R2, RZ, 0x181f ;  /* 0x00181fff02077589 */ /* 0x000e2800000e0000 */
[----:B------:R-:W-:Y:S01]  /*11d50*/  SHFL.IDX PT, R8, R5, RZ, 0x181f ;  /* 0x00181fff05087589 */ /* 0x000fe200000e0000 */
[----:B--2---:R-:W-:-:S03]  /*11d60*/  IMAD R3, R6, R10, RZ ;  /* 0x0000000a06037224 */ /* 0x004fc600078e02ff */
[----:B------:R-:W1:Y:S02]  /*11d70*/  SHFL.IDX PT, R6, R0, RZ, 0x181f ;  /* 0x00181fff00067589 */ /* 0x000e6400000e0000 */
[----:B------:R-:W-:-:S13]  /*11d80*/  ISETP.GE.AND P1, PT, R17, R3, PT ;  /* 0x000000031100720c */ /* 0x000fda0003f26270 */
[----:B0-----:R-:W-:-:S05]  /*11d90*/  @!P1 LEA R7, P2, R21, R7, 0x1 ;  /* 0x0000000715079211 */ /* 0x001fca00078408ff */
[----:B-1----:R-:W-:-:S05]  /*11da0*/  @!P1 IMAD.X R6, RZ, RZ, R6, P2 ;  /* 0x000000ffff069224 */ /* 0x002fca00010e0606 */
[----:B------:R-:W-:-:S04]  /*11db0*/  @!P1 LOP3.LUT R7, R7, R6, RZ, 0x3c, !PT ;  /* 0x0000000607079212 */ /* 0x000fc800078e3cff */
[----:B------:R-:W-:-:S04]  /*11dc0*/  @!P1 LOP3.LUT R6, R7, R6, RZ, 0x3c, !PT ;  /* 0x0000000607069212 */ /* 0x000fc800078e3cff */
[----:B------:R-:W-:-:S05]  /*11dd0*/  @!P1 LOP3.LUT R7, R7, R6, RZ, 0x3c, !PT ;  /* 0x0000000607079212 */ /* 0x000fca00078e3cff */
[----:B-----5:R0:W-:Y:S02]  /*11de0*/  @!P1 LDGSTS.E.BYPASS.LTC128B.128 [R20+0x8400], desc[UR42][R6.64], !P0 ;  /* 0x0840000006149fae */ /* 0x0201e4000c101d6a */
        /* <DEDUP_REMOVED lines=62> */
[----:B0-----:R-:W-:-:S04]  /*121d0*/  IADD3 R2, R17, 0x80, RZ ;  /* 0x0000008011027810 */ /* 0x001fc80007ffe0ff */
[----:B------:R-:W-:Y:S01]  /*121e0*/  ISETP.GE.AND P1, PT, R2, R3, PT ;  /* 0x000000030200720c */ /* 0x000fe20003f26270 */
[----:B------:R-:W-:-:S05]  /*121f0*/  VIADD R2, R17, 0x70 ;  /* 0x0000007011027836 */ /* 0x000fca0000000000 */
[----:B------:R-:W-:Y:S02]  /*12200*/  ISETP.GE.AND P3, PT, R2, R3, PT ;  /* 0x000000030200720c */ /* 0x000fe40003f66270 */
[----:B------:R-:W0:Y:S11]  /*12210*/  SHFL.IDX PT, R2, R4, RZ, 0x181f ;  /* 0x00181fff04027589 */ /* 0x000e3600000e0000 */
[----:B-1----:R-:W-:-:S05]  /*12220*/  @!P3 LEA R6, P2, R21, R6, 0x1 ;  /* 0x000000061506b211 */ /* 0x002fca00078408ff */
[----:B------:R-:W-:-:S04]  /*12230*/  @!P3 IMAD.X R0, RZ, RZ, R0, P2 ;  /* 0x000000ffff00b224 */ /* 0x000fc800010e0600 */
[----:B------:R-:W-:Y:S02]  /*12240*/  @!P3 IMAD.MOV.U32 R7, RZ, RZ, R0 ;  /* 0x000000ffff07b224 */ /* 0x000fe400078e0000 */
[----:B------:R-:W-:-:S03]  /*12250*/  VIADD R0, R17, 0x90 ;  /* 0x0000009011007836 */ /* 0x000fc60000000000 */
[----:B------:R1:W-:Y:S02]  /*12260*/  @!P3 LDGSTS.E.BYPASS.LTC128B.128 [R20+0xbc00], desc[UR42][R6.64], !P0 ;  /* 0x0bc000000614bfae */ /* 0x0003e4000c101d6a */
[----:B-1----:R-:W-:-:S04]  /*12270*/  @!P1 LEA R6, P2, R21, R8, 0x1 ;  /* 0x0000000815069211 */ /* 0x002fc800078408ff */
[----:B0-----:R-:W-:-:S05]  /*12280*/  @!P1 IADD3.X R2, RZ, R2, RZ, P2, !PT ;  /* 0x00000002ff029210 */ /* 0x001fca00017fe4ff */
[----:B------:R-:W-:Y:S02]  /*12290*/  @!P1 IMAD.MOV.U32 R7, RZ, RZ, R2 ;  /* 0x000000ffff079224 */ /* 0x000fe400078e0002 */
[----:B------:R-:W-:Y:S04]  /*122a0*/  SHFL.IDX PT, R2, R5, 0x3, 0x181f ;  /* 0x00781f0005027f89 */ /* 0x000fe800000e0000 */
[----:B------:R0:W-:Y:S01]  /*122b0*/  @!P1 LDGSTS.E.BYPASS.LTC128B.128 [R20+0xc400], desc[UR42][R6.64], !P0 ;  /* 0x0c40000006149fae */ /* 0x0001e2000c101d6a */
[----:B------:R-:W-:-:S03]  /*122c0*/  ISETP.GE.AND P1, PT, R0, R3, PT ;  /* 0x000000030000720c */ /* 0x000fc60003f26270 */
[----:B------:R-:W-:Y:S04]  /*122d0*/  SHFL.IDX PT, R0, R4, 0x1, 0x181f ;  /* 0x00381f0004007f89 */ /* 0x000fe800000e0000 */
[----:B0-----:R-:W0:Y:S06]  /*122e0*/  SHFL.IDX PT, R6, R5, 0x1, 0x181f ;  /* 0x00381f0005067f89 */ /* 0x001e2c00000e0000 */
[----:B0-----:R-:W-:-:S05]  /*122f0*/  @!P1 LEA R6, P2, R21, R6, 0x1 ;  /* 0x0000000615069211 */ /* 0x001fca00078408ff */
[----:B------:R-:W-:-:S05]  /*12300*/  @!P1 IMAD.X R0, RZ, RZ, R0, P2 ;  /* 0x000000ffff009224 */ /* 0x000fca00010e0600 */
[----:B------:R-:W-:Y:S01]  /*12310*/  @!P1 MOV R7, R0 ;  /* 0x0000000000079202 */ /* 0x000fe20000000f00 */
[----:B------:R-:W-:-:S04]  /*12320*/  VIADD R0, R17, 0xa0 ;  /* 0x000000a011007836 */ /* 0x000fc80000000000 */
[----:B------:R0:W-:Y:S01]  /*12330*/  @!P1 LDGSTS.E.BYPASS.LTC128B.128 [R20+0xcc00], desc[UR42][R6.64], !P0 ;  /* 0x0cc0000006149fae */ /* 0x0001e2000c101d6a */
[----:B------:R-:W-:-:S03]  /*12340*/  ISETP.GE.AND P1, PT, R0, R3, PT ;  /* 0x000000030000720c */ /* 0x000fc60003f26270 */
[----:B------:R-:W-:Y:S04]  /*12350*/  SHFL.IDX PT, R0, R4, 0x2, 0x181f ;  /* 0x00581f0004007f89 */ /* 0x000fe800000e0000 */
[----:B------:R-:W-:Y:S04]  /*12360*/  SHFL.IDX PT, R4, R4, 0x3, 0x181f ;  /* 0x00781f0004047f89 */ /* 0x000fe800000e0000 */
[----:B0-----:R-:W0:Y:S02]  /*12370*/  SHFL.IDX PT, R6, R5, 0x2, 0x181f ;  /* 0x00581f0005067f89 */ /* 0x001e2400000e0000 */
[----:B0-----:R-:W-:-:S05]  /*12380*/  @!P1 LEA R6, P2, R21, R6, 0x1 ;  /* 0x0000000615069211 */ /* 0x001fca00078408ff */
[----:B------:R-:W-:-:S04]  /*12390*/  @!P1 IMAD.X R0, RZ, RZ, R0, P2 ;  /* 0x000000ffff009224 */ /* 0x000fc800010e0600 */
[----:B------:R-:W-:-:S05]  /*123a0*/  @!P1 IMAD.MOV.U32 R7, RZ, RZ, R0 ;  /* 0x000000ffff079224 */ /* 0x000fca00078e0000 */
[----:B------:R0:W-:Y:S02]  /*123b0*/  @!P1 LDGSTS.E.BYPASS.LTC128B.128 [R20+0xd400], desc[UR42][R6.64], !P0 ;  /* 0x0d40000006149fae */ /* 0x0001e4000c101d6a */
.L_x_828:
[----:B------:R-:W-:-:S04]  /*123c0*/  IADD3 R17, R17, 0xb0, RZ ;  /* 0x000000b011117810 */ /* 0x000fc80007ffe0ff */
[----:B------:R-:W-:-:S13]  /*123d0*/  ISETP.GE.AND P1, PT, R17, R3, PT ;  /* 0x000000031100720c */ /* 0x000fda0003f26270 */
[----:B------:R-:W-:-:S05]  /*123e0*/  @!P1 LEA R2, P2, R21, R2, 0x1 ;  /* 0x0000000215029211 */ /* 0x000fca00078408ff */
[----:B------:R-:W-:-:S05]  /*123f0*/  @!P1 IMAD.X R3, RZ, RZ, R4, P2 ;  /* 0x000000ffff039224 */ /* 0x000fca00010e0604 */
[----:B------:R-:W-:Y:S01]  /*12400*/  @!PT LDS RZ, [RZ] ;  /* 0x00000000fffff984 */ /* 0x000fe20000000800 */
[----:B------:R-:W-:Y:S01]  /*12410*/  @!PT LDS RZ, [RZ] ;  /* 0x00000000fffff984 */ /* 0x000fe20000000800 */
[----:B------:R-:W-:Y:S01]  /*12420*/  @!PT LDS RZ, [RZ] ;  /* 0x00000000fffff984 */ /* 0x000fe20000000800 */
[----:B------:R1:W-:Y:S01]  /*12430*/  @!P1 LDGSTS.E.BYPASS.LTC128B.128 [R20+0xdc00], desc[UR42][R2.64], !P0 ;  /* 0x0dc0000002149fae */ /* 0x0003e2000c101d6a */
[----:B------:R-:W-:Y:S01]  /*12440*/  PLOP3.LUT P0, PT, PT, PT, PT, 0x80, 0x0 ;  /* 0x000000000000781c */ /* 0x000fe20003f0f070 */
[----:B------:R-:W-:-:S12]  /*12450*/  NOP ;  /* 0x0000000000007918 */ /* 0x000fd80000000000 */
.L_x_667:
[----:B------:R-:W-:Y:S02]  /*12460*/  PLOP3.LUT P1, PT, P1, P0, PT, 0xa2, 0x0 ;  /* 0x000000000000781c */ /* 0x000fe40000f21472 */
[----:B------:R-:W-:-:S08]  /*12470*/  @P0 R2UR P1, UR4, R22 ;  /* 0x00000000160402ca */ /* 0x000fd00000020000 */
[----:B------:R-:W-:-:S05]  /*12480*/  @P0 PLOP3.LUT P0, PT, P1, PT, PT, 0x80, 0x0 ;  /* 0x000000000000081c */ /* 0x000fca0000f0f070 */
[----:B------:R-:W-:Y:S01]  /*12490*/  @!P1 SYNCS.ARRIVE.TRANS64.RED.A0T1 RZ, [UR4+0x16800], RZ ;  /* 0x016800ffffff99a7 */ /* 0x000fe20008200404 */
[----:B------:R-:W-:Y:S07]  /*124a0*/  @!P1 ARRIVES.LDGSTSBAR.64.TRANSCNT [UR4+0x16800] ;  /* 0x01680000ff0099b0 */ /* 0x000fee0008000a84 */
[----:B------:R-:W-:Y:S05]  /*124b0*/  @P0 BRA.U.ANY `(.L_x_667) ;  /* 0xfffffffd00e80947 */ /* 0x000fea000393ffff */
[----:B-1----:R-:W2:Y:S02]  /*124c0*/  LDL.LU R2, [R1+0x40] ;  /* 0x0000400001027983 */ /* 0x002ea40000300800 */
[----:B--2---:R-:W-:-:S05]  /*124d0*/  VIADD R2, R2, 0x1 ;  /* 0x0000000102027836 */ /* 0x004fca0000000000 */
[----:B------:R1:W-:Y:S01]  /*124e0*/  STL [R1+0x40], R2 ;  /* 0x0000400201007387 */ /* 0x0003e20000100800 */
[----:B------:R-:W-:-:S04]  /*124f0*/  LEA.HI R0, R2, R2, RZ, 0x1 ;  /* 0x0000000202007211 */ /* 0x000fc800078f08ff */
[----:B------:R-:W-:-:S05]  /*12500*/  LOP3.LUT R0, R0, 0xfffffffe, RZ, 0xc0, !PT ;  /* 0xfffffffe00007812 */ /* 0x000fca00078ec0ff */
[----:B------:R-:W-:-:S05]  /*12510*/  IMAD.IADD R0, R2, 0x1, -R0 ;  /* 0x0000000102007824 */ /* 0x000fca00078e0a00 */
[----:B------:R-:W-:Y:S01]  /*12520*/  SHF.L.U32 R0, R0, 0x1f, RZ ;  /* 0x0000001f00007819 */ /* 0x000fe200000006ff */
[----:B------:R-:W-:Y:S01]  /*12530*/  NOP ;  /* 0x0000000000007918 */ /* 0x000fe20000000000 */
[----:B------:R1:W-:Y:S01]  /*12540*/  SYNCS.ARRIVE.TRANS64.A1T0 RZ, [R22+URZ+0x16800], RZ ;  /* 0x016800ff16ff79a7 */ /* 0x0003e2000810003f */
[----:B------:R-:W-:Y:S01]  /*12550*/  BSSY B0, `(.L_x_668) ;  /* 0x0000003000007945 */ /* 0x000fe20003800000 */
[----:B------:R-:W2:Y:S03]  /*12560*/  SYNCS.PHASECHK.TRANS64.TRYWAIT P0, [R22+URZ+0x16820], R0 ;  /* 0x01682000160075a7 */ /* 0x000ea6000800017f */
[----:B-12---:R-:W-:Y:S05]  /*12570*/  @!P0 BRA `(.L_x_669) ;  /* 0x0000005400cc8947 */ /* 0x006fea0003800000 */
.L_x_829:
[----:B------:R-:W-:Y:S05]  /*12580*/  BSYNC B0 ;  /* 0x0000000000007941 */ /* 0x000fea0003800000 */
.L_x_668:
[----:B------:R-:W2:Y:S01]  /*12590*/  LDL R2, [R1+0x18] ;  /* 0x0000180001027983 */ /* 0x000ea20000100800 */
[----:B------:R-:W-:Y:S01]  /*125a0*/  BSSY B0, `(.L_x_670) ;  /* 0x0000110000007945 */ /* 0x000fe20003800000 */
[----:B--2---:R-:W-:-:S13]  /*125b0*/  ISETP.GE.AND P0, PT, R2, 0x81, PT ;  /* 0x000000810200780c */ /* 0x004fda0003f06270 */
[----:B------:R-:W-:Y:S05]  /*125c0*/  @!P0 BRA `(.L_x_671) ;  /* 0x0000001000348947 */ /* 0x000fea0003800000 */
[----:B------:R-:W2:Y:S01]  /*125d0*/  S2R R2, SR_TID.X ;  /* 0x0000000000027919 */ /* 0x000ea20000002100 */
[----:B------:R-:W-:Y:S01]  /*125e0*/  ULDC UR4, c[0x0][0x2f4] ;  /* 0x0000bd0000047ab9 */ /* 0x000fe20000000800 */
[----:B--2---:R-:W-:Y:S02]  /*125f0*/  SHF.L.U32 R3, R2, 0x3, RZ ;  /* 0x0000000302037819 */ /* 0x004fe400000006ff */
[----:B------:R-:W2:Y:S02]  /*12600*/  LDL.LU R2, [R1+0x3c] ;  /* 0x00003c0001027983 */ /* 0x000ea40000300800 */
[----:B------:R-:W-:Y:S02]  /*12610*/  LOP3.LUT R3, R3, 0x38, RZ, 0xc0, !PT ;  /* 0x0000003803037812 */ /* 0x000fe400078ec0ff */
[----:B------:R3:W-:Y:S01]  /*12620*/  STL [R1+0x8], R26 ;  /* 0x0000081a01007387 */ /* 0x0007e20000100800 */
[----:B------:R-:W-:Y:S01]  /*12630*/  IMAD.MOV.U32 R17, RZ, RZ, R28 ;  /* 0x000000ffff117224 */ /* 0x000fe200078e001c */
[----:B------:R-:W-:Y:S01]  /*12640*/  ISETP.GE.AND P1, PT, R3, UR4, PT ;  /* 0x0000000403007c0c */ /* 0x000fe2000bf26270 */
[----:B0-----:R-:W-:Y:S01]  /*12650*/  IMAD.MOV.U32 R6, RZ, RZ, R25 ;  /* 0x000000ffff067224 */ /* 0x001fe200078e0019 */
[----:B--23--:R-:W-:-:S11]  /*12660*/  LEA.HI.SX32 R7, R2, 0xfffffffe, 0x19 ;  /* 0xfffffffe02077811 */ /* 0x00cfd600078fcaff */
.L_x_684:
[----:B------:R-:W2:Y:S01]  /*12670*/  LDL R10, [R1+0x1c] ;  /* 0x00001c00010a7983 */ /* 0x000ea20000100800 */
[----:B-1----:R-:W0:Y:S03]  /*12680*/  LDC R0, c[0x0][0x430] ;  /* 0x00010c00ff007b82 */ /* 0x002e260000000800 */
        /* <DEDUP_REMOVED lines=8> */
[----:B------:R-:W-:Y:S01]  /*12710*/  IMAD.SHL.U32 R2, R2, 0x10, RZ ;  /* 0x0000001002027824 */ /* 0x000fe200078e00ff */
[----:B------:R-:W-:-:S04]  /*12720*/  LEA R4, R7, R4, 0x7 ;  /* 0x0000000407047211 */ /* 0x000fc800078e38ff */
[----:B------:R-:W-:Y:S01]  /*12730*/  LOP3.LUT R2, R2, 0x70, RZ, 0xc0, !PT ;  /* 0x0000007002027812 */ /* 0x000fe200078ec0ff */
[----:B------:R-:W-:Y:S05]  /*12740*/  YIELD ;  /* 0x0000000000007946 */ /* 0x000fea0003800000 */
[----:B------:R-:W-:Y:S01]  /*12750*/  ULDC.64 UR4, c[0x0][0x428] ;  /* 0x00010a0000047ab9 */ /* 0x000fe20000000a00 */
[----:B--2---:R-:W-:-:S05]  /*12760*/  IADD3 R4, R2, R4, R10 ;  /* 0x0000000402047210 */ /* 0x004fca0007ffe00a */
[----:B0-----:R-:W-:-:S04]  /*12770*/  @P0 IMAD.HI.U32 R5, R4, R5, RZ ;  /* 0x0000000504050227 */ /* 0x001fc800078e00ff */
[----:B------:R-:W-:Y:S01]  /*12780*/  IMAD.MOV.U32 R2, RZ, RZ, R4 ;  /* 0x000000ffff027224 */ /* 0x000fe200078e0004 */
[----:B-1----:R-:W-:-:S05]  /*12790*/  @P0 SHF.R.U32.HI R2, RZ, R3, R5 ;  /* 0x00000003ff020219 */ /* 0x002fca0000011605 */
[----:B------:R-:W-:-:S04]  /*127a0*/  IMAD.MOV R3, RZ, RZ, -R2 ;  /* 0x000000ffff037224 */ /* 0x000fc800078e0a02 */
[----:B------:R-:W-:Y:S01]  /*127b0*/  IMAD R0, R0, R3, R4 ;  /* 0x0000000300007224 */ /* 0x000fe200078e0204 */
        /* <DEDUP_REMOVED lines=9> */
[----:B------:R-:W-:Y:S01]  /*12850*/  IMAD.U32 R8, RZ, RZ, UR38 ;  /* 0x00000026ff087e24 */ /* 0x000fe2000f8e00ff */
[----:B------:R-:W-:-:S04]  /*12860*/  IADD3 R25, R6, 0x1, RZ ;  /* 0x0000000106197810 */ /* 0x000fc80007ffe0ff */
        /* <DEDUP_REMOVED lines=9> */
.L_x_672:
[----:B------:R-:W-:Y:S01]  /*12900*/  IMAD R5, R25, 0x8, R22 ;  /* 0x0000000819057824 */ /* 0x000fe200078e0216 */
[----:B------:R-:W-:Y:S01]  /*12910*/  SHF.L.U32 R2, R28, 0x1f, RZ ;  /* 0x0000001f1c027819 */ /* 0x000fe200000006ff */
[----:B------:R-:W-:Y:S03]  /*12920*/  BSSY B1, `(.L_x_673) ;  /* 0x0000003000017945 */ /* 0x000fe60003800000 */
[----:B------:R-:W0:Y:S02]  /*12930*/  SYNCS.PHASECHK.TRANS64.TRYWAIT P0, [R5+URZ+0x16840], R2 ;  /* 0x01684002050075a7 */ /* 0x000e24000800017f */
[----:B0-----:R-:W-:Y:S05]  /*12940*/  @!P0 BRA `(.L_x_674) ;  /* 0x0000005000ec8947 */ /* 0x001fea0003800000 */
.L_x_830:
[----:B------:R-:W-:Y:S05]  /*12950*/  BSYNC B1 ;  /* 0x0000000000017941 */ /* 0x000fea0003800000 */
.L_x_673:
[----:B------:R-:W2:Y:S04]  /*12960*/  LDL R3, [R1] ;  /* 0x0000000001037983 */ /* 0x000ea80000100800 */
[----:B------:R-:W3:Y:S01]  /*12970*/  LDL R9, [R1+0x10] ;  /* 0x0000100001097983 */ /* 0x000ee20000100800 */
[----:B------:R-:W-:Y:S01]  /*12980*/  SHF.R.S32.HI R20, RZ, 0x1f, R0 ;  /* 0x0000001fff147819 */ /* 0x000fe20000011400 */
[----:B------:R-:W-:Y:S01]  /*12990*/  ULDC.64 UR4, c[0x0][0x300] ;  /* 0x0000c00000047ab9 */ /* 0x000fe20000000a00 */
[----:B------:R-:W1:Y:S03]  /*129a0*/  S2R R8, SR_TID.X ;  /* 0x0000000000087919 */ /* 0x000e660000002100 */
[----:B------:R-:W-:-:S04]  /*129b0*/  IMAD R7, R20, UR4, RZ ;  /* 0x0000000414077c24 */ /* 0x000fc8000f8e02ff */
[----:B------:R-:W-:Y:S01]  /*129c0*/  IMAD R7, R0, UR5, R7 ;  /* 0x0000000500077c24 */ /* 0x000fe2000f8e0207 */
[----:B-1----:R-:W-:-:S05]  /*129d0*/  LOP3.LUT R8, R8, 0x7f, RZ, 0xc0, !PT ;  /* 0x0000007f08087812 */ /* 0x002fca00078ec0ff */
[----:B------:R-:W-:Y:S01]  /*129e0*/  IMAD.SHL.U32 R11, R8, 0x8, RZ ;  /* 0x00000008080b7824 */ /* 0x000fe200078e00ff */
[----:B--2---:R-:W-:Y:S01]  /*129f0*/  LOP3.LUT P2, RZ, R3, 0x1, RZ, 0xc0, !PT ;  /* 0x0000000103ff7812 */ /* 0x004fe2000784c0ff */
[----:B0-----:R-:W-:Y:S01]  /*12a00*/  IMAD.WIDE.U32 R2, R0, UR4, RZ ;  /* 0x0000000400027c25 */ /* 0x001fe2000f8e00ff */
[----:B------:R-:W-:-:S04]  /*12a10*/  ULDC.64 UR4, c[0x0][0x310] ;  /* 0x0000c40000047ab9 */ /* 0x000fc80000000a00 */
[----:B------:R-:W-:Y:S01]  /*12a20*/  IADD3 R3, R3, R7, RZ ;  /* 0x0000000703037210 */ /* 0x000fe20007ffe0ff */
[----:B------:R-:W-:-:S04]  /*12a30*/  IMAD R7, R21, UR4, RZ ;  /* 0x0000000415077c24 */ /* 0x000fc8000f8e02ff */
[C---:B------:R-:W-:Y:S02]  /*12a40*/  IMAD R7, R4.reuse, UR5, R7 ;  /* 0x0000000504077c24 */ /* 0x040fe4000f8e0207 */
[----:B------:R-:W-:Y:S01]  /*12a50*/  IMAD.WIDE.U32 R2, R4, UR4, R2 ;  /* 0x0000000404027c25 */ /* 0x000fe2000f8e0002 */
[----:B------:R-:W-:-:S03]  /*12a60*/  ULDC.64 UR4, c[0x0][0x308] ;  /* 0x0000c20000047ab9 */ /* 0x000fc60000000a00 */
[----:B------:R-:W-:Y:S02]  /*12a70*/  IMAD.IADD R3, R3, 0x1, R7 ;  /* 0x0000000103037824 */ /* 0x000fe400078e0207 */
[----:B---3--:R-:W-:Y:S02]  /*12a80*/  IMAD R7, R9, UR4, RZ ;  /* 0x0000000409077c24 */ /* 0x008fe4000f8e02ff */
[----:B------:R-:W0:Y:S01]  /*12a90*/  S2R R9, SR_TID.X ;  /* 0x0000000000097919 */ /* 0x000e220000002100 */
[----:B------:R-:W-:-:S04]  /*12aa0*/  IMAD.WIDE.U32 R2, R18, UR4, R2 ;  /* 0x0000000412027c25 */ /* 0x000fc8000f8e0002 */
[----:B------:R-:W-:Y:S01]  /*12ab0*/  IMAD R7, R18, UR5, R7 ;  /* 0x0000000512077c24 */ /* 0x000fe2000f8e0207 */
[----:B------:R-:W-:-:S04]  /*12ac0*/  ULDC.64 UR4, c[0x0][0x2e8] ;  /* 0x0000ba0000047ab9 */ /* 0x000fc80000000a00 */
[----:B------:R-:W-:Y:S01]  /*12ad0*/  IADD3 R7, R7, R3, RZ ;  /* 0x0000000307077210 */ /* 0x000fe20007ffe0ff */
[----:B0-----:R-:W-:-:S05]  /*12ae0*/  IMAD.SHL.U32 R8, R9, 0x8, RZ ;  /* 0x0000000809087824 */ /* 0x001fca00078e00ff */
[----:B------:R-:W-:-:S04]  /*12af0*/  LOP3.LUT R8, R8, 0x1f8, RZ, 0xc0, !PT ;  /* 0x000001f808087812 */ /* 0x000fc800078ec0ff */
[----:B------:R-:W-:Y:S02]  /*12b00*/  LOP3.LUT R8, R8, 0x38, R9, 0x78, !PT ;  /* 0x0000003808087812 */ /* 0x000fe400078e7809 */
[----:B------:R-:W-:Y:S01]  /*12b10*/  LEA R9, P0, R2, UR4, 0x1 ;  /* 0x0000000402097c11 */ /* 0x000fe2000f8008ff */
[----:B------:R-:W-:Y:S01]  /*12b20*/  UMOV UR4, 0xffffffff ;  /* 0xffffffff00047882 */ /* 0x000fe20000000000 */
[----:B------:R-:W-:Y:S02]  /*12b30*/  LOP3.LUT R8, R8, 0x200, R11, 0xf8, !PT ;  /* 0x0000020008087812 */ /* 0x000fe400078ef80b */
[----:B------:R-:W-:-:S03]  /*12b40*/  LEA.HI.X R10, R2, UR5, R7, 0x1, P0 ;  /* 0x00000005020a7c11 */ /* 0x000fc600080f0c07 */
[----:B------:R-:W-:Y:S01]  /*12b50*/  IMAD R8, R25, 0x2000, R8 ;  /* 0x0000200019087824 */ /* 0x000fe200078e0208 */
[----:B------:R-:W-:Y:S06]  /*12b60*/  BRA.DIV UR4, `(.L_x_675) ;  /* 0x0000005204787947 */ /* 0x000fec000b800000 */
[----:B------:R-:W0:Y:S01]  /*12b70*/  S2R R3, SR_TID.X ;  /* 0x0000000000037919 */ /* 0x000e220000002100 */
[----:B------:R-:W-:Y:S01]  /*12b80*/  IMAD R8, R8, 0x2, R22 ;  /* 0x0000000208087824 */ /* 0x000fe200078e0216 */
[----:B------:R-:W1:Y:S01]  /*12b90*/  SHFL.IDX PT, R2, R9, RZ, 0x181f ;  /* 0x00181fff09027589 */ /* 0x000e6200000e0000 */
[----:B0-----:R-:W-:-:S03]  /*12ba0*/  IMAD.SHL.U32 R11, R3, 0x8, RZ ;  /* 0x00000008030b7824 */ /* 0x001fc600078e00ff */
[----:B------:R-:W0:Y:S02]  /*12bb0*/  SHFL.IDX PT, R3, R10, RZ, 0x181f ;  /* 0x00181fff0a037589 */ /* 0x000e2400000e0000 */
[----:B------:R-:W-:-:S05]  /*12bc0*/  LOP3.LUT R11, R11, 0x38, RZ, 0xc0, !PT ;  /* 0x000000380b0b7812 */ /* 0x000fca00078ec0ff */
[----:B------:R-:W-:-:S05]  /*12bd0*/  IMAD.SHL.U32 R7, R11, 0x2, RZ ;  /* 0x000000020b077824 */ /* 0x000fca00078e00ff */
[----:B-1----:R-:W-:-:S04]  /*12be0*/  IADD3 R2, P0, R2, R7, RZ ;  /* 0x0000000702027210 */ /* 0x002fc80007f1e0ff */
[----:B0-----:R-:W-:-:S05]  /*12bf0*/  IADD3.X R3, RZ, R3, RZ, P0, !PT ;  /* 0x00000003ff037210 */ /* 0x001fca00007fe4ff */
        /* <DEDUP_REMOVED lines=34> */
.L_x_848:
[----:B-1----:R-:W-:-:S04]  /*12e20*/  IADD3 R2, P0, R2, R7, RZ ;  /* 0x0000000702027210 */ /* 0x002fc80007f1e0ff */
[----:B------:R-:W-:Y:S02]  /*12e30*/  IADD3.X R3, RZ, R10, RZ, P0, !PT ;  /* 0x0000000aff037210 */ /* 0x000fe400007fe4ff */
[----:B------:R-:W-:-:S03]  /*12e40*/  PLOP3.LUT P0, PT, PT, PT, PT, 0x80, 0x0 ;  /* 0x000000000000781c */ /* 0x000fc60003f0f070 */
[----:B------:R-:W-:Y:S01]  /*12e50*/  @!PT LDS RZ, [RZ] ;  /* 0x00000000fffff984 */ /* 0x000fe20000000800 */
[----:B------:R-:W-:Y:S01]  /*12e60*/  @!PT LDS RZ, [RZ] ;  /* 0x00000000fffff984 */ /* 0x000fe20000000800 */
[----:B------:R-:W-:Y:S01]  /*12e70*/  @!PT LDS RZ, [RZ] ;  /* 0x00000000fffff984 */ /* 0x000fe20000000800 */
[----:B------:R1:W-:Y:S01]  /*12e80*/  LDGSTS.E.BYPASS.LTC128B.128 [R8+0x11c00], desc[UR42][R2.64], !P2 ;  /* 0x11c0000002087fae */ /* 0x0003e2000d101d6a */
[----:B------:R-:W-:-:S09]  /*12e90*/  NOP ;  /* 0x0000000000007918 */ /* 0x000fd20000000000 */
.L_x_676:
        /* <DEDUP_REMOVED lines=11> */
.L_x_677:
[----:B------:R1:W-:Y:S01]  /*12f50*/  SYNCS.ARRIVE.TRANS64.A1T0 RZ, [R5+URZ+0x16830], RZ ;  /* 0x016830ff05ff79a7 */ /* 0x0003e2000810003f */
[----:B------:R-:W-:Y:S05]  /*12f60*/  @!P3 BRA `(.L_x_678) ;  /* 0x000000000004b947 */ /* 0x000fea0003800000 */
[----:B------:R-:W-:Y:S01]  /*12f70*/  BPT.TRAP 0x1 ;  /* 0x000000040000795c */ /* 0x000fe20000300000 */
.L_x_678:
[----:B------:R-:W-:Y:S01]  /*12f80*/  SHF.L.U32 R2, R17, 0x1f, RZ ;  /* 0x0000001f11027819 */ /* 0x000fe200000006ff */
[----:B-1----:R-:W-:Y:S01]  /*12f90*/  IMAD R5, R6, 0x8, R22 ;  /* 0x0000000806057824 */ /* 0x002fe200078e0216 */
[----:B------:R-:W-:Y:S03]  /*12fa0*/  BSSY B1, `(.L_x_679) ;  /* 0x0000003000017945 */ /* 0x000fe60003800000 */
[----:B------:R-:W1:Y:S02]  /*12fb0*/  SYNCS.PHASECHK.TRANS64.TRYWAIT P0, [R5+URZ+0x16860], R2 ;  /* 0x01686002050075a7 */ /* 0x000e64000800017f */
[----:B-1----:R-:W-:Y:S05]  /*12fc0*/  @!P0 BRA `(.L_x_680) ;  /* 0x00000054009c8947 */ /* 0x002fea0003800000 */
.L_x_849:
[----:B------:R-:W-:Y:S05]  /*12fd0*/  BSYNC B1 ;  /* 0x0000000000017941 */ /* 0x000fea0003800000 */
.L_x_679:
[----:B------:R-:W2:Y:S04]  /*12fe0*/  LDL R11, [R1+0x18] ;  /* 0x00001800010b7983 */ /* 0x000ea80000100800 */
[----:B------:R-:W2:Y:S01]  /*12ff0*/  LDL.LU R8, [R1+0x8] ;  /* 0x0000080001087983 */ /* 0x000ea20000300800 */
[----:B------:R-:W0:Y:S01]  /*13000*/  S2R R12, SR_TID.X ;  /* 0x00000000000c7919 */ /* 0x000e220000002100 */
[----:B------:R-:W-:Y:S01]  /*13010*/  UMOV UR4, 0xffffffff ;  /* 0xffffffff00047882 */ /* 0x000fe20000000000 */
[C---:B0-----:R-:W-:Y:S02]  /*13020*/  SHF.L.U32 R9, R12.reuse, 0x3, RZ ;  /* 0x000000030c097819 */ /* 0x041fe400000006ff */
[----:B------:R-:W-:Y:S02]  /*13030*/  LOP3.LUT R3, R12, 0x7f, RZ, 0xc0, !PT ;  /* 0x0000007f0c037812 */ /* 0x000fe400078ec0ff */
[----:B------:R-:W-:-:S03]  /*13040*/  LOP3.LUT R9, R9, 0x1f8, RZ, 0xc0, !PT ;  /* 0x000001f809097812 */ /* 0x000fc600078ec0ff */
[----:B------:R-:W-:Y:S01]  /*13050*/  IMAD.SHL.U32 R10, R3, 0x8, RZ ;  /* 0x00000008030a7824 */ /* 0x000fe200078e00ff */
        /* <DEDUP_REMOVED lines=8> */
[----:B------:R-:W-:Y:S02]  /*130e0*/  ISETP.LT.OR P0, PT, R8, 0x1, P1 ;  /* 0x000000010800780c */ /* 0x000fe40000f01670 */
[----:B------:R-:W-:Y:S01]  /*130f0*/  LEA R6, R6, R22, 0x1 ;  /* 0x0000001606067211 */ /* 0x000fe200078e08ff */
        /* <DEDUP_REMOVED lines=43> */
.L_x_867:
[----:B------:R-:W2:Y:S01]  /*133b0*/  LDL R9, [R1+0x10] ;  /* 0x0000100001097983 */ /* 0x000ea20000100800 */
        /* <DEDUP_REMOVED lines=13> */
[----:B------:R-:W-:-:S03]  /*13490*/  NOP ;  /* 0x0000000000007918 */ /* 0x000fc60000000000 */
[----:B------:R-:W-:-:S03]  /*134a0*/  IADD3 R3, R3, R6, RZ ;  /* 0x0000000603037210 */ /* 0x000fc60007ffe0ff */
        /* <DEDUP_REMOVED lines=12> */
.L_x_682:
[----:B------:R-:W-:Y:S02]  /*13570*/  PLOP3.LUT P2, PT, P2, P0, PT, 0xa2, 0x0 ;  /* 0x000000000000781c */ /* 0x000fe40001741472 */
[----:B------:R-:W-:-:S08]  /*13580*/  @P0 R2UR P2, UR4, R5 ;  /* 0x00000000050402ca */ /* 0x000fd00000040000 */
[----:B------:R-:W-:-:S05]  /*13590*/  @P0 PLOP3.LUT P0, PT, P2, PT, PT, 0x80, 0x0 ;  /* 0x000000000000081c */ /* 0x000fca000170f070 */
[----:B------:R-:W-:Y:S01]  /*135a0*/  @!P2 SYNCS.ARRIVE.TRANS64.RED.A0T1 RZ, [UR4+0x16850], RZ ;  /* 0x016850ffffffa9a7 */ /* 0x000fe20008200404 */
[----:B------:R-:W-:Y:S07]  /*135b0*/  @!P2 ARRIVES.LDGSTSBAR.64.TRANSCNT [UR4+0x16850] ;  /* 0x01685000ff00a9b0 */ /* 0x000fee0008000a84 */
[----:B------:R-:W-:Y:S05]  /*135c0*/  @P0 BRA.U.ANY `(.L_x_682) ;  /* 0xfffffffd00e80947 */ /* 0x000fea000393ffff */
[----:B------:R-:W-:Y:S01]  /*135d0*/  NOP ;  /* 0x0000000000007918 */ /* 0x000fe20000000000 */
[----:B------:R-:W-:Y:S01]  /*135e0*/  IMAD.U32 R2, RZ, RZ, UR38 ;  /* 0x00000026ff027e24 */ /* 0x000fe2000f8e00ff */
[----:B------:R-:W-:-:S04]  /*135f0*/  MOV R24, R0 ;  /* 0x0000000000187202 */ /* 0x000fc80000000f00 */
[----:B------:R-:W-:-:S13]  /*13600*/  ISETP.NE.AND P3, PT, R2, 0x3, PT ;  /* 0x000000030200780c */ /* 0x000fda0003f65270 */
[----:B------:R-:W-:Y:S05]  /*13610*/  @!P3 BRA `(.L_x_683) ;  /* 0x000000000004b947 */ /* 0x000fea0003800000 */
[----:B------:R-:W-:Y:S01]  /*13620*/  BPT.TRAP 0x1 ;  /* 0x000000040000795c */ /* 0x000fe20000300000 */
.L_x_683:
[----:B------:R2:W-:Y:S01]  /*13630*/  STL [R1+0x8], R26 ;  /* 0x0000081a01007387 */ /* 0x0005e20000100800 */
[C---:B------:R-:W-:Y:S01]  /*13640*/  ISETP.GT.AND P0, PT, R26.reuse, RZ, PT ;  /* 0x000000ff1a00720c */ /* 0x040fe20003f04270 */
[----:B------:R2:W-:Y:S01]  /*13650*/  SYNCS.ARRIVE.TRANS64.A1T0 RZ, [R5+URZ+0x16850], RZ ;  /* 0x016850ff05ff79a7 */ /* 0x0005e2000810003f */
[----:B------:R-:W-:Y:S02]  /*13660*/  VIADD R7, R26, 0xffffffff ;  /* 0xffffffff1a077836 */ /* 0x000fe40000000000 */
[----:B------:R-:W-:Y:S02]  /*13670*/  IMAD.MOV.U32 R17, RZ, RZ, R28 ;  /* 0x000000ffff117224 */ /* 0x000fe400078e001c */
[----:B------:R-:W-:-:S07]  /*13680*/  IMAD.MOV.U32 R6, RZ, RZ, R25 ;  /* 0x000000ffff067224 */ /* 0x000fce00078e0019 */
[----:B--2---:R-:W-:Y:S05]  /*13690*/  @P0 BRA `(.L_x_684) ;  /* 0xffffffec00f40947 */ /* 0x004fea000383ffff */
.L_x_671:
[----:B------:R-:W-:Y:S05]  /*136a0*/  BSYNC B0 ;  /* 0x0000000000007941 */ /* 0x000fea0003800000 */
.L_x_670:
[----:B-1----:R-:W1:Y:S01]  /*136b0*/  S2R R0, SR_TID.X ;  /* 0x0000000000007919 */ /* 0x002e620000002100 */
[----:B------:R-:W-:Y:S01]  /*136c0*/  BSSY B0, `(.L_x_685) ;  /* 0x0000010000007945 */ /* 0x000fe20003800000 */
[----:B-1----:R-:W-:-:S04]  /*136d0*/  LOP3.LUT R0, R0, 0x7f, RZ, 0xc0, !PT ;  /* 0x0000007f00007812 */ /* 0x002fc800078ec0ff */
[----:B------:R-:W-:-:S13]  /*136e0*/  ISETP.NE.AND P0, PT, R0, RZ, PT ;  /* 0x000000ff0000720c */ /* 0x000fda0003f05270 */
[----:B------:R-:W-:Y:S05]  /*136f0*/  @P0 BRA `(.L_x_686) ;  /* 0x0000000000300947 */ /* 0x000fea0003800000 */
[----:B------:R-:W1:Y:S01]  /*13700*/  S2R R5, SR_LANEID ;  /* 0x0000000000057919 */ /* 0x000e620000000000 */
[----:B------:R-:W-:Y:S01]  /*13710*/  VOTEU.ANY UR4, UPT, PT ;  /* 0x0000000000047886 */ /* 0x000fe200038e0100 */
[----:B------:R-:W2:Y:S01]  /*13720*/  LDC.64 R2, c[0x0][0xc60] ;  /* 0x00031800ff027b82 */ /* 0x000ea20000000a00 */
[----:B------:R-:W1:Y:S02]  /*13730*/  FLO.U32 R0, UR4 ;  /* 0x0000000400007d00 */ /* 0x000e6400080e0000 */
[----:B-1----:R-:W-:-:S06]  /*13740*/  ISETP.EQ.U32.AND P0, PT, R0, R5, PT ;  /* 0x000000050000720c */ /* 0x002fcc0003f02070 */
[----:B------:R-:W2:Y:S07]  /*13750*/  POPC R5, UR4 ;  /* 0x0000000400057d09 */ /* 0x000eae0008000000 */
[----:B--2---:R-:W2:Y:S01]  /*13760*/  @P0 ATOMG.E.ADD.STRONG.GPU PT, R3, desc[UR42][R2.64], R5 ;  /* 0x00000005020309a8 */ /* 0x004ea200081ee1ea */
[----:B------:R-:W1:Y:S02]  /*13770*/  S2R R4, SR_LTMASK ;  /* 0x0000000000047919 */ /* 0x000e640000003900 */
[----:B-1----:R-:W-:-:S04]  /*13780*/  LOP3.LUT R4, R4, UR4, RZ, 0xc0, !PT ;  /* 0x0000000404047c12 */ /* 0x002fc8000f8ec0ff */
[----:B0-----:R-:W0:Y:S01]  /*13790*/  POPC R7, R4 ;  /* 0x0000000400077309 */ /* 0x001e220000000000 */
[----:B--2---:R-:W0:Y:S02]  /*137a0*/  SHFL.IDX PT, R0, R3, R0, 0x1f ;  /* 0x00001f0003007589 */ /* 0x004e2400000e0000 */
[----:B0-----:R-:W-:-:S07]  /*137b0*/  IADD3 R16, R0, UR37, R7 ;  /* 0x0000002500107c10 */ /* 0x001fce000fffe007 */
.L_x_686:
[----:B------:R-:W-:Y:S05]  /*137c0*/  BSYNC B0 ;  /* 0x0000000000007941 */ /* 0x000fea0003800000 */
.L_x_685:
[----:B------:R-:W-:-:S04]  /*137d0*/  MOV R0, UR38 ;  /* 0x0000002600007c02 */ /* 0x000fc80008000f00 */
[----:B------:R-:W-:-:S13]  /*137e0*/  ISETP.NE.AND P0, PT, R0, 0x3, PT ;  /* 0x000000030000780c */ /* 0x000fda0003f05270 */
[----:B------:R-:W-:Y:S05]  /*137f0*/  @!P0 BRA `(.L_x_687) ;  /* 0x0000000000048947 */ /* 0x000fea0003800000 */
[----:B------:R-:W-:Y:S01]  /*13800*/  BPT.TRAP 0x1 ;  /* 0x000000040000795c */ /* 0x000fe20000300000 */
.L_x_687:
[----:B------:R-:W0:Y:S01]  /*13810*/  LDL.LU R2, [R1+0x18] ;  /* 0x0000180001027983 */ /* 0x000e220000300800 */
[----:B------:R-:W-:Y:S01]  /*13820*/  IMAD R0, R25, 0x8, R22 ;  /* 0x0000000819007824 */ /* 0x000fe200078e0216 */
[----:B------:R-:W-:Y:S01]  /*13830*/  SHF.L.U32 R3, R28, 0x1f, RZ ;  /* 0x0000001f1c037819 */ /* 0x000fe200000006ff */
[----:B------:R-:W-:Y:S03]  /*13840*/  BSSY B0, `(.L_x_688) ;  /* 0x0000004000007945 */ /* 0x000fe60003800000 */
[----:B------:R-:W1:Y:S01]  /*13850*/  SYNCS.PHASECHK.TRANS64.TRYWAIT P0, [R0+URZ+0x16860], R3 ;  /* 0x01686003000075a7 */ /* 0x000e62000800017f */
[----:B0-----:R-:W-:Y:S01]  /*13860*/  IMAD R6, R26, -0x80, R2 ;  /* 0xffffff801a067824 */ /* 0x001fe200078e0202 */
[----:B-1----:R-:W-:Y:S06]  /*13870*/  @!P0 BRA `(.L_x_689) ;  /* 0x0000005400cc8947 */ /* 0x002fec0003800000 */
.L_x_868:
[----:B------:R-:W-:Y:S05]  /*13880*/  BSYNC B0 ;  /* 0x0000000000007941 */ /* 0x000fea0003800000 */
.L_x_688:
[----:B------:R-:W1:Y:S01]  /*13890*/  S2R R8, SR_TID.X ;  /* 0x0000000000087919 */ /* 0x000e620000002100 */
[----:B------:R-:W-:Y:S01]  /*138a0*/  ULDC UR4, c[0x0][0x2f4] ;  /* 0x0000bd0000047ab9 */ /* 0x000fe20000000800 */
[C---:B-1----:R-:W-:Y:S01]  /*138b0*/  SHF.L.U32 R2, R8.reuse, 0x3, RZ ;  /* 0x0000000308027819 */ /* 0x042fe200000006ff */
[C---:B------:R-:W-:Y:S01]  /*138c0*/  IMAD.SHL.U32 R7, R8.reuse, 0x8, RZ ;  /* 0x0000000808077824 */ /* 0x040fe200078e00ff */
[----:B------:R-:W-:Y:S02]  /*138d0*/  LOP3.LUT R5, R8, 0x7f, RZ, 0xc0, !PT ;  /* 0x0000007f08057812 */ /* 0x000fe400078ec0ff */
[----:B------:R-:W-:Y:S02]  /*138e0*/  LOP3.LUT R2, R2, 0x1f8, RZ, 0xc0, !PT ;  /* 0x000001f802027812 */ /* 0x000fe400078ec0ff */
[----:B------:R-:W-:Y:S01]  /*138f0*/  LOP3.LUT R7, R7, 0x38, RZ, 0xc0, !PT ;  /* 0x0000003807077812 */ /* 0x000fe200078ec0ff */
[----:B------:R-:W-:Y:S01]  /*13900*/  IMAD.SHL.U32 R4, R5, 0x8, RZ ;  /* 0x0000000805047824 */ /* 0x000fe200078e00ff */
[----:B------:R-:W-:-:S02]  /*13910*/  LOP3.LUT R2, R2, 0x38, R8, 0x78, !PT ;  /* 0x0000003802027812 */ /* 0x000fc400078e7808 */
[----:B------:R-:W-:Y:S01]  /*13920*/  ISETP.GE.AND P0, PT, R7, UR4, PT ;  /* 0x0000000407007c0c */ /* 0x000fe2000bf06270 */
[----:B------:R-:W-:Y:S01]  /*13930*/  UMOV UR4, 0xffffffff ;  /* 0xffffffff00047882 */ /* 0x000fe20000000000 */
[----:B------:R-:W-:Y:S02]  /*13940*/  SHF.R.U32.HI R5, RZ, 0x3, R5 ;  /* 0x00000003ff057819 */ /* 0x000fe40000011605 */
[----:B------:R-:W-:-:S03]  /*13950*/  LOP3.LUT R2, R2, 0x200, R4, 0xf8, !PT ;  /* 0x0000020002027812 */ /* 0x000fc600078ef804 */
[----:B------:R-:W-:Y:S02]  /*13960*/  IMAD.IADD R6, R6, 0x1, -R5 ;  /* 0x0000000106067824 */ /* 0x000fe400078e0a05 */
[----:B------:R-:W-:Y:S01]  /*13970*/  IMAD R4, R25, 0x2000, R2 ;  /* 0x0000200019047824 */ /* 0x000fe200078e0202 */
[----:B------:R-:W-:Y:S06]  /*13980*/  BRA.DIV UR4, `(.L_x_690) ;  /* 0x00000056049c7947 */ /* 0x000fec000b800000 */
[----:B------:R-:W1:Y:S01]  /*13990*/  SHFL.IDX PT, R14, R23, RZ, 0x181f ;  /* 0x00181fff170e7589 */ /* 0x000e6200000e0000 */
[----:B------:R-:W-:Y:S01]  /*139a0*/  IMAD.SHL.U32 R5, R7, 0x2, RZ ;  /* 0x0000000207057824 */ /* 0x000fe200078e00ff */
[----:B------:R-:W-:Y:S01]  /*139b0*/  ISETP.LT.OR P1, PT, R6, 0x1, P0 ;  /* 0x000000010600780c */ /* 0x000fe20000721670 */
[----:B------:R-:W-:Y:S01]  /*139c0*/  IMAD R4, R4, 0x2, R22 ;  /* 0x0000000204047824 */ /* 0x000fe200078e0216 */
[----:B0-----:R-:W0:Y:S02]  /*139d0*/  SHFL.IDX PT, R3, R24, RZ, 0x181f ;  /* 0x00181fff18037589 */ /* 0x001e2400000e0000 */
[----:B-1----:R-:W-:Y:S02]  /*139e0*/  IADD3 R2, P2, R14, R5, RZ ;  /* 0x000000050e027210 */ /* 0x002fe40007f5e0ff */
[----:B------:R-:W1:Y:S02]  /*139f0*/  SHFL.IDX PT, R14, R23, 0x1, 0x181f ;  /* 0x00381f00170e7f89 */ /* 0x000e6400000e0000 */
[----:B0-----:R-:W-:-:S05]  /*13a00*/  IADD3.X R3, RZ, R3, RZ, P2, !PT ;  /* 0x00000003ff037210 */ /* 0x001fca00017fe4ff */
[----:B------:R0:W-:Y:S01]  /*13a10*/  LDGSTS.E.BYPASS.LTC128B.128 [R4+0x400], desc[UR42][R2.64], !P1 ;  /* 0x0040000002047fae */ /* 0x0001e2000c901d6a */
[----:B------:R-:W-:-:S03]  /*13a20*/  ISETP.LT.OR P1, PT, R6, 0x11, P0 ;  /* 0x000000110600780c */ /* 0x000fc60000721670 */
[----:B0-----:R-:W0:Y:S01]  /*13a30*/  SHFL.IDX PT, R3, R24, 0x1, 0x181f ;  /* 0x00381f0018037f89 */ /* 0x001e2200000e0000 */
[----:B-1----:R-:W-:-:S03]  /*13a40*/  IADD3 R2, P2, R14, R5, RZ ;  /* 0x000000050e027210 */ /* 0x002fc60007f5e0ff */
[----:B------:R-:W1:Y:S02]  /*13a50*/  SHFL.IDX PT, R14, R23, 0x2, 0x181f ;  /* 0x00581f00170e7f89 */ /* 0x000e6400000e0000 */
[----:B0-----:R-:W-:-:S05]  /*13a60*/  IMAD.X R3, RZ, RZ, R3, P2 ;  /* 0x000000ffff037224 */ /* 0x001fca00010e0603 */
        /* <DEDUP_REMOVED lines=10> */
[----:B------:R-:W1:Y:S01]  /*13b10*/  SHFL.IDX PT, R14, R23, 0x4, 0x181f ;  /* 0x00981f00170e7f89 */ /* 0x000e6200000e0000 */
        /* <DEDUP_REMOVED lines=17> */
[----:B------:R-:W1:Y:S04]  /*13c30*/  SHFL.IDX PT, R24, R24, 0x7, 0x181f ;  /* 0x00f81f0018187f89 */ /* 0x000e6800000e0000 */
[----:B------:R2:W3:Y:S01]  /*13c40*/  SHFL.IDX PT, R14, R23, 0x7, 0x181f ;  /* 0x00f81f00170e7f89 */ /* 0x0004e200000e0000 */
[----:B0-----:R-:W-:-:S05]  /*13c50*/  IMAD.X R3, RZ, RZ, R3, P2 ;  /* 0x000000ffff037224 */ /* 0x001fca00010e0603 */
[----:B-1----:R2:W-:Y:S02]  /*13c60*/  LDGSTS.E.BYPASS.LTC128B.128 [R4+0x3400], desc[UR42][R2.64], !P1 ;  /* 0x0340000002047fae */ /* 0x0025e4000c901d6a */
.L_x_886:
[----:B------:R-:W-:Y:S02]  /*13c70*/  ISETP.LT.OR P0, PT, R6, 0x71, P0 ;  /* 0x000000710600780c */ /* 0x000fe40000701670 */
[----:B--23--:R-:W-:-:S04]  /*13c80*/  IADD3 R2, P1, R14, R5, RZ ;  /* 0x000000050e027210 */ /* 0x00cfc80007f3e0ff */
[----:B------:R-:W-:-:S07]  /*13c90*/  IADD3.X R3, RZ, R24, RZ, P1, !PT ;  /* 0x00000018ff037210 */ /* 0x000fce0000ffe4ff */
[----:B------:R-:W-:Y:S01]  /*13ca0*/  @!PT LDS RZ, [RZ] ;  /* 0x00000000fffff984 */ /* 0x000fe20000000800 */
[----:B------:R-:W-:Y:S01]  /*13cb0*/  @!PT LDS RZ, [RZ] ;  /* 0x00000000fffff984 */ /* 0x000fe20000000800 */
[----:B------:R-:W-:Y:S01]  /*13cc0*/  @!PT LDS RZ, [RZ] ;  /* 0x00000000fffff984 */ /* 0x000fe20000000800 */
[----:B------:R0:W-:Y:S01]  /*13cd0*/  LDGSTS.E.BYPASS.LTC128B.128 [R4+0x3c00], desc[UR42][R2.64], !P0 ;  /* 0x03c0000002047fae */ /* 0x0001e2000c101d6a */
[----:B------:R-:W-:Y:S01]  /*13ce0*/  PLOP3.LUT P0, PT, PT, PT, PT, 0x80, 0x0 ;  /* 0x000000000000781c */ /* 0x000fe20003f0f070 */
[----:B------:R-:W-:-:S12]  /*13cf0*/  NOP ;  /* 0x0000000000007918 */ /* 0x000fd80000000000 */
.L_x_691:
        /* <DEDUP_REMOVED lines=11> */
.L_x_692:
[----:B------:R0:W-:Y:S01]  /*13db0*/  SYNCS.ARRIVE.TRANS64.A1T0 RZ, [R0+URZ+0x16850], RZ ;  /* 0x016850ff00ff79a7 */ /* 0x0001e2000810003f */
[----:B------:R-:W-:-:S05]  /*13dc0*/  VIADD R25, R25, 0x1 ;  /* 0x0000000119197836 */ /* 0x000fca0000000000 */
[----:B------:R-:W-:-:S04]  /*13dd0*/  ISETP.NE.AND P0, PT, R25, 0x2, PT ;  /* 0x000000021900780c */ /* 0x000fc80003f05270 */
[----:B------:R-:W-:Y:S02]  /*13de0*/  SEL R3, RZ, 0x1, P0 ;  /* 0x00000001ff037807 */ /* 0x000fe40000000000 */
[----:B------:R-:W-:Y:S02]  /*13df0*/  SEL R25, R25, RZ, P0 ;  /* 0x000000ff19197207 */ /* 0x000fe40000000000 */
[----:B0-----:R-:W-:-:S07]  /*13e00*/  LOP3.LUT R28, R28, R3, RZ, 0x3c, !PT ;  /* 0x000000031c1c7212 */ /* 0x001fce00078e3cff */
.L_x_651:
[----:B------:R-:W-:Y:S05]  /*13e10*/  BSYNC B7 ;  /* 0x0000000000077941 */ /* 0x000fea0003800000 */
.L_x_649:
[----:B------:R-:W2:Y:S02]  /*13e20*/  LDL R0, [R1] ;  /* 0x0000000001007983 */ /* 0x000ea40000100800 */
        /* <DEDUP_REMOVED lines=8> */
[----:B------:R0:W1:Y:S01]  /*13eb0*/  LDS.128 R16, [R22+0x168d0] ;  /* 0x0168d00016107984 */ /* 0x0000620000000c00 */
[----:B------:R-:W-:Y:S06]  /*13ec0*/  BAR.ARV 0x4, 0x200 ;  /* 0x0108000000007b1d */ /* 0x000fec0000002000 */
[----:B------:R-:W-:Y:S05]  /*13ed0*/  BRA `(.L_x_694) ;  /* 0x0000000800407947 */ /* 0x000fea0003800000 */
.L_x_693:
[----:B------:R-:W0:Y:S01]  /*13ee0*/  S2R R0, SR_TID.X ;  /* 0x0000000000007919 */ /* 0x000e220000002100 */
[----:B------:R-:W-:Y:S01]  /*13ef0*/  UMOV UR4, 0xffffffff ;  /* 0xffffffff00047882 */ /* 0x000fe20000000000 */
[----:B0-----:R-:W-:-:S04]  /*13f00*/  LOP3.LUT R8, R0, 0x1f, RZ, 0xc0, !PT ;  /* 0x0000001f00087812 */ /* 0x001fc800078ec0ff */
[----:B------:R-:W-:Y:S01]  /*13f10*/  ISETP.NE.AND P0, PT, R8, 0x1f, PT ;  /* 0x0000001f0800780c */ /* 0x000fe20003f05270 */
[----:B------:R-:W-:-:S12]  /*13f20*/  BRA.DIV UR4, `(.L_x_695) ;  /* 0x0000005a04607947 */ /* 0x000fd8000b800000 */
[----:B------:R-:W-:Y:S01]  /*13f30*/  IADD3 R5, R19, R8, RZ ;  /* 0x0000000813057210 */ /* 0x000fe20007ffe0ff */
[----:B------:R-:W-:-:S03]  /*13f40*/  ULDC UR4, c[0x0][0xc3c] ;  /* 0x00030f0000047ab9 */ /* 0x000fc60000000800 */
[----:B------:R-:W-:-:S13]  /*13f50*/  ISETP.GE.OR P1, PT, R5, UR4, !P0 ;  /* 0x0000000405007c0c */ /* 0x000fda000c726670 */
[----:B------:R-:W0:Y:S02]  /*13f60*/  @!P1 LDC.64 R2, c[0x0][0xc80] ;  /* 0x00032000ff029b82 */ /* 0x000e240000000a00 */
[----:B0-----:R-:W-:-:S06]  /*13f70*/  @!P1 IMAD.WIDE R2, R5, 0x4, R2 ;  /* 0x0000000405029825 */ /* 0x001fcc00078e0202 */
[----:B------:R0:W2:Y:S01]  /*13f80*/  @!P1 LDG.E R3, desc[UR42][R2.64] ;  /* 0x0000002a02039981 */ /* 0x0000a2000c1e1900 */
[C---:B------:R-:W-:Y:S02]  /*13f90*/  ISETP.GE.U32.AND P2, PT, R8.reuse, 0x2, PT ;  /* 0x000000020800780c */ /* 0x040fe40003f46070 */
[C---:B------:R-:W-:Y:S01]  /*13fa0*/  ISETP.GE.U32.AND P3, PT, R8.reuse, 0x4, PT ;  /* 0x000000040800780c */ /* 0x040fe20003f66070 */
[----:B------:R-:W-:Y:S01]  /*13fb0*/  SHFL.IDX PT, R0, R16, RZ, 0x1f ;  /* 0x00001fff10007589 */ /* 0x000fe200000e0000 */
[C---:B------:R-:W-:Y:S02]  /*13fc0*/  ISETP.GE.U32.AND P4, PT, R8.reuse, 0x8, PT ;  /* 0x000000080800780c */ /* 0x040fe40003f86070 */
[C---:B------:R-:W-:Y:S01]  /*13fd0*/  ISETP.GE.U32.AND P5, PT, R8.reuse, 0x10, PT ;  /* 0x000000100800780c */ /* 0x040fe20003fa6070 */
[----:B------:R-:W-:Y:S01]  /*13fe0*/  SHFL.IDX PT, R4, R16, 0x1, 0x1f ;  /* 0x00201f0010047f89 */ /* 0x000fe200000e0000 */
[----:B0-----:R-:W-:Y:S02]  /*13ff0*/  IMAD.MOV.U32 R2, RZ, RZ, RZ ;  /* 0x000000ffff027224 */ /* 0x001fe400078e00ff */
[----:B--2---:R-:W-:Y:S01]  /*14000*/  @!P1 IMAD.MOV.U32 R2, RZ, RZ, R3 ;  /* 0x000000ffff029224 */ /* 0x004fe200078e0003 */
[----:B------:R-:W-:-:S04]  /*14010*/  ISETP.NE.AND P1, PT, R8, RZ, PT ;  /* 0x000000ff0800720c */ /* 0x000fc80003f25270 */
        /* <DEDUP_REMOVED lines=16> */
.L_x_896:
[----:B------:R-:W-:Y:S02]  /*14120*/  ULDC UR4, c[0x0][0xc38] ;  /* 0x00030e0000047ab9 */ /* 0x000fe40000000800 */
[----:B------:R-:W-:-:S05]  /*14130*/  MOV R16, UR4 ;  /* 0x0000000400107c02 */ /* 0x000fca0008000f00 */
[----:B-1----:R-:W-:-:S04]  /*14140*/  IMAD R5, R14, R16, RZ ;  /* 0x000000100e057224 */ /* 0x002fc800078e02ff */
[----:B------:R-:W-:-:S05]  /*14150*/  IMAD.IADD R4, R4, 0x1, R5 ;  /* 0x0000000104047824 */ /* 0x000fca00078e0205 */
[----:B------:R-:W-:-:S13]  /*14160*/  ISETP.GT.AND P6, PT, R4, R0, PT ;  /* 0x000000000400720c */ /* 0x000fda0003fc4270 */
[----:B------:R-:W-:Y:S05]  /*14170*/  @P6 BRA `(.L_x_696) ;  /* 0x00000000009c6947 */ /* 0x000fea0003800000 */
.L_x_701:
[----:B------:R-:W1:Y:S01]  /*14180*/  LDC R6, c[0x0][0xc3c] ;  /* 0x00030f00ff067b82 */ /* 0x000e620000000800 */
[----:B------:R-:W-:-:S05]  /*14190*/  VIADD R19, R19, 0x1f ;  /* 0x0000001f13137836 */ /* 0x000fca0000000000 */
[----:B-1----:R-:W-:-:S13]  /*141a0*/  ISETP.GE.AND P6, PT, R19, R6, PT ;  /* 0x000000061300720c */ /* 0x002fda0003fc6270 */
[----:B------:R-:W-:Y:S05]  /*141b0*/  @P6 BRA `(.L_x_697) ;  /* 0x0000000400446947 */ /* 0x000fea0003800000 */
[----:B------:R-:W1:Y:S01]  /*141c0*/  S2R R2, SR_TID.X ;  /* 0x0000000000027919 */ /* 0x000e620000002100 */
[----:B------:R-:W-:Y:S01]  /*141d0*/  BSSY B0, `(.L_x_698) ;  /* 0x0000009000007945 */ /* 0x000fe20003800000 */
[----:B-1----:R-:W-:-:S05]  /*141e0*/  LOP3.LUT R2, R2, 0x1f, RZ, 0xc0, !PT ;  /* 0x0000001f02027812 */ /* 0x002fca00078ec0ff */
[----:B------:R-:W-:Y:S01]  /*141f0*/  IMAD.IADD R5, R19, 0x1, R2 ;  /* 0x0000000113057824 */ /* 0x000fe200078e0202 */
[----:B------:R-:W-:-:S04]  /*14200*/  MOV R2, RZ ;  /* 0x000000ff00027202 */ /* 0x000fc80000000f00 */
[----:B------:R-:W-:-:S13]  /*14210*/  ISETP.GE.OR P6, PT, R5, R6, !P0 ;  /* 0x000000060500720c */ /* 0x000fda00047c6670 */
[----:B------:R-:W-:Y:S05]  /*14220*/  @P6 BRA `(.L_x_699) ;  /* 0x00000000000c6947 */ /* 0x000fea0003800000 */
[----:B0-----:R-:W0:Y:S02]  /*14230*/  LDC.64 R2, c[0x0][0xc80] ;  /* 0x00032000ff027b82 */ /* 0x001e240000000a00 */
[----:B0-----:R-:W-:-:S06]  /*14240*/  IMAD.WIDE R2, R5, 0x4, R2 ;  /* 0x0000000405027825 */ /* 0x001fcc00078e0202 */
[----:B------:R1:W5:Y:S02]  /*14250*/  LDG.E R2, desc[UR42][R2.64] ;  /* 0x0000002a02027981 */ /* 0x000364000c1e1900 */
.L_x_699:
[----:B------:R-:W-:Y:S05]  /*14260*/  BSYNC B0 ;  /* 0x0000000000007941 */ /* 0x000fea0003800000 */
.L_x_698:
[----:B------:R-:W-:-:S03]  /*14270*/  UMOV UR4, 0xffffffff ;  /* 0xffffffff00047882 */ /* 0x000fc60000000000 */
[----:B------:R-:W-:Y:S05]  /*14280*/  BRA.DIV UR4, `(.L_x_700) ;  /* 0x0000005a04ac7947 */ /* 0x000fea000b800000 */
[----:B-----5:R-:W2:Y:S02]  /*14290*/  SHFL.UP PT, R14, R2, 0x1, RZ ;  /* 0x04200000020e7989 */ /* 0x020ea400000e00ff */
[----:B--2---:R-:W-:-:S05]  /*142a0*/  SEL R13, R14, RZ, P1 ;  /* 0x000000ff0e0d7207 */ /* 0x004fca0000800000 */
[----:B------:R-:W-:-:S05]  /*142b0*/  IMAD.IADD R13, R2, 0x1, R13 ;  /* 0x00000001020d7824 */ /* 0x000fca00078e020d */
[----:B------:R-:W2:Y:S02]  /*142c0*/  SHFL.UP PT, R14, R13, 0x2, RZ ;  /* 0x044000000d0e7989 */ /* 0x000ea400000e00ff */
[----:B--2---:R-:W-:-:S05]  /*142d0*/  SEL R14, R14, RZ, P2 ;  /* 0x000000ff0e0e7207 */ /* 0x004fca0001000000 */
[----:B01----:R-:W-:-:S05]  /*142e0*/  IMAD.IADD R3, R13, 0x1, R14 ;  /* 0x000000010d037824 */ /* 0x003fca00078e020e */
        /* <DEDUP_REMOVED lines=9> */
[----:B------:R0:W1:Y:S02]  /*14380*/  SHFL.IDX PT, R14, R3, 0x1f, 0x1f ;  /* 0x03e01f00030e7f89 */ /* 0x00006400000e0000 */
.L_x_904:
[----:B------:R-:W-:Y:S02]  /*14390*/  ULDC UR4, c[0x0][0xc38] ;  /* 0x00030e0000047ab9 */ /* 0x000fe40000000800 */
[----:B------:R-:W-:-:S04]  /*143a0*/  IMAD.U32 R16, RZ, RZ, UR4 ;  /* 0x00000004ff107e24 */ /* 0x000fc8000f8e00ff */
[----:B-1----:R-:W-:-:S04]  /*143b0*/  IMAD R5, R14, R16, RZ ;  /* 0x000000100e057224 */ /* 0x002fc800078e02ff */
[----:B------:R-:W-:-:S05]  /*143c0*/  IMAD.IADD R4, R5, 0x1, R4 ;  /* 0x0000000105047824 */ /* 0x000fca00078e0204 */
[----:B------:R-:W-:-:S13]  /*143d0*/  ISETP.GT.AND P6, PT, R4, R0, PT ;  /* 0x000000000400720c */ /* 0x000fda0003fc4270 */
[----:B------:R-:W-:Y:S05]  /*143e0*/  @!P6 BRA `(.L_x_701) ;  /* 0xfffffffc0064e947 */ /* 0x000fea000383ffff */
.L_x_696:
[----:B------:R-:W-:Y:S01]  /*143f0*/  IADD3 R5, -R5, R4, RZ ;  /* 0x0000000405057210 */ /* 0x000fe20007ffe1ff */
[----:B------:R-:W-:-:S04]  /*14400*/  UMOV UR4, 0xffffffff ;  /* 0xffffffff00047882 */ /* 0x000fc80000000000 */
[----:B------:R-:W-:-:S05]  /*14410*/  IMAD R7, R3, R16, R5 ;  /* 0x0000001003077224 */ /* 0x000fca00078e0205 */
[----:B------:R-:W-:Y:S01]  /*14420*/  ISETP.GT.AND P6, PT, R7, R0, PT ;  /* 0x000000000700720c */ /* 0x000fe20003fc4270 */
[----:B------:R-:W-:-:S12]  /*14430*/  BRA.DIV UR4, `(.L_x_702) ;  /* 0x0000005a04fc7947 */ /* 0x000fd8000b800000 */
[----:B------:R-:W-:-:S04]  /*14440*/  VOTE.ANY R6, PT, !P6 ;  /* 0x0000000000067806 */ /* 0x000fc800070e0100 */
[----:B------:R-:W1:Y:S02]  /*14450*/  POPC R4, R6 ;  /* 0x0000000600047309 */ /* 0x000e640000000000 */
[----:B-1----:R1:W2:Y:S02]  /*14460*/  SHFL.IDX PT, R17, R2, R4, 0x1f ;  /* 0x00001f0402117589 */ /* 0x0022a400000e0000 */
.L_x_908:
[----:B------:R-:W-:Y:S01]  /*14470*/  ISETP.NE.AND P0, PT, R6, RZ, PT ;  /* 0x000000ff0600720c */ /* 0x000fe20003f05270 */
[----:B------:R-:W-:-:S12]  /*14480*/  IMAD.MOV.U32 R14, RZ, RZ, RZ ;  /* 0x000000ffff0e7224 */ /* 0x000fd800078e00ff */
[----:B------:R-:W-:Y:S05]  /*14490*/  @!P0 BRA `(.L_x_703) ;  /* 0x0000000000108947 */ /* 0x000fea0003800000 */
[----:B------:R-:W-:Y:S01]  /*144a0*/  UMOV UR4, 0xffffffff ;  /* 0xffffffff00047882 */ /* 0x000fe20000000000 */
[----:B------:R-:W-:Y:S02]  /*144b0*/  VIADD R12, R4, 0xffffffff ;  /* 0xffffffff040c7836 */ /* 0x000fe40000000000 */
[----:B------:R-:W-:Y:S05]  /*144c0*/  BRA.DIV UR4, `(.L_x_704) ;  /* 0x0000005e04207947 */ /* 0x000fea000b800000 */
[----:B------:R3:W4:Y:S02]  /*144d0*/  SHFL.IDX PT, R14, R3, R12, 0x1f ;  /* 0x00001f0c030e7589 */ /* 0x00072400000e0000 */
.L_x_703:
[----:B--2---:R-:W-:Y:S01]  /*144e0*/  IABS R6, R17 ;  /* 0x0000001100067213 */ /* 0x004fe20000000000 */
[----:B----4-:R-:W-:Y:S02]  /*144f0*/  IMAD R16, R14, R16, R5 ;  /* 0x000000100e107224 */ /* 0x010fe400078e0205 */
[----:B------:R-:W-:Y:S01]  /*14500*/  IMAD.IADD R19, R4, 0x1, R19 ;  /* 0x0000000104137824 */ /* 0x000fe200078e0213 */
[----:B------:R-:W2:Y:S01]  /*14510*/  I2F.RP R7, R6 ;  /* 0x0000000600077306 */ /* 0x000ea20000209400 */
[----:B------:R-:W-:-:S07]  /*14520*/  IMAD.IADD R0, R0, 0x1, -R16 ;  /* 0x0000000100007824 */ /* 0x000fce00078e0a10 */
[----:B--2---:R-:W1:Y:S02]  /*14530*/  MUFU.RCP R7, R7 ;  /* 0x0000000700077308 */ /* 0x004e640000001000 */
[----:B-1----:R-:W-:-:S06]  /*14540*/  VIADD R2, R7, 0xffffffe ;  /* 0x0ffffffe07027836 */ /* 0x002fcc0000000000 */
[----:B0--3--:R0:W1:Y:S02]  /*14550*/  F2I.FTZ.U32.TRUNC.NTZ R3, R2 ;  /* 0x0000000200037305 */ /* 0x009064000021f000 */
[----:B0-----:R-:W-:Y:S01]  /*14560*/  IMAD.MOV.U32 R2, RZ, RZ, RZ ;  /* 0x000000ffff027224 */ /* 0x001fe200078e00ff */
[----:B-1----:R-:W-:-:S05]  /*14570*/  IADD3 R5, RZ, -R3, RZ ;  /* 0x80000003ff057210 */ /* 0x002fca0007ffe0ff */
        /* <DEDUP_REMOVED lines=10> */
[-C--:B------:R-:W-:Y:S01]  /*14620*/  @!P1 IADD3 R5, R5, -R6.reuse, RZ ;  /* 0x8000000605059210 */ /* 0x080fe20007ffe0ff */
[----:B------:R-:W-:Y:S01]  /*14630*/  @!P1 VIADD R3, R3, 0x1 ;  /* 0x0000000103039836 */ /* 0x000fe20000000000 */
[----:B------:R-:W-:Y:S02]  /*14640*/  ISETP.NE.AND P1, PT, R17, RZ, PT ;  /* 0x000000ff1100720c */ /* 0x000fe40003f25270 */
[----:B------:R-:W-:-:S13]  /*14650*/  ISETP.GE.U32.AND P0, PT, R5, R6, PT ;  /* 0x000000060500720c */ /* 0x000fda0003f06070 */
[----:B------:R-:W-:-:S04]  /*14660*/  @P0 VIADD R3, R3, 0x1 ;  /* 0x0000000103030836 */ /* 0x000fc80000000000 */
[----:B------:R-:W-:Y:S01]  /*14670*/  @!P2 IMAD.MOV R3, RZ, RZ, -R3 ;  /* 0x000000ffff03a224 */ /* 0x000fe200078e0a03 */
[----:B------:R-:W-:-:S04]  /*14680*/  @!P1 LOP3.LUT R3, RZ, R17, RZ, 0x33, !PT ;  /* 0x00000011ff039212 */ /* 0x000fc800078e33ff */
[----:B------:R-:W-:Y:S01]  /*14690*/  IADD3 R2, -R3, RZ, RZ ;  /* 0x000000ff03027210 */ /* 0x000fe20007ffe1ff */
[----:B------:R-:W-:-:S04]  /*146a0*/  IMAD.MOV.U32 R18, RZ, RZ, R3 ;  /* 0x000000ffff127224 */ /* 0x000fc800078e0003 */
[----:B------:R-:W-:Y:S01]  /*146b0*/  IMAD R17, R17, R2, R0 ;  /* 0x0000000211117224 */ /* 0x000fe200078e0200 */
[----:B------:R-:W-:Y:S06]  /*146c0*/  BRA `(.L_x_705) ;  /* 0x00000000001c7947 */ /* 0x000fec0003800000 */
.L_x_697:
[----:B------:R-:W-:Y:S01]  /*146d0*/  UMOV UR4, URZ ;  /* 0x0000003f00047c82 */ /* 0x000fe20008000000 */
[----:B------:R-:W-:Y:S01]  /*146e0*/  UMOV UR5, URZ ;  /* 0x0000003f00057c82 */ /* 0x000fe20008000000 */
[----:B------:R-:W-:Y:S01]  /*146f0*/  ULDC UR6, c[0x0][0xc3c] ;  /* 0x00030f0000067ab9 */ /* 0x000fe20000000800 */
[----:B------:R-:W-:Y:S01]  /*14700*/  IMAD.MOV.U32 R16, RZ, RZ, R0 ;  /* 0x000000ffff107224 */ /* 0x000fe200078e0000 */
[----:B------:R-:W-:Y:S01]  /*14710*/  MOV R17, UR4 ;  /* 0x0000000400117c02 */ /* 0x000fe20008000f00 */
[----:B------:R-:W-:Y:S02]  /*14720*/  IMAD.U32 R18, RZ, RZ, UR5 ;  /* 0x00000005ff127e24 */ /* 0x000fe4000f8e00ff */
[----:B------:R-:W-:-:S07]  /*14730*/  IMAD.U32 R19, RZ, RZ, UR6 ;  /* 0x00000006ff137e24 */ /* 0x000fce000f8e00ff */
.L_x_705:
[----:B------:R-:W1:Y:S01]  /*14740*/  S2R R0, SR_TID.X ;  /* 0x0000000000007919 */ /* 0x000e620000002100 */
[----:B------:R-:W-:Y:S05]  /*14750*/  WARPSYNC.ALL ;  /* 0x0000000000007948 */ /* 0x000fea0003800000 */
[----:B------:R-:W-:Y:S01]  /*14760*/  BAR.SYNC.DEFER_BLOCKING 0x4, 0x200 ;  /* 0x0108000000007b1d */ /* 0x000fe20000010000 */
[----:B-1----:R-:W-:-:S04]  /*14770*/  LOP3.LUT R0, R0, 0x1f, RZ, 0xc0, !PT ;  /* 0x0000001f00007812 */ /* 0x002fc800078ec0ff */
[----:B------:R-:W-:-:S13]  /*14780*/  ISETP.NE.AND P0, PT, R0, RZ, PT ;  /* 0x000000ff0000720c */ /* 0x000fda0003f05270 */
[----:B0-----:R-:W0:Y:S01]  /*14790*/  @!P0 S2R R3, SR_CgaCtaId ;  /* 0x0000000000038919 */ /* 0x001e220000008800 */
[----:B------:R-:W-:-:S04]  /*147a0*/  @!P0 MOV R0, 0x400 ;  /* 0x0000040000008802 */ /* 0x000fc80000000f00 */
[----:B0-----:R-:W-:-:S05]  /*147b0*/  @!P0 LEA R22, R3, R0, 0x18 ;  /* 0x0000000003168211 */ /* 0x001fca00078ec0ff */
[----:B------:R2:W-:Y:S01]  /*147c0*/  @!P0 STS.128 [R22+0x168d0], R16 ;  /* 0x0168d01016008388 */ /* 0x0005e20000000c00 */
[----:B------:R-:W-:Y:S06]  /*147d0*/  BAR.ARV 0x5, 0x200 ;  /* 0x0148000000007b1d */ /* 0x000fec0000002000 */
.L_x_694:
[----:B------:R-:W-:Y:S02]  /*147e0*/  ULDC UR4, c[0x0][0xc3c] ;  /* 0x00030f0000047ab9 */ /* 0x000fe40000000800 */
[----:B-1----:R-:W-:-:S13]  /*147f0*/  ISETP.GE.AND P0, PT, R19, UR4, PT ;  /* 0x0000000413007c0c */ /* 0x002fda000bf06270 */
[----:B------:R-:W-:Y:S05]  /*14800*/  @!P0 BRA `(.L_x_706) ;  /* 0xffffffa8000c8947 */ /* 0x000fea000383ffff */
[----:B------:R-:W-:Y:S05]  /*14810*/  BSYNC B8 ;  /* 0x0000000000087941 */ /* 0x000fea0003800000 */
.L_x_613:
[----:B--2---:R-:W2:Y:S01]  /*14820*/  LDL.LU R0, [R1+0x40] ;  /* 0x0000400001007983 */ /* 0x004ea20000300800 */
[----:B------:R-:W-:Y:S01]  /*14830*/  BSSY B0, `(.L_x_707) ;  /* 0x000000b000007945 */ /* 0x000fe20003800000 */
[----:B------:R-:W1:Y:S01]  /*14840*/  S2R R5, SR_CgaCtaId ;  /* 0x0000000000057919 */ /* 0x000e620000008800 */
[----:B--2---:R-:W-:-:S05]  /*14850*/  VIADD R0, R0, 0x1 ;  /* 0x0000000100007836 */ /* 0x004fca0000000000 */
[----:B0-----:R-:W-:-:S04]  /*14860*/  LEA.HI R2, R0, R0, RZ, 0x1 ;  /* 0x0000000000027211 */ /* 0x001fc800078f08ff */
[----:B------:R-:W-:Y:S02]  /*14870*/  LOP3.LUT R3, R2, 0xfffffffe, RZ, 0xc0, !PT ;  /* 0xfffffffe02037812 */ /* 0x000fe400078ec0ff */
[----:B------:R-:W-:Y:S02]  /*14880*/  MOV R2, 0x400 ;  /* 0x0000040000027802 */ /* 0x000fe40000000f00 */
[----:B------:R-:W-:Y:S02]  /*14890*/  IADD3 R0, R0, -R3, RZ ;  /* 0x8000000300007210 */ /* 0x000fe40007ffe0ff */
[----:B-1----:R-:W-:Y:S02]  /*148a0*/  LEA R4, R5, R2, 0x18 ;  /* 0x0000000205047211 */ /* 0x002fe400078ec0ff */
[----:B------:R-:W-:-:S04]  /*148b0*/  SHF.L.U32 R0, R0, 0x1f, RZ ;  /* 0x0000001f00007819 */ /* 0x000fc800000006ff */
[----:B------:R-:W0:Y:S02]  /*148c0*/  SYNCS.PHASECHK.TRANS64.TRYWAIT P0, [R4+URZ+0x16820], R0 ;  /* 0x01682000040075a7 */ /* 0x000e24000800017f */
[----:B0-----:R-:W-:Y:S05]  /*148d0*/  @!P0 BRA `(.L_x_708) ;  /* 0x0000005800408947 */ /* 0x001fea0003800000 */
.L_x_911:
[----:B------:R-:W-:Y:S05]  /*148e0*/  BSYNC B0 ;  /* 0x0000000000007941 */ /* 0x000fea0003800000 */
.L_x_707:
[----:B------:R-:W-:-:S03]  /*148f0*/  UMOV UR4, 0xffffffff ;  /* 0xffffffff00047882 */ /* 0x000fc60000000000 */
[----:B------:R-:W-:Y:S05]  /*14900*/  BRA.DIV UR4, `(.L_x_709) ;  /* 0x0000005a04487947 */ /* 0x000fea000b800000 */
[----:B0-----:R-:W0:Y:S02]  /*14910*/  S2R R0, SR_TID.X ;  /* 0x0000000000007919 */ /* 0x001e240000002100 */
[----:B0-----:R-:W-:-:S04]  /*14920*/  SHF.R.U32.HI R0, RZ, 0x5, R0 ;  /* 0x00000005ff007819 */ /* 0x001fc80000011600 */
[----:B------:R-:W-:-:S05]  /*14930*/  LOP3.LUT R0, R0, 0x3, RZ, 0xc0, !PT ;  /* 0x0000000300007812 */ /* 0x000fca00078ec0ff */
[----:B------:R0:W1:Y:S02]  /*14940*/  SHFL.IDX PT, R14, R0, RZ, 0x1f ;  /* 0x00001fff000e7589 */ /* 0x00006400000e0000 */
.L_x_914:
[----:B-1----:R-:W-:-:S13]  /*14950*/  ISETP.NE.AND P0, PT, R14, RZ, PT ;  /* 0x000000ff0e00720c */ /* 0x002fda0003f05270 */
[----:B------:R-:W-:Y:S05]  /*14960*/  @P0 BRA `(.L_x_474) ;  /* 0x0000000000880947 */ /* 0x000fea0003800000 */
[----:B------:R-:W-:-:S03]  /*14970*/  UMOV UR4, 0xffffffff ;  /* 0xffffffff00047882 */ /* 0x000fc60000000000 */
[----:B------:R-:W-:Y:S05]  /*14980*/  BRA.DIV UR4, `(.L_x_710) ;  /* 0x0000005a045c7947 */ /* 0x000fea000b800000 */
[----:B------:R-:W-:-:S13]  /*14990*/  ELECT P6, URZ, PT ;  /* 0x00000000003f782f */ /* 0x000fda00038c0000 */
.L_x_917:
[----:B------:R-:W-:Y:S05]  /*149a0*/  @!P6 BRA `(.L_x_474) ;  /* 0x000000000078e947 */ /* 0x000fea0003800000 */
[----:B------:R-:W-:-:S06]  /*149b0*/  ULOP3.LUT UR4, UR36, 0x2, URZ, 0xfc, !UPT ;  /* 0x0000000224047892 */ /* 0x000fcc000f8efc3f */
[----:B0-----:R-:W-:-:S05]  /*149c0*/  IMAD.U32 R0, RZ, RZ, UR4 ;  /* 0x00000004ff007e24 */ /* 0x001fca000f8e00ff */
[----:B------:R-:W-:-:S13]  /*149d0*/  ISETP.NE.AND P0, PT, R0, 0x3, PT ;  /* 0x000000030000780c */ /* 0x000fda0003f05270 */
[----:B------:R-:W-:Y:S05]  /*149e0*/  @!P0 BRA `(.L_x_711) ;  /* 0x0000000000048947 */ /* 0x000fea0003800000 */
[----:B------:R-:W-:Y:S01]  /*149f0*/  BPT.TRAP 0x1 ;  /* 0x000000040000795c */ /* 0x000fe20000300000 */
.L_x_711:
[C---:B------:R-:W-:Y:S01]  /*14a00*/  IMAD R5, R25.reuse, 0x8, R4 ;  /* 0x0000000819057824 */ /* 0x040fe200078e0204 */
[----:B------:R-:W-:Y:S01]  /*14a10*/  SHF.L.U32 R0, R28, 0x1f, RZ ;  /* 0x0000001f1c007819 */ /* 0x000fe200000006ff */
[----:B------:R-:W-:-:S03]  /*14a20*/  VIADD R25, R25, 0x1 ;  /* 0x0000000119197836 */ /* 0x000fc60000000000 */
[----:B------:R-:W0:Y:S02]  /*14a30*/  SYNCS.PHASECHK.TRANS64.TRYWAIT P1, [R5+URZ+0x16840], R0 ;  /* 0x01684000050075a7 */ /* 0x000e24000802017f */
[----:B------:R-:W-:-:S04]  /*14a40*/  ISETP.NE.AND P2, PT, R25, 0x2, PT ;  /* 0x000000021900780c */ /* 0x000fc80003f45270 */
[----:B------:R-:W-:Y:S01]  /*14a50*/  SEL R3, RZ, 0x1, P2 ;  /* 0x00000001ff037807 */ /* 0x000fe20001000000 */
[----:B0-----:R-:W-:Y:S08]  /*14a60*/  @!P1 BRA `(.L_x_712) ;  /* 0x0000005800449947 */ /* 0x001ff00003800000 */
.L_x_918:
[----:B------:R-:W-:Y:S02]  /*14a70*/  SEL R25, R25, RZ, P2 ;  /* 0x000000ff19197207 */ /* 0x000fe40001000000 */
[----:B------:R-:W-:Y:S01]  /*14a80*/  LOP3.LUT R2, R28, R3, RZ, 0x3c, !PT ;  /* 0x000000031c027212 */ /* 0x000fe200078e3cff */
[----:B------:R-:W-:Y:S06]  /*14a90*/  @!P0 BRA `(.L_x_713) ;  /* 0x0000000000048947 */ /* 0x000fec0003800000 */
[----:B------:R-:W-:Y:S01]  /*14aa0*/  BPT.TRAP 0x1 ;  /* 0x000000040000795c */ /* 0x000fe20000300000 */
.L_x_713:
[----:B------:R-:W-:Y:S02]  /*14ab0*/  LEA R25, R25, R4, 0x3 ;  /* 0x0000000419197211 */ /* 0x000fe400078e18ff */
[----:B------:R-:W-:-:S04]  /*14ac0*/  SHF.L.U32 R2, R2, 0x1f, RZ ;  /* 0x0000001f02027819 */ /* 0x000fc800000006ff */
[----:B------:R-:W1:Y:S02]  /*14ad0*/  SYNCS.PHASECHK.TRANS64.TRYWAIT P1, [R25+URZ+0x16840], R2 ;  /* 0x01684002190075a7 */ /* 0x000e64000802017f */
[----:B-1----:R-:W-:Y:S05]  /*14ae0*/  @!P1 BRA `(.L_x_714) ;  /* 0x0000005800389947 */ /* 0x002fea0003800000 */
.L_x_919:
[----:B------:R-:W-:Y:S05]  /*14af0*/  @!P0 BRA `(.L_x_715) ;  /* 0x0000000000048947 */ /* 0x000fea0003800000 */
[----:B------:R-:W-:Y:S01]  /*14b00*/  BPT.TRAP 0x1 ;  /* 0x000000040000795c */ /* 0x000fe20000300000 */
.L_x_715:
[----:B------:R-:W2:Y:S02]  /*14b10*/  SYNCS.PHASECHK.TRANS64.TRYWAIT P1, [R5+URZ+0x16860], R0 ;  /* 0x01686000050075a7 */ /* 0x000ea4000802017f */
[----:B--2---:R-:W-:Y:S05]  /*14b20*/  @!P1 BRA `(.L_x_716) ;  /* 0x00000058003c9947 */ /* 0x004fea0003800000 */
.L_x_920:
[----:B------:R-:W-:Y:S05]  /*14b30*/  @!P0 BRA `(.L_x_717) ;  /* 0x0000000000048947 */ /* 0x000fea0003800000 */
[----:B------:R-:W-:Y:S01]  /*14b40*/  BPT.TRAP 0x1 ;  /* 0x000000040000795c */ /* 0x000fe20000300000 */
.L_x_717:
[----:B---3--:R3:W4:Y:S02]  /*14b50*/  SYNCS.PHASECHK.TRANS64.TRYWAIT P0, [R25+URZ+0x16860], R2 ;  /* 0x01686002190075a7 */ /* 0x008724000800017f */
[----:B----4-:R-:W-:Y:S05]  /*14b60*/  @!P0 NANOSLEEP.SYNCS 0x989680 ;  /* 0x009896800000895d */ /* 0x010fea0003900000 */
[----:B------:R-:W4:Y:S02]  /*14b70*/  @!P0 SYNCS.PHASECHK.TRANS64 P0, [R25+URZ+0x16860], R2 ;  /* 0x01686002190085a7 */ /* 0x000f24000800007f */
[----:B----4-:R-:W-:Y:S05]  /*14b80*/  @!P0 BRA `(.L_x_717) ;  /* 0xfffffffc00f08947 */ /* 0x010fea000383ffff */
.L_x_474:
[----:B------:R-:W-:Y:S05]  /*14b90*/  BSYNC B9 ;  /* 0x0000000000097941 */ /* 0x000fea0003800000 */
.L_x_471:
[----:B------:R-:W-:Y:S05]  /*14ba0*/  EXIT ;  /* 0x000000000000794d */ /* 0x000fea0003800000 */
.L_x_492:
[----:B0-----:R0:W1:Y:S02]  /*14bb0*/  SYNCS.PHASECHK.TRANS64.TRYWAIT P6, [R71+URZ+0x16890], R79 ;  /* 0x0168904f470075a7 */ /* 0x00106400080c017f */
[----:B-1----:R-:W-:Y:S05]  /*14bc0*/  @!P6 NANOSLEEP.SYNCS 0x989680 ;  /* 0x009896800000e95d */ /* 0x002fea0003900000 */
[----:B------:R-:W1:Y:S02]  /*14bd0*/  @!P6 SYNCS.PHASECHK.TRANS64 P6, [R71+URZ+0x16890], R79 ;  /* 0x0168904f4700e5a7 */ /* 0x000e6400080c007f */
[----:B-1----:R-:W-:Y:S05]  /*14be0*/  @!P6 BRA `(.L_x_492) ;  /* 0xfffffffc00f0e947 */ /* 0x002fea000383ffff */
[----:B------:R-:W-:Y:S05]  /*14bf0*/  BRA `(.L_x_718) ;  /* 0xfffffedc00a87947 */ /* 0x000fea000383ffff */
.L_x_493:
        /* <DEDUP_REMOVED lines=8> */
.L_x_720:
[----:B------:R-:W-:Y:S05]  /*14c80*/  BSYNC B1 ;  /* 0x0000000000017941 */ /* 0x000fea0003800000 */
.L_x_719:
[----:B------:R-:W-:Y:S01]  /*14c90*/  IMAD.MOV.U32 R13, RZ, RZ, R84 ;  /* 0x000000ffff0d7224 */ /* 0x000fe200078e0054 */
[----:B------:R-:W-:Y:S01]  /*14ca0*/  MOV R11, 0x1c1f ;  /* 0x00001c1f000b7802 */ /* 0x000fe20000000f00 */
[----:B------:R-:W-:Y:S02]  /*14cb0*/  IMAD.MOV.U32 R12, RZ, RZ, RZ ;  /* 0x000000ffff0c7224 */ /* 0x000fe400078e00ff */
[----:B------:R-:W-:Y:S02]  /*14cc0*/  IMAD.MOV.U32 R15, RZ, RZ, -0x1 ;  /* 0xffffffffff0f7424 */ /* 0x000fe400078e00ff */
[----:B------:R-:W-:-:S07]  /*14cd0*/  IMAD.MOV.U32 R81, RZ, RZ, R14 ;  /* 0x000000ffff517224 */ /* 0x000fce00078e000e */
[----:B------:R-:W-:Y:S05]  /*14ce0*/  WARPSYNC.COLLECTIVE R15, `(.L_x_721) ;  /* 0x000000000f087348 */ /* 0x000fea0003c00000 */
[----:B------:R0:W1:Y:S02]  /*14cf0*/  SHFL.IDX P6, R14, R13, R12, R11 ;  /* 0x0000000c0d0e7389 */ /* 0x00006400000c000b */
[----:B01----:R-:W-:Y:S01]  /*14d00*/  ENDCOLLECTIVE ;  /* 0x000000000000791b */ /* 0x003fe20003800000 */
.L_x_721:
[----:B------:R-:W-:Y:S05]  /*14d10*/  BRA `(.L_x_722) ;  /* 0xfffffedc00747947 */ /* 0x000fea000383ffff */
.L_x_502:
[----:B------:R-:W-:Y:S01]  /*14d20*/  BSSY B1, `(.L_x_723) ;  /* 0x0000008000017945 */ /* 0x000fe20003800000 */
[----:B0---4-:R-:W-:Y:S01]  /*14d30*/  IMAD.MOV.U32 R13, RZ, RZ, R85 ;  /* 0x000000ffff0d7224 */ /* 0x011fe200078e0055 */
[----:B------:R-:W-:Y:S01]  /*14d40*/  MOV R11, 0x1c1f ;  /* 0x00001c1f000b7802 */ /* 0x000fe20000000f00 */
[----:B------:R-:W-:Y:S02]  /*14d50*/  IMAD.MOV.U32 R12, RZ, RZ, 0x1 ;  /* 0x00000001ff0c7424 */ /* 0x000fe400078e00ff */
[----:B------:R-:W-:-:S07]  /*14d60*/  IMAD.MOV.U32 R15, RZ, RZ, -0x1 ;  /* 0xffffffffff0f7424 */ /* 0x000fce00078e00ff */
[----:B-123--:R-:W-:Y:S05]  /*14d70*/  WARPSYNC.COLLECTIVE R15, `(.L_x_724) ;  /* 0x000000000f087348 */ /* 0x00efea0003c00000 */
[----:B---3--:R0:W3:Y:S02]  /*14d80*/  SHFL.IDX P6, R14, R13, R12, R11 ;  /* 0x0000000c0d0e7389 */ /* 0x0080e400000c000b */
[----:B0123--:R-:W-:Y:S01]  /*14d90*/  ENDCOLLECTIVE ;  /* 0x000000000000791b */ /* 0x00ffe20003800000 */
.L_x_724:
[----:B------:R-:W-:Y:S05]  /*14da0*/  BSYNC B1 ;  /* 0x0000000000017941 */ /* 0x000fea0003800000 */
.L_x_723:
[----:B------:R-:W-:Y:S01]  /*14db0*/  IMAD.MOV.U32 R13, RZ, RZ, R84 ;  /* 0x000000ffff0d7224 */ /* 0x000fe200078e0054 */
[----:B------:R-:W-:Y:S01]  /*14dc0*/  MOV R12, 0x1 ;  /* 0x00000001000c7802 */ /* 0x000fe20000000f00 */
[----:B------:R-:W-:Y:S02]  /*14dd0*/  IMAD.MOV.U32 R11, RZ, RZ, 0x1c1f ;  /* 0x00001c1fff0b7424 */ /* 0x000fe400078e00ff */
[----:B------:R-:W-:Y:S02]  /*14de0*/  IMAD.MOV.U32 R15, RZ, RZ, -0x1 ;  /* 0xffffffffff0f7424 */ /* 0x000fe400078e00ff */
[----:B------:R-:W-:-:S07]  /*14df0*/  IMAD.MOV.U32 R85, RZ, RZ, R14 ;  /* 0x000000ffff557224 */ /* 0x000fce00078e000e */
[----:B------:R-:W-:Y:S05]  /*14e00*/  WARPSYNC.COLLECTIVE R15, `(.L_x_725) ;  /* 0x000000000f087348 */ /* 0x000fea0003c00000 */
[----:B------:R0:W1:Y:S02]  /*14e10*/  SHFL.IDX P6, R14, R13, R12, R11 ;  /* 0x0000000c0d0e7389 */ /* 0x00006400000c000b */
[----:B01----:R-:W-:Y:S01]  /*14e20*/  ENDCOLLECTIVE ;  /* 0x000000000000791b */ /* 0x003fe20003800000 */
.L_x_725:
[----:B------:R-:W-:Y:S05]  /*14e30*/  BRA `(.L_x_726) ;  /* 0xfffffee000e07947 */ /* 0x000fea000383ffff */
.L_x_514:
[----:B--2---:R2:W3:Y:S02]  /*14e40*/  SYNCS.PHASECHK.TRANS64.TRYWAIT P4, [R71+URZ+0x16890], R79 ;  /* 0x0168904f470075a7 */ /* 0x0044e4000808017f */
[----:B---3--:R-:W-:Y:S05]  /*14e50*/  @!P4 NANOSLEEP.SYNCS 0x989680 ;  /* 0x009896800000c95d */ /* 0x008fea0003900000 */
[----:B------:R-:W3:Y:S02]  /*14e60*/  @!P4 SYNCS.PHASECHK.TRANS64 P4, [R71+URZ+0x16890], R79 ;  /* 0x0168904f4700c5a7 */ /* 0x000ee4000808007f */
[----:B---3--:R-:W-:Y:S05]  /*14e70*/  @!P4 BRA `(.L_x_514) ;  /* 0xfffffffc00f0c947 */ /* 0x008fea000383ffff */
[----:B------:R-:W-:Y:S05]  /*14e80*/  BRA `(.L_x_727) ;  /* 0xfffffeec00d07947 */ /* 0x000fea000383ffff */
.L_x_515:
[----:B------:R-:W-:Y:S01]  /*14e90*/  BSSY B1, `(.L_x_728) ;  /* 0x0000008000017945 */ /* 0x000fe20003800000 */
[----:B0-----:R-:W-:Y:S01]  /*14ea0*/  IMAD.MOV.U32 R13, RZ, RZ, R85 ;  /* 0x000000ffff0d7224 */ /* 0x001fe200078e0055 */
[----:B------:R-:W-:Y:S01]  /*14eb0*/  MOV R12, RZ ;  /* 0x000000ff000c7202 */ /* 0x000fe20000000f00 */
[----:B------:R-:W-:Y:S02]  /*14ec0*/  IMAD.MOV.U32 R11, RZ, RZ, 0x1c1f ;  /* 0x00001c1fff0b7424 */ /* 0x000fe400078e00ff */
[----:B------:R-:W-:-:S07]  /*14ed0*/  IMAD.MOV.U32 R15, RZ, RZ, -0x1 ;  /* 0xffffffffff0f7424 */ /* 0x000fce00078e00ff */
[----:B--2---:R-:W-:Y:S05]  /*14ee0*/  WARPSYNC.COLLECTIVE R15, `(.L_x_729) ;  /* 0x000000000f087348 */ /* 0x004fea0003c00000 */
[----:B------:R0:W1:Y:S02]  /*14ef0*/  SHFL.IDX P6, R14, R13, R12, R11 ;  /* 0x0000000c0d0e7389 */ /* 0x00006400000c000b */
[----:B012---:R-:W-:Y:S01]  /*14f00*/  ENDCOLLECTIVE ;  /* 0x000000000000791b */ /* 0x007fe20003800000 */
.L_x_729:
[----:B------:R-:W-:Y:S05]  /*14f10*/  BSYNC B1 ;  /* 0x0000000000017941 */ /* 0x000fea0003800000 */
.L_x_728:
[----:B------:R-:W-:Y:S01]  /*14f20*/  MOV R13, R84 ;  /* 0x00000054000d7202 */ /* 0x000fe20000000f00 */
[----:B------:R-:W-:Y:S02]  /*14f30*/  IMAD.MOV.U32 R12, RZ, RZ, RZ ;  /* 0x000000ffff0c7224 */ /* 0x000fe400078e00ff */
[----:B------:R-:W-:Y:S02]  /*14f40*/  IMAD.MOV.U32 R11, RZ, RZ, 0x1c1f ;  /* 0x00001c1fff0b7424 */ /* 0x000fe400078e00ff */
[----:B------:R-:W-:Y:S02]  /*14f50*/  IMAD.MOV.U32 R15, RZ, RZ, -0x1 ;  /* 0xffffffffff0f7424 */ /* 0x000fe400078e00ff */
[----:B------:R-:W-:-:S07]  /*14f60*/  IMAD.MOV.U32 R83, RZ, RZ, R14 ;  /* 0x000000ffff537224 */ /* 0x000fce00078e000e */
[----:B------:R-:W-:Y:S05]  /*14f70*/  WARPSYNC.COLLECTIVE R15, `(.L_x_730) ;  /* 0x000000000f087348 */ /* 0x000fea0003c00000 */
[----:B------:R0:W1:Y:S02]  /*14f80*/  SHFL.IDX P6, R14, R13, R12, R11 ;  /* 0x0000000c0d0e7389 */ /* 0x00006400000c000b */
[----:B01----:R-:W-:Y:S01]  /*14f90*/  ENDCOLLECTIVE ;  /* 0x000000000000791b */ /* 0x003fe20003800000 */
.L_x_730:
[----:B------:R-:W-:Y:S01]  /*14fa0*/  MOV R82, R14 ;  /* 0x0000000e00527202 */ /* 0x000fe20000000f00 */
[----:B------:R-:W-:Y:S06]  /*14fb0*/  BRA `(.L_x_731) ;  /* 0xfffffeec009c7947 */ /* 0x000fec000383ffff */
.L_x_520:
[----:B------:R-:W-:Y:S01]  /*14fc0*/  BSSY B1, `(.L_x_732) ;  /* 0x0000008000017945 */ /* 0x000fe20003800000 */
[----:B0-----:R-:W-:Y:S01]  /*14fd0*/  IMAD.MOV.U32 R13, RZ, RZ, R85 ;  /* 0x000000ffff0d7224 */ /* 0x001fe200078e0055 */
[----:B------:R-:W-:Y:S01]  /*14fe0*/  MOV R15, 0xffffffff ;  /* 0xffffffff000f7802 */ /* 0x000fe20000000f00 */
[----:B------:R-:W-:Y:S02]  /*14ff0*/  IMAD.MOV.U32 R12, RZ, RZ, 0x1 ;  /* 0x00000001ff0c7424 */ /* 0x000fe400078e00ff */
[----:B------:R-:W-:-:S07]  /*15000*/  IMAD.MOV.U32 R11, RZ, RZ, 0x1c1f ;  /* 0x00001c1fff0b7424 */ /* 0x000fce00078e00ff */
[----:B-1234-:R-:W-:Y:S05]  /*15010*/  WARPSYNC.COLLECTIVE R15, `(.L_x_733) ;  /* 0x000000000f087348 */ /* 0x01efea0003c00000 */
[----:B------:R0:W0:Y:S02]  /*15020*/  SHFL.IDX P6, R14, R13, R12, R11 ;  /* 0x0000000c0d0e7389 */ /* 0x00002400000c000b */
[----:B01234-:R-:W-:Y:S01]  /*15030*/  ENDCOLLECTIVE ;  /* 0x000000000000791b */ /* 0x01ffe20003800000 */
.L_x_733:
[----:B------:R-:W-:Y:S05]  /*15040*/  BSYNC B1 ;  /* 0x0000000000017941 */ /* 0x000fea0003800000 */
.L_x_732:
        /* <DEDUP_REMOVED lines=8> */
.L_x_734:
[----:B------:R-:W-:Y:S01]  /*150d0*/  IMAD.MOV.U32 R84, RZ, RZ, R14 ;  /* 0x000000ffff547224 */ /* 0x000fe200078e000e */
[----:B------:R-:W-:Y:S06]  /*150e0*/  BRA `(.L_x_735) ;  /* 0xfffffef4002c7947 */ /* 0x000fec000383ffff */
.L_x_525:
[----:B0-----:R0:W1:Y:S02]  /*150f0*/  SYNCS.PHASECHK.TRANS64.TRYWAIT P3, [R71+URZ+0x16890], R79 ;  /* 0x0168904f470075a7 */ /* 0x001064000806017f */
[----:B-1----:R-:W-:Y:S05]  /*15100*/  @!P3 NANOSLEEP.SYNCS 0x989680 ;  /* 0x009896800000b95d */ /* 0x002fea0003900000 */
[----:B------:R-:W1:Y:S02]  /*15110*/  @!P3 SYNCS.PHASECHK.TRANS64 P3, [R71+URZ+0x16890], R79 ;  /* 0x0168904f4700b5a7 */ /* 0x000e64000806007f */
[----:B-1----:R-:W-:Y:S05]  /*15120*/  @!P3 BRA `(.L_x_525) ;  /* 0xfffffffc00f0b947 */ /* 0x002fea000383ffff */
[----:B------:R-:W-:Y:S05]  /*15130*/  BRA `(.L_x_736) ;  /* 0xfffffefc00347947 */ /* 0x000fea000383ffff */
.L_x_526:
[----:B------:R-:W-:Y:S01]  /*15140*/  BSSY B1, `(.L_x_737) ;  /* 0x0000008000017945 */ /* 0x000fe20003800000 */
[----:B------:R-:W-:Y:S01]  /*15150*/  IMAD.MOV.U32 R13, RZ, RZ, R38 ;  /* 0x000000ffff0d7224 */ /* 0x000fe200078e0026 */
[----:B------:R-:W-:Y:S01]  /*15160*/  MOV R12, RZ ;  /* 0x000000ff000c7202 */ /* 0x000fe20000000f00 */
[----:B------:R-:W-:Y:S02]  /*15170*/  IMAD.MOV.U32 R11, RZ, RZ, 0x1c1f ;  /* 0x00001c1fff0b7424 */ /* 0x000fe400078e00ff */
[----:B------:R-:W-:-:S07]  /*15180*/  IMAD.MOV.U32 R15, RZ, RZ, -0x1 ;  /* 0xffffffffff0f7424 */ /* 0x000fce00078e00ff */
[----:B0-----:R-:W-:Y:S05]  /*15190*/  WARPSYNC.COLLECTIVE R15, `(.L_x_738) ;  /* 0x000000000f087348 */ /* 0x001fea0003c00000 */
[----:B------:R1:W2:Y:S02]  /*151a0*/  SHFL.IDX P6, R14, R13, R12, R11 ;  /* 0x0000000c0d0e7389 */ /* 0x0002a400000c000b */
[----:B012---:R-:W-:Y:S01]  /*151b0*/  ENDCOLLECTIVE ;  /* 0x000000000000791b */ /* 0x007fe20003800000 */
.L_x_738:
[----:B------:R-:W-:Y:S05]  /*151c0*/  BSYNC B1 ;  /* 0x0000000000017941 */ /* 0x000fea0003800000 */
.L_x_737:
        /* <DEDUP_REMOVED lines=8> */
.L_x_739:
[----:B------:R-:W-:Y:S01]  /*15250*/  MOV R37, R14 ;  /* 0x0000000e00257202 */ /* 0x000fe20000000f00 */
[----:B------:R-:W-:Y:S06]  /*15260*/  BRA `(.L_x_740) ;  /* 0xfffffefc00587947 */ /* 0x000fec000383ffff */
.L_x_529:
[----:B------:R-:W-:Y:S01]  /*15270*/  BSSY B1, `(.L_x_741) ;  /* 0x0000008000017945 */ /* 0x000fe20003800000 */
[----:B----4-:R-:W-:Y:S01]  /*15280*/  IMAD.MOV.U32 R13, RZ, RZ, R38 ;  /* 0x000000ffff0d7224 */ /* 0x010fe200078e0026 */
[----:B------:R-:W-:Y:S01]  /*15290*/  MOV R15, 0xffffffff ;  /* 0xffffffff000f7802 */ /* 0x000fe20000000f00 */
[----:B------:R-:W-:Y:S02]  /*152a0*/  IMAD.MOV.U32 R12, RZ, RZ, 0x1 ;  /* 0x00000001ff0c7424 */ /* 0x000fe400078e00ff */
[----:B------:R-:W-:-:S07]  /*152b0*/  IMAD.MOV.U32 R11, RZ, RZ, 0x1c1f ;  /* 0x00001c1fff0b7424 */ /* 0x000fce00078e00ff */
[----:B0123--:R-:W-:Y:S05]  /*152c0*/  WARPSYNC.COLLECTIVE R15, `(.L_x_742) ;  /* 0x000000000f087348 */ /* 0x00ffea0003c00000 */
[----:B------:R4:W0:Y:S02]  /*152d0*/  SHFL.IDX P6, R14, R13, R12, R11 ;  /* 0x0000000c0d0e7389 */ /* 0x00082400000c000b */
[----:B01234-:R-:W-:Y:S01]  /*152e0*/  ENDCOLLECTIVE ;  /* 0x000000000000791b */ /* 0x01ffe20003800000 */
.L_x_742:
[----:B------:R-:W-:Y:S05]  /*152f0*/  BSYNC B1 ;  /* 0x0000000000017941 */ /* 0x000fea0003800000 */
.L_x_741:
        /* <DEDUP_REMOVED lines=8> */
.L_x_743:
[----:B------:R-:W-:Y:S01]  /*15380*/  IMAD.MOV.U32 R37, RZ, RZ, R14 ;  /* 0x000000ffff257224 */ /* 0x000fe200078e000e */
[----:B------:R-:W-:Y:S06]  /*15390*/  BRA `(.L_x_744) ;  /* 0xfffffefc00547947 */ /* 0x000fec000383ffff */
.L_x_533:
[----:B0-----:R0:W4:Y:S02]  /*153a0*/  SYNCS.PHASECHK.TRANS64.TRYWAIT P4, [R71+URZ+0x168b0], R79 ;  /* 0x0168b04f470075a7 */ /* 0x001124000808017f */
[----:B----4-:R-:W-:Y:S05]  /*153b0*/  @!P4 NANOSLEEP.SYNCS 0x989680 ;  /* 0x009896800000c95d */ /* 0x010fea0003900000 */
[----:B------:R-:W4:Y:S02]  /*153c0*/  @!P4 SYNCS.PHASECHK.TRANS64 P4, [R71+URZ+0x168b0], R79 ;  /* 0x0168b04f4700c5a7 */ /* 0x000f24000808007f */
[----:B----4-:R-:W-:Y:S05]  /*153d0*/  @!P4 BRA `(.L_x_533) ;  /* 0xfffffffc00f0c947 */ /* 0x010fea000383ffff */
[----:B------:R-:W-:Y:S05]  /*153e0*/  BRA `(.L_x_745) ;  /* 0xfffffefc00cc7947 */ /* 0x000fea000383ffff */
.L_x_541:
[----:B------:R-:W0:Y:S01]  /*153f0*/  S2R R4, SR_TID.X ;  /* 0x0000000000047919 */ /* 0x000e220000002100 */
[----:B------:R-:W-:Y:S01]  /*15400*/  BSSY B0, `(.L_x_746) ;  /* 0x000000c000007945 */ /* 0x000fe20003800000 */
[----:B------:R-:W-:Y:S02]  /*15410*/  IMAD.MOV.U32 R12, RZ, RZ, RZ ;  /* 0x000000ffff0c7224 */ /* 0x000fe400078e00ff */
[----:B------:R-:W-:Y:S02]  /*15420*/  IMAD.MOV.U32 R11, RZ, RZ, 0x1f ;  /* 0x0000001fff0b7424 */ /* 0x000fe400078e00ff */
[----:B------:R-:W-:Y:S02]  /*15430*/  IMAD.MOV.U32 R15, RZ, RZ, -0x1 ;  /* 0xffffffffff0f7424 */ /* 0x000fe400078e00ff */
[----:B0-----:R-:W-:-:S05]  /*15440*/  VIADD R5, R4, 0xffffff80 ;  /* 0xffffff8004057836 */ /* 0x001fca0000000000 */
[----:B------:R-:W-:-:S04]  /*15450*/  SHF.R.S32.HI R4, RZ, 0x1f, R5 ;  /* 0x0000001fff047819 */ /* 0x000fc80000011405 */
[----:B------:R-:W-:-:S04]  /*15460*/  LEA.HI R4, R4, R5, RZ, 0x7 ;  /* 0x0000000504047211 */ /* 0x000fc800078f38ff */
[----:B------:R-:W-:-:S04]  /*15470*/  SHF.R.S32.HI R4, RZ, 0x7, R4 ;  /* 0x00000007ff047819 */ /* 0x000fc80000011404 */
[----:B------:R-:W-:-:S07]  /*15480*/  MOV R13, R4 ;  /* 0x00000004000d7202 */ /* 0x000fce0000000f00 */
[----:B-----5:R-:W-:Y:S05]  /*15490*/  WARPSYNC.COLLECTIVE R15, `(.L_x_747) ;  /* 0x000000000f087348 */ /* 0x020fea0003c00000 */
[----:B------:R0:W1:Y:S02]  /*154a0*/  SHFL.IDX P6, R14, R13, R12, R11 ;  /* 0x0000000c0d0e7389 */ /* 0x00006400000c000b */
[----:B01---5:R-:W-:Y:S01]  /*154b0*/  ENDCOLLECTIVE ;  /* 0x000000000000791b */ /* 0x023fe20003800000 */
.L_x_747:
[----:B------:R-:W-:Y:S05]  /*154c0*/  BSYNC B0 ;  /* 0x0000000000007941 */ /* 0x000fea0003800000 */
.L_x_746:
[----:B------:R1:W-:Y:S01]  /*154d0*/  STL [R1+0x20], R14 ;  /* 0x0000200e01007387 */ /* 0x0003e20000100800 */
[----:B------:R-:W-:Y:S05]  /*154e0*/  BRA `(.L_x_748) ;  /* 0xffffff04004c7947 */ /* 0x000fea000383ffff */
.L_x_553:
[----:B------:R-:W-:Y:S01]  /*154f0*/  BSSY B1, `(.L_x_749) ;  /* 0x0000008000017945 */ /* 0x000fe20003800000 */
[----:B------:R-:W-:Y:S01]  /*15500*/  MOV R13, R26 ;  /* 0x0000001a000d7202 */ /* 0x000fe20000000f00 */
[----:B------:R-:W-:Y:S02]  /*15510*/  IMAD.MOV.U32 R12, RZ, RZ, RZ ;  /* 0x000000ffff0c7224 */ /* 0x000fe400078e00ff */
[----:B------:R-:W-:Y:S02]  /*15520*/  IMAD.MOV.U32 R11, RZ, RZ, 0x1c1f ;  /* 0x00001c1fff0b7424 */ /* 0x000fe400078e00ff */
[----:B------:R-:W-:-:S07]  /*15530*/  IMAD.MOV.U32 R15, RZ, RZ, -0x1 ;  /* 0xffffffffff0f7424 */ /* 0x000fce00078e00ff */
[----:B-1----:R-:W-:Y:S05]  /*15540*/  WARPSYNC.COLLECTIVE R15, `(.L_x_750) ;  /* 0x000000000f087348 */ /* 0x002fea0003c00000 */
[----:B-1----:R0:W1:Y:S02]  /*15550*/  SHFL.IDX P6, R14, R13, R12, R11 ;  /* 0x0000000c0d0e7389 */ /* 0x00206400000c000b */
[----:B01----:R-:W-:Y:S01]  /*15560*/  ENDCOLLECTIVE ;  /* 0x000000000000791b */ /* 0x003fe20003800000 */
.L_x_750:
[----:B------:R-:W-:Y:S05]  /*15570*/  BSYNC B1 ;  /* 0x0000000000017941 */ /* 0x000fea0003800000 */
.L_x_749:
[----:B------:R-:W-:Y:S01]  /*15580*/  IMAD.MOV.U32 R13, RZ, RZ, R24 ;  /* 0x000000ffff0d7224 */ /* 0x000fe200078e0018 */
[----:B------:R-:W-:Y:S01]  /*15590*/  MOV R15, 0xffffffff ;  /* 0xffffffff000f7802 */ /* 0x000fe20000000f00 */
[----:B------:R-:W-:Y:S01]  /*155a0*/  IMAD.MOV.U32 R12, RZ, RZ, RZ ;  /* 0x000000ffff0c7224 */ /* 0x000fe200078e00ff */
[----:B------:R-:W-:Y:S01]  /*155b0*/  MOV R3, R14 ;  /* 0x0000000e00037202 */ /* 0x000fe20000000f00 */
[----:B------:R-:W-:-:S07]  /*155c0*/  IMAD.MOV.U32 R11, RZ, RZ, 0x1c1f ;  /* 0x00001c1fff0b7424 */ /* 0x000fce00078e00ff */
[----:B------:R-:W-:Y:S05]  /*155d0*/  WARPSYNC.COLLECTIVE R15, `(.L_x_751) ;  /* 0x000000000f087348 */ /* 0x000fea0003c00000 */
[----:B------:R0:W1:Y:S02]  /*155e0*/  SHFL.IDX P6, R14, R13, R12, R11 ;  /* 0x0000000c0d0e7389 */ /* 0x00006400000c000b */
[----:B01----:R-:W-:Y:S01]  /*155f0*/  ENDCOLLECTIVE ;  /* 0x000000000000791b */ /* 0x003fe20003800000 */
.L_x_751:
[----:B------:R-:W-:Y:S02]  /*15600*/  IMAD.MOV.U32 R13, RZ, RZ, R28 ;  /* 0x000000ffff0d7224 */ /* 0x000fe400078e001c */
[----:B------:R-:W-:-:S07]  /*15610*/  IMAD.MOV.U32 R0, RZ, RZ, R14 ;  /* 0x000000ffff007224 */ /* 0x000fce00078e000e */
[----:B------:R-:W-:Y:S05]  /*15620*/  WARPSYNC.COLLECTIVE R15, `(.L_x_752) ;  /* 0x000000000f087348 */ /* 0x000fea0003c00000 */
[----:B------:R0:W1:Y:S02]  /*15630*/  SHFL.IDX P6, R14, R13, R12, R11 ;  /* 0x0000000c0d0e7389 */ /* 0x00006400000c000b */
[----:B01----:R-:W-:Y:S01]  /*15640*/  ENDCOLLECTIVE ;  /* 0x000000000000791b */ /* 0x003fe20003800000 */
.L_x_752:
[----:B------:R-:W-:Y:S01]  /*15650*/  MOV R13, R27 ;  /* 0x0000001b000d7202 */ /* 0x000fe20000000f00 */
[----:B------:R-:W-:-:S07]  /*15660*/  IMAD.MOV.U32 R5, RZ, RZ, R14 ;  /* 0x000000ffff057224 */ /* 0x000fce00078e000e */
[----:B------:R-:W-:Y:S05]  /*15670*/  WARPSYNC.COLLECTIVE R15, `(.L_x_753) ;  /* 0x000000000f087348 */ /* 0x000fea0003c00000 */
[----:B------:R0:W1:Y:S02]  /*15680*/  SHFL.IDX P6, R14, R13, R12, R11 ;  /* 0x0000000c0d0e7389 */ /* 0x00006400000c000b */
[----:B01----:R-:W-:Y:S01]  /*15690*/  ENDCOLLECTIVE ;  /* 0x000000000000791b */ /* 0x003fe20003800000 */
.L_x_753:
[----:B------:R-:W-:Y:S05]  /*156a0*/  BRA `(.L_x_754) ;  /* 0xffffff08005c7947 */ /* 0x000fea000383ffff */
.L_x_557:
[----:B0-----:R0:W1:Y:S02]  /*156b0*/  SYNCS.PHASECHK.TRANS64.TRYWAIT P0, [R18+URZ+0x16800], R15 ;  /* 0x0168000f120075a7 */ /* 0x001064000800017f */
[----:B-1----:R-:W-:Y:S05]  /*156c0*/  @!P0 NANOSLEEP.SYNCS 0x989680 ;  /* 0x009896800000895d */ /* 0x002fea0003900000 */
[----:B------:R-:W1:Y:S02]  /*156d0*/  @!P0 SYNCS.PHASECHK.TRANS64 P0, [R18+URZ+0x16800], R15 ;  /* 0x0168000f120085a7 */ /* 0x000e64000800007f */
[----:B-1----:R-:W-:Y:S05]  /*156e0*/  @!P0 BRA `(.L_x_557) ;  /* 0xfffffffc00f08947 */ /* 0x002fea000383ffff */
[----:B------:R-:W-:Y:S05]  /*156f0*/  BRA `(.L_x_755) ;  /* 0xffffff0c00987947 */ /* 0x000fea000383ffff */
.L_x_565:
[----:B------:R-:W-:Y:S01]  /*15700*/  BSSY B1, `(.L_x_756) ;  /* 0x0000008000017945 */ /* 0x000fe20003800000 */
[----:B------:R-:W-:Y:S01]  /*15710*/  IMAD.MOV.U32 R13, RZ, RZ, R26 ;  /* 0x000000ffff0d7224 */ /* 0x000fe200078e001a */
[----:B------:R-:W-:Y:S01]  /*15720*/  MOV R15, 0xffffffff ;  /* 0xffffffff000f7802 */ /* 0x000fe20000000f00 */
[----:B------:R-:W-:Y:S02]  /*15730*/  IMAD.MOV.U32 R12, RZ, RZ, RZ ;  /* 0x000000ffff0c7224 */ /* 0x000fe400078e00ff */
[----:B------:R-:W-:-:S07]  /*15740*/  IMAD.MOV.U32 R11, RZ, RZ, 0x1c1f ;  /* 0x00001c1fff0b7424 */ /* 0x000fce00078e00ff */
[----:B-1----:R-:W-:Y:S05]  /*15750*/  WARPSYNC.COLLECTIVE R15, `(.L_x_757) ;  /* 0x000000000f087348 */ /* 0x002fea0003c00000 */
[----:B-1----:R0:W1:Y:S02]  /*15760*/  SHFL.IDX P6, R14, R13, R12, R11 ;  /* 0x0000000c0d0e7389 */ /* 0x00206400000c000b */
[----:B01----:R-:W-:Y:S01]  /*15770*/  ENDCOLLECTIVE ;  /* 0x000000000000791b */ /* 0x003fe20003800000 */
.L_x_757:
[----:B------:R-:W-:Y:S05]  /*15780*/  BSYNC B1 ;  /* 0x0000000000017941 */ /* 0x000fea0003800000 */
.L_x_756:
        /* <DEDUP_REMOVED lines=8> */
.L_x_758:
[----:B------:R-:W-:Y:S02]  /*15810*/  IMAD.MOV.U32 R13, RZ, RZ, R28 ;  /* 0x000000ffff0d7224 */ /* 0x000fe400078e001c */
[----:B------:R-:W-:-:S07]  /*15820*/  IMAD.MOV.U32 R3, RZ, RZ, R14 ;  /* 0x000000ffff037224 */ /* 0x000fce00078e000e */
[----:B------:R-:W-:Y:S05]  /*15830*/  WARPSYNC.COLLECTIVE R15, `(.L_x_759) ;  /* 0x000000000f087348 */ /* 0x000fea0003c00000 */
[----:B------:R0:W1:Y:S02]  /*15840*/  SHFL.IDX P6, R14, R13, R12, R11 ;  /* 0x0000000c0d0e7389 */ /* 0x00006400000c000b */
[----:B01----:R-:W-:Y:S01]  /*15850*/  ENDCOLLECTIVE ;  /* 0x000000000000791b */ /* 0x003fe20003800000 */
.L_x_759:
[----:B------:R-:W-:Y:S01]  /*15860*/  IMAD.MOV.U32 R13, RZ, RZ, R27 ;  /* 0x000000ffff0d7224 */ /* 0x000fe200078e001b */
[----:B------:R-:W-:-:S07]  /*15870*/  MOV R20, R14 ;  /* 0x0000000e00147202 */ /* 0x000fce0000000f00 */
[----:B------:R-:W-:Y:S05]  /*15880*/  WARPSYNC.COLLECTIVE R15, `(.L_x_760) ;  /* 0x000000000f087348 */ /* 0x000fea0003c00000 */
[----:B------:R0:W1:Y:S02]  /*15890*/  SHFL.IDX P6, R14, R13, R12, R11 ;  /* 0x0000000c0d0e7389 */ /* 0x00006400000c000b */
[----:B01----:R-:W-:Y:S01]  /*158a0*/  ENDCOLLECTIVE ;  /* 0x000000000000791b */ /* 0x003fe20003800000 */
.L_x_760:
[----:B------:R-:W-:Y:S05]  /*158b0*/  BRA `(.L_x_761) ;  /* 0xffffff1800007947 */ /* 0x000fea000383ffff */
.L_x_569:
[----:B0-----:R0:W1:Y:S02]  /*158c0*/  SYNCS.PHASECHK.TRANS64.TRYWAIT P1, [R18+URZ+0x16800], R25 ;  /* 0x01680019120075a7 */ /* 0x001064000802017f */
[----:B-1----:R-:W-:Y:S05]  /*158d0*/  @!P1 NANOSLEEP.SYNCS 0x989680 ;  /* 0x009896800000995d */ /* 0x002fea0003900000 */
[----:B------:R-:W1:Y:S02]  /*158e0*/  @!P1 SYNCS.PHASECHK.TRANS64 P1, [R18+URZ+0x16800], R25 ;  /* 0x01680019120095a7 */ /* 0x000e64000802007f */
[----:B-1----:R-:W-:Y:S05]  /*158f0*/  @!P1 BRA `(.L_x_569) ;  /* 0xfffffffc00f09947 */ /* 0x002fea000383ffff */
[----:B------:R-:W-:Y:S05]  /*15900*/  BRA `(.L_x_762) ;  /* 0xffffff1800e47947 */ /* 0x000fea000383ffff */
.L_x_575:
[----:B-1----:R1:W2:Y:S02]  /*15910*/  SYNCS.PHASECHK.TRANS64.TRYWAIT P1, [R3+URZ+0x16830], R4 ;  /* 0x01683004030075a7 */ /* 0x0022a4000802017f */
[----:B--2---:R-:W-:Y:S05]  /*15920*/  @!P1 NANOSLEEP.SYNCS 0x989680 ;  /* 0x009896800000995d */ /* 0x004fea0003900000 */
[----:B------:R-:W2:Y:S02]  /*15930*/  @!P1 SYNCS.PHASECHK.TRANS64 P1, [R3+URZ+0x16830], R4 ;  /* 0x01683004030095a7 */ /* 0x000ea4000802007f */
[----:B--2---:R-:W-:Y:S05]  /*15940*/  @!P1 BRA `(.L_x_575) ;  /* 0xfffffffc00f09947 */ /* 0x004fea000383ffff */
[----:B------:R-:W-:Y:S05]  /*15950*/  BRA `(.L_x_574) ;  /* 0xffffff2800247947 */ /* 0x000fea000383ffff */
.L_x_582:
[----:B-1----:R1:W2:Y:S02]  /*15960*/  SYNCS.PHASECHK.TRANS64.TRYWAIT P2, [R9+URZ+0x16830], R0 ;  /* 0x01683000090075a7 */ /* 0x0022a4000804017f */
[----:B--2---:R-:W-:Y:S05]  /*15970*/  @!P2 NANOSLEEP.SYNCS 0x989680 ;  /* 0x009896800000a95d */ /* 0x004fea0003900000 */
[----:B------:R-:W2:Y:S02]  /*15980*/  @!P2 SYNCS.PHASECHK.TRANS64 P2, [R9+URZ+0x16830], R0 ;  /* 0x016830000900a5a7 */ /* 0x000ea4000804007f */
[----:B--2---:R-:W-:Y:S05]  /*15990*/  @!P2 BRA `(.L_x_582) ;  /* 0xfffffffc00f0a947 */ /* 0x004fea000383ffff */
[----:B------:R-:W-:Y:S05]  /*159a0*/  BRA `(.L_x_581) ;  /* 0xffffff4800787947 */ /* 0x000fea000383ffff */
.L_x_586:
[----:B-1----:R1:W2:Y:S02]  /*159b0*/  SYNCS.PHASECHK.TRANS64.TRYWAIT P1, [R4+URZ+0x16850], R0 ;  /* 0x01685000040075a7 */ /* 0x0022a4000802017f */
[----:B--2---:R-:W-:Y:S05]  /*159c0*/  @!P1 NANOSLEEP.SYNCS 0x989680 ;  /* 0x009896800000995d */ /* 0x004fea0003900000 */
[----:B------:R-:W2:Y:S02]  /*159d0*/  @!P1 SYNCS.PHASECHK.TRANS64 P1, [R4+URZ+0x16850], R0 ;  /* 0x01685000040095a7 */ /* 0x000ea4000802007f */
[----:B--2---:R-:W-:Y:S05]  /*159e0*/  @!P1 BRA `(.L_x_586) ;  /* 0xfffffffc00f09947 */ /* 0x004fea000383ffff */
[----:B------:R-:W-:Y:S05]  /*159f0*/  BRA `(.L_x_583) ;  /* 0xffffff4c00507947 */ /* 0x000fea000383ffff */
.L_x_593:
[----:B-1----:R1:W2:Y:S02]  /*15a00*/  SYNCS.PHASECHK.TRANS64.TRYWAIT P1, [R12+URZ+0x16850], R5 ;  /* 0x016850050c0075a7 */ /* 0x0022a4000802017f */
[----:B--2---:R-:W-:Y:S05]  /*15a10*/  @!P1 NANOSLEEP.SYNCS 0x989680 ;  /* 0x009896800000995d */ /* 0x004fea0003900000 */
[----:B------:R-:W2:Y:S02]  /*15a20*/  @!P1 SYNCS.PHASECHK.TRANS64 P1, [R12+URZ+0x16850], R5 ;  /* 0x016850050c0095a7 */ /* 0x000ea4000802007f */
[----:B--2---:R-:W-:Y:S05]  /*15a30*/  @!P1 BRA `(.L_x_593) ;  /* 0xfffffffc00f09947 */ /* 0x004fea000383ffff */
[----:B------:R-:W-:Y:S05]  /*15a40*/  BRA `(.L_x_592) ;  /* 0xffffff6800187947 */ /* 0x000fea000383ffff */
.L_x_602:
[----:B------:R-:W-:Y:S01]  /*15a50*/  IMAD.MOV.U32 R13, RZ, RZ, R20 ;  /* 0x000000ffff0d7224 */ /* 0x000fe200078e0014 */
[----:B------:R-:W-:Y:S01]  /*15a60*/  MOV R11, 0x181f ;  /* 0x0000181f000b7802 */ /* 0x000fe20000000f00 */
[----:B------:R-:W-:Y:S02]  /*15a70*/  IMAD.MOV.U32 R12, RZ, RZ, RZ ;  /* 0x000000ffff0c7224 */ /* 0x000fe400078e00ff */
[----:B------:R-:W-:Y:S02]  /*15a80*/  IMAD.MOV.U32 R15, RZ, RZ, -0x1 ;  /* 0xffffffffff0f7424 */ /* 0x000fe400078e00ff */
[----:B------:R-:W-:Y:S02]  /*15a90*/  IMAD R24, R28, 0xc0, R29 ;  /* 0x000000c01c187824 */ /* 0x000fe400078e021d */
[----:B------:R-:W-:-:S07]  /*15aa0*/  IMAD R21, R8, R25, RZ ;  /* 0x0000001908157224 */ /* 0x000fce00078e02ff */
[----:B-1----:R-:W-:Y:S05]  /*15ab0*/  WARPSYNC.COLLECTIVE R15, `(.L_x_763) ;  /* 0x000000000f087348 */ /* 0x002fea0003c00000 */
[----:B------:R0:W2:Y:S02]  /*15ac0*/  SHFL.IDX P6, R14, R13, R12, R11 ;  /* 0x0000000c0d0e7389 */ /* 0x0000a400000c000b */
[----:B012---:R-:W-:Y:S01]  /*15ad0*/  ENDCOLLECTIVE ;  /* 0x000000000000791b */ /* 0x007fe20003800000 */
.L_x_763:
[C---:B------:R-:W-:Y:S01]  /*15ae0*/  VIADD R8, R24.reuse, 0x30 ;  /* 0x0000003018087836 */ /* 0x040fe20000000000 */
[----:B------:R-:W-:-:S04]  /*15af0*/  ISETP.GE.OR P3, PT, R24, R21, P0 ;  /* 0x000000151800720c */ /* 0x000fc80000766670 */
[----:B------:R-:W-:Y:S01]  /*15b00*/  ISETP.GE.OR P4, PT, R8, R21, P0 ;  /* 0x000000150800720c */ /* 0x000fe20000786670 */
[----:B------:R-:W-:-:S05]  /*15b10*/  VIADD R8, R24, 0x60 ;  /* 0x0000006018087836 */ /* 0x000fca0000000000 */
[----:B------:R-:W-:Y:S01]  /*15b20*/  ISETP.GE.OR P2, PT, R8, R21, P0 ;  /* 0x000000150800720c */ /* 0x000fe20000746670 */
[----:B------:R-:W-:Y:S02]  /*15b30*/  IMAD.MOV.U32 R13, RZ, RZ, R7 ;  /* 0x000000ffff0d7224 */ /* 0x000fe400078e0007 */
[----:B------:R-:W-:-:S10]  /*15b40*/  IMAD.MOV.U32 R0, RZ, RZ, R14 ;  /* 0x000000ffff007224 */ /* 0x000fd400078e000e */
[----:B------:R-:W-:Y:S05]  /*15b50*/  WARPSYNC.COLLECTIVE R15, `(.L_x_764) ;  /* 0x000000000f087348 */ /* 0x000fea0003c00000 */
[----:B------:R0:W1:Y:S02]  /*15b60*/  SHFL.IDX P6, R14, R13, R12, R11 ;  /* 0x0000000c0d0e7389 */ /* 0x00006400000c000b */
[----:B01----:R-:W-:Y:S01]  /*15b70*/  ENDCOLLECTIVE ;  /* 0x000000000000791b */ /* 0x003fe20003800000 */
.L_x_764:
[----:B------:R-:W-:Y:S02]  /*15b80*/  IMAD.MOV.U32 R13, RZ, RZ, R20 ;  /* 0x000000ffff0d7224 */ /* 0x000fe400078e0014 */
[----:B------:R-:W-:Y:S01]  /*15b90*/  IMAD.MOV.U32 R12, RZ, RZ, 0x1 ;  /* 0x00000001ff0c7424 */ /* 0x000fe200078e00ff */
[----:B------:R-:W-:-:S07]  /*15ba0*/  MOV R3, R14 ;  /* 0x0000000e00037202 */ /* 0x000fce0000000f00 */
[----:B------:R-:W-:Y:S05]  /*15bb0*/  WARPSYNC.COLLECTIVE R15, `(.L_x_765) ;  /* 0x000000000f087348 */ /* 0x000fea0003c00000 */
[----:B------:R0:W1:Y:S02]  /*15bc0*/  SHFL.IDX P6, R14, R13, R12, R11 ;  /* 0x0000000c0d0e7389 */ /* 0x00006400000c000b */
[----:B01----:R-:W-:Y:S01]  /*15bd0*/  ENDCOLLECTIVE ;  /* 0x000000000000791b */ /* 0x003fe20003800000 */
.L_x_765:
[----:B------:R-:W-:-:S04]  /*15be0*/  @!P3 LEA R10, P5, R26, R3, 0x1 ;  /* 0x000000031a0ab211 */ /* 0x000fc800078a08ff */
[----:B------:R-:W-:Y:S02]  /*15bf0*/  @!P3 LEA.HI.X R3, R26, R0, R27, 0x1, P5 ;  /* 0x000000001a03b211 */ /* 0x000fe400028f0c1b */
[----:B------:R-:W-:Y:S01]  /*15c00*/  MOV R13, R7 ;  /* 0x00000007000d7202 */ /* 0x000fe20000000f00 */
[----:B------:R-:W-:-:S07]  /*15c10*/  IMAD.MOV.U32 R4, RZ, RZ, R14 ;  /* 0x000000ffff047224 */ /* 0x000fce00078e000e */
[----:B------:R-:W-:Y:S05]  /*15c20*/  WARPSYNC.COLLECTIVE R15, `(.L_x_766) ;  /* 0x000000000f087348 */ /* 0x000fea0003c00000 */
[----:B------:R0:W1:Y:S02]  /*15c30*/  SHFL.IDX P6, R14, R13, R12, R11 ;  /* 0x0000000c0d0e7389 */ /* 0x00006400000c000b */
[----:B01----:R-:W-:Y:S01]  /*15c40*/  ENDCOLLECTIVE ;  /* 0x000000000000791b */ /* 0x003fe20003800000 */
.L_x_766:
[----:B------:R-:W-:Y:S02]  /*15c50*/  IMAD.MOV.U32 R13, RZ, RZ, R20 ;  /* 0x000000ffff0d7224 */ /* 0x000fe400078e0014 */
[----:B------:R-:W-:Y:S02]  /*15c60*/  IMAD.MOV.U32 R12, RZ, RZ, 0x2 ;  /* 0x00000002ff0c7424 */ /* 0x000fe400078e00ff */
[----:B------:R-:W-:-:S07]  /*15c70*/  IMAD.MOV.U32 R5, RZ, RZ, R14 ;  /* 0x000000ffff057224 */ /* 0x000fce00078e000e */
[----:B------:R-:W-:Y:S05]  /*15c80*/  WARPSYNC.COLLECTIVE R15, `(.L_x_767) ;  /* 0x000000000f087348 */ /* 0x000fea0003c00000 */
[----:B------:R0:W1:Y:S02]  /*15c90*/  SHFL.IDX P6, R14, R13, R12, R11 ;  /* 0x0000000c0d0e7389 */ /* 0x00006400000c000b */
[----:B01----:R-:W-:Y:S01]  /*15ca0*/  ENDCOLLECTIVE ;  /* 0x000000000000791b */ /* 0x003fe20003800000 */
.L_x_767:
[----:B------:R-:W-:-:S04]  /*15cb0*/  @!P4 LEA R8, P1, R26, R5, 0x1 ;  /* 0x000000051a08c211 */ /* 0x000fc800078208ff */
[----:B------:R-:W-:Y:S01]  /*15cc0*/  @!P4 LEA.HI.X R9, R26, R4, R27, 0x1, P1 ;  /* 0x000000041a09c211 */ /* 0x000fe200008f0c1b */
[----:B------:R-:W-:Y:S01]  /*15cd0*/  IMAD.MOV.U32 R13, RZ, RZ, R7 ;  /* 0x000000ffff0d7224 */ /* 0x000fe200078e0007 */
[----:B------:R-:W-:-:S07]  /*15ce0*/  MOV R6, R14 ;  /* 0x0000000e00067202 */ /* 0x000fce0000000f00 */
[----:B------:R-:W-:Y:S05]  /*15cf0*/  WARPSYNC.COLLECTIVE R15, `(.L_x_768) ;  /* 0x000000000f087348 */ /* 0x000fea0003c00000 */
[----:B------:R0:W1:Y:S02]  /*15d00*/  SHFL.IDX P6, R14, R13, R12, R11 ;  /* 0x0000000c0d0e7389 */ /* 0x00006400000c000b */
[----:B01----:R-:W-:Y:S01]  /*15d10*/  ENDCOLLECTIVE ;  /* 0x000000000000791b */ /* 0x003fe20003800000 */
.L_x_768:
[----:B------:R-:W-:Y:S01]  /*15d20*/  @!P3 MOV R11, R3 ;  /* 0x00000003000bb202 */ /* 0x000fe20000000f00 */
[----:B------:R-:W-:Y:S02]  /*15d30*/  IMAD.MOV.U32 R13, RZ, RZ, R20 ;  /* 0x000000ffff0d7224 */ /* 0x000fe400078e0014 */
[----:B------:R-:W-:Y:S02]  /*15d40*/  IMAD.MOV.U32 R12, RZ, RZ, 0x3 ;  /* 0x00000003ff0c7424 */ /* 0x000fe400078e00ff */
[----:B------:R0:W-:Y:S04]  /*15d50*/  @!P3 ST.E.128 desc[UR42][R10.64], RZ ;  /* 0x000000ff0a00b985 */ /* 0x0001e8000c101d2a */
[----:B------:R1:W-:Y:S01]  /*15d60*/  @!P4 ST.E.128 desc[UR42][R8.64], RZ ;  /* 0x000000ff0800c985 */ /* 0x0003e2000c101d2a */
[----:B------:R-:W-:-:S04]  /*15d70*/  @!P2 LEA R25, P5, R26, R14, 0x1 ;  /* 0x0000000e1a19a211 */ /* 0x000fc800078a08ff */
[----:B------:R-:W-:Y:S01]  /*15d80*/  @!P2 LEA.HI.X R5, R26, R6, R27, 0x1, P5 ;  /* 0x000000061a05a211 */ /* 0x000fe200028f0c1b */
[----:B0-----:R-:W-:Y:S02]  /*15d90*/  IMAD.MOV.U32 R11, RZ, RZ, 0x181f ;  /* 0x0000181fff0b7424 */ /* 0x001fe400078e00ff */
[----:B------:R-:W-:-:S07]  /*15da0*/  @!P2 IMAD.MOV.U32 R4, RZ, RZ, R25 ;  /* 0x000000ffff04a224 */ /* 0x000fce00078e0019 */
[----:B-1----:R-:W-:Y:S05]  /*15db0*/  WARPSYNC.COLLECTIVE R15, `(.L_x_769) ;  /* 0x000000000f087348 */ /* 0x002fea0003c00000 */
[----:B------:R0:W2:Y:S02]  /*15dc0*/  SHFL.IDX P6, R14, R13, R12, R11 ;  /* 0x0000000c0d0e7389 */ /* 0x0000a400000c000b */
[----:B012---:R-:W-:Y:S01]  /*15dd0*/  ENDCOLLECTIVE ;  /* 0x000000000000791b */ /* 0x007fe20003800000 */
.L_x_769:
[----:B------:R0:W-:Y:S01]  /*15de0*/  @!P2 ST.E.128 desc[UR42][R4.64], RZ ;  /* 0x000000ff0400a985 */ /* 0x0001e2000c101d2a */
[----:B------:R-:W-:Y:S01]  /*15df0*/  IMAD.MOV.U32 R13, RZ, RZ, R7 ;  /* 0x000000ffff0d7224 */ /* 0x000fe200078e0007 */
[----:B------:R-:W-:-:S07]  /*15e00*/  MOV R0, R14 ;  /* 0x0000000e00007202 */ /* 0x000fce0000000f00 */
[----:B0-----:R-:W-:Y:S05]  /*15e10*/  WARPSYNC.COLLECTIVE R15, `(.L_x_770) ;  /* 0x000000000f087348 */ /* 0x001fea0003c00000 */
[----:B------:R1:W2:Y:S02]  /*15e20*/  SHFL.IDX P6, R14, R13, R12, R11 ;  /* 0x0000000c0d0e7389 */ /* 0x0002a400000c000b */
[----:B012---:R-:W-:Y:S01]  /*15e30*/  ENDCOLLECTIVE ;  /* 0x000000000000791b */ /* 0x007fe20003800000 */
.L_x_770:
[----:B------:R-:W-:Y:S05]  /*15e40*/  BRA `(.L_x_771) ;  /* 0xffffff84008c7947 */ /* 0x000fea000383ffff */
.L_x_619:
[----:B------:R-:W0:Y:S01]  /*15e50*/  S2R R8, SR_TID.X ;  /* 0x0000000000087919 */ /* 0x000e220000002100 */
[----:B------:R-:W-:Y:S01]  /*15e60*/  BSSY B1, `(.L_x_772) ;  /* 0x000000a000017945 */ /* 0x000fe20003800000 */
[----:B------:R-:W-:Y:S01]  /*15e70*/  MOV R12, RZ ;  /* 0x000000ff000c7202 */ /* 0x000fe20000000f00 */
[----:B------:R-:W-:Y:S02]  /*15e80*/  IMAD.MOV.U32 R11, RZ, RZ, 0x1f ;  /* 0x0000001fff0b7424 */ /* 0x000fe400078e00ff */
[----:B------:R-:W-:Y:S01]  /*15e90*/  IMAD.MOV.U32 R15, RZ, RZ, -0x1 ;  /* 0xffffffffff0f7424 */ /* 0x000fe200078e00ff */
[----:B0-----:R-:W-:-:S04]  /*15ea0*/  SHF.R.U32.HI R8, RZ, 0x5, R8 ;  /* 0x00000005ff087819 */ /* 0x001fc80000011608 */
[----:B------:R-:W-:-:S05]  /*15eb0*/  LOP3.LUT R8, R8, 0x3, RZ, 0xc0, !PT ;  /* 0x0000000308087812 */ /* 0x000fca00078ec0ff */
[----:B------:R-:W-:-:S07]  /*15ec0*/  IMAD.MOV.U32 R13, RZ, RZ, R8 ;  /* 0x000000ffff0d7224 */ /* 0x000fce00078e0008 */
[----:B------:R-:W-:Y:S05]  /*15ed0*/  WARPSYNC.COLLECTIVE R15, `(.L_x_773) ;  /* 0x000000000f087348 */ /* 0x000fea0003c00000 */
[----:B------:R0:W1:Y:S02]  /*15ee0*/  SHFL.IDX P6, R14, R13, R12, R11 ;  /* 0x0000000c0d0e7389 */ /* 0x00006400000c000b */
[----:B01----:R-:W-:Y:S01]  /*15ef0*/  ENDCOLLECTIVE ;  /* 0x000000000000791b */ /* 0x003fe20003800000 */
.L_x_773:
[----:B------:R-:W-:Y:S05]  /*15f00*/  BSYNC B1 ;  /* 0x0000000000017941 */ /* 0x000fea0003800000 */
.L_x_772:
[----:B------:R-:W-:Y:S05]  /*15f10*/  BRA `(.L_x_774) ;  /* 0xffffff9400f87947 */ /* 0x000fea000383ffff */
.L_x_621:
[----:B------:R-:W-:Y:S01]  /*15f20*/  BSSY B1, `(.L_x_775) ;  /* 0x0000006000017945 */ /* 0x000fe20003800000 */
[----:B------:R-:W-:-:S07]  /*15f30*/  IMAD.MOV.U32 R15, RZ, RZ, -0x1 ;  /* 0xffffffffff0f7424 */ /* 0x000fce00078e00ff */
[----:B0-----:R-:W-:Y:S05]  /*15f40*/  WARPSYNC.COLLECTIVE R15, `(.L_x_776) ;  /* 0x000000000f0c7348 */ /* 0x001fea0003c00000 */
[----:B------:R-:W-:Y:S02]  /*15f50*/  ELECT P6, UR62, PT ;  /* 0x00000000003e782f */ /* 0x000fe400038c0000 */
[----:B------:R-:W-:Y:S01]  /*15f60*/  MOV R14, UR62 ;  /* 0x0000003e000e7c02 */ /* 0x000fe20008000f00 */
[----:B0-----:R-:W-:Y:S10]  /*15f70*/  ENDCOLLECTIVE ;  /* 0x000000000000791b */ /* 0x001ff40003800000 */
.L_x_776:
[----:B------:R-:W-:Y:S05]  /*15f80*/  BSYNC B1 ;  /* 0x0000000000017941 */ /* 0x000fea0003800000 */
.L_x_775:
[----:B------:R-:W-:Y:S05]  /*15f90*/  BRA `(.L_x_620) ;  /* 0xffffff9400f07947 */ /* 0x000fea000383ffff */
.L_x_623:
[----:B0-----:R0:W1:Y:S02]  /*15fa0*/  SYNCS.PHASECHK.TRANS64.TRYWAIT P0, [R22+URZ+0x16820], R5 ;  /* 0x01682005160075a7 */ /* 0x001064000800017f */
[----:B-1----:R-:W-:Y:S05]  /*15fb0*/  @!P0 NANOSLEEP.SYNCS 0x989680 ;  /* 0x009896800000895d */ /* 0x002fea0003900000 */
[----:B------:R-:W1:Y:S02]  /*15fc0*/  @!P0 SYNCS.PHASECHK.TRANS64 P0, [R22+URZ+0x16820], R5 ;  /* 0x01682005160085a7 */ /* 0x000e64000800007f */
[----:B-1----:R-:W-:Y:S05]  /*15fd0*/  @!P0 BRA `(.L_x_623) ;  /* 0xfffffffc00f08947 */ /* 0x002fea000383ffff */
[----:B------:R-:W-:Y:S05]  /*15fe0*/  BRA `(.L_x_777) ;  /* 0xffffff9800007947 */ /* 0x000fea000383ffff */
.L_x_627:
[----:B0-----:R0:W1:Y:S02]  /*15ff0*/  SYNCS.PHASECHK.TRANS64.TRYWAIT P0, [R5+URZ+0x168a0], R6 ;  /* 0x0168a006050075a7 */ /* 0x001064000800017f */
[----:B-1----:R-:W-:Y:S05]  /*16000*/  @!P0 NANOSLEEP.SYNCS 0x989680 ;  /* 0x009896800000895d */ /* 0x002fea0003900000 */
[----:B------:R-:W1:Y:S02]  /*16010*/  @!P0 SYNCS.PHASECHK.TRANS64 P0, [R5+URZ+0x168a0], R6 ;  /* 0x0168a006050085a7 */ /* 0x000e64000800007f */
[----:B-1----:R-:W-:Y:S05]  /*16020*/  @!P0 BRA `(.L_x_627) ;  /* 0xfffffffc00f08947 */ /* 0x002fea000383ffff */
[----:B------:R-:W-:Y:S05]  /*16030*/  BRA `(.L_x_778) ;  /* 0xffffff9800187947 */ /* 0x000fea000383ffff */
.L_x_632:
[----:B-1----:R1:W2:Y:S02]  /*16040*/  SYNCS.PHASECHK.TRANS64.TRYWAIT P0, [R5+URZ+0x168c0], R6 ;  /* 0x0168c006050075a7 */ /* 0x0022a4000800017f */
[----:B--2---:R-:W-:Y:S05]  /*16050*/  @!P0 NANOSLEEP.SYNCS 0x989680 ;  /* 0x009896800000895d */ /* 0x004fea0003900000 */
[----:B------:R-:W2:Y:S02]  /*16060*/  @!P0 SYNCS.PHASECHK.TRANS64 P0, [R5+URZ+0x168c0], R6 ;  /* 0x0168c006050085a7 */ /* 0x000ea4000800007f */
[----:B--2---:R-:W-:Y:S05]  /*16070*/  @!P0 BRA `(.L_x_632) ;  /* 0xfffffffc00f08947 */ /* 0x004fea000383ffff */
[----:B------:R-:W-:Y:S05]  /*16080*/  BRA `(.L_x_779) ;  /* 0xffffff9800987947 */ /* 0x000fea000383ffff */
.L_x_639:
[----:B0-----:R0:W1:Y:S02]  /*16090*/  SYNCS.PHASECHK.TRANS64.TRYWAIT P1, [R5+URZ+0x168a0], R6 ;  /* 0x0168a006050075a7 */ /* 0x001064000802017f */
[----:B-1----:R-:W-:Y:S05]  /*160a0*/  @!P1 NANOSLEEP.SYNCS 0x989680 ;  /* 0x009896800000995d */ /* 0x002fea0003900000 */
[----:B------:R-:W1:Y:S02]  /*160b0*/  @!P1 SYNCS.PHASECHK.TRANS64 P1, [R5+URZ+0x168a0], R6 ;  /* 0x0168a006050095a7 */ /* 0x000e64000802007f */
[----:B-1----:R-:W-:Y:S05]  /*160c0*/  @!P1 BRA `(.L_x_639) ;  /* 0xfffffffc00f09947 */ /* 0x002fea000383ffff */
[----:B------:R-:W-:Y:S05]  /*160d0*/  BRA `(.L_x_780) ;  /* 0xffffff9c00587947 */ /* 0x000fea000383ffff */
.L_x_644:
[----:B-1----:R1:W2:Y:S02]  /*160e0*/  SYNCS.PHASECHK.TRANS64.TRYWAIT P1, [R5+URZ+0x168c0], R6 ;  /* 0x0168c006050075a7 */ /* 0x0022a4000802017f */
[----:B--2---:R-:W-:Y:S05]  /*160f0*/  @!P1 NANOSLEEP.SYNCS 0x989680 ;  /* 0x009896800000995d */ /* 0x004fea0003900000 */
[----:B------:R-:W2:Y:S02]  /*16100*/  @!P1 SYNCS.PHASECHK.TRANS64 P1, [R5+URZ+0x168c0], R6 ;  /* 0x0168c006050095a7 */ /* 0x000ea4000802007f */
[----:B--2---:R-:W-:Y:S05]  /*16110*/  @!P1 BRA `(.L_x_644) ;  /* 0xfffffffc00f09947 */ /* 0x004fea000383ffff */
[----:B------:R-:W-:Y:S05]  /*16120*/  BRA `(.L_x_781) ;  /* 0xffffff9c00d07947 */ /* 0x000fea000383ffff */
.L_x_657:
[----:B------:R-:W0:Y:S01]  /*16130*/  S2R R20, SR_TID.X ;  /* 0x0000000000147919 */ /* 0x000e220000002100 */
[----:B------:R-:W-:Y:S01]  /*16140*/  BSSY B0, `(.L_x_782) ;  /* 0x000000a000007945 */ /* 0x000fe20003800000 */
[----:B------:R-:W-:Y:S02]  /*16150*/  IMAD.MOV.U32 R12, RZ, RZ, RZ ;  /* 0x000000ffff0c7224 */ /* 0x000fe400078e00ff */
[----:B------:R-:W-:Y:S02]  /*16160*/  IMAD.MOV.U32 R11, RZ, RZ, 0x1f ;  /* 0x0000001fff0b7424 */ /* 0x000fe400078e00ff */
[----:B------:R-:W-:Y:S01]  /*16170*/  IMAD.MOV.U32 R15, RZ, RZ, -0x1 ;  /* 0xffffffffff0f7424 */ /* 0x000fe200078e00ff */
[----:B0-----:R-:W-:-:S04]  /*16180*/  SHF.R.U32.HI R9, RZ, 0x5, R20 ;  /* 0x00000005ff097819 */ /* 0x001fc80000011614 */
[----:B------:R-:W-:-:S04]  /*16190*/  LOP3.LUT R9, R9, 0x3, RZ, 0xc0, !PT ;  /* 0x0000000309097812 */ /* 0x000fc800078ec0ff */
[----:B------:R-:W-:-:S07]  /*161a0*/  MOV R13, R9 ;  /* 0x00000009000d7202 */ /* 0x000fce0000000f00 */
[----:B-----5:R-:W-:Y:S05]  /*161b0*/  WARPSYNC.COLLECTIVE R15, `(.L_x_783) ;  /* 0x000000000f087348 */ /* 0x020fea0003c00000 */
[----:B------:R0:W1:Y:S02]  /*161c0*/  SHFL.IDX P6, R14, R13, R12, R11 ;  /* 0x0000000c0d0e7389 */ /* 0x00006400000c000b */
[----:B01---5:R-:W-:Y:S01]  /*161d0*/  ENDCOLLECTIVE ;  /* 0x000000000000791b */ /* 0x023fe20003800000 */
.L_x_783:
[----:B------:R-:W-:Y:S05]  /*161e0*/  BSYNC B0 ;  /* 0x0000000000007941 */ /* 0x000fea0003800000 */
.L_x_782:
[----:B------:R-:W-:Y:S05]  /*161f0*/  BRA `(.L_x_784) ;  /* 0xffffffa800507947 */ /* 0x000fea000383ffff */
.L_x_660:
[----:B-1----:R1:W2:Y:S02]  /*16200*/  SYNCS.PHASECHK.TRANS64.TRYWAIT P0, [R3+URZ+0x16840], R4 ;  /* 0x01684004030075a7 */ /* 0x0022a4000800017f */
[----:B--2---:R-:W-:Y:S05]  /*16210*/  @!P0 NANOSLEEP.SYNCS 0x989680 ;  /* 0x009896800000895d */ /* 0x004fea0003900000 */
[----:B------:R-:W2:Y:S02]  /*16220*/  @!P0 SYNCS.PHASECHK.TRANS64 P0, [R3+URZ+0x16840], R4 ;  /* 0x01684004030085a7 */ /* 0x000ea4000800007f */
[----:B--2---:R-:W-:Y:S05]  /*16230*/  @!P0 BRA `(.L_x_660) ;  /* 0xfffffffc00f08947 */ /* 0x004fea000383ffff */
[----:B------:R-:W-:Y:S05]  /*16240*/  BRA `(.L_x_785) ;  /* 0xffffffa800b07947 */ /* 0x000fea000383ffff */
.L_x_661:
        /* <DEDUP_REMOVED lines=8> */
.L_x_787:
[----:B------:R-:W-:Y:S05]  /*162d0*/  BSYNC B0 ;  /* 0x0000000000007941 */ /* 0x000fea0003800000 */
.L_x_786:
[----:B------:R-:W-:Y:S01]  /*162e0*/  IMAD.MOV.U32 R13, RZ, RZ, R0 ;  /* 0x000000ffff0d7224 */ /* 0x000fe200078e0000 */
[----:B------:R-:W-:Y:S01]  /*162f0*/  MOV R15, 0xffffffff ;  /* 0xffffffff000f7802 */ /* 0x000fe20000000f00 */
[----:B------:R-:W-:Y:S01]  /*16300*/  IMAD.MOV.U32 R12, RZ, RZ, RZ ;  /* 0x000000ffff0c7224 */ /* 0x000fe200078e00ff */
[----:B------:R-:W-:Y:S01]  /*16310*/  MOV R6, R14 ;  /* 0x0000000e00067202 */ /* 0x000fe20000000f00 */
[----:B------:R-:W-:Y:S02]  /*16320*/  IMAD.MOV.U32 R11, RZ, RZ, 0x181f ;  /* 0x0000181fff0b7424 */ /* 0x000fe400078e00ff */
[----:B------:R-:W-:-:S07]  /*16330*/  @P0 IMAD R8, R5, 0x2, R22 ;  /* 0x0000000205080824 */ /* 0x000fce00078e0216 */
[----:B------:R-:W-:Y:S05]  /*16340*/  WARPSYNC.COLLECTIVE R15, `(.L_x_788) ;  /* 0x000000000f087348 */ /* 0x000fea0003c00000 */
[----:B------:R0:W1:Y:S02]  /*16350*/  SHFL.IDX P6, R14, R13, R12, R11 ;  /* 0x0000000c0d0e7389 */ /* 0x00006400000c000b */
[----:B01----:R-:W-:Y:S01]  /*16360*/  ENDCOLLECTIVE ;  /* 0x000000000000791b */ /* 0x003fe20003800000 */
.L_x_788:
[----:B------:R-:W-:Y:S01]  /*16370*/  MOV R13, R2 ;  /* 0x00000002000d7202 */ /* 0x000fe20000000f00 */
[----:B------:R-:W-:Y:S02]  /*16380*/  IMAD.MOV.U32 R12, RZ, RZ, 0x1 ;  /* 0x00000001ff0c7424 */ /* 0x000fe400078e00ff */
[----:B------:R-:W-:-:S07]  /*16390*/  IMAD.MOV.U32 R7, RZ, RZ, R14 ;  /* 0x000000ffff077224 */ /* 0x000fce00078e000e */
[----:B------:R-:W-:Y:S05]  /*163a0*/  WARPSYNC.COLLECTIVE R15, `(.L_x_789) ;  /* 0x000000000f087348 */ /* 0x000fea0003c00000 */
[----:B------:R0:W1:Y:S02]  /*163b0*/  SHFL.IDX P6, R14, R13, R12, R11 ;  /* 0x0000000c0d0e7389 */ /* 0x00006400000c000b */
[----:B01----:R-:W-:Y:S01]  /*163c0*/  ENDCOLLECTIVE ;  /* 0x000000000000791b */ /* 0x003fe20003800000 */
.L_x_789:
        /* <DEDUP_REMOVED lines=15> */
.L_x_790:
[----:B------:R-:W-:Y:S02]  /*164c0*/  @P0 IMAD R8, R5, 0x2, R22 ;  /* 0x0000000205080824 */ /* 0x000fe400078e0216 */
[----:B------:R-:W-:Y:S01]  /*164d0*/  IMAD.MOV.U32 R13, RZ, RZ, R2 ;  /* 0x000000ffff0d7224 */ /* 0x000fe200078e0002 */
[----:B------:R-:W-:Y:S02]  /*164e0*/  MOV R12, 0x2 ;  /* 0x00000002000c7802 */ /* 0x000fe40000000f00 */
[----:B------:R-:W-:-:S07]  /*164f0*/  MOV R7, R14 ;  /* 0x0000000e00077202 */ /* 0x000fce0000000f00 */
[----:B------:R-:W-:Y:S05]  /*16500*/  WARPSYNC.COLLECTIVE R15, `(.L_x_791) ;  /* 0x000000000f087348 */ /* 0x000fea0003c00000 */
[----:B------:R0:W1:Y:S02]  /*16510*/  SHFL.IDX P6, R14, R13, R12, R11 ;  /* 0x0000000c0d0e7389 */ /* 0x00006400000c000b */
[----:B01----:R-:W-:Y:S01]  /*16520*/  ENDCOLLECTIVE ;  /* 0x000000000000791b */ /* 0x003fe20003800000 */
.L_x_791:
        /* <DEDUP_REMOVED lines=15> */
.L_x_792:
[----:B------:R-:W-:Y:S02]  /*16620*/  @P0 IMAD R8, R5, 0x2, R22 ;  /* 0x0000000205080824 */ /* 0x000fe400078e0216 */
[----:B------:R-:W-:Y:S02]  /*16630*/  IMAD.MOV.U32 R13, RZ, RZ, R2 ;  /* 0x000000ffff0d7224 */ /* 0x000fe400078e0002 */
[----:B------:R-:W-:Y:S02]  /*16640*/  IMAD.MOV.U32 R12, RZ, RZ, 0x3 ;  /* 0x00000003ff0c7424 */ /* 0x000fe400078e00ff */
[----:B------:R-:W-:-:S07]  /*16650*/  IMAD.MOV.U32 R7, RZ, RZ, R14 ;  /* 0x000000ffff077224 */ /* 0x000fce00078e000e */
[----:B------:R-:W-:Y:S05]  /*16660*/  WARPSYNC.COLLECTIVE R15, `(.L_x_793) ;  /* 0x000000000f087348 */ /* 0x000fea0003c00000 */
[----:B------:R0:W1:Y:S02]  /*16670*/  SHFL.IDX P6, R14, R13, R12, R11 ;  /* 0x0000000c0d0e7389 */ /* 0x00006400000c000b */
[----:B01----:R-:W-:Y:S01]  /*16680*/  ENDCOLLECTIVE ;  /* 0x000000000000791b */ /* 0x003fe20003800000 */
.L_x_793:
[----:B------:R-:W-:-:S04]  /*16690*/  @P0 LEA R7, P1, R9, R7, 0x1 ;  /* 0x0000000709070211 */ /* 0x000fc800078208ff */
[----:B------:R-:W-:-:S04]  /*166a0*/  @P0 IADD3.X R6, RZ, R6, RZ, P1, !PT ;  /* 0x00000006ff060210 */ /* 0x000fc80000ffe4ff */
        /* <DEDUP_REMOVED lines=13> */
.L_x_794:
[----:B------:R-:W-:Y:S01]  /*16780*/  @P0 LEA R8, R5, R22, 0x1 ;  /* 0x0000001605080211 */ /* 0x000fe200078e08ff */
[----:B------:R-:W-:Y:S02]  /*16790*/  IMAD.MOV.U32 R13, RZ, RZ, R2 ;  /* 0x000000ffff0d7224 */ /* 0x000fe400078e0002 */
[----:B------:R-:W-:Y:S02]  /*167a0*/  IMAD.MOV.U32 R12, RZ, RZ, 0x4 ;  /* 0x00000004ff0c7424 */ /* 0x000fe400078e00ff */
[----:B------:R-:W-:-:S07]  /*167b0*/  IMAD.MOV.U32 R7, RZ, RZ, R14 ;  /* 0x000000ffff077224 */ /* 0x000fce00078e000e */
[----:B------:R-:W-:Y:S05]  /*167c0*/  WARPSYNC.COLLECTIVE R15, `(.L_x_795) ;  /* 0x000000000f087348 */ /* 0x000fea0003c00000 */
[----:B------:R0:W1:Y:S02]  /*167d0*/  SHFL.IDX P6, R14, R13, R12, R11 ;  /* 0x0000000c0d0e7389 */ /* 0x00006400000c000b */
[----:B01----:R-:W-:Y:S01]  /*167e0*/  ENDCOLLECTIVE ;  /* 0x000000000000791b */ /* 0x003fe20003800000 */
.L_x_795:
        /* <DEDUP_REMOVED lines=15> */
.L_x_796:
[----:B------:R-:W-:Y:S01]  /*168e0*/  @P0 IMAD R8, R5, 0x2, R22 ;  /* 0x0000000205080824 */ /* 0x000fe200078e0216 */
[----:B------:R-:W-:Y:S01]  /*168f0*/  MOV R13, R2 ;  /* 0x00000002000d7202 */ /* 0x000fe20000000f00 */
[----:B------:R-:W-:Y:S02]  /*16900*/  IMAD.MOV.U32 R12, RZ, RZ, 0x5 ;  /* 0x00000005ff0c7424 */ /* 0x000fe400078e00ff */
[----:B------:R-:W-:-:S07]  /*16910*/  IMAD.MOV.U32 R7, RZ, RZ, R14 ;  /* 0x000000ffff077224 */ /* 0x000fce00078e000e */
[----:B------:R-:W-:Y:S05]  /*16920*/  WARPSYNC.COLLECTIVE R15, `(.L_x_797) ;  /* 0x000000000f087348 */ /* 0x000fea0003c00000 */
[----:B------:R0:W1:Y:S02]  /*16930*/  SHFL.IDX P6, R14, R13, R12, R11 ;  /* 0x0000000c0d0e7389 */ /* 0x00006400000c000b */
[----:B01----:R-:W-:Y:S01]  /*16940*/  ENDCOLLECTIVE ;  /* 0x000000000000791b */ /* 0x003fe20003800000 */
.L_x_797:
        /* <DEDUP_REMOVED lines=15> */
.L_x_798:
[----:B------:R-:W-:Y:S02]  /*16a40*/  @P0 IMAD R8, R5, 0x2, R22 ;  /* 0x0000000205080824 */ /* 0x000fe400078e0216 */
[----:B------:R-:W-:Y:S01]  /*16a50*/  IMAD.MOV.U32 R13, RZ, RZ, R2 ;  /* 0x000000ffff0d7224 */ /* 0x000fe200078e0002 */
[----:B------:R-:W-:Y:S02]  /*16a60*/  MOV R12, 0x6 ;  /* 0x00000006000c7802 */ /* 0x000fe40000000f00 */
[----:B------:R-:W-:-:S07]  /*16a70*/  MOV R7, R14 ;  /* 0x0000000e00077202 */ /* 0x000fce0000000f00 */
[----:B------:R-:W-:Y:S05]  /*16a80*/  WARPSYNC.COLLECTIVE R15, `(.L_x_799) ;  /* 0x000000000f087348 */ /* 0x000fea0003c00000 */
[----:B------:R0:W1:Y:S02]  /*16a90*/  SHFL.IDX P6, R14, R13, R12, R11 ;  /* 0x0000000c0d0e7389 */ /* 0x00006400000c000b */
[----:B01----:R-:W-:Y:S01]  /*16aa0*/  ENDCOLLECTIVE ;  /* 0x000000000000791b */ /* 0x003fe20003800000 */
.L_x_799:
        /* <DEDUP_REMOVED lines=15> */
.L_x_800:
[----:B------:R-:W-:Y:S02]  /*16ba0*/  @P0 IMAD R8, R5, 0x2, R22 ;  /* 0x0000000205080824 */ /* 0x000fe400078e0216 */
[----:B------:R-:W-:Y:S02]  /*16bb0*/  IMAD.MOV.U32 R13, RZ, RZ, R2 ;  /* 0x000000ffff0d7224 */ /* 0x000fe400078e0002 */
[----:B------:R-:W-:Y:S02]  /*16bc0*/  IMAD.MOV.U32 R12, RZ, RZ, 0x7 ;  /* 0x00000007ff0c7424 */ /* 0x000fe400078e00ff */
[----:B------:R-:W-:-:S07]  /*16bd0*/  IMAD.MOV.U32 R7, RZ, RZ, R14 ;  /* 0x000000ffff077224 */ /* 0x000fce00078e000e */
[----:B------:R-:W-:Y:S05]  /*16be0*/  WARPSYNC.COLLECTIVE R15, `(.L_x_801) ;  /* 0x000000000f087348 */ /* 0x000fea0003c00000 */
[----:B------:R0:W1:Y:S02]  /*16bf0*/  SHFL.IDX P6, R14, R13, R12, R11 ;  /* 0x0000000c0d0e7389 */ /* 0x00006400000c000b */
[----:B01----:R-:W-:Y:S01]  /*16c00*/  ENDCOLLECTIVE ;  /* 0x000000000000791b */ /* 0x003fe20003800000 */
.L_x_801:
[----:B------:R-:W-:-:S04]  /*16c10*/  @P0 LEA R7, P1, R9, R7, 0x1 ;  /* 0x0000000709070211 */ /* 0x000fc800078208ff */
[----:B------:R-:W-:-:S04]  /*16c20*/  @P0 IADD3.X R6, RZ, R6, RZ, P1, !PT ;  /* 0x00000006ff060210 */ /* 0x000fc80000ffe4ff */
[----:B------:R-:W-:Y:S01]  /*16c30*/  @P0 LOP3.LUT R7, R7, R6, RZ, 0x3c, !PT ;  /* 0x0000000607070212 */ /* 0x000fe200078e3cff */
[----:B------:R-:W-:-:S03]  /*16c40*/  IMAD.MOV.U32 R13, RZ, RZ, R0 ;  /* 0x000000ffff0d7224 */ /* 0x000fc600078e0000 */
[----:B------:R-:W-:-:S04]  /*16c50*/  @P0 LOP3.LUT R6, R7, R6, RZ, 0x3c, !PT ;  /* 0x0000000607060212 */ /* 0x000fc800078e3cff */
[----:B------:R-:W-:Y:S02]  /*16c60*/  @P0 LOP3.LUT R7, R7, R6, RZ, 0x3c, !PT ;  /* 0x0000000607070212 */ /* 0x000fe400078e3cff */
[----:B------:R-:W-:-:S03]  /*16c70*/  MOV R2, R14 ;  /* 0x0000000e00027202 */ /* 0x000fc60000000f00 */
[----:B------:R-:W-:Y:S01]  /*16c80*/  @!PT LDS RZ, [RZ] ;  /* 0x00000000fffff984 */ /* 0x000fe20000000800 */
[----:B------:R-:W-:Y:S01]  /*16c90*/  @!PT LDS RZ, [RZ] ;  /* 0x00000000fffff984 */ /* 0x000fe20000000800 */
[----:B------:R-:W-:Y:S01]  /*16ca0*/  @!PT LDS RZ, [RZ] ;  /* 0x00000000fffff984 */ /* 0x000fe20000000800 */
[----:B------:R0:W-:Y:S04]  /*16cb0*/  @P0 LDGSTS.E.BYPASS.LTC128B.128 [R8+0x11400], desc[UR42][R6.64], !P2 ;  /* 0x1140000006080fae */ /* 0x0001e8000d101d6a */
[----:B0-----:R-:W-:Y:S05]  /*16cc0*/  WARPSYNC.COLLECTIVE R15, `(.L_x_802) ;  /* 0x000000000f087348 */ /* 0x001fea0003c00000 */
[----:B------:R1:W2:Y:S02]  /*16cd0*/  SHFL.IDX P6, R14, R13, R12, R11 ;  /* 0x0000000c0d0e7389 */ /* 0x0002a400000c000b */
[----:B012---:R-:W-:Y:S01]  /*16ce0*/  ENDCOLLECTIVE ;  /* 0x000000000000791b */ /* 0x007fe20003800000 */
.L_x_802:
[----:B------:R-:W-:Y:S01]  /*16cf0*/  IMAD.MOV.U32 R0, RZ, RZ, R14 ;  /* 0x000000ffff007224 */ /* 0x000fe200078e000e */
[----:B------:R-:W-:Y:S06]  /*16d00*/  BRA `(.L_x_803) ;  /* 0xffffffa400cc7947 */ /* 0x000fec000383ffff */
.L_x_666:
[----:B------:R-:W2:Y:S01]  /*16d10*/  LDL.LU R11, [R1+0x34] ;  /* 0x00003400010b7983 */ /* 0x000ea20000300800 */
[----:B------:R-:W-:Y:S01]  /*16d20*/  IMAD.MOV.U32 R13, RZ, RZ, R0 ;  /* 0x000000ffff0d7224 */ /* 0x000fe200078e0000 */
[----:B------:R-:W-:Y:S01]  /*16d30*/  MOV R12, RZ ;  /* 0x000000ff000c7202 */ /* 0x000fe20000000f00 */
[----:B------:R-:W-:Y:S02]  /*16d40*/  IMAD.MOV.U32 R15, RZ, RZ, -0x1 ;  /* 0xffffffffff0f7424 */ /* 0x000fe400078e00ff */
[----:B------:R-:W-:-:S04]  /*16d50*/  IMAD R17, R17, 0xc0, R9 ;  /* 0x000000c011117824 */ /* 0x000fc800078e0209 */
[----:B------:R-:W-:Y:S02]  /*16d60*/  VIADD R8, R17, 0x10 ;  /* 0x0000001011087836 */ /* 0x000fe40000000000 */
[----:B--2---:R-:W-:Y:S02]  /*16d70*/  IMAD R3, R11, R10, RZ ;  /* 0x0000000a0b037224 */ /* 0x004fe400078e02ff */
[----:B------:R-:W-:-:S03]  /*16d80*/  IMAD.MOV.U32 R11, RZ, RZ, 0x181f ;  /* 0x0000181fff0b7424 */ /* 0x000fc600078e00ff */
[----:B------:R-:W-:-:S13]  /*16d90*/  ISETP.GE.AND P1, PT, R17, R3, PT ;  /* 0x000000031100720c */ /* 0x000fda0003f26270 */
[----:B-----5:R-:W-:Y:S05]  /*16da0*/  WARPSYNC.COLLECTIVE R15, `(.L_x_804) ;  /* 0x000000000f087348 */ /* 0x020fea0003c00000 */
[----:B------:R0:W1:Y:S02]  /*16db0*/  SHFL.IDX P6, R14, R13, R12, R11 ;  /* 0x0000000c0d0e7389 */ /* 0x00006400000c000b */
[----:B01---5:R-:W-:Y:S01]  /*16dc0*/  ENDCOLLECTIVE ;  /* 0x000000000000791b */ /* 0x023fe20003800000 */
.L_x_804:
[----:B------:R-:W-:Y:S01]  /*16dd0*/  MOV R13, R2 ;  /* 0x00000002000d7202 */ /* 0x000fe20000000f00 */
[----:B------:R-:W-:-:S07]  /*16de0*/  IMAD.MOV.U32 R6, RZ, RZ, R14 ;  /* 0x000000ffff067224 */ /* 0x000fce00078e000e */
[----:B------:R-:W-:Y:S05]  /*16df0*/  WARPSYNC.COLLECTIVE R15, `(.L_x_805) ;  /* 0x000000000f087348 */ /* 0x000fea0003c00000 */
[----:B------:R0:W1:Y:S02]  /*16e00*/  SHFL.IDX P6, R14, R13, R12, R11 ;  /* 0x0000000c0d0e7389 */ /* 0x00006400000c000b */
[----:B01----:R-:W-:Y:S01]  /*16e10*/  ENDCOLLECTIVE ;  /* 0x000000000000791b */ /* 0x003fe20003800000 */
.L_x_805:
[----:B------:R-:W-:Y:S01]  /*16e20*/  MOV R13, R0 ;  /* 0x00000000000d7202 */ /* 0x000fe20000000f00 */
[----:B------:R-:W-:Y:S02]  /*16e30*/  IMAD.MOV.U32 R12, RZ, RZ, 0x1 ;  /* 0x00000001ff0c7424 */ /* 0x000fe400078e00ff */
[----:B------:R-:W-:-:S07]  /*16e40*/  IMAD.MOV.U32 R7, RZ, RZ, R14 ;  /* 0x000000ffff077224 */ /* 0x000fce00078e000e */
[----:B------:R-:W-:Y:S05]  /*16e50*/  WARPSYNC.COLLECTIVE R15, `(.L_x_806) ;  /* 0x000000000f087348 */ /* 0x000fea0003c00000 */
[----:B------:R0:W1:Y:S02]  /*16e60*/  SHFL.IDX P6, R14, R13, R12, R11 ;  /* 0x0000000c0d0e7389 */ /* 0x00006400000c000b */
[----:B01----:R-:W-:Y:S01]  /*16e70*/  ENDCOLLECTIVE ;  /* 0x000000000000791b */ /* 0x003fe20003800000 */
.L_x_806:
        /* <DEDUP_REMOVED lines=10> */
[----:B------:R-:W-:Y:S01]  /*16f20*/  ISETP.GE.AND P1, PT, R8, R3, PT ;  /* 0x000000030800720c */ /* 0x000fe20003f26270 */
[----:B0-----:R-:W-:-:S12]  /*16f30*/  IMAD.MOV.U32 R6, RZ, RZ, R14 ;  /* 0x000000ffff067224 */ /* 0x001fd800078e000e */
[----:B------:R-:W-:Y:S05]  /*16f40*/  WARPSYNC.COLLECTIVE R15, `(.L_x_807) ;  /* 0x000000000f087348 */ /* 0x000fea0003c00000 */
[----:B------:R0:W1:Y:S02]  /*16f50*/  SHFL.IDX P6, R14, R13, R12, R11 ;  /* 0x0000000c0d0e7389 */ /* 0x00006400000c000b */
[----:B01----:R-:W-:Y:S01]  /*16f60*/  ENDCOLLECTIVE ;  /* 0x000000000000791b */ /* 0x003fe20003800000 */
.L_x_807:
[----:B------:R-:W-:Y:S01]  /*16f70*/  IMAD.MOV.U32 R13, RZ, RZ, R0 ;  /* 0x000000ffff0d7224 */ /* 0x000fe200078e0000 */
[----:B------:R-:W-:Y:S02]  /*16f80*/  MOV R12, 0x2 ;  /* 0x00000002000c7802 */ /* 0x000fe40000000f00 */
[----:B------:R-:W-:-:S07]  /*16f90*/  MOV R7, R14 ;  /* 0x0000000e00077202 */ /* 0x000fce0000000f00 */
[----:B------:R-:W-:Y:S05]  /*16fa0*/  WARPSYNC.COLLECTIVE R15, `(.L_x_808) ;  /* 0x000000000f087348 */ /* 0x000fea0003c00000 */
[----:B------:R0:W1:Y:S02]  /*16fb0*/  SHFL.IDX P6, R14, R13, R12, R11 ;  /* 0x0000000c0d0e7389 */ /* 0x00006400000c000b */
[----:B01----:R-:W-:Y:S01]  /*16fc0*/  ENDCOLLECTIVE ;  /* 0x000000000000791b */ /* 0x003fe20003800000 */
.L_x_808:
        /* <DEDUP_REMOVED lines=16> */
.L_x_809:
[----:B------:R-:W-:Y:S02]  /*170d0*/  IMAD.MOV.U32 R13, RZ, RZ, R0 ;  /* 0x000000ffff0d7224 */ /* 0x000fe400078e0000 */
[----:B------:R-:W-:Y:S02]  /*170e0*/  IMAD.MOV.U32 R12, RZ, RZ, 0x3 ;  /* 0x00000003ff0c7424 */ /* 0x000fe400078e00ff */
[----:B------:R-:W-:-:S07]  /*170f0*/  IMAD.MOV.U32 R7, RZ, RZ, R14 ;  /* 0x000000ffff077224 */ /* 0x000fce00078e000e */
[----:B------:R-:W-:Y:S05]  /*17100*/  WARPSYNC.COLLECTIVE R15, `(.L_x_810) ;  /* 0x000000000f087348 */ /* 0x000fea0003c00000 */
[----:B------:R0:W1:Y:S02]  /*17110*/  SHFL.IDX P6, R14, R13, R12, R11 ;  /* 0x0000000c0d0e7389 */ /* 0x00006400000c000b */
[----:B01----:R-:W-:Y:S01]  /*17120*/  ENDCOLLECTIVE ;  /* 0x000000000000791b */ /* 0x003fe20003800000 */
.L_x_810:
[----:B------:R-:W-:-:S04]  /*17130*/  @!P1 LEA R7, P2, R21, R7, 0x1 ;  /* 0x0000000715079211 */ /* 0x000fc800078408ff */
[----:B------:R-:W-:-:S04]  /*17140*/  @!P1 IADD3.X R6, RZ, R6, RZ, P2, !PT ;  /* 0x00000006ff069210 */ /* 0x000fc800017fe4ff */
        /* <DEDUP_REMOVED lines=9> */
[----:B------:R-:W-:Y:S02]  /*171e0*/  ISETP.GE.AND P1, PT, R6, R3, PT ;  /* 0x000000030600720c */ /* 0x000fe40003f26270 */
[----:B------:R-:W-:-:S11]  /*171f0*/  MOV R6, R14 ;  /* 0x0000000e00067202 */ /* 0x000fd60000000f00 */
[----:B------:R-:W-:Y:S05]  /*17200*/  WARPSYNC.COLLECTIVE R15, `(.L_x_811) ;  /* 0x000000000f087348 */ /* 0x000fea0003c00000 */
[----:B------:R0:W1:Y:S02]  /*17210*/  SHFL.IDX P6, R14, R13, R12, R11 ;  /* 0x0000000c0d0e7389 */ /* 0x00006400000c000b */
[----:B01----:R-:W-:Y:S01]  /*17220*/  ENDCOLLECTIVE ;  /* 0x000000000000791b */ /* 0x003fe20003800000 */
.L_x_811:
[----:B------:R-:W-:Y:S02]  /*17230*/  IMAD.MOV.U32 R13, RZ, RZ, R0 ;  /* 0x000000ffff0d7224 */ /* 0x000fe400078e0000 */
[----:B------:R-:W-:Y:S02]  /*17240*/  IMAD.MOV.U32 R12, RZ, RZ, 0x4 ;  /* 0x00000004ff0c7424 */ /* 0x000fe400078e00ff */
[----:B------:R-:W-:-:S07]  /*17250*/  IMAD.MOV.U32 R7, RZ, RZ, R14 ;  /* 0x000000ffff077224 */ /* 0x000fce00078e000e */
[----:B------:R-:W-:Y:S05]  /*17260*/  WARPSYNC.COLLECTIVE R15, `(.L_x_812) ;  /* 0x000000000f087348 */ /* 0x000fea0003c00000 */
[----:B------:R0:W1:Y:S02]  /*17270*/  SHFL.IDX P6, R14, R13, R12, R11 ;  /* 0x0000000c0d0e7389 */ /* 0x00006400000c000b */
[----:B01----:R-:W-:Y:S01]  /*17280*/  ENDCOLLECTIVE ;  /* 0x000000000000791b */ /* 0x003fe20003800000 */
.L_x_812:
        /* <DEDUP_REMOVED lines=10> */
[----:B0-----:R-:W-:-:S04]  /*17330*/  IADD3 R6, R17, 0x40, RZ ;  /* 0x0000004011067810 */ /* 0x001fc80007ffe0ff */
[----:B------:R-:W-:Y:S01]  /*17340*/  ISETP.GE.AND P1, PT, R6, R3, PT ;  /* 0x000000030600720c */ /* 0x000fe20003f26270 */
[----:B------:R-:W-:-:S12]  /*17350*/  IMAD.MOV.U32 R6, RZ, RZ, R14 ;  /* 0x000000ffff067224 */ /* 0x000fd800078e000e */
[----:B------:R-:W-:Y:S05]  /*17360*/  WARPSYNC.COLLECTIVE R15, `(.L_x_813) ;  /* 0x000000000f087348 */ /* 0x000fea0003c00000 */
[----:B------:R0:W1:Y:S02]  /*17370*/  SHFL.IDX P6, R14, R13, R12, R11 ;  /* 0x0000000c0d0e7389 */ /* 0x00006400000c000b */
[----:B01----:R-:W-:Y:S01]  /*17380*/  ENDCOLLECTIVE ;  /* 0x000000000000791b */ /* 0x003fe20003800000 */
.L_x_813:
[----:B------:R-:W-:Y:S01]  /*17390*/  MOV R13, R0 ;  /* 0x00000000000d7202 */ /* 0x000fe20000000f00 */
[----:B------:R-:W-:Y:S02]  /*173a0*/  IMAD.MOV.U32 R12, RZ, RZ, 0x5 ;  /* 0x00000005ff0c7424 */ /* 0x000fe400078e00ff */
[----:B------:R-:W-:-:S07]  /*173b0*/  IMAD.MOV.U32 R7, RZ, RZ, R14 ;  /* 0x000000ffff077224 */ /* 0x000fce00078e000e */
[----:B------:R-:W-:Y:S05]  /*173c0*/  WARPSYNC.COLLECTIVE R15, `(.L_x_814) ;  /* 0x000000000f087348 */ /* 0x000fea0003c00000 */
[----:B------:R0:W1:Y:S02]  /*173d0*/  SHFL.IDX P6, R14, R13, R12, R11 ;  /* 0x0000000c0d0e7389 */ /* 0x00006400000c000b */
[----:B01----:R-:W-:Y:S01]  /*173e0*/  ENDCOLLECTIVE ;  /* 0x000000000000791b */ /* 0x003fe20003800000 */
.L_x_814:
        /* <DEDUP_REMOVED lines=16> */
.L_x_815:
[----:B------:R-:W-:Y:S01]  /*174f0*/  IMAD.MOV.U32 R13, RZ, RZ, R0 ;  /* 0x000000ffff0d7224 */ /* 0x000fe200078e0000 */
[----:B------:R-:W-:Y:S02]  /*17500*/  MOV R12, 0x6 ;  /* 0x00000006000c7802 */ /* 0x000fe40000000f00 */
[----:B------:R-:W-:-:S07]  /*17510*/  MOV R7, R14 ;  /* 0x0000000e00077202 */ /* 0x000fce0000000f00 */
[----:B------:R-:W-:Y:S05]  /*17520*/  WARPSYNC.COLLECTIVE R15, `(.L_x_816) ;  /* 0x000000000f087348 */ /* 0x000fea0003c00000 */
[----:B------:R0:W1:Y:S02]  /*17530*/  SHFL.IDX P6, R14, R13, R12, R11 ;  /* 0x0000000c0d0e7389 */ /* 0x00006400000c000b */
[----:B01----:R-:W-:Y:S01]  /*17540*/  ENDCOLLECTIVE ;  /* 0x000000000000791b */ /* 0x003fe20003800000 */
.L_x_816:
        /* <DEDUP_REMOVED lines=16> */
.L_x_817:
[----:B------:R-:W-:Y:S02]  /*17650*/  IMAD.MOV.U32 R13, RZ, RZ, R0 ;  /* 0x000000ffff0d7224 */ /* 0x000fe400078e0000 */
[----:B------:R-:W-:Y:S02]  /*17660*/  IMAD.MOV.U32 R12, RZ, RZ, 0x7 ;  /* 0x00000007ff0c7424 */ /* 0x000fe400078e00ff */
[----:B------:R-:W-:-:S07]  /*17670*/  IMAD.MOV.U32 R7, RZ, RZ, R14 ;  /* 0x000000ffff077224 */ /* 0x000fce00078e000e */
[----:B------:R-:W-:Y:S05]  /*17680*/  WARPSYNC.COLLECTIVE R15, `(.L_x_818) ;  /* 0x000000000f087348 */ /* 0x000fea0003c00000 */
[----:B------:R0:W1:Y:S02]  /*17690*/  SHFL.IDX P6, R14, R13, R12, R11 ;  /* 0x0000000c0d0e7389 */ /* 0x00006400000c000b */
[----:B01----:R-:W-:Y:S01]  /*176a0*/  ENDCOLLECTIVE ;  /* 0x000000000000791b */ /* 0x003fe20003800000 */
.L_x_818:
[----:B------:R-:W-:-:S04]  /*176b0*/  @!P1 LEA R7, P2, R21, R7, 0x1 ;  /* 0x0000000715079211 */ /* 0x000fc800078408ff */
[----:B------:R-:W-:-:S04]  /*176c0*/  @!P1 IADD3.X R6, RZ, R6, RZ, P2, !PT ;  /* 0x00000006ff069210 */ /* 0x000fc800017fe4ff */
[----:B------:R-:W-:Y:S02]  /*176d0*/  @!P1 LOP3.LUT R7, R7, R6, RZ, 0x3c, !PT ;  /* 0x0000000607079212 */ /* 0x000fe400078e3cff */
[----:B------:R-:W-:Y:S01]  /*176e0*/  MOV R13, R2 ;  /* 0x00000002000d7202 */ /* 0x000fe20000000f00 */
[----:B------:R-:W-:Y:S01]  /*176f0*/  VIADD R2, R17, 0x70 ;  /* 0x0000007011027836 */ /* 0x000fe20000000000 */
[----:B------:R-:W-:-:S04]  /*17700*/  @!P1 LOP3.LUT R6, R7, R6, RZ, 0x3c, !PT ;  /* 0x0000000607069212 */ /* 0x000fc800078e3cff */
[----:B------:R-:W-:Y:S01]  /*17710*/  @!P1 LOP3.LUT R7, R7, R6, RZ, 0x3c, !PT ;  /* 0x0000000607079212 */ /* 0x000fe200078e3cff */
[----:B------:R-:W-:-:S04]  /*17720*/  IMAD.MOV.U32 R0, RZ, RZ, R14 ;  /* 0x000000ffff007224 */ /* 0x000fc800078e000e */
[----:B------:R-:W-:Y:S01]  /*17730*/  @!PT LDS RZ, [RZ] ;  /* 0x00000000fffff984 */ /* 0x000fe20000000800 */
[----:B------:R-:W-:Y:S01]  /*17740*/  @!PT LDS RZ, [RZ] ;  /* 0x00000000fffff984 */ /* 0x000fe20000000800 */
[----:B------:R-:W-:Y:S01]  /*17750*/  @!PT LDS RZ, [RZ] ;  /* 0x00000000fffff984 */ /* 0x000fe20000000800 */
[----:B------:R0:W-:Y:S01]  /*17760*/  @!P1 LDGSTS.E.BYPASS.LTC128B.128 [R20+0xb400], desc[UR42][R6.64], !P0 ;  /* 0x0b40000006149fae */ /* 0x0001e2000c101d6a */
[----:B------:R-:W-:-:S13]  /*17770*/  ISETP.GE.AND P1, PT, R2, R3, PT ;  /* 0x000000030200720c */ /* 0x000fda0003f26270 */
[----:B0-----:R-:W-:Y:S05]  /*17780*/  WARPSYNC.COLLECTIVE R15, `(.L_x_819) ;  /* 0x000000000f087348 */ /* 0x001fea0003c00000 */
[----:B------:R1:W2:Y:S02]  /*17790*/  SHFL.IDX P6, R14, R13, R12, R11 ;  /* 0x0000000c0d0e7389 */ /* 0x0002a400000c000b */
[----:B012---:R-:W-:Y:S01]  /*177a0*/  ENDCOLLECTIVE ;  /* 0x000000000000791b */ /* 0x007fe20003800000 */
.L_x_819:
[----:B------:R-:W-:Y:S02]  /*177b0*/  IMAD.MOV.U32 R13, RZ, RZ, R4 ;  /* 0x000000ffff0d7224 */ /* 0x000fe400078e0004 */
[----:B------:R-:W-:Y:S02]  /*177c0*/  IMAD.MOV.U32 R12, RZ, RZ, RZ ;  /* 0x000000ffff0c7224 */ /* 0x000fe400078e00ff */
[----:B------:R-:W-:-:S07]  /*177d0*/  IMAD.MOV.U32 R6, RZ, RZ, R14 ;  /* 0x000000ffff067224 */ /* 0x000fce00078e000e */
[----:B------:R-:W-:Y:S05]  /*177e0*/  WARPSYNC.COLLECTIVE R15, `(.L_x_820) ;  /* 0x000000000f087348 */ /* 0x000fea0003c00000 */
[----:B------:R0:W1:Y:S02]  /*177f0*/  SHFL.IDX P6, R14, R13, R12, R11 ;  /* 0x0000000c0d0e7389 */ /* 0x00006400000c000b */
[----:B01----:R-:W-:Y:S01]  /*17800*/  ENDCOLLECTIVE ;  /* 0x000000000000791b */ /* 0x003fe20003800000 */
.L_x_820:
[----:B------:R-:W-:-:S05]  /*17810*/  @!P1 LEA R6, P2, R21, R6, 0x1 ;  /* 0x0000000615069211 */ /* 0x000fca00078408ff */
[----:B------:R-:W-:-:S05]  /*17820*/  @!P1 IMAD.X R0, RZ, RZ, R0, P2 ;  /* 0x000000ffff009224 */ /* 0x000fca00010e0600 */
[----:B------:R-:W-:Y:S01]  /*17830*/  @!P1 MOV R7, R0 ;  /* 0x0000000000079202 */ /* 0x000fe20000000f00 */
[----:B------:R-:W-:Y:S02]  /*17840*/  IMAD.MOV.U32 R13, RZ, RZ, R5 ;  /* 0x000000ffff0d7224 */ /* 0x000fe400078e0005 */
[C---:B------:R-:W-:Y:S02]  /*17850*/  VIADD R0, R17.reuse, 0x80 ;  /* 0x0000008011007836 */ /* 0x040fe40000000000 */
[----:B------:R-:W-:Y:S01]  /*17860*/  @!PT LDS RZ, [RZ] ;  /* 0x00000000fffff984 */ /* 0x000fe20000000800 */
[----:B------:R-:W-:Y:S01]  /*17870*/  @!PT LDS RZ, [RZ] ;  /* 0x00000000fffff984 */ /* 0x000fe20000000800 */
[----:B------:R-:W-:Y:S01]  /*17880*/  @!PT LDS RZ, [RZ] ;  /* 0x00000000fffff984 */ /* 0x000fe20000000800 */
[----:B------:R0:W-:Y:S03]  /*17890*/  @!P1 LDGSTS.E.BYPASS.LTC128B.128 [R20+0xbc00], desc[UR42][R6.64], !P0 ;  /* 0x0bc0000006149fae */ /* 0x0001e6000c101d6a */
[----:B------:R-:W-:Y:S01]  /*178a0*/  ISETP.GE.AND P1, PT, R0, R3, PT ;  /* 0x000000030000720c */ /* 0x000fe20003f26270 */
[----:B------:R-:W-:Y:S01]  /*178b0*/  VIADD R0, R17, 0x90 ;  /* 0x0000009011007836 */ /* 0x000fe20000000000 */
[----:B------:R-:W-:-:S11]  /*178c0*/  MOV R2, R14 ;  /* 0x0000000e00027202 */ /* 0x000fd60000000f00 */
[----:B0-----:R-:W-:Y:S05]  /*178d0*/  WARPSYNC.COLLECTIVE R15, `(.L_x_821) ;  /* 0x000000000f087348 */ /* 0x001fea0003c00000 */
[----:B------:R1:W2:Y:S02]  /*178e0*/  SHFL.IDX P6, R14, R13, R12, R11 ;  /* 0x0000000c0d0e7389 */ /* 0x0002a400000c000b */
[----:B012---:R-:W-:Y:S01]  /*178f0*/  ENDCOLLECTIVE ;  /* 0x000000000000791b */ /* 0x007fe20003800000 */
.L_x_821:
[----:B------:R-:W-:Y:S02]  /*17900*/  IMAD.MOV.U32 R13, RZ, RZ, R4 ;  /* 0x000000ffff0d7224 */ /* 0x000fe400078e0004 */
[----:B------:R-:W-:Y:S02]  /*17910*/  IMAD.MOV.U32 R12, RZ, RZ, 0x1 ;  /* 0x00000001ff0c7424 */ /* 0x000fe400078e00ff */
[----:B------:R-:W-:-:S07]  /*17920*/  IMAD.MOV.U32 R8, RZ, RZ, R14 ;  /* 0x000000ffff087224 */ /* 0x000fce00078e000e */
[----:B------:R-:W-:Y:S05]  /*17930*/  WARPSYNC.COLLECTIVE R15, `(.L_x_822) ;  /* 0x000000000f087348 */ /* 0x000fea0003c00000 */
[----:B------:R0:W1:Y:S02]  /*17940*/  SHFL.IDX P6, R14, R13, R12, R11 ;  /* 0x0000000c0d0e7389 */ /* 0x00006400000c000b */
[----:B01----:R-:W-:Y:S01]  /*17950*/  ENDCOLLECTIVE ;  /* 0x000000000000791b */ /* 0x003fe20003800000 */
.L_x_822:
[----:B------:R-:W-:-:S05]  /*17960*/  @!P1 LEA R6, P2, R21, R8, 0x1 ;  /* 0x0000000815069211 */ /* 0x000fca00078408ff */
[----:B------:R-:W-:-:S05]  /*17970*/  @!P1 IMAD.X R2, RZ, RZ, R2, P2 ;  /* 0x000000ffff029224 */ /* 0x000fca00010e0602 */
[----:B------:R-:W-:Y:S01]  /*17980*/  @!P1 MOV R7, R2 ;  /* 0x0000000200079202 */ /* 0x000fe20000000f00 */
[----:B------:R-:W-:Y:S02]  /*17990*/  IMAD.MOV.U32 R13, RZ, RZ, R5 ;  /* 0x000000ffff0d7224 */ /* 0x000fe400078e0005 */
[----:B------:R-:W-:Y:S02]  /*179a0*/  VIADD R2, R17, 0xa0 ;  /* 0x000000a011027836 */ /* 0x000fe40000000000 */
[----:B------:R-:W-:Y:S01]  /*179b0*/  @!PT LDS RZ, [RZ] ;  /* 0x00000000fffff984 */ /* 0x000fe20000000800 */
[----:B------:R-:W-:Y:S01]  /*179c0*/  @!PT LDS RZ, [RZ] ;  /* 0x00000000fffff984 */ /* 0x000fe20000000800 */
[----:B------:R-:W-:Y:S01]  /*179d0*/  @!PT LDS RZ, [RZ] ;  /* 0x00000000fffff984 */ /* 0x000fe20000000800 */
[----:B------:R0:W-:Y:S01]  /*179e0*/  @!P1 LDGSTS.E.BYPASS.LTC128B.128 [R20+0xc400], desc[UR42][R6.64], !P0 ;  /* 0x0c40000006149fae */ /* 0x0001e2000c101d6a */
[----:B------:R-:W-:Y:S02]  /*179f0*/  ISETP.GE.AND P1, PT, R0, R3, PT ;  /* 0x000000030000720c */ /* 0x000fe40003f26270 */
[----:B------:R-:W-:-:S11]  /*17a00*/  MOV R0, R14 ;  /* 0x0000000e00007202 */ /* 0x000fd60000000f00 */
[----:B0-----:R-:W-:Y:S05]  /*17a10*/  WARPSYNC.COLLECTIVE R15, `(.L_x_823) ;  /* 0x000000000f087348 */ /* 0x001fea0003c00000 */
[----:B------:R1:W2:Y:S02]  /*17a20*/  SHFL.IDX P6, R14, R13, R12, R11 ;  /* 0x0000000c0d0e7389 */ /* 0x0002a400000c000b */
[----:B012---:R-:W-:Y:S01]  /*17a30*/  ENDCOLLECTIVE ;  /* 0x000000000000791b */ /* 0x007fe20003800000 */
.L_x_823:
[----:B------:R-:W-:Y:S02]  /*17a40*/  IMAD.MOV.U32 R13, RZ, RZ, R4 ;  /* 0x000000ffff0d7224 */ /* 0x000fe400078e0004 */
[----:B------:R-:W-:Y:S02]  /*17a50*/  IMAD.MOV.U32 R12, RZ, RZ, 0x2 ;  /* 0x00000002ff0c7424 */ /* 0x000fe400078e00ff */
[----:B------:R-:W-:-:S07]  /*17a60*/  IMAD.MOV.U32 R6, RZ, RZ, R14 ;  /* 0x000000ffff067224 */ /* 0x000fce00078e000e */
[----:B------:R-:W-:Y:S05]  /*17a70*/  WARPSYNC.COLLECTIVE R15, `(.L_x_824) ;  /* 0x000000000f087348 */ /* 0x000fea0003c00000 */
[----:B------:R0:W1:Y:S02]  /*17a80*/  SHFL.IDX P6, R14, R13, R12, R11 ;  /* 0x0000000c0d0e7389 */ /* 0x00006400000c000b */
[----:B01----:R-:W-:Y:S01]  /*17a90*/  ENDCOLLECTIVE ;  /* 0x000000000000791b */ /* 0x003fe20003800000 */
.L_x_824:
[----:B------:R-:W-:-:S05]  /*17aa0*/  @!P1 LEA R6, P2, R21, R6, 0x1 ;  /* 0x0000000615069211 */ /* 0x000fca00078408ff */
[----:B------:R-:W-:-:S05]  /*17ab0*/  @!P1 IMAD.X R0, RZ, RZ, R0, P2 ;  /* 0x000000ffff009224 */ /* 0x000fca00010e0600 */
[----:B------:R-:W-:Y:S02]  /*17ac0*/  @!P1 MOV R7, R0 ;  /* 0x0000000000079202 */ /* 0x000fe40000000f00 */
[----:B------:R-:W-:-:S03]  /*17ad0*/  MOV R13, R5 ;  /* 0x00000005000d7202 */ /* 0x000fc60000000f00 */
[----:B------:R-:W-:Y:S01]  /*17ae0*/  @!PT LDS RZ, [RZ] ;  /* 0x00000000fffff984 */ /* 0x000fe20000000800 */
[----:B------:R-:W-:Y:S01]  /*17af0*/  @!PT LDS RZ, [RZ] ;  /* 0x00000000fffff984 */ /* 0x000fe20000000800 */
[----:B------:R-:W-:Y:S01]  /*17b00*/  @!PT LDS RZ, [RZ] ;  /* 0x00000000fffff984 */ /* 0x000fe20000000800 */
[----:B------:R0:W-:Y:S01]  /*17b10*/  @!P1 LDGSTS.E.BYPASS.LTC128B.128 [R20+0xcc00], desc[UR42][R6.64], !P0 ;  /* 0x0cc0000006149fae */ /* 0x0001e2000c101d6a */
[----:B------:R-:W-:Y:S01]  /*17b20*/  ISETP.GE.AND P1, PT, R2, R3, PT ;  /* 0x000000030200720c */ /* 0x000fe20003f26270 */
[----:B------:R-:W-:-:S12]  /*17b30*/  IMAD.MOV.U32 R0, RZ, RZ, R14 ;  /* 0x000000ffff007224 */ /* 0x000fd800078e000e */
[----:B0-----:R-:W-:Y:S05]  /*17b40*/  WARPSYNC.COLLECTIVE R15, `(.L_x_825) ;  /* 0x000000000f087348 */ /* 0x001fea0003c00000 */
[----:B------:R1:W2:Y:S02]  /*17b50*/  SHFL.IDX P6, R14, R13, R12, R11 ;  /* 0x0000000c0d0e7389 */ /* 0x0002a400000c000b */
[----:B012---:R-:W-:Y:S01]  /*17b60*/  ENDCOLLECTIVE ;  /* 0x000000000000791b */ /* 0x007fe20003800000 */
.L_x_825:
[----:B------:R-:W-:Y:S02]  /*17b70*/  IMAD.MOV.U32 R13, RZ, RZ, R4 ;  /* 0x000000ffff0d7224 */ /* 0x000fe400078e0004 */
[----:B------:R-:W-:Y:S02]  /*17b80*/  IMAD.MOV.U32 R12, RZ, RZ, 0x3 ;  /* 0x00000003ff0c7424 */ /* 0x000fe400078e00ff */
[----:B------:R-:W-:-:S07]  /*17b90*/  IMAD.MOV.U32 R6, RZ, RZ, R14 ;  /* 0x000000ffff067224 */ /* 0x000fce00078e000e */
[----:B------:R-:W-:Y:S05]  /*17ba0*/  WARPSYNC.COLLECTIVE R15, `(.L_x_826) ;  /* 0x000000000f087348 */ /* 0x000fea0003c00000 */
[----:B------:R0:W1:Y:S02]  /*17bb0*/  SHFL.IDX P6, R14, R13, R12, R11 ;  /* 0x0000000c0d0e7389 */ /* 0x00006400000c000b */
[----:B01----:R-:W-:Y:S01]  /*17bc0*/  ENDCOLLECTIVE ;  /* 0x000000000000791b */ /* 0x003fe20003800000 */
.L_x_826:
        /* <DEDUP_REMOVED lines=12> */
.L_x_827:
[----:B------:R-:W-:Y:S01]  /*17c90*/  IMAD.MOV.U32 R2, RZ, RZ, R14 ;  /* 0x000000ffff027224 */ /* 0x000fe200078e000e */
[----:B------:R-:W-:Y:S06]  /*17ca0*/  BRA `(.L_x_828) ;  /* 0xffffffa400c47947 */ /* 0x000fec000383ffff */
.L_x_669:
[----:B-1----:R1:W2:Y:S02]  /*17cb0*/  SYNCS.PHASECHK.TRANS64.TRYWAIT P0, [R22+URZ+0x16820], R0 ;  /* 0x01682000160075a7 */ /* 0x0022a4000800017f */
[----:B--2---:R-:W-:Y:S05]  /*17cc0*/  @!P0 NANOSLEEP.SYNCS 0x989680 ;  /* 0x009896800000895d */ /* 0x004fea0003900000 */
[----:B------:R-:W2:Y:S02]  /*17cd0*/  @!P0 SYNCS.PHASECHK.TRANS64 P0, [R22+URZ+0x16820], R0 ;  /* 0x01682000160085a7 */ /* 0x000ea4000800007f */
[----:B--2---:R-:W-:Y:S05]  /*17ce0*/  @!P0 BRA `(.L_x_669) ;  /* 0xfffffffc00f08947 */ /* 0x004fea000383ffff */
[----:B------:R-:W-:Y:S05]  /*17cf0*/  BRA `(.L_x_829) ;  /* 0xffffffa800207947 */ /* 0x000fea000383ffff */
.L_x_674:
[----:B0-----:R0:W1:Y:S02]  /*17d00*/  SYNCS.PHASECHK.TRANS64.TRYWAIT P0, [R5+URZ+0x16840], R2 ;  /* 0x01684002050075a7 */ /* 0x001064000800017f */
[----:B-1----:R-:W-:Y:S05]  /*17d10*/  @!P0 NANOSLEEP.SYNCS 0x989680 ;  /* 0x009896800000895d */ /* 0x002fea0003900000 */
[----:B------:R-:W1:Y:S02]  /*17d20*/  @!P0 SYNCS.PHASECHK.TRANS64 P0, [R5+URZ+0x16840], R2 ;  /* 0x01684002050085a7 */ /* 0x000e64000800007f */
[----:B-1----:R-:W-:Y:S05]  /*17d30*/  @!P0 BRA `(.L_x_674) ;  /* 0xfffffffc00f08947 */ /* 0x002fea000383ffff */
[----:B------:R-:W-:Y:S05]  /*17d40*/  BRA `(.L_x_830) ;  /* 0xffffffac00007947 */ /* 0x000fea000383ffff */
.L_x_675:
        /* <DEDUP_REMOVED lines=8> */
.L_x_832:
[----:B------:R-:W-:Y:S05]  /*17dd0*/  BSYNC B1 ;  /* 0x0000000000017941 */ /* 0x000fea0003800000 */
.L_x_831:
[----:B------:R-:W0:Y:S01]  /*17de0*/  S2R R7, SR_TID.X ;  /* 0x0000000000077919 */ /* 0x000e220000002100 */
[----:B------:R-:W-:Y:S01]  /*17df0*/  IMAD.MOV.U32 R13, RZ, RZ, R9 ;  /* 0x000000ffff0d7224 */ /* 0x000fe200078e0009 */
[----:B------:R-:W-:Y:S01]  /*17e00*/  MOV R12, RZ ;  /* 0x000000ff000c7202 */ /* 0x000fe20000000f00 */
[----:B------:R-:W-:Y:S02]  /*17e10*/  IMAD.MOV.U32 R11, RZ, RZ, 0x181f ;  /* 0x0000181fff0b7424 */ /* 0x000fe400078e00ff */
[----:B------:R-:W-:Y:S02]  /*17e20*/  IMAD.MOV.U32 R15, RZ, RZ, -0x1 ;  /* 0xffffffffff0f7424 */ /* 0x000fe400078e00ff */
[----:B------:R-:W-:Y:S02]  /*17e30*/  IMAD.MOV.U32 R3, RZ, RZ, R14 ;  /* 0x000000ffff037224 */ /* 0x000fe400078e000e */
[----:B------:R-:W-:-:S07]  /*17e40*/  IMAD R8, R8, 0x2, R22 ;  /* 0x0000000208087824 */ /* 0x000fce00078e0216 */
[----:B0-----:R-:W-:Y:S05]  /*17e50*/  WARPSYNC.COLLECTIVE R15, `(.L_x_833) ;  /* 0x000000000f087348 */ /* 0x001fea0003c00000 */
[----:B------:R1:W2:Y:S02]  /*17e60*/  SHFL.IDX P6, R14, R13, R12, R11 ;  /* 0x0000000c0d0e7389 */ /* 0x0002a400000c000b */
[----:B012---:R-:W-:Y:S01]  /*17e70*/  ENDCOLLECTIVE ;  /* 0x000000000000791b */ /* 0x007fe20003800000 */
.L_x_833:
[----:B------:R-:W-:Y:S01]  /*17e80*/  MOV R13, R10 ;  /* 0x0000000a000d7202 */ /* 0x000fe20000000f00 */
[----:B------:R-:W-:Y:S02]  /*17e90*/  IMAD.MOV.U32 R12, RZ, RZ, 0x1 ;  /* 0x00000001ff0c7424 */ /* 0x000fe400078e00ff */
[----:B------:R-:W-:Y:S01]  /*17ea0*/  IMAD.SHL.U32 R7, R7, 0x8, RZ ;  /* 0x0000000807077824 */ /* 0x000fe200078e00ff */
[----:B------:R-:W-:-:S07]  /*17eb0*/  MOV R2, R14 ;  /* 0x0000000e00027202 */ /* 0x000fce0000000f00 */
[----:B------:R-:W-:Y:S05]  /*17ec0*/  WARPSYNC.COLLECTIVE R15, `(.L_x_834) ;  /* 0x000000000f087348 */ /* 0x000fea0003c00000 */
[----:B------:R0:W1:Y:S02]  /*17ed0*/  SHFL.IDX P6, R14, R13, R12, R11 ;  /* 0x0000000c0d0e7389 */ /* 0x00006400000c000b */
[----:B01----:R-:W-:Y:S01]  /*17ee0*/  ENDCOLLECTIVE ;  /* 0x000000000000791b */ /* 0x003fe20003800000 */
.L_x_834:
[----:B------:R-:W-:-:S05]  /*17ef0*/  LOP3.LUT R7, R7, 0x38, RZ, 0xc0, !PT ;  /* 0x0000003807077812 */ /* 0x000fca00078ec0ff */
[----:B------:R-:W-:-:S05]  /*17f00*/  IMAD.SHL.U32 R7, R7, 0x2, RZ ;  /* 0x0000000207077824 */ /* 0x000fca00078e00ff */
[----:B------:R-:W-:Y:S01]  /*17f10*/  IADD3 R2, P0, R2, R7, RZ ;  /* 0x0000000702027210 */ /* 0x000fe20007f1e0ff */
[----:B------:R-:W-:-:S04]  /*17f20*/  IMAD.MOV.U32 R13, RZ, RZ, R9 ;  /* 0x000000ffff0d7224 */ /* 0x000fc800078e0009 */
[----:B------:R-:W-:-:S05]  /*17f30*/  IMAD.X R3, RZ, RZ, R3, P0 ;  /* 0x000000ffff037224 */ /* 0x000fca00000e0603 */
[----:B------:R-:W-:Y:S01]  /*17f40*/  @!PT LDS RZ, [RZ] ;  /* 0x00000000fffff984 */ /* 0x000fe20000000800 */
[----:B------:R-:W-:Y:S01]  /*17f50*/  @!PT LDS RZ, [RZ] ;  /* 0x00000000fffff984 */ /* 0x000fe20000000800 */
[----:B------:R-:W-:Y:S01]  /*17f60*/  @!PT LDS RZ, [RZ] ;  /* 0x00000000fffff984 */ /* 0x000fe20000000800 */
[----:B------:R0:W-:Y:S02]  /*17f70*/  LDGSTS.E.BYPASS.LTC128B.128 [R8+0xe400], desc[UR42][R2.64], !P2 ;  /* 0x0e40000002087fae */ /* 0x0001e4000d101d6a */
[----:B0-----:R-:W-:-:S07]  /*17f80*/  IMAD.MOV.U32 R3, RZ, RZ, R14 ;  /* 0x000000ffff037224 */ /* 0x001fce00078e000e */
[----:B------:R-:W-:Y:S05]  /*17f90*/  WARPSYNC.COLLECTIVE R15, `(.L_x_835) ;  /* 0x000000000f087348 */ /* 0x000fea0003c00000 */
[----:B------:R0:W1:Y:S02]  /*17fa0*/  SHFL.IDX P6, R14, R13, R12, R11 ;  /* 0x0000000c0d0e7389 */ /* 0x00006400000c000b */
[----:B01----:R-:W-:Y:S01]  /*17fb0*/  ENDCOLLECTIVE ;  /* 0x000000000000791b */ /* 0x003fe20003800000 */
.L_x_835:
[----:B------:R-:W-:Y:S02]  /*17fc0*/  IMAD.MOV.U32 R13, RZ, RZ, R10 ;  /* 0x000000ffff0d7224 */ /* 0x000fe400078e000a */
[----:B------:R-:W-:Y:S01]  /*17fd0*/  IMAD.MOV.U32 R12, RZ, RZ, 0x2 ;  /* 0x00000002ff0c7424 */ /* 0x000fe200078e00ff */
[----:B------:R-:W-:-:S07]  /*17fe0*/  MOV R2, R14 ;  /* 0x0000000e00027202 */ /* 0x000fce0000000f00 */
[----:B------:R-:W-:Y:S05]  /*17ff0*/  WARPSYNC.COLLECTIVE R15, `(.L_x_836) ;  /* 0x000000000f087348 */ /* 0x000fea0003c00000 */
[----:B------:R0:W1:Y:S02]  /*18000*/  SHFL.IDX P6, R14, R13, R12, R11 ;  /* 0x0000000c0d0e7389 */ /* 0x00006400000c000b */
[----:B01----:R-:W-:Y:S01]  /*18010*/  ENDCOLLECTIVE ;  /* 0x000000000000791b */ /* 0x003fe20003800000 */
.L_x_836:
[----:B------:R-:W-:-:S05]  /*18020*/  IADD3 R2, P0, R2, R7, RZ ;  /* 0x0000000702027210 */ /* 0x000fca0007f1e0ff */
[----:B------:R-:W-:-:S05]  /*18030*/  IMAD.X R3, RZ, RZ, R3, P0 ;  /* 0x000000ffff037224 */ /* 0x000fca00000e0603 */
[----:B------:R-:W-:Y:S01]  /*18040*/  @!PT LDS RZ, [RZ] ;  /* 0x00000000fffff984 */ /* 0x000fe20000000800 */
[----:B------:R-:W-:Y:S01]  /*18050*/  @!PT LDS RZ, [RZ] ;  /* 0x00000000fffff984 */ /* 0x000fe20000000800 */
[----:B------:R-:W-:Y:S01]  /*18060*/  @!PT LDS RZ, [RZ] ;  /* 0x00000000fffff984 */ /* 0x000fe20000000800 */
[----:B------:R0:W-:Y:S01]  /*18070*/  LDGSTS.E.BYPASS.LTC128B.128 [R8+0xec00], desc[UR42][R2.64], !P2 ;  /* 0x0ec0000002087fae */ /* 0x0001e2000d101d6a */
[----:B------:R-:W-:Y:S01]  /*18080*/  IMAD.MOV.U32 R13, RZ, RZ, R9 ;  /* 0x000000ffff0d7224 */ /* 0x000fe200078e0009 */
[----:B0-----:R-:W-:-:S07]  /*18090*/  MOV R3, R14 ;  /* 0x0000000e00037202 */ /* 0x001fce0000000f00 */
[----:B------:R-:W-:Y:S05]  /*180a0*/  WARPSYNC.COLLECTIVE R15, `(.L_x_837) ;  /* 0x000000000f087348 */ /* 0x000fea0003c00000 */
[----:B------:R0:W1:Y:S02]  /*180b0*/  SHFL.IDX P6, R14, R13, R12, R11 ;  /* 0x0000000c0d0e7389 */ /* 0x00006400000c000b */
[----:B01----:R-:W-:Y:S01]  /*180c0*/  ENDCOLLECTIVE ;  /* 0x000000000000791b */ /* 0x003fe20003800000 */
.L_x_837:
[----:B------:R-:W-:Y:S01]  /*180d0*/  MOV R13, R10 ;  /* 0x0000000a000d7202 */ /* 0x000fe20000000f00 */
[----:B------:R-:W-:Y:S02]  /*180e0*/  IMAD.MOV.U32 R12, RZ, RZ, 0x3 ;  /* 0x00000003ff0c7424 */ /* 0x000fe400078e00ff */
[----:B------:R-:W-:-:S07]  /*180f0*/  IMAD.MOV.U32 R2, RZ, RZ, R14 ;  /* 0x000000ffff027224 */ /* 0x000fce00078e000e */
[----:B------:R-:W-:Y:S05]  /*18100*/  WARPSYNC.COLLECTIVE R15, `(.L_x_838) ;  /* 0x000000000f087348 */ /* 0x000fea0003c00000 */
[----:B------:R0:W1:Y:S02]  /*18110*/  SHFL.IDX P6, R14, R13, R12, R11 ;  /* 0x0000000c0d0e7389 */ /* 0x00006400000c000b */
[----:B01----:R-:W-:Y:S01]  /*18120*/  ENDCOLLECTIVE ;  /* 0x000000000000791b */ /* 0x003fe20003800000 */
.L_x_838:
        /* <DEDUP_REMOVED lines=11> */
.L_x_839:
[----:B------:R-:W-:Y:S02]  /*181e0*/  IMAD.MOV.U32 R13, RZ, RZ, R10 ;  /* 0x000000ffff0d7224 */ /* 0x000fe400078e000a */
[----:B------:R-:W-:Y:S01]  /*181f0*/  IMAD.MOV.U32 R12, RZ, RZ, 0x4 ;  /* 0x00000004ff0c7424 */ /* 0x000fe200078e00ff */
[----:B------:R-:W-:-:S07]  /*18200*/  MOV R2, R14 ;  /* 0x0000000e00027202 */ /* 0x000fce0000000f00 */
[----:B------:R-:W-:Y:S05]  /*18210*/  WARPSYNC.COLLECTIVE R15, `(.L_x_840) ;  /* 0x000000000f087348 */ /* 0x000fea0003c00000 */
[----:B------:R0:W1:Y:S02]  /*18220*/  SHFL.IDX P6, R14, R13, R12, R11 ;  /* 0x0000000c0d0e7389 */ /* 0x00006400000c000b */
[----:B01----:R-:W-:Y:S01]  /*18230*/  ENDCOLLECTIVE ;  /* 0x000000000000791b */ /* 0x003fe20003800000 */
.L_x_840:
        /* <DEDUP_REMOVED lines=11> */
.L_x_841:
[----:B------:R-:W-:Y:S01]  /*182f0*/  MOV R13, R10 ;  /* 0x0000000a000d7202 */ /* 0x000fe20000000f00 */
[----:B------:R-:W-:Y:S02]  /*18300*/  IMAD.MOV.U32 R12, RZ, RZ, 0x5 ;  /* 0x00000005ff0c7424 */ /* 0x000fe400078e00ff */
[----:B------:R-:W-:-:S07]  /*18310*/  IMAD.MOV.U32 R2, RZ, RZ, R14 ;  /* 0x000000ffff027224 */ /* 0x000fce00078e000e */
[----:B------:R-:W-:Y:S05]  /*18320*/  WARPSYNC.COLLECTIVE R15, `(.L_x_842) ;  /* 0x000000000f087348 */ /* 0x000fea0003c00000 */
[----:B------:R0:W1:Y:S02]  /*18330*/  SHFL.IDX P6, R14, R13, R12, R11 ;  /* 0x0000000c0d0e7389 */ /* 0x00006400000c000b */
[----:B01----:R-:W-:Y:S01]  /*18340*/  ENDCOLLECTIVE ;  /* 0x000000000000791b */ /* 0x003fe20003800000 */
.L_x_842:
        /* <DEDUP_REMOVED lines=11> */
.L_x_843:
[----:B------:R-:W-:Y:S02]  /*18400*/  IMAD.MOV.U32 R13, RZ, RZ, R10 ;  /* 0x000000ffff0d7224 */ /* 0x000fe400078e000a */
[----:B------:R-:W-:Y:S01]  /*18410*/  IMAD.MOV.U32 R12, RZ, RZ, 0x6 ;  /* 0x00000006ff0c7424 */ /* 0x000fe200078e00ff */
[----:B------:R-:W-:-:S07]  /*18420*/  MOV R2, R14 ;  /* 0x0000000e00027202 */ /* 0x000fce0000000f00 */
[----:B------:R-:W-:Y:S05]  /*18430*/  WARPSYNC.COLLECTIVE R15, `(.L_x_844) ;  /* 0x000000000f087348 */ /* 0x000fea0003c00000 */
[----:B------:R0:W1:Y:S02]  /*18440*/  SHFL.IDX P6, R14, R13, R12, R11 ;  /* 0x0000000c0d0e7389 */ /* 0x00006400000c000b */
[----:B01----:R-:W-:Y:S01]  /*18450*/  ENDCOLLECTIVE ;  /* 0x000000000000791b */ /* 0x003fe20003800000 */
.L_x_844:
        /* <DEDUP_REMOVED lines=11> */
.L_x_845:
[----:B------:R-:W-:Y:S01]  /*18510*/  MOV R13, R10 ;  /* 0x0000000a000d7202 */ /* 0x000fe20000000f00 */
[----:B------:R-:W-:Y:S02]  /*18520*/  IMAD.MOV.U32 R12, RZ, RZ, 0x7 ;  /* 0x00000007ff0c7424 */ /* 0x000fe400078e00ff */
[----:B------:R-:W-:-:S07]  /*18530*/  IMAD.MOV.U32 R2, RZ, RZ, R14 ;  /* 0x000000ffff027224 */ /* 0x000fce00078e000e */
[----:B------:R-:W-:Y:S05]  /*18540*/  WARPSYNC.COLLECTIVE R15, `(.L_x_846) ;  /* 0x000000000f087348 */ /* 0x000fea0003c00000 */
[----:B------:R0:W1:Y:S02]  /*18550*/  SHFL.IDX P6, R14, R13, R12, R11 ;  /* 0x0000000c0d0e7389 */ /* 0x00006400000c000b */
[----:B01----:R-:W-:Y:S01]  /*18560*/  ENDCOLLECTIVE ;  /* 0x000000000000791b */ /* 0x003fe20003800000 */
.L_x_846:
        /* <DEDUP_REMOVED lines=11> */
.L_x_847:
[----:B------:R-:W-:Y:S01]  /*18620*/  MOV R2, R14 ;  /* 0x0000000e00027202 */ /* 0x000fe20000000f00 */
[----:B------:R-:W-:Y:S06]  /*18630*/  BRA `(.L_x_848) ;  /* 0xffffffa400f87947 */ /* 0x000fec000383ffff */
.L_x_680:
[----:B-1----:R1:W2:Y:S02]  /*18640*/  SYNCS.PHASECHK.TRANS64.TRYWAIT P0, [R5+URZ+0x16860], R2 ;  /* 0x01686002050075a7 */ /* 0x0022a4000800017f */
[----:B--2---:R-:W-:Y:S05]  /*18650*/  @!P0 NANOSLEEP.SYNCS 0x989680 ;  /* 0x009896800000895d */ /* 0x004fea0003900000 */
[----:B------:R-:W2:Y:S02]  /*18660*/  @!P0 SYNCS.PHASECHK.TRANS64 P0, [R5+URZ+0x16860], R2 ;  /* 0x01686002050085a7 */ /* 0x000ea4000800007f */
[----:B--2---:R-:W-:Y:S05]  /*18670*/  @!P0 BRA `(.L_x_680) ;  /* 0xfffffffc00f08947 */ /* 0x004fea000383ffff */
[----:B------:R-:W-:Y:S05]  /*18680*/  BRA `(.L_x_849) ;  /* 0xffffffa800507947 */ /* 0x000fea000383ffff */
.L_x_681:
[----:B------:R-:W-:Y:S01]  /*18690*/  BSSY B1, `(.L_x_850) ;  /* 0x0000008000017945 */ /* 0x000fe20003800000 */
[----:B------:R-:W-:Y:S01]  /*186a0*/  IMAD.MOV.U32 R13, RZ, RZ, R24 ;  /* 0x000000ffff0d7224 */ /* 0x000fe200078e0018 */
[----:B------:R-:W-:Y:S01]  /*186b0*/  MOV R15, 0xffffffff ;  /* 0xffffffff000f7802 */ /* 0x000fe20000000f00 */
[----:B------:R-:W-:Y:S02]  /*186c0*/  IMAD.MOV.U32 R12, RZ, RZ, RZ ;  /* 0x000000ffff0c7224 */ /* 0x000fe400078e00ff */
[----:B------:R-:W-:-:S07]  /*186d0*/  IMAD.MOV.U32 R11, RZ, RZ, 0x181f ;  /* 0x0000181fff0b7424 */ /* 0x000fce00078e00ff */
[----:B-1----:R-:W-:Y:S05]  /*186e0*/  WARPSYNC.COLLECTIVE R15, `(.L_x_851) ;  /* 0x000000000f087348 */ /* 0x002fea0003c00000 */
[----:B------:R0:W2:Y:S02]  /*186f0*/  SHFL.IDX P6, R14, R13, R12, R11 ;  /* 0x0000000c0d0e7389 */ /* 0x0000a400000c000b */
[----:B012---:R-:W-:Y:S01]  /*18700*/  ENDCOLLECTIVE ;  /* 0x000000000000791b */ /* 0x007fe20003800000 */
.L_x_851:
[----:B------:R-:W-:Y:S05]  /*18710*/  BSYNC B1 ;  /* 0x0000000000017941 */ /* 0x000fea0003800000 */
.L_x_850:
[----:B------:R-:W-:Y:S01]  /*18720*/  IMAD.MOV.U32 R13, RZ, RZ, R23 ;  /* 0x000000ffff0d7224 */ /* 0x000fe200078e0017 */
[----:B------:R-:W-:Y:S01]  /*18730*/  MOV R11, 0x181f ;  /* 0x0000181f000b7802 */ /* 0x000fe20000000f00 */
[----:B------:R-:W-:Y:S01]  /*18740*/  IMAD.MOV.U32 R12, RZ, RZ, RZ ;  /* 0x000000ffff0c7224 */ /* 0x000fe200078e00ff */
[----:B------:R-:W-:Y:S01]  /*18750*/  ISETP.LT.OR P2, PT, R8, 0x1, P1 ;  /* 0x000000010800780c */ /* 0x000fe20000f41670 */
[----:B------:R-:W-:Y:S01]  /*18760*/  IMAD.MOV.U32 R15, RZ, RZ, -0x1 ;  /* 0xffffffffff0f7424 */ /* 0x000fe200078e00ff */
[----:B------:R-:W-:Y:S01]  /*18770*/  LEA R6, R6, R22, 0x1 ;  /* 0x0000001606067211 */ /* 0x000fe200078e08ff */
[----:B------:R-:W-:-:S10]  /*18780*/  IMAD.MOV.U32 R3, RZ, RZ, R14 ;  /* 0x000000ffff037224 */ /* 0x000fd400078e000e */
[----:B------:R-:W-:Y:S05]  /*18790*/  WARPSYNC.COLLECTIVE R15, `(.L_x_852) ;  /* 0x000000000f087348 */ /* 0x000fea0003c00000 */
[----:B------:R0:W1:Y:S02]  /*187a0*/  SHFL.IDX P6, R14, R13, R12, R11 ;  /* 0x0000000c0d0e7389 */ /* 0x00006400000c000b */
[----:B01----:R-:W-:Y:S01]  /*187b0*/  ENDCOLLECTIVE ;  /* 0x000000000000791b */ /* 0x003fe20003800000 */
.L_x_852:
[----:B------:R-:W-:Y:S02]  /*187c0*/  IMAD.MOV.U32 R13, RZ, RZ, R24 ;  /* 0x000000ffff0d7224 */ /* 0x000fe400078e0018 */
[----:B------:R-:W-:Y:S02]  /*187d0*/  IMAD.MOV.U32 R12, RZ, RZ, 0x1 ;  /* 0x00000001ff0c7424 */ /* 0x000fe400078e00ff */
[----:B------:R-:W-:-:S07]  /*187e0*/  IMAD.MOV.U32 R2, RZ, RZ, R14 ;  /* 0x000000ffff027224 */ /* 0x000fce00078e000e */
[----:B------:R-:W-:Y:S05]  /*187f0*/  WARPSYNC.COLLECTIVE R15, `(.L_x_853) ;  /* 0x000000000f087348 */ /* 0x000fea0003c00000 */
[----:B------:R0:W1:Y:S02]  /*18800*/  SHFL.IDX P6, R14, R13, R12, R11 ;  /* 0x0000000c0d0e7389 */ /* 0x00006400000c000b */
[----:B01----:R-:W-:Y:S01]  /*18810*/  ENDCOLLECTIVE ;  /* 0x000000000000791b */ /* 0x003fe20003800000 */
.L_x_853:
        /* <DEDUP_REMOVED lines=12> */
.L_x_854:
[----:B------:R-:W-:Y:S01]  /*188e0*/  IMAD.MOV.U32 R13, RZ, RZ, R24 ;  /* 0x000000ffff0d7224 */ /* 0x000fe200078e0018 */
[----:B------:R-:W-:Y:S01]  /*188f0*/  MOV R12, 0x2 ;  /* 0x00000002000c7802 */ /* 0x000fe20000000f00 */
[----:B------:R-:W-:-:S07]  /*18900*/  IMAD.MOV.U32 R2, RZ, RZ, R14 ;  /* 0x000000ffff027224 */ /* 0x000fce00078e000e */
[----:B------:R-:W-:Y:S05]  /*18910*/  WARPSYNC.COLLECTIVE R15, `(.L_x_855) ;  /* 0x000000000f087348 */ /* 0x000fea0003c00000 */
[----:B------:R0:W1:Y:S02]  /*18920*/  SHFL.IDX P6, R14, R13, R12, R11 ;  /* 0x0000000c0d0e7389 */ /* 0x00006400000c000b */
[----:B01----:R-:W-:Y:S01]  /*18930*/  ENDCOLLECTIVE ;  /* 0x000000000000791b */ /* 0x003fe20003800000 */
.L_x_855:
        /* <DEDUP_REMOVED lines=12> */
.L_x_856:
[----:B------:R-:W-:Y:S02]  /*18a00*/  IMAD.MOV.U32 R13, RZ, RZ, R24 ;  /* 0x000000ffff0d7224 */ /* 0x000fe400078e0018 */
[----:B------:R-:W-:Y:S02]  /*18a10*/  IMAD.MOV.U32 R12, RZ, RZ, 0x3 ;  /* 0x00000003ff0c7424 */ /* 0x000fe400078e00ff */
[----:B------:R-:W-:-:S07]  /*18a20*/  IMAD.MOV.U32 R2, RZ, RZ, R14 ;  /* 0x000000ffff027224 */ /* 0x000fce00078e000e */
[----:B------:R-:W-:Y:S05]  /*18a30*/  WARPSYNC.COLLECTIVE R15, `(.L_x_857) ;  /* 0x000000000f087348 */ /* 0x000fea0003c00000 */
[----:B------:R0:W1:Y:S02]  /*18a40*/  SHFL.IDX P6, R14, R13, R12, R11 ;  /* 0x0000000c0d0e7389 */ /* 0x00006400000c000b */
[----:B01----:R-:W-:Y:S01]  /*18a50*/  ENDCOLLECTIVE ;  /* 0x000000000000791b */ /* 0x003fe20003800000 */
.L_x_857:
[----:B------:R-:W-:-:S04]  /*18a60*/  IADD3 R2, P0, R2, R7, RZ ;  /* 0x0000000702027210 */ /* 0x000fc80007f1e0ff */
[----:B------:R-:W-:-:S05]  /*18a70*/  IADD3.X R3, RZ, R3, RZ, P0, !PT ;  /* 0x00000003ff037210 */ /* 0x000fca00007fe4ff */
[----:B------:R-:W-:Y:S01]  /*18a80*/  @!PT LDS RZ, [RZ] ;  /* 0x00000000fffff984 */ /* 0x000fe20000000800 */
[----:B------:R-:W-:Y:S01]  /*18a90*/  @!PT LDS RZ, [RZ] ;  /* 0x00000000fffff984 */ /* 0x000fe20000000800 */
[----:B------:R-:W-:Y:S01]  /*18aa0*/  @!PT LDS RZ, [RZ] ;  /* 0x00000000fffff984 */ /* 0x000fe20000000800 */
[----:B------:R0:W-:Y:S01]  /*18ab0*/  LDGSTS.E.BYPASS.LTC128B.128 [R6+0x1400], desc[UR42][R2.64], !P2 ;  /* 0x0140000002067fae */ /* 0x0001e2000d101d6a */
[----:B------:R-:W-:Y:S02]  /*18ac0*/  ISETP.LT.OR P2, PT, R8, 0x31, P1 ;  /* 0x000000310800780c */ /* 0x000fe40000f41670 */
[----:B------:R-:W-:Y:S01]  /*18ad0*/  MOV R13, R23 ;  /* 0x00000017000d7202 */ /* 0x000fe20000000f00 */
[----:B0-----:R-:W-:-:S10]  /*18ae0*/  IMAD.MOV.U32 R3, RZ, RZ, R14 ;  /* 0x000000ffff037224 */ /* 0x001fd400078e000e */
[----:B------:R-:W-:Y:S05]  /*18af0*/  WARPSYNC.COLLECTIVE R15, `(.L_x_858) ;  /* 0x000000000f087348 */ /* 0x000fea0003c00000 */
[----:B------:R0:W1:Y:S02]  /*18b00*/  SHFL.IDX P6, R14, R13, R12, R11 ;  /* 0x0000000c0d0e7389 */ /* 0x00006400000c000b */
[----:B01----:R-:W-:Y:S01]  /*18b10*/  ENDCOLLECTIVE ;  /* 0x000000000000791b */ /* 0x003fe20003800000 */
.L_x_858:
[----:B------:R-:W-:Y:S01]  /*18b20*/  IMAD.MOV.U32 R13, RZ, RZ, R24 ;  /* 0x000000ffff0d7224 */ /* 0x000fe200078e0018 */
[----:B------:R-:W-:Y:S01]  /*18b30*/  MOV R12, 0x4 ;  /* 0x00000004000c7802 */ /* 0x000fe20000000f00 */
[----:B------:R-:W-:-:S07]  /*18b40*/  IMAD.MOV.U32 R2, RZ, RZ, R14 ;  /* 0x000000ffff027224 */ /* 0x000fce00078e000e */
[----:B------:R-:W-:Y:S05]  /*18b50*/  WARPSYNC.COLLECTIVE R15, `(.L_x_859) ;  /* 0x000000000f087348 */ /* 0x000fea0003c00000 */
[----:B------:R0:W1:Y:S02]  /*18b60*/  SHFL.IDX P6, R14, R13, R12, R11 ;  /* 0x0000000c0d0e7389 */ /* 0x00006400000c000b */
[----:B01----:R-:W-:Y:S01]  /*18b70*/  ENDCOLLECTIVE ;  /* 0x000000000000791b */ /* 0x003fe20003800000 */
.L_x_859:
        /* <DEDUP_REMOVED lines=12> */
.L_x_860:
[----:B------:R-:W-:Y:S02]  /*18c40*/  IMAD.MOV.U32 R13, RZ, RZ, R24 ;  /* 0x000000ffff0d7224 */ /* 0x000fe400078e0018 */
[----:B------:R-:W-:Y:S02]  /*18c50*/  IMAD.MOV.U32 R12, RZ, RZ, 0x5 ;  /* 0x00000005ff0c7424 */ /* 0x000fe400078e00ff */
[----:B------:R-:W-:-:S07]  /*18c60*/  IMAD.MOV.U32 R2, RZ, RZ, R14 ;  /* 0x000000ffff027224 */ /* 0x000fce00078e000e */
[----:B------:R-:W-:Y:S05]  /*18c70*/  WARPSYNC.COLLECTIVE R15, `(.L_x_861) ;  /* 0x000000000f087348 */ /* 0x000fea0003c00000 */
[----:B------:R0:W1:Y:S02]  /*18c80*/  SHFL.IDX P6, R14, R13, R12, R11 ;  /* 0x0000000c0d0e7389 */ /* 0x00006400000c000b */
[----:B01----:R-:W-:Y:S01]  /*18c90*/  ENDCOLLECTIVE ;  /* 0x000000000000791b */ /* 0x003fe20003800000 */
.L_x_861:
        /* <DEDUP_REMOVED lines=12> */
.L_x_862:
[----:B------:R-:W-:Y:S01]  /*18d60*/  IMAD.MOV.U32 R13, RZ, RZ, R24 ;  /* 0x000000ffff0d7224 */ /* 0x000fe200078e0018 */
[----:B------:R-:W-:Y:S01]  /*18d70*/  MOV R12, 0x6 ;  /* 0x00000006000c7802 */ /* 0x000fe20000000f00 */
[----:B------:R-:W-:-:S07]  /*18d80*/  IMAD.MOV.U32 R2, RZ, RZ, R14 ;  /* 0x000000ffff027224 */ /* 0x000fce00078e000e */
[----:B------:R-:W-:Y:S05]  /*18d90*/  WARPSYNC.COLLECTIVE R15, `(.L_x_863) ;  /* 0x000000000f087348 */ /* 0x000fea0003c00000 */
[----:B------:R0:W1:Y:S02]  /*18da0*/  SHFL.IDX P6, R14, R13, R12, R11 ;  /* 0x0000000c0d0e7389 */ /* 0x00006400000c000b */
[----:B01----:R-:W-:Y:S01]  /*18db0*/  ENDCOLLECTIVE ;  /* 0x000000000000791b */ /* 0x003fe20003800000 */
.L_x_863:
        /* <DEDUP_REMOVED lines=12> */
.L_x_864:
[----:B------:R-:W-:Y:S02]  /*18e80*/  IMAD.MOV.U32 R13, RZ, RZ, R24 ;  /* 0x000000ffff0d7224 */ /* 0x000fe400078e0018 */
[----:B------:R-:W-:Y:S02]  /*18e90*/  IMAD.MOV.U32 R12, RZ, RZ, 0x7 ;  /* 0x00000007ff0c7424 */ /* 0x000fe400078e00ff */
[----:B------:R-:W-:-:S07]  /*18ea0*/  IMAD.MOV.U32 R2, RZ, RZ, R14 ;  /* 0x000000ffff027224 */ /* 0x000fce00078e000e */
[----:B------:R-:W-:Y:S05]  /*18eb0*/  WARPSYNC.COLLECTIVE R15, `(.L_x_865) ;  /* 0x000000000f087348 */ /* 0x000fea0003c00000 */
[----:B------:R0:W1:Y:S02]  /*18ec0*/  SHFL.IDX P6, R14, R13, R12, R11 ;  /* 0x0000000c0d0e7389 */ /* 0x00006400000c000b */
[----:B01----:R-:W-:Y:S01]  /*18ed0*/  ENDCOLLECTIVE ;  /* 0x000000000000791b */ /* 0x003fe20003800000 */
.L_x_865:
[----:B------:R-:W-:-:S04]  /*18ee0*/  IADD3 R2, P0, R2, R7, RZ ;  /* 0x0000000702027210 */ /* 0x000fc80007f1e0ff */
[----:B------:R-:W-:-:S05]  /*18ef0*/  IADD3.X R3, RZ, R3, RZ, P0, !PT ;  /* 0x00000003ff037210 */ /* 0x000fca00007fe4ff */
        /* <DEDUP_REMOVED lines=9> */
.L_x_866:
[----:B------:R-:W-:Y:S01]  /*18f90*/  IMAD.MOV.U32 R2, RZ, RZ, R14 ;  /* 0x000000ffff027224 */ /* 0x000fe200078e000e */
[----:B------:R-:W-:Y:S06]  /*18fa0*/  BRA `(.L_x_867) ;  /* 0xffffffa400007947 */ /* 0x000fec000383ffff */
.L_x_689:
[----:B0-----:R0:W1:Y:S02]  /*18fb0*/  SYNCS.PHASECHK.TRANS64.TRYWAIT P0, [R0+URZ+0x16860], R3 ;  /* 0x01686003000075a7 */ /* 0x001064000800017f */
[----:B-1----:R-:W-:Y:S05]  /*18fc0*/  @!P0 NANOSLEEP.SYNCS 0x989680 ;  /* 0x009896800000895d */ /* 0x002fea0003900000 */
[----:B------:R-:W1:Y:S02]  /*18fd0*/  @!P0 SYNCS.PHASECHK.TRANS64 P0, [R0+URZ+0x16860], R3 ;  /* 0x01686003000085a7 */ /* 0x000e64000800007f */
[----:B-1----:R-:W-:Y:S05]  /*18fe0*/  @!P0 BRA `(.L_x_689) ;  /* 0xfffffffc00f08947 */ /* 0x002fea000383ffff */
[----:B------:R-:W-:Y:S05]  /*18ff0*/  BRA `(.L_x_868) ;  /* 0xffffffa800207947 */ /* 0x000fea000383ffff */
.L_x_690:
[----:B------:R-:W-:Y:S01]  /*19000*/  BSSY B0, `(.L_x_869) ;  /* 0x0000008000007945 */ /* 0x000fe20003800000 */
[----:B------:R-:W-:Y:S01]  /*19010*/  IMAD.MOV.U32 R13, RZ, RZ, R24 ;  /* 0x000000ffff0d7224 */ /* 0x000fe200078e0018 */
[----:B------:R-:W-:Y:S01]  /*19020*/  MOV R11, 0x181f ;  /* 0x0000181f000b7802 */ /* 0x000fe20000000f00 */
[----:B------:R-:W-:Y:S02]  /*19030*/  IMAD.MOV.U32 R12, RZ, RZ, RZ ;  /* 0x000000ffff0c7224 */ /* 0x000fe400078e00ff */
[----:B------:R-:W-:-:S07]  /*19040*/  IMAD.MOV.U32 R15, RZ, RZ, -0x1 ;  /* 0xffffffffff0f7424 */ /* 0x000fce00078e00ff */
[----:B0-----:R-:W-:Y:S05]  /*19050*/  WARPSYNC.COLLECTIVE R15, `(.L_x_870) ;  /* 0x000000000f087348 */ /* 0x001fea0003c00000 */
[----:B------:R1:W2:Y:S02]  /*19060*/  SHFL.IDX P6, R14, R13, R12, R11 ;  /* 0x0000000c0d0e7389 */ /* 0x0002a400000c000b */
[----:B012---:R-:W-:Y:S01]  /*19070*/  ENDCOLLECTIVE ;  /* 0x000000000000791b */ /* 0x007fe20003800000 */
.L_x_870:
[----:B------:R-:W-:Y:S05]  /*19080*/  BSYNC B0 ;  /* 0x0000000000007941 */ /* 0x000fea0003800000 */
.L_x_869:
[----:B------:R-:W-:Y:S01]  /*19090*/  IMAD.MOV.U32 R13, RZ, RZ, R23 ;  /* 0x000000ffff0d7224 */ /* 0x000fe200078e0017 */
[----:B------:R-:W-:Y:S01]  /*190a0*/  MOV R12, RZ ;  /* 0x000000ff000c7202 */ /* 0x000fe20000000f00 */
[----:B------:R-:W-:Y:S01]  /*190b0*/  IMAD.MOV.U32 R11, RZ, RZ, 0x181f ;  /* 0x0000181fff0b7424 */ /* 0x000fe200078e00ff */
[----:B------:R-:W-:Y:S01]  /*190c0*/  ISETP.LT.OR P2, PT, R6, 0x1, P0 ;  /* 0x000000010600780c */ /* 0x000fe20000741670 */
[----:B------:R-:W-:Y:S02]  /*190d0*/  IMAD.MOV.U32 R15, RZ, RZ, -0x1 ;  /* 0xffffffffff0f7424 */ /* 0x000fe400078e00ff */
[----:B------:R-:W-:Y:S02]  /*190e0*/  IMAD.MOV.U32 R3, RZ, RZ, R14 ;  /* 0x000000ffff037224 */ /* 0x000fe400078e000e */
[----:B------:R-:W-:-:S08]  /*190f0*/  IMAD.SHL.U32 R5, R7, 0x2, RZ ;  /* 0x0000000207057824 */ /* 0x000fd000078e00ff */
[----:B------:R-:W-:Y:S05]  /*19100*/  WARPSYNC.COLLECTIVE R15, `(.L_x_871) ;  /* 0x000000000f087348 */ /* 0x000fea0003c00000 */
[----:B------:R0:W1:Y:S02]  /*19110*/  SHFL.IDX P6, R14, R13, R12, R11 ;  /* 0x0000000c0d0e7389 */ /* 0x00006400000c000b */
[----:B01----:R-:W-:Y:S01]  /*19120*/  ENDCOLLECTIVE ;  /* 0x000000000000791b */ /* 0x003fe20003800000 */
.L_x_871:
[----:B------:R-:W-:Y:S02]  /*19130*/  IMAD R4, R4, 0x2, R22 ;  /* 0x0000000204047824 */ /* 0x000fe400078e0216 */
[----:B------:R-:W-:Y:S02]  /*19140*/  IMAD.MOV.U32 R13, RZ, RZ, R24 ;  /* 0x000000ffff0d7224 */ /* 0x000fe400078e0018 */
[----:B------:R-:W-:Y:S01]  /*19150*/  IMAD.MOV.U32 R12, RZ, RZ, 0x1 ;  /* 0x00000001ff0c7424 */ /* 0x000fe200078e00ff */
[----:B------:R-:W-:-:S13]  /*19160*/  IADD3 R2, P1, R14, R5, RZ ;  /* 0x000000050e027210 */ /* 0x000fda0007f3e0ff */
[----:B------:R-:W-:Y:S05]  /*19170*/  WARPSYNC.COLLECTIVE R15, `(.L_x_872) ;  /* 0x000000000f087348 */ /* 0x000fea0003c00000 */
[----:B------:R0:W1:Y:S02]  /*19180*/  SHFL.IDX P6, R14, R13, R12, R11 ;  /* 0x0000000c0d0e7389 */ /* 0x00006400000c000b */
[----:B01----:R-:W-:Y:S01]  /*19190*/  ENDCOLLECTIVE ;  /* 0x000000000000791b */ /* 0x003fe20003800000 */
.L_x_872:
[----:B------:R-:W-:-:S05]  /*191a0*/  IADD3.X R3, RZ, R3, RZ, P1, !PT ;  /* 0x00000003ff037210 */ /* 0x000fca0000ffe4ff */
[----:B------:R-:W-:Y:S01]  /*191b0*/  @!PT LDS RZ, [RZ] ;  /* 0x00000000fffff984 */ /* 0x000fe20000000800 */
[----:B------:R-:W-:Y:S01]  /*191c0*/  @!PT LDS RZ, [RZ] ;  /* 0x00000000fffff984 */ /* 0x000fe20000000800 */
[----:B------:R-:W-:Y:S01]  /*191d0*/  @!PT LDS RZ, [RZ] ;  /* 0x00000000fffff984 */ /* 0x000fe20000000800 */
[----:B------:R0:W-:Y:S01]  /*191e0*/  LDGSTS.E.BYPASS.LTC128B.128 [R4+0x400], desc[UR42][R2.64], !P2 ;  /* 0x0040000002047fae */ /* 0x0001e2000d101d6a */
[----:B------:R-:W-:Y:S01]  /*191f0*/  ISETP.LT.OR P2, PT, R6, 0x11, P0 ;  /* 0x000000110600780c */ /* 0x000fe20000741670 */
[----:B------:R-:W-:Y:S01]  /*19200*/  IMAD.MOV.U32 R13, RZ, RZ, R23 ;  /* 0x000000ffff0d7224 */ /* 0x000fe200078e0017 */
[----:B0-----:R-:W-:-:S11]  /*19210*/  MOV R3, R14 ;  /* 0x0000000e00037202 */ /* 0x001fd60000000f00 */
[----:B------:R-:W-:Y:S05]  /*19220*/  WARPSYNC.COLLECTIVE R15, `(.L_x_873) ;  /* 0x000000000f087348 */ /* 0x000fea0003c00000 */
[----:B------:R0:W1:Y:S02]  /*19230*/  SHFL.IDX P6, R14, R13, R12, R11 ;  /* 0x0000000c0d0e7389 */ /* 0x00006400000c000b */
[----:B01----:R-:W-:Y:S01]  /*19240*/  ENDCOLLECTIVE ;  /* 0x000000000000791b */ /* 0x003fe20003800000 */
.L_x_873:
[----:B------:R-:W-:Y:S01]  /*19250*/  IMAD.MOV.U32 R13, RZ, RZ, R24 ;  /* 0x000000ffff0d7224 */ /* 0x000fe200078e0018 */
[----:B------:R-:W-:Y:S02]  /*19260*/  MOV R12, 0x2 ;  /* 0x00000002000c7802 */ /* 0x000fe40000000f00 */
[----:B------:R-:W-:-:S13]  /*19270*/  IADD3 R2, P1, R14, R5, RZ ;  /* 0x000000050e027210 */ /* 0x000fda0007f3e0ff */
[----:B------:R-:W-:Y:S05]  /*19280*/  WARPSYNC.COLLECTIVE R15, `(.L_x_874) ;  /* 0x000000000f087348 */ /* 0x000fea0003c00000 */
[----:B------:R0:W1:Y:S02]  /*19290*/  SHFL.IDX P6, R14, R13, R12, R11 ;  /* 0x0000000c0d0e7389 */ /* 0x00006400000c000b */
[----:B01----:R-:W-:Y:S01]  /*192a0*/  ENDCOLLECTIVE ;  /* 0x000000000000791b */ /* 0x003fe20003800000 */
.L_x_874:
[----:B------:R-:W-:-:S05]  /*192b0*/  IMAD.X R3, RZ, RZ, R3, P1 ;  /* 0x000000ffff037224 */ /* 0x000fca00008e0603 */
        /* <DEDUP_REMOVED lines=10> */
.L_x_875:
[----:B------:R-:W-:Y:S01]  /*19360*/  MOV R13, R24 ;  /* 0x00000018000d7202 */ /* 0x000fe20000000f00 */
[----:B------:R-:W-:Y:S01]  /*19370*/  IMAD.MOV.U32 R12, RZ, RZ, 0x3 ;  /* 0x00000003ff0c7424 */ /* 0x000fe200078e00ff */
[----:B------:R-:W-:-:S13]  /*19380*/  IADD3 R2, P1, R14, R5, RZ ;  /* 0x000000050e027210 */ /* 0x000fda0007f3e0ff */
[----:B------:R-:W-:Y:S05]  /*19390*/  WARPSYNC.COLLECTIVE R15, `(.L_x_876) ;  /* 0x000000000f087348 */ /* 0x000fea0003c00000 */
[----:B------:R0:W1:Y:S02]  /*193a0*/  SHFL.IDX P6, R14, R13, R12, R11 ;  /* 0x0000000c0d0e7389 */ /* 0x00006400000c000b */
[----:B01----:R-:W-:Y:S01]  /*193b0*/  ENDCOLLECTIVE ;  /* 0x000000000000791b */ /* 0x003fe20003800000 */
.L_x_876:
        /* <DEDUP_REMOVED lines=11> */
.L_x_877:
[----:B------:R-:W-:Y:S02]  /*19470*/  IMAD.MOV.U32 R13, RZ, RZ, R24 ;  /* 0x000000ffff0d7224 */ /* 0x000fe400078e0018 */
[----:B------:R-:W-:Y:S01]  /*19480*/  IMAD.MOV.U32 R12, RZ, RZ, 0x4 ;  /* 0x00000004ff0c7424 */ /* 0x000fe200078e00ff */
[----:B------:R-:W-:-:S13]  /*19490*/  IADD3 R2, P1, R14, R5, RZ ;  /* 0x000000050e027210 */ /* 0x000fda0007f3e0ff */
[----:B------:R-:W-:Y:S05]  /*194a0*/  WARPSYNC.COLLECTIVE R15, `(.L_x_878) ;  /* 0x000000000f087348 */ /* 0x000fea0003c00000 */
[----:B------:R0:W1:Y:S02]  /*194b0*/  SHFL.IDX P6, R14, R13, R12, R11 ;  /* 0x0000000c0d0e7389 */ /* 0x00006400000c000b */
[----:B01----:R-:W-:Y:S01]  /*194c0*/  ENDCOLLECTIVE ;  /* 0x000000000000791b */ /* 0x003fe20003800000 */
.L_x_878:
        /* <DEDUP_REMOVED lines=11> */
.L_x_879:
[----:B------:R-:W-:Y:S02]  /*19580*/  IMAD.MOV.U32 R13, RZ, RZ, R24 ;  /* 0x000000ffff0d7224 */ /* 0x000fe400078e0018 */
[----:B------:R-:W-:Y:S01]  /*19590*/  IMAD.MOV.U32 R12, RZ, RZ, 0x5 ;  /* 0x00000005ff0c7424 */ /* 0x000fe200078e00ff */
[----:B------:R-:W-:-:S13]  /*195a0*/  IADD3 R2, P1, R14, R5, RZ ;  /* 0x000000050e027210 */ /* 0x000fda0007f3e0ff */
[----:B------:R-:W-:Y:S05]  /*195b0*/  WARPSYNC.COLLECTIVE R15, `(.L_x_880) ;  /* 0x000000000f087348 */ /* 0x000fea0003c00000 */
[----:B------:R0:W1:Y:S02]  /*195c0*/  SHFL.IDX P6, R14, R13, R12, R11 ;  /* 0x0000000c0d0e7389 */ /* 0x00006400000c000b */
[----:B01----:R-:W-:Y:S01]  /*195d0*/  ENDCOLLECTIVE ;  /* 0x000000000000791b */ /* 0x003fe20003800000 */
.L_x_880:
[----:B------:R-:W-:-:S05]  /*195e0*/  IMAD.X R3, RZ, RZ, R3, P1 ;  /* 0x000000ffff037224 */ /* 0x000fca00008e0603 */
        /* <DEDUP_REMOVED lines=10> */
.L_x_881:
[----:B------:R-:W-:Y:S01]  /*19690*/  IMAD.MOV.U32 R13, RZ, RZ, R24 ;  /* 0x000000ffff0d7224 */ /* 0x000fe200078e0018 */
[----:B------:R-:W-:Y:S02]  /*196a0*/  MOV R12, 0x6 ;  /* 0x00000006000c7802 */ /* 0x000fe40000000f00 */
[----:B------:R-:W-:-:S13]  /*196b0*/  IADD3 R2, P1, R14, R5, RZ ;  /* 0x000000050e027210 */ /* 0x000fda0007f3e0ff */
[----:B------:R-:W-:Y:S05]  /*196c0*/  WARPSYNC.COLLECTIVE R15, `(.L_x_882) ;  /* 0x000000000f087348 */ /* 0x000fea0003c00000 */
[----:B------:R0:W1:Y:S02]  /*196d0*/  SHFL.IDX P6, R14, R13, R12, R11 ;  /* 0x0000000c0d0e7389 */ /* 0x00006400000c000b */
[----:B01----:R-:W-:Y:S01]  /*196e0*/  ENDCOLLECTIVE ;  /* 0x000000000000791b */ /* 0x003fe20003800000 */
.L_x_882:
        /* <DEDUP_REMOVED lines=11> */
.L_x_883:
[----:B------:R-:W-:Y:S01]  /*197a0*/  MOV R13, R24 ;  /* 0x00000018000d7202 */ /* 0x000fe20000000f00 */
[----:B------:R-:W-:Y:S01]  /*197b0*/  IMAD.MOV.U32 R12, RZ, RZ, 0x7 ;  /* 0x00000007ff0c7424 */ /* 0x000fe200078e00ff */
[----:B------:R-:W-:-:S13]  /*197c0*/  IADD3 R2, P1, R14, R5, RZ ;  /* 0x000000050e027210 */ /* 0x000fda0007f3e0ff */
[----:B------:R-:W-:Y:S05]  /*197d0*/  WARPSYNC.COLLECTIVE R15, `(.L_x_884) ;  /* 0x000000000f087348 */ /* 0x000fea0003c00000 */
[----:B------:R0:W1:Y:S02]  /*197e0*/  SHFL.IDX P6, R14, R13, R12, R11 ;  /* 0x0000000c0d0e7389 */ /* 0x00006400000c000b */
[----:B01----:R-:W-:Y:S01]  /*197f0*/  ENDCOLLECTIVE ;  /* 0x000000000000791b */ /* 0x003fe20003800000 */
.L_x_884:
        /* <DEDUP_REMOVED lines=10> */
.L_x_885:
[----:B------:R-:W-:Y:S05]  /*198a0*/  BRA `(.L_x_886) ;  /* 0xffffffa000f07947 */ /* 0x000fea000383ffff */
.L_x_695:
[----:B------:R-:W-:Y:S01]  /*198b0*/  BSSY B0, `(.L_x_887) ;  /* 0x0000008000007945 */ /* 0x000fe20003800000 */
[----:B------:R-:W-:Y:S01]  /*198c0*/  MOV R13, R16 ;  /* 0x00000010000d7202 */ /* 0x000fe20000000f00 */
[----:B------:R-:W-:Y:S02]  /*198d0*/  IMAD.MOV.U32 R12, RZ, RZ, RZ ;  /* 0x000000ffff0c7224 */ /* 0x000fe400078e00ff */
[----:B------:R-:W-:Y:S02]  /*198e0*/  IMAD.MOV.U32 R11, RZ, RZ, 0x1f ;  /* 0x0000001fff0b7424 */ /* 0x000fe400078e00ff */
[----:B------:R-:W-:-:S07]  /*198f0*/  IMAD.MOV.U32 R15, RZ, RZ, -0x1 ;  /* 0xffffffffff0f7424 */ /* 0x000fce00078e00ff */
[----:B------:R-:W-:Y:S05]  /*19900*/  WARPSYNC.COLLECTIVE R15, `(.L_x_888) ;  /* 0x000000000f087348 */ /* 0x000fea0003c00000 */
[----:B------:R0:W1:Y:S02]  /*19910*/  SHFL.IDX P6, R14, R13, R12, R11 ;  /* 0x0000000c0d0e7389 */ /* 0x00006400000c000b */
[----:B01----:R-:W-:Y:S01]  /*19920*/  ENDCOLLECTIVE ;  /* 0x000000000000791b */ /* 0x003fe20003800000 */
.L_x_888:
[----:B------:R-:W-:Y:S05]  /*19930*/  BSYNC B0 ;  /* 0x0000000000007941 */ /* 0x000fea0003800000 */
.L_x_887:
[----:B------:R-:W-:Y:S01]  /*19940*/  IMAD.MOV.U32 R13, RZ, RZ, R16 ;  /* 0x000000ffff0d7224 */ /* 0x000fe200078e0010 */
[----:B------:R-:W-:Y:S01]  /*19950*/  MOV R15, 0xffffffff ;  /* 0xffffffff000f7802 */ /* 0x000fe20000000f00 */
[----:B------:R-:W-:Y:S01]  /*19960*/  IMAD.MOV.U32 R12, RZ, RZ, 0x1 ;  /* 0x00000001ff0c7424 */ /* 0x000fe200078e00ff */
[----:B------:R-:W-:Y:S01]  /*19970*/  MOV R0, R14 ;  /* 0x0000000e00007202 */ /* 0x000fe20000000f00 */
[----:B------:R-:W-:Y:S02]  /*19980*/  IMAD.MOV.U32 R11, RZ, RZ, 0x1f ;  /* 0x0000001fff0b7424 */ /* 0x000fe400078e00ff */
[----:B------:R-:W-:-:S07]  /*19990*/  IMAD.IADD R5, R19, 0x1, R8 ;  /* 0x0000000113057824 */ /* 0x000fce00078e0208 */
[----:B------:R-:W-:Y:S05]  /*199a0*/  WARPSYNC.COLLECTIVE R15, `(.L_x_889) ;  /* 0x000000000f087348 */ /* 0x000fea0003c00000 */
[----:B------:R0:W1:Y:S02]  /*199b0*/  SHFL.IDX P6, R14, R13, R12, R11 ;  /* 0x0000000c0d0e7389 */ /* 0x00006400000c000b */
[----:B01----:R-:W-:Y:S01]  /*199c0*/  ENDCOLLECTIVE ;  /* 0x000000000000791b */ /* 0x003fe20003800000 */
.L_x_889:
[----:B------:R-:W-:Y:S02]  /*199d0*/  ULDC UR4, c[0x0][0xc3c] ;  /* 0x00030f0000047ab9 */ /* 0x000fe40000000800 */
[----:B------:R-:W-:-:S13]  /*199e0*/  ISETP.GE.OR P1, PT, R5, UR4, !P0 ;  /* 0x0000000405007c0c */ /* 0x000fda000c726670 */
[----:B------:R-:W0:Y:S01]  /*199f0*/  @!P1 LDC.64 R2, c[0x0][0xc80] ;  /* 0x00032000ff029b82 */ /* 0x000e220000000a00 */
[----:B------:R-:W-:Y:S02]  /*19a00*/  IMAD.MOV.U32 R11, RZ, RZ, RZ ;  /* 0x000000ffff0b7224 */ /* 0x000fe400078e00ff */
[----:B------:R-:W-:Y:S02]  /*19a10*/  IMAD.MOV.U32 R4, RZ, RZ, R14 ;  /* 0x000000ffff047224 */ /* 0x000fe400078e000e */
[----:B0-----:R-:W-:-:S06]  /*19a20*/  @!P1 IMAD.WIDE R2, R5, 0x4, R2 ;  /* 0x0000000405029825 */ /* 0x001fcc00078e0202 */
[----:B------:R0:W2:Y:S01]  /*19a30*/  @!P1 LDG.E R3, desc[UR42][R2.64] ;  /* 0x0000002a02039981 */ /* 0x0000a2000c1e1900 */
[C---:B------:R-:W-:Y:S02]  /*19a40*/  ISETP.GE.U32.AND P2, PT, R8.reuse, 0x2, PT ;  /* 0x000000020800780c */ /* 0x040fe40003f46070 */
[C---:B------:R-:W-:Y:S02]  /*19a50*/  ISETP.GE.U32.AND P3, PT, R8.reuse, 0x4, PT ;  /* 0x000000040800780c */ /* 0x040fe40003f66070 */
[C---:B------:R-:W-:Y:S02]  /*19a60*/  ISETP.GE.U32.AND P4, PT, R8.reuse, 0x8, PT ;  /* 0x000000080800780c */ /* 0x040fe40003f86070 */
[C---:B------:R-:W-:Y:S01]  /*19a70*/  ISETP.GE.U32.AND P5, PT, R8.reuse, 0x10, PT ;  /* 0x000000100800780c */ /* 0x040fe20003fa6070 */
[----:B0-----:R-:W-:Y:S01]  /*19a80*/  IMAD.MOV.U32 R2, RZ, RZ, RZ ;  /* 0x000000ffff027224 */ /* 0x001fe200078e00ff */
[----:B--2---:R-:W-:Y:S02]  /*19a90*/  @!P1 MOV R2, R3 ;  /* 0x0000000300029202 */ /* 0x004fe40000000f00 */
[----:B------:R-:W-:-:S03]  /*19aa0*/  ISETP.NE.AND P1, PT, R8, RZ, PT ;  /* 0x000000ff0800720c */ /* 0x000fc60003f25270 */
[----:B------:R-:W-:-:S10]  /*19ab0*/  IMAD.MOV.U32 R13, RZ, RZ, R2 ;  /* 0x000000ffff0d7224 */ /* 0x000fd400078e0002 */
[----:B------:R-:W-:Y:S05]  /*19ac0*/  WARPSYNC.COLLECTIVE R15, `(.L_x_890) ;  /* 0x000000000f087348 */ /* 0x000fea0003c00000 */
[----:B------:R0:W1:Y:S02]  /*19ad0*/  SHFL.UP P6, R14, R13, R12, R11 ;  /* 0x0400000c0d0e7389 */ /* 0x00006400000c000b */
[----:B01----:R-:W-:Y:S01]  /*19ae0*/  ENDCOLLECTIVE ;  /* 0x000000000000791b */ /* 0x003fe20003800000 */
.L_x_890:
[----:B------:R-:W-:Y:S01]  /*19af0*/  IMAD.MOV.U32 R12, RZ, RZ, 0x2 ;  /* 0x00000002ff0c7424 */ /* 0x000fe200078e00ff */
[----:B------:R-:W-:-:S05]  /*19b00*/  SEL R5, R14, RZ, P1 ;  /* 0x000000ff0e057207 */ /* 0x000fca0000800000 */
[----:B------:R-:W-:-:S05]  /*19b10*/  IMAD.IADD R5, R2, 0x1, R5 ;  /* 0x0000000102057824 */ /* 0x000fca00078e0205 */
[----:B------:R-:W-:-:S07]  /*19b20*/  MOV R13, R5 ;  /* 0x00000005000d7202 */ /* 0x000fce0000000f00 */
[----:B------:R-:W-:Y:S05]  /*19b30*/  WARPSYNC.COLLECTIVE R15, `(.L_x_891) ;  /* 0x000000000f087348 */ /* 0x000fea0003c00000 */
[----:B------:R0:W1:Y:S02]  /*19b40*/  SHFL.UP P6, R14, R13, R12, R11 ;  /* 0x0400000c0d0e7389 */ /* 0x00006400000c000b */
[----:B01----:R-:W-:Y:S01]  /*19b50*/  ENDCOLLECTIVE ;  /* 0x000000000000791b */ /* 0x003fe20003800000 */
.L_x_891:
[----:B------:R-:W-:Y:S02]  /*19b60*/  MOV R12, 0x4 ;  /* 0x00000004000c7802 */ /* 0x000fe40000000f00 */
[----:B------:R-:W-:-:S05]  /*19b70*/  SEL R6, R14, RZ, P2 ;  /* 0x000000ff0e067207 */ /* 0x000fca0001000000 */
[----:B------:R-:W-:-:S04]  /*19b80*/  IMAD.IADD R6, R5, 0x1, R6 ;  /* 0x0000000105067824 */ /* 0x000fc800078e0206 */
[----:B------:R-:W-:-:S07]  /*19b90*/  IMAD.MOV.U32 R13, RZ, RZ, R6 ;  /* 0x000000ffff0d7224 */ /* 0x000fce00078e0006 */
[----:B------:R-:W-:Y:S05]  /*19ba0*/  WARPSYNC.COLLECTIVE R15, `(.L_x_892) ;  /* 0x000000000f087348 */ /* 0x000fea0003c00000 */
[----:B------:R0:W1:Y:S02]  /*19bb0*/  SHFL.UP P6, R14, R13, R12, R11 ;  /* 0x0400000c0d0e7389 */ /* 0x00006400000c000b */
[----:B01----:R-:W-:Y:S01]  /*19bc0*/  ENDCOLLECTIVE ;  /* 0x000000000000791b */ /* 0x003fe20003800000 */
.L_x_892:
[----:B------:R-:W-:Y:S01]  /*19bd0*/  IMAD.MOV.U32 R12, RZ, RZ, 0x8 ;  /* 0x00000008ff0c7424 */ /* 0x000fe200078e00ff */
[----:B------:R-:W-:-:S05]  /*19be0*/  SEL R7, R14, RZ, P3 ;  /* 0x000000ff0e077207 */ /* 0x000fca0001800000 */
[----:B------:R-:W-:-:S04]  /*19bf0*/  IMAD.IADD R7, R6, 0x1, R7 ;  /* 0x0000000106077824 */ /* 0x000fc800078e0207 */
[----:B------:R-:W-:-:S07]  /*19c00*/  IMAD.MOV.U32 R13, RZ, RZ, R7 ;  /* 0x000000ffff0d7224 */ /* 0x000fce00078e0007 */
[----:B------:R-:W-:Y:S05]  /*19c10*/  WARPSYNC.COLLECTIVE R15, `(.L_x_893) ;  /* 0x000000000f087348 */ /* 0x000fea0003c00000 */
[----:B------:R0:W1:Y:S02]  /*19c20*/  SHFL.UP P6, R14, R13, R12, R11 ;  /* 0x0400000c0d0e7389 */ /* 0x00006400000c000b */
[----:B01----:R-:W-:Y:S01]  /*19c30*/  ENDCOLLECTIVE ;  /* 0x000000000000791b */ /* 0x003fe20003800000 */
.L_x_893:
[----:B------:R-:W-:Y:S01]  /*19c40*/  IMAD.MOV.U32 R12, RZ, RZ, 0x10 ;  /* 0x00000010ff0c7424 */ /* 0x000fe200078e00ff */
[----:B------:R-:W-:-:S04]  /*19c50*/  SEL R14, R14, RZ, P4 ;  /* 0x000000ff0e0e7207 */ /* 0x000fc80002000000 */
[----:B------:R-:W-:-:S05]  /*19c60*/  IADD3 R5, R7, R14, RZ ;  /* 0x0000000e07057210 */ /* 0x000fca0007ffe0ff */
[----:B------:R-:W-:-:S07]  /*19c70*/  IMAD.MOV.U32 R13, RZ, RZ, R5 ;  /* 0x000000ffff0d7224 */ /* 0x000fce00078e0005 */
[----:B------:R-:W-:Y:S05]  /*19c80*/  WARPSYNC.COLLECTIVE R15, `(.L_x_894) ;  /* 0x000000000f087348 */ /* 0x000fea0003c00000 */
[----:B------:R0:W1:Y:S02]  /*19c90*/  SHFL.UP P6, R14, R13, R12, R11 ;  /* 0x0400000c0d0e7389 */ /* 0x00006400000c000b */
[----:B01----:R-:W-:Y:S01]  /*19ca0*/  ENDCOLLECTIVE ;  /* 0x000000000000791b */ /* 0x003fe20003800000 */
.L_x_894:
[----:B------:R-:W-:Y:S02]  /*19cb0*/  IMAD.MOV.U32 R12, RZ, RZ, 0x1f ;  /* 0x0000001fff0c7424 */ /* 0x000fe400078e00ff */
[----:B------:R-:W-:Y:S01]  /*19cc0*/  IMAD.MOV.U32 R11, RZ, RZ, 0x1f ;  /* 0x0000001fff0b7424 */ /* 0x000fe200078e00ff */
[----:B------:R-:W-:-:S05]  /*19cd0*/  SEL R14, R14, RZ, P5 ;  /* 0x000000ff0e0e7207 */ /* 0x000fca0002800000 */
[----:B------:R-:W-:-:S05]  /*19ce0*/  IMAD.IADD R3, R5, 0x1, R14 ;  /* 0x0000000105037824 */ /* 0x000fca00078e020e */
[----:B------:R-:W-:-:S07]  /*19cf0*/  MOV R13, R3 ;  /* 0x00000003000d7202 */ /* 0x000fce0000000f00 */
[----:B------:R-:W-:Y:S05]  /*19d00*/  WARPSYNC.COLLECTIVE R15, `(.L_x_895) ;  /* 0x000000000f087348 */ /* 0x000fea0003c00000 */
[----:B------:R0:W1:Y:S02]  /*19d10*/  SHFL.IDX P6, R14, R13, R12, R11 ;  /* 0x0000000c0d0e7389 */ /* 0x00006400000c000b */
[----:B01----:R-:W-:Y:S01]  /*19d20*/  ENDCOLLECTIVE ;  /* 0x000000000000791b */ /* 0x003fe20003800000 */
.L_x_895:
[----:B------:R-:W-:Y:S05]  /*19d30*/  BRA `(.L_x_896) ;  /* 0xffffffa000f87947 */ /* 0x000fea000383ffff */
.L_x_700:
[----:B------:R-:W-:Y:S01]  /*19d40*/  BSSY B0, `(.L_x_897) ;  /* 0x0000008000007945 */ /* 0x000fe20003800000 */
[----:B-----5:R-:W-:Y:S01]  /*19d50*/  IMAD.MOV.U32 R13, RZ, RZ, R2 ;  /* 0x000000ffff0d7224 */ /* 0x020fe200078e0002 */
[----:B------:R-:W-:Y:S01]  /*19d60*/  MOV R12, 0x1 ;  /* 0x00000001000c7802 */ /* 0x000fe20000000f00 */
[----:B------:R-:W-:Y:S02]  /*19d70*/  IMAD.MOV.U32 R11, RZ, RZ, RZ ;  /* 0x000000ffff0b7224 */ /* 0x000fe400078e00ff */
[----:B------:R-:W-:-:S07]  /*19d80*/  IMAD.MOV.U32 R15, RZ, RZ, -0x1 ;  /* 0xffffffffff0f7424 */ /* 0x000fce00078e00ff */
[----:B01----:R-:W-:Y:S05]  /*19d90*/  WARPSYNC.COLLECTIVE R15, `(.L_x_898) ;  /* 0x000000000f087348 */ /* 0x003fea0003c00000 */
[----:B------:R2:W3:Y:S02]  /*19da0*/  SHFL.UP P6, R14, R13, R12, R11 ;  /* 0x0400000c0d0e7389 */ /* 0x0004e400000c000b */
[----:B0123--:R-:W-:Y:S01]  /*19db0*/  ENDCOLLECTIVE ;  /* 0x000000000000791b */ /* 0x00ffe20003800000 */
.L_x_898:
[----:B------:R-:W-:Y:S05]  /*19dc0*/  BSYNC B0 ;  /* 0x0000000000007941 */ /* 0x000fea0003800000 */
.L_x_897:
[----:B------:R-:W-:Y:S01]  /*19dd0*/  SEL R13, R14, RZ, P1 ;  /* 0x000000ff0e0d7207 */ /* 0x000fe20000800000 */
[----:B------:R-:W-:Y:S01]  /*19de0*/  IMAD.MOV.U32 R11, RZ, RZ, RZ ;  /* 0x000000ffff0b7224 */ /* 0x000fe200078e00ff */
[----:B------:R-:W-:Y:S01]  /*19df0*/  MOV R12, 0x2 ;  /* 0x00000002000c7802 */ /* 0x000fe20000000f00 */
[----:B------:R-:W-:Y:S02]  /*19e00*/  IMAD.MOV.U32 R15, RZ, RZ, -0x1 ;  /* 0xffffffffff0f7424 */ /* 0x000fe400078e00ff */
[----:B------:R-:W-:-:S07]  /*19e10*/  IMAD.IADD R13, R2, 0x1, R13 ;  /* 0x00000001020d7824 */ /* 0x000fce00078e020d */
[----:B------:R-:W-:Y:S05]  /*19e20*/  WARPSYNC.COLLECTIVE R15, `(.L_x_899) ;  /* 0x000000000f087348 */ /* 0x000fea0003c00000 */
[----:B------:R0:W1:Y:S02]  /*19e30*/  SHFL.UP P6, R14, R13, R12, R11 ;  /* 0x0400000c0d0e7389 */ /* 0x00006400000c000b */
[----:B01----:R-:W-:Y:S01]  /*19e40*/  ENDCOLLECTIVE ;  /* 0x000000000000791b */ /* 0x003fe20003800000 */
.L_x_899:
[----:B------:R-:W-:Y:S01]  /*19e50*/  IMAD.MOV.U32 R12, RZ, RZ, 0x4 ;  /* 0x00000004ff0c7424 */ /* 0x000fe200078e00ff */
[----:B------:R-:W-:-:S05]  /*19e60*/  SEL R14, R14, RZ, P2 ;  /* 0x000000ff0e0e7207 */ /* 0x000fca0001000000 */
[----:B------:R-:W-:-:S05]  /*19e70*/  IMAD.IADD R3, R13, 0x1, R14 ;  /* 0x000000010d037824 */ /* 0x000fca00078e020e */
[----:B------:R-:W-:-:S07]  /*19e80*/  MOV R13, R3 ;  /* 0x00000003000d7202 */ /* 0x000fce0000000f00 */
[----:B------:R-:W-:Y:S05]  /*19e90*/  WARPSYNC.COLLECTIVE R15, `(.L_x_900) ;  /* 0x000000000f087348 */ /* 0x000fea0003c00000 */
[----:B------:R0:W1:Y:S02]  /*19ea0*/  SHFL.UP P6, R14, R13, R12, R11 ;  /* 0x0400000c0d0e7389 */ /* 0x00006400000c000b */
[----:B01----:R-:W-:Y:S01]  /*19eb0*/  ENDCOLLECTIVE ;  /* 0x000000000000791b */ /* 0x003fe20003800000 */
.L_x_900:
[----:B------:R-:W-:Y:S02]  /*19ec0*/  MOV R12, 0x8 ;  /* 0x00000008000c7802 */ /* 0x000fe40000000f00 */
[----:B------:R-:W-:-:S05]  /*19ed0*/  SEL R14, R14, RZ, P3 ;  /* 0x000000ff0e0e7207 */ /* 0x000fca0001800000 */
[----:B------:R-:W-:-:S04]  /*19ee0*/  IMAD.IADD R5, R3, 0x1, R14 ;  /* 0x0000000103057824 */ /* 0x000fc800078e020e */
[----:B------:R-:W-:-:S07]  /*19ef0*/  IMAD.MOV.U32 R13, RZ, RZ, R5 ;  /* 0x000000ffff0d7224 */ /* 0x000fce00078e0005 */
[----:B------:R-:W-:Y:S05]  /*19f00*/  WARPSYNC.COLLECTIVE R15, `(.L_x_901) ;  /* 0x000000000f087348 */ /* 0x000fea0003c00000 */
[----:B------:R0:W1:Y:S02]  /*19f10*/  SHFL.UP P6, R14, R13, R12, R11 ;  /* 0x0400000c0d0e7389 */ /* 0x00006400000c000b */
[----:B01----:R-:W-:Y:S01]  /*19f20*/  ENDCOLLECTIVE ;  /* 0x000000000000791b */ /* 0x003fe20003800000 */
.L_x_901:
[----:B------:R-:W-:Y:S01]  /*19f30*/  IMAD.MOV.U32 R12, RZ, RZ, 0x10 ;  /* 0x00000010ff0c7424 */ /* 0x000fe200078e00ff */
[----:B------:R-:W-:-:S05]  /*19f40*/  SEL R6, R14, RZ, P4 ;  /* 0x000000ff0e067207 */ /* 0x000fca0002000000 */
[----:B------:R-:W-:-:S04]  /*19f50*/  IMAD.IADD R6, R5, 0x1, R6 ;  /* 0x0000000105067824 */ /* 0x000fc800078e0206 */
[----:B------:R-:W-:-:S07]  /*19f60*/  IMAD.MOV.U32 R13, RZ, RZ, R6 ;  /* 0x000000ffff0d7224 */ /* 0x000fce00078e0006 */
[----:B------:R-:W-:Y:S05]  /*19f70*/  WARPSYNC.COLLECTIVE R15, `(.L_x_902) ;  /* 0x000000000f087348 */ /* 0x000fea0003c00000 */
[----:B------:R0:W1:Y:S02]  /*19f80*/  SHFL.UP P6, R14, R13, R12, R11 ;  /* 0x0400000c0d0e7389 */ /* 0x00006400000c000b */
[----:B01----:R-:W-:Y:S01]  /*19f90*/  ENDCOLLECTIVE ;  /* 0x000000000000791b */ /* 0x003fe20003800000 */
.L_x_902:
[----:B------:R-:W-:Y:S02]  /*19fa0*/  IMAD.MOV.U32 R12, RZ, RZ, 0x1f ;  /* 0x0000001fff0c7424 */ /* 0x000fe400078e00ff */
[----:B------:R-:W-:Y:S01]  /*19fb0*/  IMAD.MOV.U32 R11, RZ, RZ, 0x1f ;  /* 0x0000001fff0b7424 */ /* 0x000fe200078e00ff */
[----:B------:R-:W-:-:S04]  /*19fc0*/  SEL R3, R14, RZ, P5 ;  /* 0x000000ff0e037207 */ /* 0x000fc80002800000 */
[----:B------:R-:W-:-:S05]  /*19fd0*/  IADD3 R3, R6, R3, RZ ;  /* 0x0000000306037210 */ /* 0x000fca0007ffe0ff */
[----:B------:R-:W-:-:S07]  /*19fe0*/  IMAD.MOV.U32 R13, RZ, RZ, R3 ;  /* 0x000000ffff0d7224 */ /* 0x000fce00078e0003 */
[----:B------:R-:W-:Y:S05]  /*19ff0*/  WARPSYNC.COLLECTIVE R15, `(.L_x_903) ;  /* 0x000000000f087348 */ /* 0x000fea0003c00000 */
[----:B------:R0:W1:Y:S02]  /*1a000*/  SHFL.IDX P6, R14, R13, R12, R11 ;  /* 0x0000000c0d0e7389 */ /* 0x00006400000c000b */
[----:B01----:R-:W-:Y:S01]  /*1a010*/  ENDCOLLECTIVE ;  /* 0x000000000000791b */ /* 0x003fe20003800000 */
.L_x_903:
[----:B------:R-:W-:Y:S05]  /*1a020*/  BRA `(.L_x_904) ;  /* 0xffffffa000d87947 */ /* 0x000fea000383ffff */
.L_x_702:
[----:B------:R-:W-:Y:S01]  /*1a030*/  BSSY B0, `(.L_x_905) ;  /* 0x0000006000007945 */ /* 0x000fe20003800000 */
[----:B------:R-:W-:Y:S02]  /*1a040*/  PLOP3.LUT P6, PT, P6, PT, PT, 0x8, 0x0 ;  /* 0x000000000000781c */ /* 0x000fe400037ce170 */
[----:B------:R-:W-:-:S11]  /*1a050*/  MOV R15, 0xffffffff ;  /* 0xffffffff000f7802 */ /* 0x000fd60000000f00 */
[----:B0-----:R-:W-:Y:S05]  /*1a060*/  WARPSYNC.COLLECTIVE R15, `(.L_x_906) ;  /* 0x000000000f087348 */ /* 0x001fea0003c00000 */
[----:B------:R-:W-:Y:S01]  /*1a070*/  VOTE.ANY R14, PT, P6 ;  /* 0x00000000000e7806 */ /* 0x000fe200030e0100 */
[----:B0-----:R-:W-:Y:S06]  /*1a080*/  ENDCOLLECTIVE ;  /* 0x000000000000791b */ /* 0x001fec0003800000 */
.L_x_906:
[----:B------:R-:W-:Y:S05]  /*1a090*/  BSYNC B0 ;  /* 0x0000000000007941 */ /* 0x000fea0003800000 */
.L_x_905:
[----:B------:R-:W-:Y:S01]  /*1a0a0*/  IMAD.MOV.U32 R6, RZ, RZ, R14 ;  /* 0x000000ffff067224 */ /* 0x000fe200078e000e */
[----:B------:R-:W-:Y:S01]  /*1a0b0*/  MOV R11, 0x1f ;  /* 0x0000001f000b7802 */ /* 0x000fe20000000f00 */
[----:B------:R-:W-:Y:S02]  /*1a0c0*/  IMAD.MOV.U32 R13, RZ, RZ, R2 ;  /* 0x000000ffff0d7224 */ /* 0x000fe400078e0002 */
[----:B------:R-:W0:Y:S01]  /*1a0d0*/  POPC R4, R6 ;  /* 0x0000000600047309 */ /* 0x000e220000000000 */
[----:B------:R-:W-:Y:S02]  /*1a0e0*/  IMAD.MOV.U32 R15, RZ, RZ, -0x1 ;  /* 0xffffffffff0f7424 */ /* 0x000fe400078e00ff */
[----:B0-----:R-:W-:-:S07]  /*1a0f0*/  IMAD.MOV.U32 R12, RZ, RZ, R4 ;  /* 0x000000ffff0c7224 */ /* 0x001fce00078e0004 */
[----:B------:R-:W-:Y:S05]  /*1a100*/  WARPSYNC.COLLECTIVE R15, `(.L_x_907) ;  /* 0x000000000f087348 */ /* 0x000fea0003c00000 */
[----:B------:R0:W1:Y:S02]  /*1a110*/  SHFL.IDX P6, R14, R13, R12, R11 ;  /* 0x0000000c0d0e7389 */ /* 0x00006400000c000b */
[----:B01----:R-:W-:Y:S01]  /*1a120*/  ENDCOLLECTIVE ;  /* 0x000000000000791b */ /* 0x003fe20003800000 */
.L_x_907:
[----:B------:R-:W-:Y:S01]  /*1a130*/  IMAD.MOV.U32 R17, RZ, RZ, R14 ;  /* 0x000000ffff117224 */ /* 0x000fe200078e000e */
[----:B------:R-:W-:Y:S06]  /*1a140*/  BRA `(.L_x_908) ;  /* 0xffffffa000c87947 */ /* 0x000fec000383ffff */
.L_x_704:
[----:B------:R-:W-:Y:S01]  /*1a150*/  BSSY B0, `(.L_x_909) ;  /* 0x0000007000007945 */ /* 0x000fe20003800000 */
[----:B------:R-:W-:Y:S01]  /*1a160*/  IMAD.MOV.U32 R13, RZ, RZ, R3 ;  /* 0x000000ffff0d7224 */ /* 0x000fe200078e0003 */
[----:B------:R-:W-:Y:S01]  /*1a170*/  MOV R11, 0x1f ;  /* 0x0000001f000b7802 */ /* 0x000fe20000000f00 */
[----:B------:R-:W-:-:S07]  /*1a180*/  IMAD.MOV.U32 R15, RZ, RZ, -0x1 ;  /* 0xffffffffff0f7424 */ /* 0x000fce00078e00ff */
[----:B012---:R-:W-:Y:S05]  /*1a190*/  WARPSYNC.COLLECTIVE R15, `(.L_x_910) ;  /* 0x000000000f087348 */ /* 0x007fea0003c00000 */
[----:B------:R3:W4:Y:S02]  /*1a1a0*/  SHFL.IDX P6, R14, R13, R12, R11 ;  /* 0x0000000c0d0e7389 */ /* 0x00072400000c000b */
[----:B01234-:R-:W-:Y:S01]  /*1a1b0*/  ENDCOLLECTIVE ;  /* 0x000000000000791b */ /* 0x01ffe20003800000 */
.L_x_910:
[----:B------:R-:W-:Y:S05]  /*1a1c0*/  BSYNC B0 ;  /* 0x0000000000007941 */ /* 0x000fea0003800000 */
.L_x_909:
[----:B------:R-:W-:Y:S05]  /*1a1d0*/  BRA `(.L_x_703) ;  /* 0xffffffa000c07947 */ /* 0x000fea000383ffff */
.L_x_708:
[----:B0-----:R0:W1:Y:S02]  /*1a1e0*/  SYNCS.PHASECHK.TRANS64.TRYWAIT P0, [R4+URZ+0x16820], R0 ;  /* 0x01682000040075a7 */ /* 0x001064000800017f */
[----:B-1----:R-:W-:Y:S05]  /*1a1f0*/  @!P0 NANOSLEEP.SYNCS 0x989680 ;  /* 0x009896800000895d */ /* 0x002fea0003900000 */
[----:B------:R-:W1:Y:S02]  /*1a200*/  @!P0 SYNCS.PHASECHK.TRANS64 P0, [R4+URZ+0x16820], R0 ;  /* 0x01682000040085a7 */ /* 0x000e64000800007f */
[----:B-1----:R-:W-:Y:S05]  /*1a210*/  @!P0 BRA `(.L_x_708) ;  /* 0xfffffffc00f08947 */ /* 0x002fea000383ffff */
[----:B------:R-:W-:Y:S05]  /*1a220*/  BRA `(.L_x_911) ;  /* 0xffffffa400ac7947 */ /* 0x000fea000383ffff */
.L_x_709:
[----:B------:R-:W1:Y:S01]  /*1a230*/  S2R R2, SR_TID.X ;  /* 0x0000000000027919 */ /* 0x000e620000002100 */
[----:B------:R-:W-:Y:S01]  /*1a240*/  BSSY B0, `(.L_x_912) ;  /* 0x000000a000007945 */ /* 0x000fe20003800000 */
[----:B------:R-:W-:Y:S01]  /*1a250*/  IMAD.MOV.U32 R12, RZ, RZ, RZ ;  /* 0x000000ffff0c7224 */ /* 0x000fe200078e00ff */
[----:B------:R-:W-:Y:S01]  /*1a260*/  MOV R11, 0x1f ;  /* 0x0000001f000b7802 */ /* 0x000fe20000000f00 */
[----:B------:R-:W-:Y:S01]  /*1a270*/  IMAD.MOV.U32 R15, RZ, RZ, -0x1 ;  /* 0xffffffffff0f7424 */ /* 0x000fe200078e00ff */
[----:B-1----:R-:W-:-:S04]  /*1a280*/  SHF.R.U32.HI R2, RZ, 0x5, R2 ;  /* 0x00000005ff027819 */ /* 0x002fc80000011602 */
[----:B------:R-:W-:-:S05]  /*1a290*/  LOP3.LUT R2, R2, 0x3, RZ, 0xc0, !PT ;  /* 0x0000000302027812 */ /* 0x000fca00078ec0ff */
[----:B------:R-:W-:-:S07]  /*1a2a0*/  IMAD.MOV.U32 R13, RZ, RZ, R2 ;  /* 0x000000ffff0d7224 */ /* 0x000fce00078e0002 */
[----:B0-----:R-:W-:Y:S05]  /*1a2b0*/  WARPSYNC.COLLECTIVE R15, `(.L_x_913) ;  /* 0x000000000f087348 */ /* 0x001fea0003c00000 */
[----:B------:R1:W2:Y:S02]  /*1a2c0*/  SHFL.IDX P6, R14, R13, R12, R11 ;  /* 0x0000000c0d0e7389 */ /* 0x0002a400000c000b */
[----:B012---:R-:W-:Y:S01]  /*1a2d0*/  ENDCOLLECTIVE ;  /* 0x000000000000791b */ /* 0x007fe20003800000 */
.L_x_913:
[----:B------:R-:W-:Y:S05]  /*1a2e0*/  BSYNC B0 ;  /* 0x0000000000007941 */ /* 0x000fea0003800000 */
.L_x_912:
[----:B------:R-:W-:Y:S05]  /*1a2f0*/  BRA `(.L_x_914) ;  /* 0xffffffa400947947 */ /* 0x000fea000383ffff */
.L_x_710:
[----:B------:R-:W-:Y:S01]  /*1a300*/  BSSY B0, `(.L_x_915) ;  /* 0x0000006000007945 */ /* 0x000fe20003800000 */
[----:B------:R-:W-:-:S07]  /*1a310*/  IMAD.MOV.U32 R15, RZ, RZ, -0x1 ;  /* 0xffffffffff0f7424 */ /* 0x000fce00078e00ff */
[----:B0-----:R-:W-:Y:S05]  /*1a320*/  WARPSYNC.COLLECTIVE R15, `(.L_x_916) ;  /* 0x000000000f0c7348 */ /* 0x001fea0003c00000 */
[----:B------:R-:W-:Y:S02]  /*1a330*/  ELECT P6, UR62, PT ;  /* 0x00000000003e782f */ /* 0x000fe400038c0000 */
[----:B------:R-:W-:Y:S01]  /*1a340*/  MOV R14, UR62 ;  /* 0x0000003e000e7c02 */ /* 0x000fe20008000f00 */
[----:B0-----:R-:W-:Y:S10]  /*1a350*/  ENDCOLLECTIVE ;  /* 0x000000000000791b */ /* 0x001ff40003800000 */
.L_x_916:
[----:B------:R-:W-:Y:S05]  /*1a360*/  BSYNC B0 ;  /* 0x0000000000007941 */ /* 0x000fea0003800000 */
.L_x_915:
[----:B------:R-:W-:Y:S05]  /*1a370*/  BRA `(.L_x_917) ;  /* 0xffffffa400887947 */ /* 0x000fea000383ffff */
.L_x_712:
[----:B0-----:R0:W1:Y:S02]  /*1a380*/  SYNCS.PHASECHK.TRANS64.TRYWAIT P1, [R5+URZ+0x16840], R0 ;  /* 0x01684000050075a7 */ /* 0x001064000802017f */
[----:B-1----:R-:W-:Y:S05]  /*1a390*/  @!P1 NANOSLEEP.SYNCS 0x989680 ;  /* 0x009896800000995d */ /* 0x002fea0003900000 */
[----:B------:R-:W1:Y:S02]  /*1a3a0*/  @!P1 SYNCS.PHASECHK.TRANS64 P1, [R5+URZ+0x16840], R0 ;  /* 0x01684000050095a7 */ /* 0x000e64000802007f */
[----:B-1----:R-:W-:Y:S05]  /*1a3b0*/  @!P1 BRA `(.L_x_712) ;  /* 0xfffffffc00f09947 */ /* 0x002fea000383ffff */
[----:B------:R-:W-:Y:S05]  /*1a3c0*/  BRA `(.L_x_918) ;  /* 0xffffffa400a87947 */ /* 0x000fea000383ffff */
.L_x_714:
[----:B-1----:R1:W2:Y:S02]  /*1a3d0*/  SYNCS.PHASECHK.TRANS64.TRYWAIT P1, [R25+URZ+0x16840], R2 ;  /* 0x01684002190075a7 */ /* 0x0022a4000802017f */
[----:B--2---:R-:W-:Y:S05]  /*1a3e0*/  @!P1 NANOSLEEP.SYNCS 0x989680 ;  /* 0x009896800000995d */ /* 0x004fea0003900000 */
[----:B------:R-:W2:Y:S02]  /*1a3f0*/  @!P1 SYNCS.PHASECHK.TRANS64 P1, [R25+URZ+0x16840], R2 ;  /* 0x01684002190095a7 */ /* 0x000ea4000802007f */
[----:B--2---:R-:W-:Y:S05]  /*1a400*/  @!P1 BRA `(.L_x_714) ;  /* 0xfffffffc00f09947 */ /* 0x004fea000383ffff */
[----:B------:R-:W-:Y:S05]  /*1a410*/  BRA `(.L_x_919) ;  /* 0xffffffa400b47947 */ /* 0x000fea000383ffff */
.L_x_716:
[----:B--2---:R2:W3:Y:S02]  /*1a420*/  SYNCS.PHASECHK.TRANS64.TRYWAIT P1, [R5+URZ+0x16860], R0 ;  /* 0x01686000050075a7 */ /* 0x0044e4000802017f */
[----:B---3--:R-:W-:Y:S05]  /*1a430*/  @!P1 NANOSLEEP.SYNCS 0x989680 ;  /* 0x009896800000995d */ /* 0x008fea0003900000 */
[----:B------:R-:W3:Y:S02]  /*1a440*/  @!P1 SYNCS.PHASECHK.TRANS64 P1, [R5+URZ+0x16860], R0 ;  /* 0x01686000050095a7 */ /* 0x000ee4000802007f */
[----:B---3--:R-:W-:Y:S05]  /*1a450*/  @!P1 BRA `(.L_x_716) ;  /* 0xfffffffc00f09947 */ /* 0x008fea000383ffff */
[----:B------:R-:W-:Y:S05]  /*1a460*/  BRA `(.L_x_920) ;  /* 0xffffffa400b07947 */ /* 0x000fea000383ffff */
.L_x_921:
        /* <DEDUP_REMOVED lines=9> */
.L_x_3107:


//--------------------- .text._ZN7cutlass13device_kernelIN5flash11enable_sm90INS1_16FlashAttnFwdSm90INS1_25CollectiveMainloopFwdSm90ILi2EN4cute5tupleIJNS5_1CILi1EEES8_S8_EEENS6_IJNS7_ILi192EEENS7_ILi128EEENS7_ILi64EEEEEELi64ENS_6half_tEfNS_4arch4Sm90ELb0ELb1ELb0ELb0ELb1ELb0ELb0ELb1ELb1ELb1ELb0ELb0EEENS1_21CollectiveEpilogueFwdINS6_IJSA_SC_SB_EEES9_SE_SG_Li384ELb0ELb1ELb0ELb0EEENS1_30DynamicPersistentTileSchedulerILi384ELi128ELb0ELb1ELb1EEEEEEEEEvNT_6ParamsE --------------------------
	.section	.text._ZN7cutlass13device_kernelIN5flash11enable_sm90INS1_16FlashAttnFwdSm90INS1_25CollectiveMainloopFwdSm90ILi2EN4cute5tupleIJNS5_1CILi1EEES8_S8_EEENS6_IJNS7_ILi192EEENS7_ILi128EEENS7_ILi64EEEEEELi64ENS_6half_tEfNS_4arch4Sm90ELb0ELb1ELb0ELb0ELb1ELb0ELb0ELb1ELb1ELb1ELb0ELb0EEENS1_21CollectiveEpilogueFwdINS6_IJSA_SC_SB_EEES9_SE_SG_Li384ELb0ELb1ELb0ELb0EEENS1_30DynamicPersistentTileSchedulerILi384ELi128ELb0ELb1ELb1EEEEEEEEEvNT_6ParamsE,"ax",@progbits
	.align	128
.text._ZN7cutlass13device_kernelIN5flash11enable_sm90INS1_16FlashAttnFwdSm90INS1_25CollectiveMainloopFwdSm90ILi2EN4cute5tupleIJNS5_1CILi1EEES8_S8_EEENS6_IJNS7_ILi192EEENS7_ILi128EEENS7_ILi64EEEEEELi64ENS_6half_tEfNS_4arch4Sm90ELb0ELb1ELb0ELb0ELb1ELb0ELb0ELb1ELb1ELb1ELb0ELb0EEENS1_21CollectiveEpilogueFwdINS6_IJSA_SC_SB_EEES9_SE_SG_Li384ELb0ELb1ELb0ELb0EEENS1_30DynamicPersistentTileSchedulerILi384ELi128ELb0ELb1ELb1EEEEEEEEEvNT_6ParamsE:
        .type           _ZN7cutlass13device_kernelIN5flash11enable_sm90INS1_16FlashAttnFwdSm90INS1_25CollectiveMainloopFwdSm90ILi2EN4cute5tupleIJNS5_1CILi1EEES8_S8_EEENS6_IJNS7_ILi192EEENS7_ILi128EEENS7_ILi64EEEEEELi64ENS_6half_tEfNS_4arch4Sm90ELb0ELb1ELb0ELb0ELb1ELb0ELb0ELb1ELb1ELb1ELb0ELb0EEENS1_21CollectiveEpilogueFwdINS6_IJSA_SC_SB_EEES9_SE_SG_Li384ELb0ELb1ELb0ELb0EEENS1_30DynamicPersistentTileSchedulerILi384ELi128ELb0ELb1ELb1EEEEEEEEEvNT_6ParamsE,@function
        .size           _ZN7cutlass13device_kernelIN5flash11enable_sm90INS1_16FlashAttnFwdSm90INS1_25CollectiveMainloopFwdSm90ILi2EN4cute5tupleIJNS5_1CILi1EEES8_S8_EEENS6_IJNS7_ILi192EEENS7_ILi128EEENS7_ILi64EEEEEELi64ENS_6half_tEfNS_4arch4Sm90ELb0ELb1ELb0ELb0ELb1ELb0ELb0ELb1ELb1ELb1ELb0ELb0EEENS1_21CollectiveEpilogueFwdINS6_IJSA_SC_SB_EEES9_SE_SG_Li384ELb0ELb1ELb0ELb0EEENS1_30DynamicPersistentTileSchedulerILi384ELi128ELb0ELb1ELb1EEEEEEEEEvNT_6ParamsE,(.L_x_3108 - _ZN7cutlass13device_kernelIN5flash11enable_sm90INS1_16FlashAttnFwdSm90INS1_25CollectiveMainloopFwdSm90ILi2EN4cute5tupleIJNS5_1CILi1EEES8_S8_EEENS6_IJNS7_ILi192EEENS7_ILi128EEENS7_ILi64EEEEEELi64ENS_6half_tEfNS_4arch4Sm90ELb0ELb1ELb0ELb0ELb1ELb0ELb0ELb1ELb1ELb1ELb0ELb0EEENS1_21CollectiveEpilogueFwdINS6_IJSA_SC_SB_EEES9_SE_SG_Li384ELb0ELb1ELb0ELb0EEENS1_30DynamicPersistentTileSchedulerILi384ELi128ELb0ELb1ELb1EEEEEEEEEvNT_6ParamsE)
        .other          _ZN7cutlass13device_kernelIN5flash11enable_sm90INS1_16FlashAttnFwdSm90INS1_25CollectiveMainloopFwdSm90ILi2EN4cute5tupleIJNS5_1CILi1EEES8_S8_EEENS6_IJNS7_ILi192EEENS7_ILi128EEENS7_ILi64EEEEEELi64ENS_6half_tEfNS_4arch4Sm90ELb0ELb1ELb0ELb0ELb1ELb0ELb0ELb1ELb1ELb1ELb0ELb0EEENS1_21CollectiveEpilogueFwdINS6_IJSA_SC_SB_EEES9_SE_SG_Li384ELb0ELb1ELb0ELb0EEENS1_30DynamicPersistentTileSchedulerILi384ELi128ELb0ELb1ELb1EEEEEEEEEvNT_6ParamsE,@"STO_CUDA_ENTRY STV_DEFAULT"
_ZN7cutlass13device_kernelIN5flash11enable_sm90INS1_16FlashAttnFwdSm90INS1_25CollectiveMainloopFwdSm90ILi2EN4cute5tupleIJNS5_1CILi1EEES8_S8_EEENS6_IJNS7_ILi192EEENS7_ILi128EEENS7_ILi64EEEEEELi64ENS_6half_tEfNS_4arch4Sm90ELb0ELb1ELb0ELb0ELb1ELb0ELb0ELb1ELb1ELb1ELb0ELb0EEENS1_21CollectiveEpilogueFwdINS6_IJSA_SC_SB_EEES9_SE_SG_Li384ELb0ELb1ELb0ELb0EEENS1_30DynamicPersistentTileSchedulerILi384ELi128ELb0ELb1ELb1EEEEEEEEEvNT_6ParamsE:
        /* <DEDUP_REMOVED lines=45> */
.L_x_922:
        /* <DEDUP_REMOVED lines=22> */
.L_x_923:
        /* <DEDUP_REMOVED lines=18> */
.L_x_924:
        /* <DEDUP_REMOVED lines=22> */
.L_x_925:
        /* <DEDUP_REMOVED lines=23> */
.L_x_926:
        /* <DEDUP_REMOVED lines=8> */
.L_x_928:
[----:B------:R-:W-:-:S08]  /*08a0*/  NOP ;  /* 0x0000000000007918 */ /* 0x000fd00000000000 */
[----:B------:R-:W0:Y:S02]  /*08b0*/  USETMAXREG.TRY_ALLOC.CTAPOOL UP0, 0xa0 ;  /* 0x000000a0000079c8 */ /* 0x000e240008000600 */
[----:B0-----:R-:W-:-:S13]  /*08c0*/  PLOP3.LUT P0, PT, PT, PT, UP0, 0x80, 0x0 ;  /* 0x000000000000781c */ /* 0x001fda0003f0f008 */
[----:B------:R-:W-:Y:S05]  /*08d0*/  @!P0 BRA `(.L_x_928) ;  /* 0xfffffffc00f08947 */ /* 0x000fea000383ffff */
[----:B------:R-:W0:Y:S01]  /*08e0*/  S2R R2, SR_TID.X ;  /* 0x0000000000027919 */ /* 0x000e220000002100 */
[----:B-1----:R-:W1:Y:S08]  /*08f0*/  S2UR UR4, SR_CTAID.X ;  /* 0x00000000000479c3 */ /* 0x002e700000002500 */
[----:B------:R-:W-:Y:S08]  /*0900*/  BAR.ARV 0x4, 0x200 ;  /* 0x0108000000007b1d */ /* 0x000ff00000002000 */
[----:B------:R-:W-:Y:S06]  /*0910*/  BAR.ARV 0x8, 0x200 ;  /* 0x0208000000007b1d */ /* 0x000fec0000002000 */
[----:B0-----:R-:W-:-:S04]  /*0920*/  LOP3.LUT R0, R2, 0xffffff80, RZ, 0xc0, !PT ;  /* 0xffffff8002007812 */ /* 0x001fc800078ec0ff */
[----:B------:R-:W-:Y:S02]  /*0930*/  ISETP.NE.AND P0, PT, R0, 0x80, PT ;  /* 0x000000800000780c */ /* 0x000fe40003f05270 */
[----:B------:R-:W1:Y:S11]  /*0940*/  LDC R0, c[0x0][0xc38] ;  /* 0x00030e00ff007b82 */ /* 0x000e760000000800 */
[----:B------:R-:W-:Y:S06]  /*0950*/  @!P0 BAR.ARV 0x9, 0x100 ;  /* 0x0244000000008b1d */ /* 0x000fec0000002000 */
[----:B-1----:R-:W-:-:S13]  /*0960*/  ISETP.LE.AND P0, PT, R0, UR4, PT ;  /* 0x0000000400007c0c */ /* 0x002fda000bf03270 */
[----:B------:R-:W-:Y:S05]  /*0970*/  @P0 EXIT ;  /* 0x000000000000094d */ /* 0x000fea0003800000 */
[----:B------:R-:W-:Y:S01]  /*0980*/  VIADD R10, R2, 0xffffff80 ;  /* 0xffffff80020a7836 */ /* 0x000fe20000000000 */
[----:B------:R-:W-:Y:S01]  /*0990*/  ULOP3.LUT UR48, UR37, 0x1, URZ, 0xfc, !UPT ;  /* 0x0000000125307892 */ /* 0x000fe2000f8efc3f */
[----:B------:R-:W-:Y:S01]  /*09a0*/  UMOV UR47, URZ ;  /* 0x0000003f002f7c82 */ /* 0x000fe20008000000 */
[----:B------:R-:W-:Y:S02]  /*09b0*/  UMOV UR46, URZ ;  /* 0x0000003f002e7c82 */ /* 0x000fe40008000000 */
[----:B------:R-:W-:Y:S01]  /*09c0*/  SHF.R.S32.HI R0, RZ, 0x1f, R10 ;  /* 0x0000001fff007819 */ /* 0x000fe2000001140a */
[----:B------:R-:W-:-:S03]  /*09d0*/  UMOV UR36, URZ ;  /* 0x0000003f00247c82 */ /* 0x000fc60008000000 */
[CC--:B------:R-:W-:Y:S02]  /*09e0*/  LEA.HI R154, R0.reuse, R10.reuse, RZ, 0x7 ;  /* 0x0000000a009a7211 */ /* 0x0c0fe400078f38ff */
[CC--:B------:R-:W-:Y:S02]  /*09f0*/  LEA.HI R3, R0.reuse, R10.reuse, RZ, 0x5 ;  /* 0x0000000a00037211 */ /* 0x0c0fe400078f28ff */
[----:B------:R-:W-:Y:S02]  /*0a00*/  LEA.HI R2, R0, R10, RZ, 0x4 ;  /* 0x0000000a00027211 */ /* 0x000fe400078f20ff */
[----:B------:R-:W-:Y:S01]  /*0a10*/  LOP3.LUT R153, R154, 0xffffff80, RZ, 0xc0, !PT ;  /* 0xffffff809a997812 */ /* 0x000fe200078ec0ff */
[----:B------:R-:W-:Y:S01]  /*0a20*/  IMAD.SHL.U32 R4, R3, 0x20, RZ ;  /* 0x0000002003047824 */ /* 0x000fe200078e00ff */
[----:B------:R-:W-:Y:S02]  /*0a30*/  SHF.R.S32.HI R5, RZ, 0x4, R2 ;  /* 0x00000004ff057819 */ /* 0x000fe40000011402 */
[----:B------:R-:W-:Y:S01]  /*0a40*/  LOP3.LUT R3, R2, 0x3fffff0, RZ, 0xc0, !PT ;  /* 0x03fffff002037812 */ /* 0x000fe200078ec0ff */
[----:B------:R-:W-:Y:S01]  /*0a50*/  IMAD.IADD R153, R10, 0x1, -R153 ;  /* 0x000000010a997824 */ /* 0x000fe200078e0a99 */
[----:B------:R-:W-:-:S02]  /*0a60*/  LEA.HI R2, R2, R5, RZ, 0x1 ;  /* 0x0000000502027211 */ /* 0x000fc400078f08ff */
[----:B------:R-:W-:Y:S01]  /*0a70*/  LOP3.LUT R4, R4, 0xfffffc00, RZ, 0xc0, !PT ;  /* 0xfffffc0004047812 */ /* 0x000fe200078ec0ff */
[----:B------:R-:W-:Y:S01]  /*0a80*/  IMAD.IADD R3, R10, 0x1, -R3 ;  /* 0x000000010a037824 */ /* 0x000fe200078e0a03 */
[----:B------:R-:W-:Y:S02]  /*0a90*/  SHF.R.S32.HI R6, RZ, 0x1f, R153 ;  /* 0x0000001fff067819 */ /* 0x000fe40000011499 */
[----:B------:R-:W-:Y:S01]  /*0aa0*/  LOP3.LUT R2, R2, 0x1ffffffe, RZ, 0xc0, !PT ;  /* 0x1ffffffe02027812 */ /* 0x000fe200078ec0ff */
[----:B------:R-:W-:Y:S01]  /*0ab0*/  IMAD R3, R3, 0x40, R4 ;  /* 0x0000004003037824 */ /* 0x000fe200078e0204 */
[----:B------:R-:W-:Y:S02]  /*0ac0*/  LEA.HI R4, R6, R153, RZ, 0x2 ;  /* 0x0000009906047211 */ /* 0x000fe400078f10ff */
[----:B------:R-:W-:Y:S01]  /*0ad0*/  LEA.HI R7, R0, R10, RZ, 0x2 ;  /* 0x0000000a00077211 */ /* 0x000fe200078f10ff */
[----:B------:R-:W-:Y:S01]  /*0ae0*/  IMAD.IADD R2, R5, 0x1, -R2 ;  /* 0x0000000105027824 */ /* 0x000fe200078e0a02 */
[----:B------:R-:W-:-:S02]  /*0af0*/  SHF.R.S32.HI R5, RZ, 0x2, R4 ;  /* 0x00000002ff057819 */ /* 0x000fc40000011404 */
[----:B------:R-:W-:Y:S01]  /*0b00*/  SHF.R.S32.HI R8, RZ, 0x1f, R4 ;  /* 0x0000001fff087819 */ /* 0x000fe20000011404 */
[----:B------:R-:W-:Y:S01]  /*0b10*/  IMAD R156, R2, 0x8, R3 ;  /* 0x00000008029c7824 */ /* 0x000fe200078e0203 */
[----:B------:R-:W-:Y:S02]  /*0b20*/  SHF.R.S32.HI R154, RZ, 0x7, R154 ;  /* 0x00000007ff9a7819 */ /* 0x000fe4000001149a */
[----:B------:R-:W-:Y:S02]  /*0b30*/  LOP3.LUT R7, R7, 0xfffffffc, RZ, 0xc0, !PT ;  /* 0xfffffffc07077812 */ /* 0x000fe400078ec0ff */
[----:B------:R-:W-:Y:S01]  /*0b40*/  LEA.HI R8, R8, R5, RZ, 0x3 ;  /* 0x0000000508087211 */ /* 0x000fe200078f18ff */
[----:B------:R-:W-:Y:S01]  /*0b50*/  IMAD.HI R2, R154, 0x55555556, RZ ;  /* 0x555555569a027827 */ /* 0x000fe200078e02ff */
[----:B------:R-:W-:Y:S02]  /*0b60*/  LEA.HI R0, R0, R10, RZ, 0x3 ;  /* 0x0000000a00007211 */ /* 0x000fe400078f18ff */
[----:B------:R-:W-:Y:S01]  /*0b70*/  LOP3.LUT R8, R8, 0xfffffff8, RZ, 0xc0, !PT ;  /* 0xfffffff808087812 */ /* 0x000fe200078ec0ff */
[----:B------:R-:W-:Y:S01]  /*0b80*/  IMAD.IADD R7, R10, 0x1, -R7 ;  /* 0x000000010a077824 */ /* 0x000fe200078e0a07 */
[----:B------:R-:W-:-:S02]  /*0b90*/  LEA.HI R6, R6, R153, RZ, 0x5 ;  /* 0x0000009906067211 */ /* 0x000fc400078f28ff */
[----:B------:R-:W-:Y:S01]  /*0ba0*/  LOP3.LUT R18, R0, 0xfffffff8, RZ, 0xc0, !PT ;  /* 0xfffffff800127812 */ /* 0x000fe200078ec0ff */
[----:B------:R-:W-:Y:S01]  /*0bb0*/  IMAD.IADD R5, R5, 0x1, -R8 ;  /* 0x0000000105057824 */ /* 0x000fe200078e0a08 */
[----:B------:R-:W-:Y:S02]  /*0bc0*/  LEA.HI R9, R7, R7, RZ, 0x1 ;  /* 0x0000000707097211 */ /* 0x000fe400078f08ff */
[----:B------:R-:W-:Y:S01]  /*0bd0*/  LEA.HI R3, R2, R2, RZ, 0x1 ;  /* 0x0000000202037211 */ /* 0x000fe200078f08ff */
[----:B------:R-:W-:Y:S01]  /*0be0*/  IMAD.IADD R18, R10, 0x1, -R18 ;  /* 0x000000010a127824 */ /* 0x000fe200078e0a12 */
[----:B------:R-:W-:Y:S02]  /*0bf0*/  SHF.R.S32.HI R6, RZ, 0x5, R6 ;  /* 0x00000005ff067819 */ /* 0x000fe40000011406 */
[----:B------:R-:W-:Y:S01]  /*0c00*/  LOP3.LUT R2, R9, 0x1ffffffe, RZ, 0xc0, !PT ;  /* 0x1ffffffe09027812 */ /* 0x000fe200078ec0ff */
[----:B------:R-:W-:Y:S01]  /*0c10*/  IMAD R3, R3, -0x3, R154 ;  /* 0xfffffffd03037824 */ /* 0x000fe200078e029a */
[----:B------:R-:W-:Y:S01]  /*0c20*/  LOP3.LUT R16, R4, 0x7ffffffc, RZ, 0xc0, !PT ;  /* 0x7ffffffc04107812 */ /* 0x000fe200078ec0ff */
[----:B------:R-:W-:Y:S01]  /*0c30*/  IMAD R6, R6, 0x10, R5 ;  /* 0x0000001006067824 */ /* 0x000fe200078e0205 */
[----:B------:R-:W-:Y:S01]  /*0c40*/  SHF.R.S32.HI R152, RZ, 0x3, R0 ;  /* 0x00000003ff987819 */ /* 0x000fe20000011400 */
[----:B------:R-:W-:-:S02]  /*0c50*/  IMAD.SHL.U32 R22, R18, 0x8, RZ ;  /* 0x0000000812167824 */ /* 0x000fc400078e00ff */
[----:B------:R-:W-:Y:S02]  /*0c60*/  IMAD.IADD R2, R7, 0x1, -R2 ;  /* 0x0000000107027824 */ /* 0x000fe400078e0a02 */
[----:B------:R-:W-:Y:S01]  /*0c70*/  IMAD R155, R3, 0x40, R6 ;  /* 0x00000040039b7824 */ /* 0x000fe200078e0206 */
[----:B------:R-:W-:Y:S01]  /*0c80*/  SHF.R.S32.HI R157, RZ, 0x1f, R22 ;  /* 0x0000001fff9d7819 */ /* 0x000fe20000011416 */
[----:B------:R-:W-:Y:S02]  /*0c90*/  IMAD.IADD R16, R153, 0x1, -R16 ;  /* 0x0000000199107824 */ /* 0x000fe400078e0a10 */
[----:B------:R-:W-:-:S07]  /*0ca0*/  IMAD R17, R2, 0x8, R155 ;  /* 0x0000000802117824 */ /* 0x000fce00078e029b */
.L_x_1021:
[----:B------:R-:W-:Y:S01]  /*0cb0*/  ULDC UR5, c[0x0][0xc60] ;  /* 0x0003180000057ab9 */ /* 0x000fe20000000800 */
[----:B------:R-:W-:Y:S01]  /*0cc0*/  UMOV UR8, UR4 ;  /* 0x0000000400087c82 */ /* 0x000fe20008000000 */
[----:B------:R-:W-:-:S11]  /*0cd0*/  UISETP.NE.AND UP0, UPT, UR5, 0x1, UPT ;  /* 0x000000010500788c */ /* 0x000fd6000bf05270 */
[----:B------:R-:W-:Y:S01]  /*0ce0*/  @UP0 ULDC UR6, c[0x0][0xc64] ;  /* 0x0003190000060ab9 */ /* 0x000fe20000000800 */
[----:B------:R-:W-:Y:S01]  /*0cf0*/  @UP0 ULDC UR9, c[0x0][0xc68] ;  /* 0x00031a0000090ab9 */ /* 0x000fe20000000800 */
[----:B------:R-:W-:-:S04]  /*0d00*/  UIMAD.WIDE.U32 UR6, UR4, UR6, URZ ;  /* 0x00000006040672a5 */ /* 0x000fc8000f8e003f */
[----:B------:R-:W-:-:S03]  /*0d10*/  @UP0 USHF.R.U32.HI UR8, URZ, UR9, UR7 ;  /* 0x000000093f080299 */ /* 0x000fc60008011607 */
[----:B------:R-:W-:Y:S02]  /*0d20*/  ULDC UR6, c[0x0][0xc78] ;  /* 0x00031e0000067ab9 */ /* 0x000fe40000000800 */
[----:B------:R-:W-:Y:S02]  /*0d30*/  UISETP.GE.AND UP0, UPT, UR8, UR6, UPT ;  /* 0x000000060800728c */ /* 0x000fe4000bf06270 */
[----:B------:R-:W-:-:S04]  /*0d40*/  UIADD3 UR6, -UR8, URZ, URZ ;  /* 0x0000003f08067290 */ /* 0x000fc8000fffe13f */
[----:B------:R-:W-:Y:S01]  /*0d50*/  PLOP3.LUT P0, PT, PT, PT, UP0, 0x80, 0x0 ;  /* 0x000000000000781c */ /* 0x000fe20003f0f008 */
[----:B------:R-:W-:-:S12]  /*0d60*/  UIMAD UR9, UR5, UR6, UR4 ;  /* 0x00000006050972a4 */ /* 0x000fd8000f8e0204 */
[----:B01---5:R-:W-:Y:S05]  /*0d70*/  @!P0 BRA `(.L_x_929) ;  /* 0x0000000000208947 */ /* 0x023fea0003800000 */
[----:B------:R-:W-:Y:S01]  /*0d80*/  ULDC UR7, c[0x0][0xc6c] ;  /* 0x00031b0000077ab9 */ /* 0x000fe20000000800 */
[----:B------:R-:W-:Y:S01]  /*0d90*/  UMOV UR6, UR9 ;  /* 0x0000000900067c82 */ /* 0x000fe20008000000 */
[----:B------:R-:W-:-:S11]  /*0da0*/  UISETP.NE.AND UP0, UPT, UR7, 0x1, UPT ;  /* 0x000000010700788c */ /* 0x000fd6000bf05270 */
[----:B------:R-:W-:Y:S02]  /*0db0*/  @UP0 ULDC.64 UR10, c[0x0][0xc70] ;  /* 0x00031c00000a0ab9 */ /* 0x000fe40000000a00 */
[----:B------:R-:W-:-:S04]  /*0dc0*/  UIMAD.WIDE.U32 UR4, UR9, UR10, URZ ;  /* 0x0000000a090472a5 */ /* 0x000fc8000f8e003f */
[----:B------:R-:W-:-:S04]  /*0dd0*/  @UP0 USHF.R.U32.HI UR6, URZ, UR11, UR5 ;  /* 0x0000000b3f060299 */ /* 0x000fc80008011605 */
[----:B------:R-:W-:Y:S01]  /*0de0*/  UIMAD UR4, UR6, UR7, URZ ;  /* 0x00000007060472a4 */ /* 0x000fe2000f8e023f */
[----:B------:R-:W-:Y:S11]  /*0df0*/  BRA `(.L_x_930) ;  /* 0x00000000001c7947 */ /* 0x000ff60003800000 */
.L_x_929:
[----:B------:R-:W-:Y:S01]  /*0e00*/  ULDC UR7, c[0x0][0xc54] ;  /* 0x0003150000077ab9 */ /* 0x000fe20000000800 */
[----:B------:R-:W-:Y:S01]  /*0e10*/  UMOV UR6, UR9 ;  /* 0x0000000900067c82 */ /* 0x000fe20008000000 */
[----:B------:R-:W-:-:S11]  /*0e20*/  UISETP.NE.AND UP0, UPT, UR7, 0x1, UPT ;  /* 0x000000010700788c */ /* 0x000fd6000bf05270 */
[----:B------:R-:W-:Y:S02]  /*0e30*/  @UP0 ULDC.64 UR10, c[0x0][0xc58] ;  /* 0x00031600000a0ab9 */ /* 0x000fe40000000a00 */
[----:B------:R-:W-:-:S04]  /*0e40*/  UIMAD.WIDE.U32 UR4, UR9, UR10, URZ ;  /* 0x0000000a090472a5 */ /* 0x000fc8000f8e003f */
[----:B------:R-:W-:-:S04]  /*0e50*/  @UP0 USHF.R.U32.HI UR6, URZ, UR11, UR5 ;  /* 0x0000000b3f060299 */ /* 0x000fc80008011605 */
[----:B------:R-:W-:-:S12]  /*0e60*/  UIMAD UR4, UR6, UR7, URZ ;  /* 0x00000007060472a4 */ /* 0x000fd8000f8e023f */
.L_x_930:
[----:B------:R-:W-:Y:S01]  /*0e70*/  ULOP3.LUT UR6, URZ, UR6, URZ, 0x33, !UPT ;  /* 0x000000063f067292 */ /* 0x000fe2000f8e333f */
[----:B------:R-:W-:Y:S01]  /*0e80*/  ULDC UR7, c[0x0][0x448] ;  /* 0x0001120000077ab9 */ /* 0x000fe20000000800 */
[----:B------:R-:W-:Y:S01]  /*0e90*/  ULDC UR5, c[0x0][0xc3c] ;  /* 0x00030f0000057ab9 */ /* 0x000fe20000000800 */
[----:B------:R-:W-:Y:S02]  /*0ea0*/  UISETP.NE.AND UP3, UPT, UR7, 0x1, UPT ;  /* 0x000000010700788c */ /* 0x000fe4000bf65270 */
[----:B------:R-:W-:Y:S01]  /*0eb0*/  UIADD3 UR6, UR6, UR5, URZ ;  /* 0x0000000506067290 */ /* 0x000fe2000fffe03f */
[----:B------:R-:W-:Y:S01]  /*0ec0*/  ULDC.64 UR10, c[0x0][0x418] ;  /* 0x00010600000a7ab9 */ /* 0x000fe20000000a00 */
[----:B------:R-:W-:Y:S01]  /*0ed0*/  UIADD3 UR4, UR9, -UR4, URZ ;  /* 0x8000000409047290 */ /* 0x000fe2000fffe03f */
[----:B------:R-:W-:Y:S01]  /*0ee0*/  ULDC UR41, c[0x0][0xc48] ;  /* 0x0003120000297ab9 */ /* 0x000fe20000000800 */
[----:B------:R-:W-:Y:S02]  /*0ef0*/  UISETP.NE.U32.AND UP0, UPT, UR10, URZ, UPT ;  /* 0x0000003f0a00728c */ /* 0x000fe4000bf05070 */
[----:B------:R-:W-:-:S02]  /*0f00*/  UIMAD UR38, UR6, 0xc0, URZ ;  /* 0x000000c0062678a4 */ /* 0x000fc4000f8e023f */
[----:B------:R-:W-:Y:S01]  /*0f10*/  UISETP.NE.AND UP1, UPT, UR41, 0x1, UPT ;  /* 0x000000012900788c */ /* 0x000fe2000bf25270 */
[----:B------:R-:W-:Y:S01]  /*0f20*/  ULDC UR13, c[0x0][0xc54] ;  /* 0x00031500000d7ab9 */ /* 0x000fe20000000800 */
[----:B------:R-:W-:Y:S02]  /*0f30*/  UISETP.NE.AND.EX UP0, UPT, UR11, URZ, UPT, UP0 ;  /* 0x0000003f0b00728c */ /* 0x000fe4000bf05300 */
[----:B------:R-:W-:Y:S02]  /*0f40*/  UIADD3 UR10, UR38, 0xbf, URZ ;  /* 0x000000bf260a7890 */ /* 0x000fe4000fffe03f */
[----:B------:R-:W-:Y:S01]  /*0f50*/  UIMAD UR13, UR8, UR13, UR4 ;  /* 0x0000000d080d72a4 */ /* 0x000fe2000f8e0204 */
[----:B------:R-:W-:Y:S01]  /*0f60*/  ULDC UR40, c[0x0][0x424] ;  /* 0x0001090000287ab9 */ /* 0x000fe20000000800 */
[----:B------:R-:W-:Y:S01]  /*0f70*/  ULDC UR51, c[0x0][0x288] ;  /* 0x0000a20000337ab9 */ /* 0x000fe20000000800 */
[----:B------:R-:W-:Y:S01]  /*0f80*/  ULDC.64 UR4, c[0x0][0x9e0] ;  /* 0x0002780000047ab9 */ /* 0x000fe20000000a00 */
[----:B------:R-:W-:Y:S01]  /*0f90*/  @UP3 ULDC UR8, c[0x0][0x44c] ;  /* 0x0001130000083ab9 */ /* 0x000fe20000000800 */
[----:B------:R-:W-:-:S02]  /*0fa0*/  UIADD3 UR11, -UR51, 0x1, URZ ;  /* 0x00000001330b7890 */ /* 0x000fc4000fffe13f */
[----:B------:R-:W-:Y:S02]  /*0fb0*/  UISETP.GE.AND UP2, UPT, UR5, 0x1, UPT ;  /* 0x000000010500788c */ /* 0x000fe4000bf46270 */
[----:B------:R-:W-:Y:S02]  /*0fc0*/  USEL UR40, UR40, 0x1, UP0 ;  /* 0x0000000128287887 */ /* 0x000fe40008000000 */
[----:B------:R-:W-:Y:S01]  /*0fd0*/  UIMAD.WIDE.U32 UR8, UR10, UR8, URZ ;  /* 0x000000080a0872a5 */ /* 0x000fe2000f8e003f */
[----:B------:R-:W-:Y:S01]  /*0fe0*/  ULDC UR12, c[0x0][0x2f0] ;  /* 0x0000bc00000c7ab9 */ /* 0x000fe20000000800 */
[----:B------:R-:W-:Y:S01]  /*0ff0*/  @UP3 ULDC UR15, c[0x0][0x450] ;  /* 0x00011400000f3ab9 */ /* 0x000fe20000000800 */
[----:B------:R-:W-:Y:S01]  /*1000*/  @UP1 ULDC UR6, c[0x0][0xc4c] ;  /* 0x0003130000061ab9 */ /* 0x000fe20000000800 */
[----:B------:R-:W-:Y:S01]  /*1010*/  UIMAD UR11, UR40, UR12, UR11 ;  /* 0x0000000c280b72a4 */ /* 0x000fe2000f8e020b */
[----:B------:R-:W-:Y:S01]  /*1020*/  PLOP3.LUT P0, PT, PT, PT, UP2, 0x40, 0x0 ;  /* 0x000000000000781c */ /* 0x000fe20003f0e828 */
[----:B------:R-:W-:-:S02]  /*1030*/  @UP3 USHF.R.U32.HI UR10, URZ, UR15, UR9 ;  /* 0x0000000f3f0a3299 */ /* 0x000fc40008011609 */
[----:B------:R-:W-:Y:S01]  /*1040*/  UIMAD.WIDE.U32 UR6, UR13, UR6, URZ ;  /* 0x000000060d0672a5 */ /* 0x000fe2000f8e003f */
[----:B------:R-:W-:Y:S01]  /*1050*/  @UP1 ULDC UR14, c[0x0][0xc50] ;  /* 0x00031400000e1ab9 */ /* 0x000fe20000000800 */
[----:B------:R-:W-:Y:S01]  /*1060*/  UIADD3 UR10, UR11, UR10, URZ ;  /* 0x0000000a0b0a7290 */ /* 0x000fe2000fffe03f */
[----:B------:R-:W-:Y:S01]  /*1070*/  UMOV UR39, UR13 ;  /* 0x0000000d00277c82 */ /* 0x000fe20008000000 */
[----:B------:R-:W-:Y:S02]  /*1080*/  @UP1 USHF.R.U32.HI UR39, URZ, UR14, UR7 ;  /* 0x0000000e3f271299 */ /* 0x000fe40008011607 */
[----:B------:R-:W-:Y:S02]  /*1090*/  UIADD3 UR4, UR10, UR4, URZ ;  /* 0x000000040a047290 */ /* 0x000fe4000fffe03f */
[----:B------:R-:W-:Y:S02]  /*10a0*/  UIADD3 UR6, -UR39, URZ, URZ ;  /* 0x0000003f27067290 */ /* 0x000fe4000fffe13f */
[----:B------:R-:W-:-:S02]  /*10b0*/  UP2UR UR50, UPR, URZ, 0x8 ;  /* 0x000000083f327883 */ /* 0x000fc40008000000 */
[----:B------:R-:W-:Y:S01]  /*10c0*/  UP2UR UR49, UPR, URZ, 0x4 ;  /* 0x000000043f317883 */ /* 0x000fe20008000000 */
[----:B------:R-:W-:Y:S01]  /*10d0*/  IMAD.U32 R0, RZ, RZ, UR4 ;  /* 0x00000004ff007e24 */ /* 0x000fe2000f8e00ff */
[----:B------:R-:W-:Y:S01]  /*10e0*/  UIMAD UR41, UR41, UR6, UR13 ;  /* 0x00000006292972a4 */ /* 0x000fe2000f8e020d */
[----:B------:R-:W-:Y:S11]  /*10f0*/  @P0 BRA `(.L_x_931) ;  /* 0x0000000000400947 */ /* 0x000ff60003800000 */
[----:B------:R-:W-:Y:S01]  /*1100*/  ISETP.LT.AND P0, PT, RZ, UR10, PT ;  /* 0x0000000aff007c0c */ /* 0x000fe2000bf01270 */
[----:B------:R-:W-:-:S12]  /*1110*/  UIADD3 UR4, UR10, -0x1, URZ ;  /* 0xffffffff0a047890 */ /* 0x000fd8000fffe03f */
[----:B------:R-:W-:Y:S05]  /*1120*/  @P0 BRA `(.L_x_932) ;  /* 0x00000000001c0947 */ /* 0x000fea0003800000 */
[----:B------:R-:W-:Y:S02]  /*1130*/  UISETP.NE.AND UP0, UPT, UR5, 0x1, UPT ;  /* 0x000000010500788c */ /* 0x000fe4000bf05270 */
[----:B------:R-:W-:-:S09]  /*1140*/  UIADD3 UR4, -UR10, URZ, URZ ;  /* 0x0000003f0a047290 */ /* 0x000fd2000fffe13f */
[----:B------:R-:W-:Y:S02]  /*1150*/  @UP0 ULDC.64 UR8, c[0x0][0x9e8] ;  /* 0x00027a0000080ab9 */ /* 0x000fe40000000a00 */
[----:B------:R-:W-:-:S04]  /*1160*/  UIMAD.WIDE.U32 UR6, UR4, UR8, URZ ;  /* 0x00000008040672a5 */ /* 0x000fc8000f8e003f */
[----:B------:R-:W-:-:S04]  /*1170*/  @UP0 USHF.R.U32.HI UR4, URZ, UR9, UR7 ;  /* 0x000000093f040299 */ /* 0x000fc80008011607 */
[----:B------:R-:W-:Y:S01]  /*1180*/  ULOP3.LUT UR4, URZ, UR4, URZ, 0x33, !UPT ;  /* 0x000000043f047292 */ /* 0x000fe2000f8e333f */
[----:B------:R-:W-:Y:S11]  /*1190*/  BRA `(.L_x_933) ;  /* 0x0000000000107947 */ /* 0x000ff60003800000 */
.L_x_932:
[----:B------:R-:W-:-:S11]  /*11a0*/  UISETP.NE.AND UP0, UPT, UR5, 0x1, UPT ;  /* 0x000000010500788c */ /* 0x000fd6000bf05270 */
[----:B------:R-:W-:Y:S02]  /*11b0*/  @UP0 ULDC.64 UR8, c[0x0][0x9e8] ;  /* 0x00027a0000080ab9 */ /* 0x000fe40000000a00 */
[----:B------:R-:W-:-:S04]  /*11c0*/  UIMAD.WIDE.U32 UR6, UR4, UR8, URZ ;  /* 0x00000008040672a5 */ /* 0x000fc8000f8e003f */
[----:B------:R-:W-:-:S12]  /*11d0*/  @UP0 USHF.R.U32.HI UR4, URZ, UR9, UR7 ;  /* 0x000000093f040299 */ /* 0x000fd80008011607 */
.L_x_933:
[----:B------:R-:W-:-:S06]  /*11e0*/  UIMAD UR4, UR4, UR5, UR5 ;  /* 0x00000005040472a4 */ /* 0x000fcc000f8e0205 */
[----:B------:R-:W-:-:S07]  /*11f0*/  VIMNMX R0, R0, UR4, PT ;  /* 0x0000000400007c48 */ /* 0x000fce000bfe0100 */
.L_x_931:
[----:B------:R-:W-:Y:S01]  /*1200*/  UISETP.NE.AND UP0, UPT, UR50, URZ, UPT ;  /* 0x0000003f3200728c */ /* 0x000fe2000bf05270 */
[----:B------:R-:W-:Y:S01]  /*1210*/  VIADD R0, R0, 0x7f ;  /* 0x0000007f00007836 */ /* 0x000fe20000000000 */
[----:B------:R-:W-:Y:S01]  /*1220*/  UMOV UR9, UR38 ;  /* 0x0000002600097c82 */ /* 0x000fe20008000000 */
[----:B------:R-:W-:Y:S02]  /*1230*/  UIMAD UR4, UR40, UR12, 0x7f ;  /* 0x0000007f280474a4 */ /* 0x000fe4000f8e020c */
[----:B------:R-:W-:Y:S01]  /*1240*/  UIMAD UR51, UR40, UR12, -UR51 ;  /* 0x0000000c283372a4 */ /* 0x000fe2000f8e0a33 */
[----:B------:R-:W-:Y:S01]  /*1250*/  SHF.R.S32.HI R3, RZ, 0x1f, R0 ;  /* 0x0000001fff037819 */ /* 0x000fe20000011400 */
[----:B------:R-:W-:Y:S01]  /*1260*/  USHF.R.S32.HI UR8, URZ, 0x1f, UR4 ;  /* 0x0000001f3f087899 */ /* 0x000fe20008011404 */
[----:B------:R-:W-:Y:S02]  /*1270*/  ULDC UR10, c[0x0][0x9dc] ;  /* 0x00027700000a7ab9 */ /* 0x000fe40000000800 */
[----:B------:R-:W-:Y:S01]  /*1280*/  LEA.HI R3, R3, R0, RZ, 0x7 ;  /* 0x0000000003037211 */ /* 0x000fe200078f38ff */
[----:B------:R-:W-:Y:S01]  /*1290*/  @UP0 ULDC UR6, c[0x0][0x44c] ;  /* 0x0001130000060ab9 */ /* 0x000fe20000000800 */
[----:B------:R-:W-:Y:S01]  /*12a0*/  @UP0 ULDC UR11, c[0x0][0x450] ;  /* 0x00011400000b0ab9 */ /* 0x000fe20000000800 */
[----:B------:R-:W-:Y:S01]  /*12b0*/  UIMAD.WIDE.U32 UR6, UR38, UR6, URZ ;  /* 0x00000006260672a5 */ /* 0x000fe2000f8e003f */
[----:B------:R-:W-:Y:S01]  /*12c0*/  SHF.R.S32.HI R3, RZ, 0x7, R3 ;  /* 0x00000007ff037819 */ /* 0x000fe20000011403 */
[----:B------:R-:W-:-:S02]  /*12d0*/  ULEA.HI UR8, UR8, UR4, URZ, 0x7 ;  /* 0x0000000408087291 */ /* 0x000fc4000f8f383f */
[----:B------:R-:W-:Y:S02]  /*12e0*/  @UP0 USHF.R.U32.HI UR9, URZ, UR11, UR7 ;  /* 0x0000000b3f090299 */ /* 0x000fe40008011607 */
[----:B------:R-:W-:Y:S02]  /*12f0*/  UISETP.GE.AND UP0, UPT, UR5, 0x1, UPT ;  /* 0x000000010500788c */ /* 0x000fe4000bf06270 */
[----:B------:R-:W-:Y:S02]  /*1300*/  USHF.R.S32.HI UR8, URZ, 0x7, UR8 ;  /* 0x000000073f087899 */ /* 0x000fe40008011408 */
[----:B------:R-:W-:Y:S02]  /*1310*/  UIADD3 UR4, UR51, UR9, URZ ;  /* 0x0000000933047290 */ /* 0x000fe4000fffe03f */
[----:B------:R-:W-:Y:S02]  /*1320*/  PLOP3.LUT P0, PT, PT, PT, UP0, 0x40, 0x0 ;  /* 0x000000000000781c */ /* 0x000fe40003f0e808 */
[----:B------:R-:W-:Y:S01]  /*1330*/  UIADD3 UR9, UR4, -UR10, URZ ;  /* 0x8000000a04097290 */ /* 0x000fe2000fffe03f */
[----:B------:R-:W-:-:S10]  /*1340*/  VIMNMX R88, R3, UR8, PT ;  /* 0x0000000803587c48 */ /* 0x000fd4000bfe0100 */
[----:B------:R-:W-:Y:S05]  /*1350*/  @P0 BRA `(.L_x_934) ;  /* 0x0000000000440947 */ /* 0x000fea0003800000 */
[----:B------:R-:W-:-:S06]  /*1360*/  UISETP.GT.AND UP0, UPT, UR4, -0x1, UPT ;  /* 0xffffffff0400788c */ /* 0x000fcc000bf04270 */
[----:B------:R-:W-:-:S13]  /*1370*/  PLOP3.LUT P0, PT, PT, PT, UP0, 0x80, 0x0 ;  /* 0x000000000000781c */ /* 0x000fda0003f0f008 */
[----:B------:R-:W-:Y:S05]  /*1380*/  @P0 BRA `(.L_x_935) ;  /* 0x00000000001c0947 */ /* 0x000fea0003800000 */
[----:B------:R-:W-:Y:S02]  /*1390*/  UISETP.NE.AND UP0, UPT, UR5, 0x1, UPT ;  /* 0x000000010500788c */ /* 0x000fe4000bf05270 */
[----:B------:R-:W-:-:S09]  /*13a0*/  ULOP3.LUT UR4, URZ, UR4, URZ, 0x33, !UPT ;  /* 0x000000043f047292 */ /* 0x000fd2000f8e333f */
[----:B------:R-:W-:Y:S02]  /*13b0*/  @UP0 ULDC.64 UR10, c[0x0][0x9e8] ;  /* 0x00027a00000a0ab9 */ /* 0x000fe40000000a00 */
[----:B------:R-:W-:-:S04]  /*13c0*/  UIMAD.WIDE.U32 UR6, UR4, UR10, URZ ;  /* 0x0000000a040672a5 */ /* 0x000fc8000f8e003f */
[----:B------:R-:W-:-:S04]  /*13d0*/  @UP0 USHF.R.U32.HI UR4, URZ, UR11, UR7 ;  /* 0x0000000b3f040299 */ /* 0x000fc80008011607 */
[----:B------:R-:W-:Y:S01]  /*13e0*/  ULOP3.LUT UR4, URZ, UR4, URZ, 0x33, !UPT ;  /* 0x000000043f047292 */ /* 0x000fe2000f8e333f */
[----:B------:R-:W-:Y:S11]  /*13f0*/  BRA `(.L_x_936) ;  /* 0x0000000000107947 */ /* 0x000ff60003800000 */
.L_x_935:
[----:B------:R-:W-:-:S11]  /*1400*/  UISETP.NE.AND UP0, UPT, UR5, 0x1, UPT ;  /* 0x000000010500788c */ /* 0x000fd6000bf05270 */
[----:B------:R-:W-:Y:S02]  /*1410*/  @UP0 ULDC.64 UR10, c[0x0][0x9e8] ;  /* 0x00027a00000a0ab9 */ /* 0x000fe40000000a00 */
[----:B------:R-:W-:-:S04]  /*1420*/  UIMAD.WIDE.U32 UR6, UR4, UR10, URZ ;  /* 0x0000000a040672a5 */ /* 0x000fc8000f8e003f */
[----:B------:R-:W-:-:S12]  /*1430*/  @UP0 USHF.R.U32.HI UR4, URZ, UR11, UR7 ;  /* 0x0000000b3f040299 */ /* 0x000fd80008011607 */
.L_x_936:
[----:B------:R-:W-:-:S04]  /*1440*/  UIMAD UR4, UR4, UR5, URZ ;  /* 0x00000005040472a4 */ /* 0x000fc8000f8e023f */
[----:B------:R-:W-:-:S04]  /*1450*/  UISETP.LT.AND UP0, UPT, UR9, UR4, UPT ;  /* 0x000000040900728c */ /* 0x000fc8000bf01270 */
[----:B------:R-:W-:-:S12]  /*1460*/  USEL UR9, UR9, UR4, !UP0 ;  /* 0x0000000409097287 */ /* 0x000fd8000c000000 */
.L_x_934:
[----:B------:R-:W-:Y:S01]  /*1470*/  USHF.R.S32.HI UR4, URZ, 0x1f, UR9 ;  /* 0x0000001f3f047899 */ /* 0x000fe20008011409 */
[----:B------:R-:W-:Y:S02]  /*1480*/  PLOP3.LUT P0, PT, PT, PT, PT, 0x80, 0x0 ;  /* 0x000000000000781c */ /* 0x000fe40003f0f070 */
[----:B------:R-:W-:Y:S02]  /*1490*/  CS2R R24, SRZ ;  /* 0x0000000000187805 */ /* 0x000fe4000001ff00 */
[----:B------:R-:W-:Y:S01]  /*14a0*/  CS2R R34, SRZ ;  /* 0x0000000000227805 */ /* 0x000fe2000001ff00 */
[----:B------:R-:W-:Y:S01]  /*14b0*/  ULEA.HI UR4, UR4, UR9, URZ, 0x7 ;  /* 0x0000000904047291 */ /* 0x000fe2000f8f383f */
[----:B------:R-:W-:Y:S01]  /*14c0*/  IMAD.MOV.U32 R118, RZ, RZ, RZ ;  /* 0x000000ffff767224 */ /* 0x000fe200078e00ff */
[----:B------:R-:W-:Y:S01]  /*14d0*/  CS2R R32, SRZ ;  /* 0x0000000000207805 */ /* 0x000fe2000001ff00 */
[----:B------:R-:W-:Y:S01]  /*14e0*/  IMAD.MOV.U32 R21, RZ, RZ, RZ ;  /* 0x000000ffff157224 */ /* 0x000fe200078e00ff */
[----:B------:R-:W-:Y:S01]  /*14f0*/  USHF.R.S32.HI UR4, URZ, 0x7, UR4 ;  /* 0x000000073f047899 */ /* 0x000fe20008011404 */
[----:B------:R-:W-:Y:S01]  /*1500*/  IMAD.MOV.U32 R114, RZ, RZ, RZ ;  /* 0x000000ffff727224 */ /* 0x000fe200078e00ff */
[----:B------:R-:W-:Y:S01]  /*1510*/  CS2R R14, SRZ ;  /* 0x00000000000e7805 */ /* 0x000fe2000001ff00 */
[----:B------:R-:W-:Y:S01]  /*1520*/  IMAD.MOV.U32 R29, RZ, RZ, RZ ;  /* 0x000000ffff1d7224 */ /* 0x000fe200078e00ff */
[----:B------:R-:W-:Y:S01]  /*1530*/  UISETP.LT.AND UP0, UPT, URZ, UR4, UPT ;  /* 0x000000043f00728c */ /* 0x000fe2000bf01270 */
[----:B------:R-:W-:Y:S01]  /*1540*/  IMAD.MOV.U32 R110, RZ, RZ, RZ ;  /* 0x000000ffff6e7224 */ /* 0x000fe200078e00ff */
[----:B------:R-:W-:Y:S01]  /*1550*/  CS2R R12, SRZ ;  /* 0x00000000000c7805 */ /* 0x000fe2000001ff00 */
[----:B------:R-:W-:Y:S01]  /*1560*/  IMAD.MOV.U32 R37, RZ, RZ, RZ ;  /* 0x000000ffff257224 */ /* 0x000fe200078e00ff */
[----:B------:R-:W-:Y:S01]  /*1570*/  USEL UR42, URZ, UR4, !UP0 ;  /* 0x000000043f2a7287 */ /* 0x000fe2000c000000 */
[----:B------:R-:W-:Y:S01]  /*1580*/  IMAD.MOV.U32 R106, RZ, RZ, RZ ;  /* 0x000000ffff6a7224 */ /* 0x000fe200078e00ff */
[----:B------:R-:W-:Y:S01]  /*1590*/  CS2R R102, SRZ ;  /* 0x0000000000667805 */ /* 0x000fe2000001ff00 */
[----:B------:R-:W-:Y:S01]  /*15a0*/  IMAD.MOV.U32 R41, RZ, RZ, RZ ;  /* 0x000000ffff297224 */ /* 0x000fe200078e00ff */
[----:B------:R-:W-:-:S02]  /*15b0*/  CS2R R100, SRZ ;  /* 0x0000000000647805 */ /* 0x000fc4000001ff00 */
[----:B------:R-:W-:Y:S02]  /*15c0*/  CS2R R98, SRZ ;  /* 0x0000000000627805 */ /* 0x000fe4000001ff00 */
[----:B------:R-:W-:Y:S02]  /*15d0*/  ISETP.GT.AND P1, PT, R88, UR42, PT ;  /* 0x0000002a58007c0c */ /* 0x000fe4000bf24270 */
[----:B------:R-:W-:Y:S02]  /*15e0*/  CS2R R96, SRZ ;  /* 0x0000000000607805 */ /* 0x000fe4000001ff00 */
[----:B------:R-:W-:Y:S02]  /*15f0*/  CS2R R94, SRZ ;  /* 0x00000000005e7805 */ /* 0x000fe4000001ff00 */
[----:B------:R-:W-:Y:S02]  /*1600*/  CS2R R92, SRZ ;  /* 0x00000000005c7805 */ /* 0x000fe4000001ff00 */
[----:B------:R-:W-:Y:S01]  /*1610*/  CS2R R90, SRZ ;  /* 0x00000000005a7805 */ /* 0x000fe2000001ff00 */
[----:B------:R-:W-:-:S02]  /*1620*/  IMAD.MOV.U32 R89, RZ, RZ, RZ ;  /* 0x000000ffff597224 */ /* 0x000fc400078e00ff */
[----:B------:R-:W-:Y:S02]  /*1630*/  IMAD.MOV.U32 R26, RZ, RZ, RZ ;  /* 0x000000ffff1a7224 */ /* 0x000fe400078e00ff */
[----:B------:R-:W-:Y:S05]  /*1640*/  @!P1 BRA `(.L_x_937) ;  /* 0x000000b8000c9947 */ /* 0x000fea0003800000 */
[----:B------:R-:W0:Y:S01]  /*1650*/  SHFL.IDX PT, R0, R154, RZ, 0x1f ;  /* 0x00001fff9a007589 */ /* 0x000e2200000e0000 */
[----:B------:R-:W1:Y:S01]  /*1660*/  S2UR UR43, SR_CgaCtaId ;  /* 0x00000000002b79c3 */ /* 0x000e620000008800 */
[----:B------:R-:W-:Y:S01]  /*1670*/  UMOV UR45, 0x400 ;  /* 0x00000400002d7882 */ /* 0x000fe20000000000 */
        /* <DEDUP_REMOVED lines=17> */
[----:B------:R-:W-:Y:S01]  /*1790*/  IMAD.U32 R5, RZ, RZ, UR5 ;  /* 0x00000005ff057e24 */ /* 0x000fe2000f8e00ff */
        /* <DEDUP_REMOVED lines=10> */
.L_x_938:
[----:B------:R-:W-:Y:S01]  /*1840*/  ULEA.HI UR4, UR47, UR47, URZ, 0x1 ;  /* 0x0000002f2f047291 */ /* 0x000fe2000f8f083f */
[----:B------:R-:W-:-:S03]  /*1850*/  IMAD.U32 R2, RZ, RZ, UR48 ;  /* 0x00000030ff027e24 */ /* 0x000fc6000f8e00ff */
[----:B------:R-:W-:Y:S02]  /*1860*/  ULOP3.LUT UR4, UR4, 0xfffffffe, URZ, 0xc0, !UPT ;  /* 0xfffffffe04047892 */ /* 0x000fe4000f8ec03f */
[----:B------:R-:W-:Y:S02]  /*1870*/  ISETP.NE.AND P0, PT, R2, 0x3, PT ;  /* 0x000000030200780c */ /* 0x000fe40003f05270 */
[----:B------:R-:W-:-:S06]  /*1880*/  UIADD3 UR4, UR47, -UR4, URZ ;  /* 0x800000042f047290 */ /* 0x000fcc000fffe03f */
[----:B------:R-:W-:-:S05]  /*1890*/  IMAD.U32 R0, RZ, RZ, UR4 ;  /* 0x00000004ff007e24 */ /* 0x000fca000f8e00ff */
[----:B------:R-:W-:-:S04]  /*18a0*/  SHF.L.U32 R0, R0, 0x1f, RZ ;  /* 0x0000001f00007819 */ /* 0x000fc800000006ff */
[----:B------:R-:W0:Y:S02]  /*18b0*/  SYNCS.PHASECHK.TRANS64.TRYWAIT P1, [UR45+0x16800], R0 ;  /* 0x01680000ff0075a7 */ /* 0x000e24000802016d */
[----:B0-----:R-:W-:Y:S05]  /*18c0*/  @!P1 BRA `(.L_x_939) ;  /* 0x00000114001c9947 */ /* 0x001fea0003800000 */
.L_x_1091:
[----:B------:R-:W-:Y:S05]  /*18d0*/  @!P0 BRA `(.L_x_940) ;  /* 0x0000000000048947 */ /* 0x000fea0003800000 */
[----:B------:R-:W-:Y:S01]  /*18e0*/  BPT.TRAP 0x1 ;  /* 0x000000040000795c */ /* 0x000fe20000300000 */
.L_x_940:
[----:B0-----:R-:W-:Y:S02]  /*18f0*/  IMAD.U32 R3, RZ, RZ, UR36 ;  /* 0x00000024ff037e24 */ /* 0x001fe4000f8e00ff */
[----:B------:R-:W-:-:S03]  /*1900*/  IMAD.U32 R0, RZ, RZ, UR46 ;  /* 0x0000002eff007e24 */ /* 0x000fc6000f8e00ff */
[----:B------:R-:W-:Y:S02]  /*1910*/  LEA R3, R3, UR45, 0x3 ;  /* 0x0000002d03037c11 */ /* 0x000fe4000f8e18ff */
[----:B------:R-:W-:-:S04]  /*1920*/  SHF.L.U32 R0, R0, 0x1f, RZ ;  /* 0x0000001f00007819 */ /* 0x000fc800000006ff */
[----:B------:R0:W1:Y:S01]  /*1930*/  SYNCS.PHASECHK.TRANS64.TRYWAIT P1, [R3+URZ+0x16830], R0 ;  /* 0x01683000030075a7 */ /* 0x000062000802017f */
[----:B------:R-:W-:Y:S05]  /*1940*/  @!P0 BRA `(.L_x_941) ;  /* 0x0000000000048947 */ /* 0x000fea0003800000 */
[----:B------:R-:W-:Y:S01]  /*1950*/  BPT.TRAP 0x1 ;  /* 0x000000040000795c */ /* 0x000fe20000300000 */
.L_x_941:
[----:B-1----:R-:W-:Y:S05]  /*1960*/  @P1 BRA `(.L_x_942) ;  /* 0x0000000000081947 */ /* 0x002fea0003800000 */
[----:B------:R-:W1:Y:S02]  /*1970*/  SYNCS.PHASECHK.TRANS64.TRYWAIT P1, [R3+URZ+0x16830], R0 ;  /* 0x01683000030075a7 */ /* 0x000e64000802017f */
[----:B-1----:R-:W-:Y:S05]  /*1980*/  @!P1 BRA `(.L_x_943) ;  /* 0x0000011400049947 */ /* 0x002fea0003800000 */
.L_x_942:
        /* <DEDUP_REMOVED lines=35> */
.L_x_944:
[----:B------:R-:W-:Y:S01]  /*1bc0*/  UISETP.NE.AND UP1, UPT, UR50, URZ, UPT ;  /* 0x0000003f3200728c */ /* 0x000fe2000bf25270 */
[----:B01----:R-:W-:Y:S01]  /*1bd0*/  VIADD R0, R17, UR38 ;  /* 0x0000002611007c36 */ /* 0x003fe20008000000 */
[----:B------:R-:W-:Y:S01]  /*1be0*/  R2UR UR6, R3 ;  /* 0x00000000030672ca */ /* 0x000fe200000e0000 */
[----:B------:R-:W0:Y:S01]  /*1bf0*/  LDC R5, c[0x0][0x2f0] ;  /* 0x0000bc00ff057b82 */ /* 0x000e220000000800 */
[----:B------:R-:W-:Y:S01]  /*1c00*/  IMAD.MOV.U32 R3, RZ, RZ, -0x80 ;  /* 0xffffff80ff037424 */ /* 0x000fe200078e00ff */
[----:B------:R-:W-:Y:S01]  /*1c10*/  UISETP.NE.AND UP0, UPT, UR49, URZ, UPT ;  /* 0x0000003f3100728c */ /* 0x000fe2000bf05270 */
[----:B------:R-:W-:Y:S01]  /*1c20*/  PLOP3.LUT P1, PT, PT, PT, UP1, 0x80, 0x0 ;  /* 0x000000000000781c */ /* 0x000fe20003f2f018 */
[----:B------:R-:W-:Y:S01]  /*1c30*/  ULDC UR22, c[0x0][0x9dc] ;  /* 0x0002770000167ab9 */ /* 0x000fe20000000800 */
[----:B------:R-:W-:Y:S01]  /*1c40*/  PLOP3.LUT P2, PT, PT, PT, UP1, 0x80, 0x0 ;  /* 0x000000000000781c */ /* 0x000fe20003f4f018 */
[----:B------:R-:W-:Y:S01]  /*1c50*/  IMAD R12, R88, R3, 0x80 ;  /* 0x00000080580c7424 */ /* 0x000fe200078e0203 */
[----:B------:R-:W-:Y:S01]  /*1c60*/  ULDC UR11, c[0x0][0x9e0] ;  /* 0x00027800000b7ab9 */ /* 0x000fe20000000800 */
[----:B------:R-:W-:Y:S01]  /*1c70*/  @UP1 ULDC UR7, c[0x0][0x44c] ;  /* 0x0001130000071ab9 */ /* 0x000fe20000000800 */
[----:B------:R-:W1:Y:S01]  /*1c80*/  LDC R6, c[0x0][0x288] ;  /* 0x0000a200ff067b82 */ /* 0x000e620000000800 */
[----:B------:R-:W-:Y:S01]  /*1c90*/  VIADD R3, R12, 0x1 ;  /* 0x000000010c037836 */ /* 0x000fe20000000000 */
[----:B------:R-:W-:Y:S01]  /*1ca0*/  LEA R10, R88, 0xffffff80, 0x7 ;  /* 0xffffff80580a7811 */ /* 0x000fe200078e38ff */
[----:B------:R-:W-:-:S04]  /*1cb0*/  UIADD3 UR6, UR6, 0x16840, URZ ;  /* 0x0001684006067890 */ /* 0x000fc8000fffe03f */
[----:B------:R-:W-:Y:S01]  /*1cc0*/  @P1 IMAD.HI.U32 R2, R0, UR7, RZ ;  /* 0x0000000700021c27 */ /* 0x000fe2000f8e00ff */
[----:B------:R-:W-:Y:S01]  /*1cd0*/  @UP1 ULDC UR7, c[0x0][0x450] ;  /* 0x0001140000071ab9 */ /* 0x000fe20000000800 */
[----:B------:R-:W-:Y:S01]  /*1ce0*/  UPRMT UR6, UR43, 0x654, UR6 ;  /* 0x000006542b067896 */ /* 0x000fe20008000006 */
[----:B------:R-:W-:Y:S02]  /*1cf0*/  PLOP3.LUT P1, PT, PT, PT, UP0, 0x40, 0x0 ;  /* 0x000000000000781c */ /* 0x000fe40003f2e808 */
[----:B------:R-:W-:Y:S01]  /*1d00*/  @P2 SHF.R.U32.HI R0, RZ, UR7, R2 ;  /* 0x00000007ff002c19 */ /* 0x000fe20008011602 */
[C---:B------:R-:W-:Y:S02]  /*1d10*/  IMAD R2, R16.reuse, -0x2, R3 ;  /* 0xfffffffe10027824 */ /* 0x040fe400078e0203 */
[C---:B0-----:R-:W-:Y:S02]  /*1d20*/  IMAD R3, R5.reuse, UR40, R12 ;  /* 0x0000002805037c24 */ /* 0x041fe4000f8e020c */
[----:B------:R-:W0:Y:S01]  /*1d30*/  SHFL.IDX PT, R8, R0, RZ, 0x1c1f ;  /* 0x001c1fff00087589 */ /* 0x000e2200000e0000 */
[----:B------:R-:W-:Y:S01]  /*1d40*/  IMAD R7, R5, UR40, R2 ;  /* 0x0000002805077c24 */ /* 0x000fe2000f8e0202 */
[----:B------:R-:W-:Y:S01]  /*1d50*/  SYNCS.ARRIVE.TRANS64.RED.A1T0 RZ, [UR6], RZ ;  /* 0x000000ffffff79a7 */ /* 0x000fe20008100406 */
[----:B------:R-:W-:Y:S01]  /*1d60*/  ULOP3.LUT UR6, URZ, UR22, URZ, 0x33, !UPT ;  /* 0x000000163f067292 */ /* 0x000fe2000f8e333f */
[----:B------:R-:W-:-:S02]  /*1d70*/  IMAD R14, R16, -0x2, R3 ;  /* 0xfffffffe100e7824 */ /* 0x000fc400078e0203 */
[----:B-1----:R-:W-:-:S04]  /*1d80*/  IMAD.IADD R7, R7, 0x1, -R6 ;  /* 0x0000000107077824 */ /* 0x002fc800078e0a06 */
[C---:B------:R-:W-:Y:S02]  /*1d90*/  VIADD R99, R7.reuse, UR11 ;  /* 0x0000000b07637c36 */ /* 0x040fe40008000000 */
[----:B------:R-:W-:-:S03]  /*1da0*/  VIADD R20, R7, UR6 ;  /* 0x0000000607147c36 */ /* 0x000fc60008000000 */
[----:B0-----:R-:W-:Y:S01]  /*1db0*/  VIADDMNMX R2, R8, R99, R14, PT ;  /* 0x0000006308027246 */ /* 0x001fe2000380010e */
[----:B------:R-:W-:Y:S01]  /*1dc0*/  IMAD.IADD R4, R20, 0x1, R8 ;  /* 0x0000000114047824 */ /* 0x000fe200078e0208 */
[----:B------:R-:W-:Y:S06]  /*1dd0*/  @P1 BRA `(.L_x_945) ;  /* 0x0000000000641947 */ /* 0x000fec0003800000 */
[----:B------:R-:W-:Y:S01]  /*1de0*/  IMAD R3, R5, UR40, R8 ;  /* 0x0000002805037c24 */ /* 0x000fe2000f8e0208 */
[----:B------:R-:W-:Y:S03]  /*1df0*/  BSSY B0, `(.L_x_946) ;  /* 0x0000013000007945 */ /* 0x000fe60003800000 */
[----:B------:R-:W-:-:S05]  /*1e00*/  IMAD.IADD R3, R3, 0x1, -R6 ;  /* 0x0000000103037824 */ /* 0x000fca00078e0a06 */
[----:B------:R-:W-:-:S13]  /*1e10*/  ISETP.GT.AND P1, PT, R3, -0x1, PT ;  /* 0xffffffff0300780c */ /* 0x000fda0003f24270 */
[----:B------:R-:W-:Y:S05]  /*1e20*/  @P1 BRA `(.L_x_947) ;  /* 0x0000000000241947 */ /* 0x000fea0003800000 */
[----:B------:R-:W-:Y:S01]  /*1e30*/  ULDC UR6, c[0x0][0x9e4] ;  /* 0x0002790000067ab9 */ /* 0x000fe20000000800 */
[----:B------:R-:W-:Y:S01]  /*1e40*/  LOP3.LUT R3, RZ, R3, RZ, 0x33, !PT ;  /* 0x00000003ff037212 */ /* 0x000fe200078e33ff */
[----:B------:R-:W-:-:S05]  /*1e50*/  IMAD.U32 R7, RZ, RZ, UR6 ;  /* 0x00000006ff077e24 */ /* 0x000fca000f8e00ff */
[----:B------:R-:W-:-:S13]  /*1e60*/  ISETP.NE.AND P1, PT, R7, 0x1, PT ;  /* 0x000000010700780c */ /* 0x000fda0003f25270 */
[----:B------:R-:W0:Y:S02]  /*1e70*/  @P1 LDC.64 R8, c[0x0][0x9e8] ;  /* 0x00027a00ff081b82 */ /* 0x000e240000000a00 */
[----:B0-----:R-:W-:-:S05]  /*1e80*/  @P1 IMAD.HI.U32 R8, R3, R8, RZ ;  /* 0x0000000803081227 */ /* 0x001fca00078e00ff */
[----:B------:R-:W-:-:S04]  /*1e90*/  @P1 SHF.R.U32.HI R3, RZ, R9, R8 ;  /* 0x00000009ff031219 */ /* 0x000fc80000011608 */
[----:B------:R-:W-:Y:S01]  /*1ea0*/  LOP3.LUT R3, RZ, R3, RZ, 0x33, !PT ;  /* 0x00000003ff037212 */ /* 0x000fe200078e33ff */
[----:B------:R-:W-:Y:S06]  /*1eb0*/  BRA `(.L_x_948) ;  /* 0x0000000000187947 */ /* 0x000fec0003800000 */
.L_x_947:
[----:B------:R-:W-:Y:S02]  /*1ec0*/  ULDC UR6, c[0x0][0x9e4] ;  /* 0x0002790000067ab9 */ /* 0x000fe40000000800 */
[----:B------:R-:W-:-:S05]  /*1ed0*/  IMAD.U32 R7, RZ, RZ, UR6 ;  /* 0x00000006ff077e24 */ /* 0x000fca000f8e00ff */
[----:B------:R-:W-:-:S13]  /*1ee0*/  ISETP.NE.AND P1, PT, R7, 0x1, PT ;  /* 0x000000010700780c */ /* 0x000fda0003f25270 */
[----:B------:R-:W0:Y:S02]  /*1ef0*/  @P1 LDC.64 R8, c[0x0][0x9e8] ;  /* 0x00027a00ff081b82 */ /* 0x000e240000000a00 */
[----:B0-----:R-:W-:-:S05]  /*1f00*/  @P1 IMAD.HI.U32 R8, R3, R8, RZ ;  /* 0x0000000803081227 */ /* 0x001fca00078e00ff */
[----:B------:R-:W-:-:S07]  /*1f10*/  @P1 SHF.R.U32.HI R3, RZ, R9, R8 ;  /* 0x00000009ff031219 */ /* 0x000fce0000011608 */
.L_x_948:
[----:B------:R-:W-:Y:S05]  /*1f20*/  BSYNC B0 ;  /* 0x0000000000007941 */ /* 0x000fea0003800000 */
.L_x_946:
[----:B------:R-:W-:-:S04]  /*1f30*/  IMAD R3, R3, R7, -R10 ;  /* 0x0000000703037224 */ /* 0x000fc800078e0a0a */
[----:B------:R-:W-:-:S05]  /*1f40*/  IMAD R3, R16, -0x2, R3 ;  /* 0xfffffffe10037824 */ /* 0x000fca00078e0203 */
[----:B------:R-:W-:Y:S02]  /*1f50*/  VIADDMNMX R2, R3, R7, R2, PT ;  /* 0x0000000703027246 */ /* 0x000fe40003800102 */
[----:B------:R-:W-:-:S07]  /*1f60*/  VIMNMX R4, R4, R3, !PT ;  /* 0x0000000304047248 */ /* 0x000fce0007fe0100 */
.L_x_945:
[C---:B------:R-:W-:Y:S01]  /*1f70*/  ISETP.GE.AND P6, PT, R12.reuse, 0xa, PT ;  /* 0x0000000a0c00780c */ /* 0x040fe20003fc6270 */
[----:B------:R-:W0:Y:S01]  /*1f80*/  SHFL.IDX PT, R0, R0, 0x1, 0x1c1f ;  /* 0x003c1f0000007f89 */ /* 0x000e2200000e0000 */
[C---:B------:R-:W-:Y:S01]  /*1f90*/  ISETP.GE.AND P1, PT, R12.reuse, 0x2, PT ;  /* 0x000000020c00780c */ /* 0x040fe20003f26270 */
[----:B------:R-:W-:Y:S01]  /*1fa0*/  UISETP.NE.AND UP0, UPT, UR49, URZ, UPT ;  /* 0x0000003f3100728c */ /* 0x000fe2000bf05270 */
[C---:B------:R-:W-:Y:S02]  /*1fb0*/  ISETP.GE.AND P2, PT, R12.reuse, 0x9, PT ;  /* 0x000000090c00780c */ /* 0x040fe40003f46270 */
[----:B------:R-:W-:Y:S02]  /*1fc0*/  ISETP.GE.AND P5, PT, R12, 0x11, PT ;  /* 0x000000110c00780c */ /* 0x000fe40003fa6270 */
[----:B------:R-:W-:Y:S02]  /*1fd0*/  LOP3.LUT R19, R19, 0xfffffffb, RZ, 0xc0, !PT ;  /* 0xfffffffb13137812 */ /* 0x000fe400078ec0ff */
[----:B------:R-:W-:-:S02]  /*1fe0*/  ISETP.GT.AND P4, PT, R4, 0x1, !P1 ;  /* 0x000000010400780c */ /* 0x000fc40004f84270 */
[----:B------:R-:W-:Y:S02]  /*1ff0*/  ISETP.GT.AND P3, PT, R4, 0x8, !P2 ;  /* 0x000000080400780c */ /* 0x000fe40005764270 */
[----:B------:R-:W-:Y:S02]  /*2000*/  @P6 LOP3.LUT R19, R19, 0x4, RZ, 0xfc, !PT ;  /* 0x0000000413136812 */ /* 0x000fe400078efcff */
[C---:B------:R-:W-:Y:S02]  /*2010*/  ISETP.LT.OR P4, PT, R2.reuse, 0x2, P4 ;  /* 0x000000020200780c */ /* 0x040fe40002781670 */
[----:B------:R-:W-:Y:S02]  /*2020*/  ISETP.LT.OR P3, PT, R2, 0x9, P3 ;  /* 0x000000090200780c */ /* 0x000fe40001f61670 */
[----:B------:R-:W-:Y:S02]  /*2030*/  LOP3.LUT R19, R19, 0xfffffff7, RZ, 0xc0, !PT ;  /* 0xfffffff713137812 */ /* 0x000fe400078ec0ff */
[----:B------:R-:W-:-:S02]  /*2040*/  FSEL R123, R25, -INF , !P4 ;  /* 0xff800000197b7808 */ /* 0x000fc40006000000 */
[----:B------:R-:W-:Y:S01]  /*2050*/  FSEL R121, R28, -INF , !P3 ;  /* 0xff8000001c797808 */ /* 0x000fe20005800000 */
[----:B0-----:R-:W-:Y:S01]  /*2060*/  IMAD.IADD R8, R20, 0x1, R0 ;  /* 0x0000000114087824 */ /* 0x001fe200078e0200 */
[C---:B------:R-:W-:Y:S02]  /*2070*/  ISETP.GT.AND P4, PT, R4.reuse, 0x9, !P6 ;  /* 0x000000090400780c */ /* 0x040fe40007784270 */
[----:B------:R-:W-:Y:S02]  /*2080*/  @P5 LOP3.LUT R19, R19, 0x8, RZ, 0xfc, !PT ;  /* 0x0000000813135812 */ /* 0x000fe400078efcff */
[----:B------:R-:W-:Y:S02]  /*2090*/  ISETP.GT.AND P3, PT, R4, 0x10, !P5 ;  /* 0x000000100400780c */ /* 0x000fe40006f64270 */
[----:B------:R-:W-:Y:S02]  /*20a0*/  ISETP.GE.AND P5, PT, R12, 0x12, PT ;  /* 0x000000120c00780c */ /* 0x000fe40003fa6270 */
[----:B------:R-:W-:-:S02]  /*20b0*/  ISETP.LT.OR P4, PT, R2, 0xa, P4 ;  /* 0x0000000a0200780c */ /* 0x000fc40002781670 */
[----:B------:R-:W-:Y:S02]  /*20c0*/  ISETP.LT.OR P3, PT, R2, 0x11, P3 ;  /* 0x000000110200780c */ /* 0x000fe40001f61670 */
[----:B------:R-:W-:Y:S02]  /*20d0*/  FSEL R119, R29, -INF , !P4 ;  /* 0xff8000001d777808 */ /* 0x000fe40006000000 */
[----:B------:R-:W-:Y:S02]  /*20e0*/  ISETP.GE.AND P4, PT, R12, 0x19, PT ;  /* 0x000000190c00780c */ /* 0x000fe40003f86270 */
[----:B------:R-:W-:Y:S02]  /*20f0*/  LOP3.LUT R19, R19, 0xffffffef, RZ, 0xc0, !PT ;  /* 0xffffffef13137812 */ /* 0x000fe400078ec0ff */
[----:B------:R-:W-:Y:S02]  /*2100*/  FSEL R97, R32, -INF , !P3 ;  /* 0xff80000020617808 */ /* 0x000fe40005800000 */
[----:B------:R-:W-:-:S02]  /*2110*/  ISETP.GT.AND P3, PT, R4, 0x11, !P5 ;  /* 0x000000110400780c */ /* 0x000fc40006f64270 */
[----:B------:R-:W-:Y:S02]  /*2120*/  @P5 LOP3.LUT R19, R19, 0x10, RZ, 0xfc, !PT ;  /* 0x0000001013135812 */ /* 0x000fe400078efcff */
[----:B------:R-:W-:Y:S02]  /*2130*/  ISETP.LT.OR P3, PT, R2, 0x12, P3 ;  /* 0x000000120200780c */ /* 0x000fe40001f61670 */
[----:B------:R-:W-:Y:S02]  /*2140*/  LOP3.LUT R19, R19, 0xfdffffff, RZ, 0xc0, !PT ;  /* 0xfdffffff13137812 */ /* 0x000fe400078ec0ff */
[----:B------:R-:W-:Y:S02]  /*2150*/  FSEL R33, R33, -INF , !P3 ;  /* 0xff80000021217808 */ /* 0x000fe40005800000 */
[----:B------:R-:W-:Y:S02]  /*2160*/  @P4 LOP3.LUT R19, R19, 0x2000000, RZ, 0xfc, !PT ;  /* 0x0200000013134812 */ /* 0x000fe400078efcff */
[----:B------:R-:W-:-:S02]  /*2170*/  ISETP.GT.AND P3, PT, R4, 0x18, !P4 ;  /* 0x000000180400780c */ /* 0x000fc40006764270 */
[----:B------:R-:W-:Y:S02]  /*2180*/  ISETP.GE.AND P4, PT, R12, 0x1a, PT ;  /* 0x0000001a0c00780c */ /* 0x000fe40003f86270 */
[----:B------:R-:W-:Y:S02]  /*2190*/  ISETP.LT.OR P3, PT, R2, 0x19, P3 ;  /* 0x000000190200780c */ /* 0x000fe40001f61670 */
[----:B------:R-:W-:Y:S02]  /*21a0*/  LOP3.LUT R19, R19, 0xfeffffff, RZ, 0xc0, !PT ;  /* 0xfeffffff13137812 */ /* 0x000fe400078ec0ff */
[----:B------:R-:W-:Y:S02]  /*21b0*/  FSEL R95, R36, -INF , !P3 ;  /* 0xff800000245f7808 */ /* 0x000fe40005800000 */
[----:B------:R-:W-:-:S04]  /*21c0*/  ISETP.GT.AND P3, PT, R4, 0x19, !P4 ;  /* 0x000000190400780c */ /* 0x000fc80006764270 */
[----:B------:R-:W-:Y:S02]  /*21d0*/  ISETP.LT.OR P3, PT, R2, 0x1a, P3 ;  /* 0x0000001a0200780c */ /* 0x000fe40001f61670 */
[----:B------:R-:W-:Y:S02]  /*21e0*/  @P4 LOP3.LUT R19, R19, 0x1000000, RZ, 0xfc, !PT ;  /* 0x0100000013134812 */ /* 0x000fe400078efcff */
[----:B------:R-:W-:Y:S02]  /*21f0*/  ISETP.GE.AND P4, PT, R12, 0x21, PT ;  /* 0x000000210c00780c */ /* 0x000fe40003f86270 */
[----:B------:R-:W-:Y:S02]  /*2200*/  LOP3.LUT R19, R19, 0xff7fffff, RZ, 0xc0, !PT ;  /* 0xff7fffff13137812 */ /* 0x000fe400078ec0ff */
[----:B------:R-:W-:Y:S02]  /*2210*/  FSEL R37, R37, -INF , !P3 ;  /* 0xff80000025257808 */ /* 0x000fe40005800000 */
[----:B------:R-:W-:-:S04]  /*2220*/  ISETP.GT.AND P3, PT, R4, 0x20, !P4 ;  /* 0x000000200400780c */ /* 0x000fc80006764270 */
[----:B------:R-:W-:-:S03]  /*2230*/  ISETP.LT.OR P3, PT, R2, 0x21, P3 ;  /* 0x000000210200780c */ /* 0x000fc60001f61670 */
        /* <DEDUP_REMOVED lines=104> */
[----:B------:R-:W-:Y:S02]  /*28c0*/  FSEL R73, R73, -INF , !P3 ;  /* 0xff80000049497808 */ /* 0x000fe40005800000 */
[----:B------:R-:W-:Y:S02]  /*28d0*/  LOP3.LUT R19, R19, 0xfbffffff, RZ, 0xc0, !PT ;  /* 0xfbffffff13137812 */ /* 0x000fe400078ec0ff */
[----:B------:R-:W-:-:S04]  /*28e0*/  ISETP.GT.AND P3, PT, R4, 0x68, !P4 ;  /* 0x000000680400780c */ /* 0x000fc80006764270 */
[----:B------:R-:W-:-:S03]  /*28f0*/  ISETP.LT.OR P3, PT, R2, 0x69, P3 ;  /* 0x000000690200780c */ /* 0x000fc60001f61670 */
[----:B------:R-:W-:Y:S02]  /*2900*/  @P4 LOP3.LUT R19, R19, 0x4000000, RZ, 0xfc, !PT ;  /* 0x0400000013134812 */ /* 0x000fe400078efcff */
[----:B------:R-:W-:Y:S02]  /*2910*/  ISETP.GE.AND P4, PT, R12, 0x6a, PT ;  /* 0x0000006a0c00780c */ /* 0x000fe40003f86270 */
[----:B------:R-:W-:Y:S02]  /*2920*/  FSEL R15, R76, -INF , !P3 ;  /* 0xff8000004c0f7808 */ /* 0x000fe40005800000 */
[----:B------:R-:W-:Y:S02]  /*2930*/  ISETP.GT.AND P3, PT, R4, 0x69, !P4 ;  /* 0x000000690400780c */ /* 0x000fe40006764270 */
[----:B------:R-:W-:Y:S02]  /*2940*/  LOP3.LUT R19, R19, 0xffffffdf, RZ, 0xc0, !PT ;  /* 0xffffffdf13137812 */ /* 0x000fe400078ec0ff */
[----:B------:R-:W-:-:S04]  /*2950*/  ISETP.LT.OR P3, PT, R2, 0x6a, P3 ;  /* 0x0000006a0200780c */ /* 0x000fc80001f61670 */
[----:B------:R-:W-:Y:S02]  /*2960*/  FSEL R77, R77, -INF , !P3 ;  /* 0xff8000004d4d7808 */ /* 0x000fe40005800000 */
[----:B------:R-:W-:Y:S02]  /*2970*/  ISETP.GE.AND P3, PT, R12, 0x71, PT ;  /* 0x000000710c00780c */ /* 0x000fe40003f66270 */
[----:B------:R-:W-:Y:S02]  /*2980*/  @P4 LOP3.LUT R19, R19, 0x20, RZ, 0xfc, !PT ;  /* 0x0000002013134812 */ /* 0x000fe400078efcff */
[----:B------:R-:W-:Y:S02]  /*2990*/  ISETP.GT.AND P4, PT, R4, 0x70, !P3 ;  /* 0x000000700400780c */ /* 0x000fe40005f84270 */
[----:B------:R-:W-:Y:S02]  /*29a0*/  LOP3.LUT R19, R19, 0xfffffffd, RZ, 0xc0, !PT ;  /* 0xfffffffd13137812 */ /* 0x000fe400078ec0ff */
[----:B------:R-:W-:-:S04]  /*29b0*/  ISETP.LT.OR P4, PT, R2, 0x71, P4 ;  /* 0x000000710200780c */ /* 0x000fc80002781670 */
[----:B------:R-:W-:Y:S02]  /*29c0*/  FSEL R21, R80, -INF , !P4 ;  /* 0xff80000050157808 */ /* 0x000fe40006000000 */
[----:B------:R-:W-:-:S04]  /*29d0*/  ISETP.GE.AND P4, PT, R12, 0x72, PT ;  /* 0x000000720c00780c */ /* 0x000fc80003f86270 */
[----:B------:R-:W-:-:S04]  /*29e0*/  ISETP.GT.AND P5, PT, R4, 0x71, !P4 ;  /* 0x000000710400780c */ /* 0x000fc800067a4270 */
[----:B------:R-:W-:-:S04]  /*29f0*/  ISETP.LT.OR P5, PT, R2, 0x72, P5 ;  /* 0x000000720200780c */ /* 0x000fc80002fa1670 */
[----:B------:R-:W-:Y:S02]  /*2a00*/  FSEL R81, R81, -INF , !P5 ;  /* 0xff80000051517808 */ /* 0x000fe40006800000 */
[----:B------:R-:W-:-:S04]  /*2a10*/  ISETP.GE.AND P5, PT, R12, 0x79, PT ;  /* 0x000000790c00780c */ /* 0x000fc80003fa6270 */
[----:B------:R-:W-:-:S04]  /*2a20*/  ISETP.GT.AND P6, PT, R4, 0x78, !P5 ;  /* 0x000000780400780c */ /* 0x000fc80006fc4270 */
[----:B------:R-:W-:-:S04]  /*2a30*/  ISETP.LT.OR P6, PT, R2, 0x79, P6 ;  /* 0x000000790200780c */ /* 0x000fc800037c1670 */
[----:B------:R-:W-:Y:S02]  /*2a40*/  FSEL R3, R84, -INF , !P6 ;  /* 0xff80000054037808 */ /* 0x000fe40007000000 */
[----:B------:R-:W-:-:S13]  /*2a50*/  ISETP.GE.AND P6, PT, R12, 0x1, PT ;  /* 0x000000010c00780c */ /* 0x000fda0003fc6270 */
[----:B------:R-:W-:Y:S02]  /*2a60*/  @P6 LOP3.LUT R19, R19, 0x2, RZ, 0xfc, !PT ;  /* 0x0000000213136812 */ /* 0x000fe400078efcff */
[----:B------:R-:W-:Y:S02]  /*2a70*/  ISETP.GT.AND P6, PT, R4, RZ, !P6 ;  /* 0x000000ff0400720c */ /* 0x000fe400077c4270 */
[----:B------:R-:W-:Y:S02]  /*2a80*/  LOP3.LUT R19, R19, 0xfffffffe, RZ, 0xc0, !PT ;  /* 0xfffffffe13137812 */ /* 0x000fe400078ec0ff */
[----:B------:R-:W-:-:S04]  /*2a90*/  ISETP.LT.OR P6, PT, R2, 0x1, P6 ;  /* 0x000000010200780c */ /* 0x000fc800037c1670 */
[----:B------:R-:W-:Y:S02]  /*2aa0*/  FSEL R129, R24, -INF , !P6 ;  /* 0xff80000018817808 */ /* 0x000fe40007000000 */
[----:B------:R-:W-:-:S13]  /*2ab0*/  ISETP.GE.AND P6, PT, R12, 0x7a, PT ;  /* 0x0000007a0c00780c */ /* 0x000fda0003fc6270 */
[----:B------:R-:W-:Y:S02]  /*2ac0*/  @P6 LOP3.LUT R19, R19, 0x1, RZ, 0xfc, !PT ;  /* 0x0000000113136812 */ /* 0x000fe400078efcff */
[----:B------:R-:W-:Y:S02]  /*2ad0*/  ISETP.GT.AND P6, PT, R4, 0x79, !P6 ;  /* 0x000000790400780c */ /* 0x000fe400077c4270 */
[----:B------:R-:W-:Y:S02]  /*2ae0*/  VIADDMNMX R4, R0, R99, R14, PT ;  /* 0x0000006300047246 */ /* 0x000fe4000380010e */
[----:B------:R-:W-:-:S04]  /*2af0*/  ISETP.LT.OR P6, PT, R2, 0x7a, P6 ;  /* 0x0000007a0200780c */ /* 0x000fc800037c1670 */
[----:B------:R-:W-:Y:S02]  /*2b00*/  FSEL R85, R85, -INF , !P6 ;  /* 0xff80000055557808 */ /* 0x000fe40007000000 */
[----:B------:R-:W-:-:S13]  /*2b10*/  PLOP3.LUT P6, PT, PT, PT, UP0, 0x40, 0x0 ;  /* 0x000000000000781c */ /* 0x000fda0003fce808 */
[----:B------:R-:W-:Y:S05]  /*2b20*/  @P6 BRA `(.L_x_949) ;  /* 0x0000000000646947 */ /* 0x000fea0003800000 */
        /* <DEDUP_REMOVED lines=14> */
.L_x_951:
[----:B------:R-:W-:Y:S02]  /*2c10*/  ULDC UR6, c[0x0][0x9e4] ;  /* 0x0002790000067ab9 */ /* 0x000fe40000000800 */
[----:B------:R-:W-:-:S05]  /*2c20*/  IMAD.U32 R2, RZ, RZ, UR6 ;  /* 0x00000006ff027e24 */ /* 0x000fca000f8e00ff */
[----:B------:R-:W-:-:S13]  /*2c30*/  ISETP.NE.AND P6, PT, R2, 0x1, PT ;  /* 0x000000010200780c */ /* 0x000fda0003fc5270 */
[----:B------:R-:W0:Y:S02]  /*2c40*/  @P6 LDC.64 R100, c[0x0][0x9e8] ;  /* 0x00027a00ff646b82 */ /* 0x000e240000000a00 */
[----:B0-----:R-:W-:-:S05]  /*2c50*/  @P6 IMAD.HI.U32 R0, R99, R100, RZ ;  /* 0x0000006463006227 */ /* 0x001fca00078e00ff */
[----:B------:R-:W-:-:S07]  /*2c60*/  @P6 SHF.R.U32.HI R99, RZ, R101, R0 ;  /* 0x00000065ff636219 */ /* 0x000fce0000011600 */
.L_x_952:
[----:B------:R-:W-:Y:S05]  /*2c70*/  BSYNC B0 ;  /* 0x0000000000007941 */ /* 0x000fea0003800000 */
.L_x_950:
[----:B------:R-:W-:-:S04]  /*2c80*/  IMAD R99, R99, R2, -R10 ;  /* 0x0000000263637224 */ /* 0x000fc800078e0a0a */
[----:B------:R-:W-:-:S05]  /*2c90*/  IMAD R99, R16, -0x2, R99 ;  /* 0xfffffffe10637824 */ /* 0x000fca00078e0263 */
[----:B------:R-:W-:Y:S02]  /*2ca0*/  VIADDMNMX R4, R99, R2, R4, PT ;  /* 0x0000000263047246 */ /* 0x000fe40003800104 */
[----:B------:R-:W-:-:S07]  /*2cb0*/  VIMNMX R8, R8, R99, !PT ;  /* 0x0000006308087248 */ /* 0x000fce0007fe0100 */
.L_x_949:
[----:B------:R-:W-:Y:S01]  /*2cc0*/  ISETP.GT.AND P1, PT, R8, 0x1, !P1 ;  /* 0x000000010800780c */ /* 0x000fe20004f24270 */
[----:B------:R-:W-:Y:S01]  /*2cd0*/  ULDC UR6, c[0x0][0x988] ;  /* 0x0002620000067ab9 */ /* 0x000fe20000000800 */
[----:B------:R-:W-:Y:S01]  /*2ce0*/  LOP3.LUT P6, RZ, R19, 0x4, RZ, 0xc0, !PT ;  /* 0x0000000413ff7812 */ /* 0x000fe200078cc0ff */
[----:B------:R-:W-:Y:S01]  /*2cf0*/  UISETP.NE.AND UP1, UPT, UR50, URZ, UPT ;  /* 0x0000003f3200728c */ /* 0x000fe2000bf25270 */
[----:B------:R-:W-:Y:S01]  /*2d00*/  ISETP.LT.OR P1, PT, R4, 0x2, P1 ;  /* 0x000000020400780c */ /* 0x000fe20000f21670 */
[----:B------:R-:W-:Y:S01]  /*2d10*/  UISETP.NE.AND UP0, UPT, UR49, URZ, UPT ;  /* 0x0000003f3100728c */ /* 0x000fe2000bf05270 */
[----:B------:R-:W-:Y:S01]  /*2d20*/  FMNMX.FTZ R0, R129, R123, !PT ;  /* 0x0000007b81007209 */ /* 0x000fe20007810000 */
[----:B------:R-:W-:Y:S01]  /*2d30*/  UMOV UR10, UR38 ;  /* 0x00000026000a7c82 */ /* 0x000fe20008000000 */
[----:B------:R-:W-:Y:S02]  /*2d40*/  FSEL R117, R27, -INF , !P1 ;  /* 0xff8000001b757808 */ /* 0x000fe40004800000 */
[----:B------:R-:W-:-:S02]  /*2d50*/  ISETP.GT.AND P1, PT, R8, 0x9, !P6 ;  /* 0x000000090800780c */ /* 0x000fc40007724270 */
[----:B------:R-:W-:Y:S02]  /*2d60*/  FMNMX.FTZ R0, R121, R0, !PT ;  /* 0x0000000079007209 */ /* 0x000fe40007810000 */
[----:B------:R-:W-:Y:S01]  /*2d70*/  ISETP.LT.OR P1, PT, R4, 0xa, P1 ;  /* 0x0000000a0400780c */ /* 0x000fe20000f21670 */
[----:B------:R-:W-:Y:S01]  /*2d80*/  @UP1 ULDC UR14, c[0x0][0x450] ;  /* 0x00011400000e1ab9 */ /* 0x000fe20000000800 */
[----:B------:R-:W-:Y:S02]  /*2d90*/  FMNMX.FTZ R0, R119, R0, !PT ;  /* 0x0000000077007209 */ /* 0x000fe40007810000 */
[----:B------:R-:W-:Y:S02]  /*2da0*/  FSEL R115, R31, -INF , !P1 ;  /* 0xff8000001f737808 */ /* 0x000fe40004800000 */
[----:B------:R-:W-:Y:S02]  /*2db0*/  LOP3.LUT P1, RZ, R19, 0x8, RZ, 0xc0, !PT ;  /* 0x0000000813ff7812 */ /* 0x000fe4000782c0ff */
[----:B------:R-:W-:-:S02]  /*2dc0*/  FMNMX.FTZ R0, R97, R0, !PT ;  /* 0x0000000061007209 */ /* 0x000fc40007810000 */
[----:B------:R-:W-:Y:S02]  /*2dd0*/  ISETP.GT.AND P1, PT, R8, 0x10, !P1 ;  /* 0x000000100800780c */ /* 0x000fe40004f24270 */
[----:B------:R-:W-:Y:S02]  /*2de0*/  FMNMX.FTZ R0, R33, R0, !PT ;  /* 0x0000000021007209 */ /* 0x000fe40007810000 */
[----:B------:R-:W-:Y:S02]  /*2df0*/  ISETP.LT.OR P1, PT, R4, 0x11, P1 ;  /* 0x000000110400780c */ /* 0x000fe40000f21670 */
[----:B------:R-:W-:Y:S02]  /*2e00*/  ISETP.GT.AND P2, PT, R8, 0x8, !P2 ;  /* 0x000000080800780c */ /* 0x000fe40005744270 */
[----:B------:R-:W-:Y:S02]  /*2e10*/  FSEL R99, R34, -INF , !P1 ;  /* 0xff80000022637808 */ /* 0x000fe40004800000 */
[----:B------:R-:W-:-:S02]  /*2e20*/  LOP3.LUT P1, RZ, R19, 0x10, RZ, 0xc0, !PT ;  /* 0x0000001013ff7812 */ /* 0x000fc4000782c0ff */
[----:B------:R-:W-:Y:S02]  /*2e30*/  FMNMX.FTZ R0, R95, R0, !PT ;  /* 0x000000005f007209 */ /* 0x000fe40007810000 */
[----:B------:R-:W-:Y:S02]  /*2e40*/  ISETP.GT.AND P1, PT, R8, 0x11, !P1 ;  /* 0x000000110800780c */ /* 0x000fe40004f24270 */
[C---:B------:R-:W-:Y:S02]  /*2e50*/  ISETP.LT.OR P2, PT, R4.reuse, 0x9, P2 ;  /* 0x000000090400780c */ /* 0x040fe40001741670 */
[----:B------:R-:W-:Y:S02]  /*2e60*/  ISETP.LT.OR P1, PT, R4, 0x12, P1 ;  /* 0x000000120400780c */ /* 0x000fe40000f21670 */
[----:B------:R-:W-:Y:S02]  /*2e70*/  FMNMX.FTZ R0, R37, R0, !PT ;  /* 0x0000000025007209 */ /* 0x000fe40007810000 */
[----:B------:R-:W-:-:S02]  /*2e80*/  FSEL R113, R35, -INF , !P1 ;  /* 0xff80000023717808 */ /* 0x000fc40004800000 */
[C---:B------:R-:W-:Y:S02]  /*2e90*/  LOP3.LUT P1, RZ, R19.reuse, 0x2000000, RZ, 0xc0, !PT ;  /* 0x0200000013ff7812 */ /* 0x040fe4000782c0ff */
[----:B------:R-:W-:Y:S02]  /*2ea0*/  FSEL R103, R30, -INF , !P2 ;  /* 0xff8000001e677808 */ /* 0x000fe40005000000 */
[----:B------:R-:W-:Y:S02]  /*2eb0*/  ISETP.GT.AND P1, PT, R8, 0x18, !P1 ;  /* 0x000000180800780c */ /* 0x000fe40004f24270 */
[----:B------:R-:W-:Y:S02]  /*2ec0*/  LOP3.LUT P2, RZ, R19, 0x40000, RZ, 0xc0, !PT ;  /* 0x0004000013ff7812 */ /* 0x000fe4000784c0ff */
[----:B------:R-:W-:Y:S02]  /*2ed0*/  ISETP.LT.OR P1, PT, R4, 0x19, P1 ;  /* 0x000000190400780c */ /* 0x000fe40000f21670 */
[----:B------:R-:W-:-:S02]  /*2ee0*/  FMNMX.FTZ R0, R93, R0, !PT ;  /* 0x000000005d007209 */ /* 0x000fc40007810000 */
[----:B------:R-:W-:Y:S02]  /*2ef0*/  FSEL R101, R38, -INF , !P1 ;  /* 0xff80000026657808 */ /* 0x000fe40004800000 */
[----:B------:R-:W-:Y:S02]  /*2f00*/  LOP3.LUT P1, RZ, R19, 0x1000000, RZ, 0xc0, !PT ;  /* 0x0100000013ff7812 */ /* 0x000fe4000782c0ff */
[----:B------:R-:W-:Y:S02]  /*2f10*/  FMNMX.FTZ R0, R41, R0, !PT ;  /* 0x0000000029007209 */ /* 0x000fe40007810000 */
[----:B------:R-:W-:Y:S02]  /*2f20*/  ISETP.GT.AND P1, PT, R8, 0x19, !P1 ;  /* 0x000000190800780c */ /* 0x000fe40004f24270 */
[----:B------:R-:W-:Y:S02]  /*2f30*/  LOP3.LUT P6, RZ, R19, 0x20000, RZ, 0xc0, !PT ;  /* 0x0002000013ff7812 */ /* 0x000fe400078cc0ff */
[----:B------:R-:W-:-:S02]  /*2f40*/  ISETP.LT.OR P1, PT, R4, 0x1a, P1 ;  /* 0x0000001a0400780c */ /* 0x000fc40000f21670 */
[----:B------:R-:W-:Y:S02]  /*2f50*/  FMNMX.FTZ R0, R91, R0, !PT ;  /* 0x000000005b007209 */ /* 0x000fe40007810000 */
[----:B------:R-:W-:Y:S02]  /*2f60*/  FSEL R111, R39, -INF , !P1 ;  /* 0xff800000276f7808 */ /* 0x000fe40004800000 */
[----:B------:R-:W-:Y:S02]  /*2f70*/  LOP3.LUT P1, RZ, R19, 0x800000, RZ, 0xc0, !PT ;  /* 0x0080000013ff7812 */ /* 0x000fe4000782c0ff */
[----:B------:R-:W-:Y:S02]  /*2f80*/  FMNMX.FTZ R0, R45, R0, !PT ;  /* 0x000000002d007209 */ /* 0x000fe40007810000 */
[----:B------:R-:W-:Y:S02]  /*2f90*/  ISETP.GT.AND P1, PT, R8, 0x20, !P1 ;  /* 0x000000200800780c */ /* 0x000fe40004f24270 */
[----:B------:R-:W-:-:S02]  /*2fa0*/  FMNMX.FTZ R0, R89, R0, !PT ;  /* 0x0000000059007209 */ /* 0x000fc40007810000 */
[----:B------:R-:W-:Y:S02]  /*2fb0*/  ISETP.LT.OR P1, PT, R4, 0x21, P1 ;  /* 0x000000210400780c */ /* 0x000fe40000f21670 */
[----:B------:R-:W-:Y:S02]  /*2fc0*/  FMNMX.FTZ R0, R49, R0, !PT ;  /* 0x0000000031007209 */ /* 0x000fe40007810000 */
[----:B------:R-:W-:Y:S02]  /*2fd0*/  FSEL R35, R42, -INF , !P1 ;  /* 0xff8000002a237808 */ /* 0x000fe40004800000 */
[----:B------:R-:W-:Y:S02]  /*2fe0*/  LOP3.LUT P1, RZ, R19, 0x400000, RZ, 0xc0, !PT ;  /* 0x0040000013ff7812 */ /* 0x000fe4000782c0ff */
[----:B------:R-:W-:Y:S02]  /*2ff0*/  FMNMX.FTZ R0, R29, R0, !PT ;  /* 0x000000001d007209 */ /* 0x000fe40007810000 */
[----:B------:R-:W-:-:S02]  /*3000*/  ISETP.GT.AND P1, PT, R8, 0x21, !P1 ;  /* 0x000000210800780c */ /* 0x000fc40004f24270 */
[----:B------:R-:W-:Y:S02]  /*3010*/  FMNMX.FTZ R0, R53, R0, !PT ;  /* 0x0000000035007209 */ /* 0x000fe40007810000 */
[----:B------:R-:W-:Y:S02]  /*3020*/  ISETP.LT.OR P1, PT, R4, 0x22, P1 ;  /* 0x000000220400780c */ /* 0x000fe40000f21670 */
[----:B------:R-:W-:Y:S02]  /*3030*/  FMNMX.FTZ R0, R25, R0, !PT ;  /* 0x0000000019007209 */ /* 0x000fe40007810000 */
[----:B------:R-:W-:Y:S02]  /*3040*/  FSEL R109, R43, -INF , !P1 ;  /* 0xff8000002b6d7808 */ /* 0x000fe40004800000 */
[----:B------:R-:W-:Y:S02]  /*3050*/  LOP3.LUT P1, RZ, R19, 0x200000, RZ, 0xc0, !PT ;  /* 0x0020000013ff7812 */ /* 0x000fe4000782c0ff */
[----:B------:R-:W-:-:S02]  /*3060*/  FMNMX.FTZ R0, R57, R0, !PT ;  /* 0x0000000039007209 */ /* 0x000fc40007810000 */
[----:B------:R-:W-:Y:S02]  /*3070*/  ISETP.GT.AND P1, PT, R8, 0x28, !P1 ;  /* 0x000000280800780c */ /* 0x000fe40004f24270 */
[----:B------:R-:W-:Y:S02]  /*3080*/  FMNMX.FTZ R0, R7, R0, !PT ;  /* 0x0000000007007209 */ /* 0x000fe40007810000 */
[----:B------:R-:W-:Y:S02]  /*3090*/  ISETP.LT.OR P1, PT, R4, 0x29, P1 ;  /* 0x000000290400780c */ /* 0x000fe40000f21670 */
[----:B------:R-:W-:Y:S02]  /*30a0*/  FMNMX.FTZ R0, R61, R0, !PT ;  /* 0x000000003d007209 */ /* 0x000fe40007810000 */
[----:B------:R-:W-:Y:S02]  /*30b0*/  FSEL R39, R46, -INF , !P1 ;  /* 0xff8000002e277808 */ /* 0x000fe40004800000 */
[----:B------:R-:W-:-:S02]  /*30c0*/  LOP3.LUT P1, RZ, R19, 0x100000, RZ, 0xc0, !PT ;  /* 0x0010000013ff7812 */ /* 0x000fc4000782c0ff */
[----:B------:R-:W-:Y:S02]  /*30d0*/  FMNMX.FTZ R0, R9, R0, !PT ;  /* 0x0000000009007209 */ /* 0x000fe40007810000 */
[----:B------:R-:W-:Y:S02]  /*30e0*/  ISETP.GT.AND P1, PT, R8, 0x29, !P1 ;  /* 0x000000290800780c */ /* 0x000fe40004f24270 */
[----:B------:R-:W-:Y:S02]  /*30f0*/  FMNMX.FTZ R0, R65, R0, !PT ;  /* 0x0000000041007209 */ /* 0x000fe40007810000 */
[----:B------:R-:W-:Y:S02]  /*3100*/  ISETP.LT.OR P1, PT, R4, 0x2a, P1 ;  /* 0x0000002a0400780c */ /* 0x000fe40000f21670 */
[----:B------:R-:W-:Y:S02]  /*3110*/  FMNMX.FTZ R0, R11, R0, !PT ;  /* 0x000000000b007209 */ /* 0x000fe40007810000 */
[----:B------:R-:W-:-:S02]  /*3120*/  FSEL R107, R47, -INF , !P1 ;  /* 0xff8000002f6b7808 */ /* 0x000fc40004800000 */
[----:B------:R-:W-:Y:S02]  /*3130*/  LOP3.LUT P1, RZ, R19, 0x80000, RZ, 0xc0, !PT ;  /* 0x0008000013ff7812 */ /* 0x000fe4000782c0ff */
[----:B------:R-:W-:Y:S02]  /*3140*/  FMNMX.FTZ R0, R69, R0, !PT ;  /* 0x0000000045007209 */ /* 0x000fe40007810000 */
[----:B------:R-:W-:Y:S02]  /*3150*/  ISETP.GT.AND P1, PT, R8, 0x30, !P1 ;  /* 0x000000300800780c */ /* 0x000fe40004f24270 */
[----:B------:R-:W-:Y:S02]  /*3160*/  FMNMX.FTZ R0, R13, R0, !PT ;  /* 0x000000000d007209 */ /* 0x000fe40007810000 */
[----:B------:R-:W-:Y:S02]  /*3170*/  ISETP.LT.OR P1, PT, R4, 0x31, P1 ;  /* 0x000000310400780c */ /* 0x000fe40000f21670 */
[----:B------:R-:W-:-:S02]  /*3180*/  FMNMX.FTZ R0, R73, R0, !PT ;  /* 0x0000000049007209 */ /* 0x000fc40007810000 */
[----:B------:R-:W-:Y:S02]  /*3190*/  FSEL R43, R50, -INF , !P1 ;  /* 0xff800000322b7808 */ /* 0x000fe40004800000 */
[----:B------:R-:W-:Y:S02]  /*31a0*/  ISETP.GT.AND P1, PT, R8, 0x31, !P2 ;  /* 0x000000310800780c */ /* 0x000fe40005724270 */
[----:B------:R-:W-:Y:S02]  /*31b0*/  FMNMX.FTZ R0, R15, R0, !PT ;  /* 0x000000000f007209 */ /* 0x000fe40007810000 */
[----:B------:R-:W-:Y:S02]  /*31c0*/  ISETP.LT.OR P1, PT, R4, 0x32, P1 ;  /* 0x000000320400780c */ /* 0x000fe40000f21670 */
[----:B------:R-:W-:Y:S02]  /*31d0*/  FMNMX.FTZ R0, R77, R0, !PT ;  /* 0x000000004d007209 */ /* 0x000fe40007810000 */
[----:B------:R-:W-:-:S02]  /*31e0*/  FSEL R105, R51, -INF , !P1 ;  /* 0xff80000033697808 */ /* 0x000fc40004800000 */
        /* <DEDUP_REMOVED lines=8> */
[----:B------:R-:W-:Y:S01]  /*3270*/  FMNMX.FTZ R12, R85, R0, !PT ;  /* 0x00000000550c7209 */ /* 0x000fe20007810000 */
[----:B------:R-:W-:Y:S01]  /*3280*/  IMAD.U32 R0, RZ, RZ, UR6 ;  /* 0x00000006ff007e24 */ /* 0x000fe2000f8e00ff */
[----:B------:R-:W-:Y:S01]  /*3290*/  ISETP.LT.OR P1, PT, R4, 0x3a, P1 ;  /* 0x0000003a0400780c */ /* 0x000fe20000f21670 */
[----:B------:R-:W-:Y:S01]  /*32a0*/  @UP1 ULDC UR6, c[0x0][0x44c] ;  /* 0x0001130000061ab9 */ /* 0x000fe20000000800 */
[----:B------:R-:W-:Y:S01]  /*32b0*/  LOP3.LUT P2, RZ, R19, 0x80, RZ, 0xc0, !PT ;  /* 0x0000008013ff7812 */ /* 0x000fe2000784c0ff */
[----:B------:R-:W0:Y:S01]  /*32c0*/  SHFL.BFLY PT, R131, R12, 0x2, 0x1f ;  /* 0x0c401f000c837f89 */ /* 0x000e2200000e0000 */
[----:B------:R-:W-:Y:S01]  /*32d0*/  FSEL R55, R55, -INF , !P1 ;  /* 0xff80000037377808 */ /* 0x000fe20004800000 */
[----:B------:R-:W-:Y:S01]  /*32e0*/  UIMAD.WIDE.U32 UR6, UR38, UR6, URZ ;  /* 0x00000006260672a5 */ /* 0x000fe2000f8e003f */
[----:B------:R-:W-:-:S02]  /*32f0*/  LOP3.LUT P1, RZ, R19, 0x8000, RZ, 0xc0, !PT ;  /* 0x0000800013ff7812 */ /* 0x000fc4000782c0ff */
[----:B------:R-:W-:Y:S01]  /*3300*/  LOP3.LUT P6, RZ, R19, 0x40, RZ, 0xc0, !PT ;  /* 0x0000004013ff7812 */ /* 0x000fe200078cc0ff */
[----:B------:R-:W-:Y:S01]  /*3310*/  @UP1 USHF.R.U32.HI UR10, URZ, UR14, UR7 ;  /* 0x0000000e3f0a1299 */ /* 0x000fe20008011607 */
[C---:B------:R-:W-:Y:S02]  /*3320*/  ISETP.GT.AND P1, PT, R8.reuse, 0x40, !P1 ;  /* 0x000000400800780c */ /* 0x040fe40004f24270 */
[----:B------:R-:W-:Y:S01]  /*3330*/  ISETP.GT.AND P3, PT, R8, 0x70, !P3 ;  /* 0x000000700800780c */ /* 0x000fe20005f64270 */
[----:B------:R-:W-:Y:S01]  /*3340*/  UIADD3 UR51, UR51, UR10, URZ ;  /* 0x0000000a33337290 */ /* 0x000fe2000fffe03f */
[----:B------:R-:W-:Y:S02]  /*3350*/  ISETP.LT.OR P1, PT, R4, 0x41, P1 ;  /* 0x000000410400780c */ /* 0x000fe40000f21670 */
[----:B------:R-:W-:Y:S01]  /*3360*/  ISETP.GT.AND P4, PT, R8, 0x71, !P4 ;  /* 0x000000710800780c */ /* 0x000fe20006784270 */
[----:B------:R-:W-:Y:S01]  /*3370*/  UIADD3 UR10, UR51, UR11, URZ ;  /* 0x0000000b330a7290 */ /* 0x000fe2000fffe03f */
[----:B------:R-:W-:-:S02]  /*3380*/  FSEL R47, R58, -INF , !P1 ;  /* 0xff8000003a2f7808 */ /* 0x000fc40004800000 */
[----:B------:R-:W-:Y:S02]  /*3390*/  LOP3.LUT P1, RZ, R19, 0x4000, RZ, 0xc0, !PT ;  /* 0x0000400013ff7812 */ /* 0x000fe4000782c0ff */
[----:B------:R-:W-:Y:S02]  /*33a0*/  ISETP.LT.OR P3, PT, R4, 0x71, P3 ;  /* 0x000000710400780c */ /* 0x000fe40001f61670 */
[C---:B------:R-:W-:Y:S02]  /*33b0*/  ISETP.GT.AND P1, PT, R8.reuse, 0x41, !P1 ;  /* 0x000000410800780c */ /* 0x040fe40004f24270 */
[----:B------:R-:W-:Y:S02]  /*33c0*/  ISETP.GT.AND P5, PT, R8, 0x78, !P5 ;  /* 0x000000780800780c */ /* 0x000fe40006fa4270 */
[----:B------:R-:W-:Y:S02]  /*33d0*/  ISETP.LT.OR P1, PT, R4, 0x42, P1 ;  /* 0x000000420400780c */ /* 0x000fe40000f21670 */
[----:B0-----:R-:W-:-:S02]  /*33e0*/  FMNMX.FTZ R131, R12, R131, !PT ;  /* 0x000000830c837209 */ /* 0x001fc40007810000 */
[----:B------:R-:W-:Y:S02]  /*33f0*/  FSEL R59, R59, -INF , !P1 ;  /* 0xff8000003b3b7808 */ /* 0x000fe40004800000 */
[----:B------:R-:W-:Y:S01]  /*3400*/  LOP3.LUT P1, RZ, R19, 0x2000, RZ, 0xc0, !PT ;  /* 0x0000200013ff7812 */ /* 0x000fe2000782c0ff */
[----:B------:R-:W0:Y:S01]  /*3410*/  SHFL.BFLY PT, R2, R131, 0x1, 0x1f ;  /* 0x0c201f0083027f89 */ /* 0x000e2200000e0000 */
[----:B------:R-:W-:Y:S02]  /*3420*/  ISETP.LT.OR P4, PT, R4, 0x72, P4 ;  /* 0x000000720400780c */ /* 0x000fe40002781670 */
[----:B------:R-:W-:Y:S02]  /*3430*/  ISETP.GT.AND P1, PT, R8, 0x48, !P1 ;  /* 0x000000480800780c */ /* 0x000fe40004f24270 */
[C---:B------:R-:W-:Y:S02]  /*3440*/  ISETP.LT.OR P5, PT, R4.reuse, 0x79, P5 ;  /* 0x000000790400780c */ /* 0x040fe40002fa1670 */
[----:B------:R-:W-:-:S02]  /*3450*/  ISETP.LT.OR P1, PT, R4, 0x49, P1 ;  /* 0x000000490400780c */ /* 0x000fc40000f21670 */
[----:B------:R-:W-:Y:S02]  /*3460*/  FSEL R83, R83, -INF , !P4 ;  /* 0xff80000053537808 */ /* 0x000fe40006000000 */
[----:B------:R-:W-:Y:S02]  /*3470*/  FSEL R31, R62, -INF , !P1 ;  /* 0xff8000003e1f7808 */ /* 0x000fe40004800000 */
[----:B------:R-:W-:-:S04]  /*3480*/  LOP3.LUT P1, RZ, R19, 0x1000, RZ, 0xc0, !PT ;  /* 0x0000100013ff7812 */ /* 0x000fc8000782c0ff */
[----:B------:R-:W-:-:S04]  /*3490*/  ISETP.GT.AND P1, PT, R8, 0x49, !P1 ;  /* 0x000000490800780c */ /* 0x000fc80004f24270 */
[----:B------:R-:W-:Y:S02]  /*34a0*/  ISETP.LT.OR P1, PT, R4, 0x4a, P1 ;  /* 0x0000004a0400780c */ /* 0x000fe40000f21670 */
[----:B0-----:R-:W-:Y:S02]  /*34b0*/  FMNMX.FTZ R2, R131, R2, !PT ;  /* 0x0000000283027209 */ /* 0x001fe40007810000 */
[----:B------:R-:W-:Y:S02]  /*34c0*/  FSEL R63, R63, -INF , !P1 ;  /* 0xff8000003f3f7808 */ /* 0x000fe40004800000 */
[----:B------:R-:W-:Y:S01]  /*34d0*/  LOP3.LUT P1, RZ, R19, 0x800, RZ, 0xc0, !PT ;  /* 0x0000080013ff7812 */ /* 0x000fe2000782c0ff */
[----:B------:R-:W-:-:S03]  /*34e0*/  FMUL.FTZ R10, R2, R0 ;  /* 0x00000000020a7220 */ /* 0x000fc60000410000 */
[----:B------:R-:W-:-:S04]  /*34f0*/  ISETP.GT.AND P1, PT, R8, 0x50, !P1 ;  /* 0x000000500800780c */ /* 0x000fc80004f24270 */
[----:B------:R-:W-:-:S04]  /*3500*/  ISETP.LT.OR P1, PT, R4, 0x51, P1 ;  /* 0x000000510400780c */ /* 0x000fc80000f21670 */
[----:B------:R-:W-:Y:S02]  /*3510*/  FSEL R27, R66, -INF , !P1 ;  /* 0xff800000421b7808 */ /* 0x000fe40004800000 */
[----:B------:R-:W-:-:S04]  /*3520*/  LOP3.LUT P1, RZ, R19, 0x400, RZ, 0xc0, !PT ;  /* 0x0000040013ff7812 */ /* 0x000fc8000782c0ff */
        /* <DEDUP_REMOVED lines=11> */
[----:B------:R-:W-:Y:S02]  /*35e0*/  ISETP.GT.AND P1, PT, R8, 0x60, !P2 ;  /* 0x000000600800780c */ /* 0x000fe40005724270 */
[----:B------:R-:W-:Y:S02]  /*35f0*/  LOP3.LUT P2, RZ, R19, 0x20, RZ, 0xc0, !PT ;  /* 0x0000002013ff7812 */ /* 0x000fe4000784c0ff */
[----:B------:R-:W-:Y:S02]  /*3600*/  ISETP.LT.OR P1, PT, R4, 0x61, P1 ;  /* 0x000000610400780c */ /* 0x000fe40000f21670 */
[----:B------:R-:W-:Y:S02]  /*3610*/  ISETP.GT.AND P2, PT, R8, 0x69, !P2 ;  /* 0x000000690800780c */ /* 0x000fe40005744270 */
[----:B------:R-:W-:-:S02]  /*3620*/  FSEL R127, R74, -INF , !P1 ;  /* 0xff8000004a7f7808 */ /* 0x000fc40004800000 */
[----:B------:R-:W-:Y:S02]  /*3630*/  ISETP.GT.AND P1, PT, R8, 0x61, !P6 ;  /* 0x000000610800780c */ /* 0x000fe40007724270 */
[----:B------:R-:W-:Y:S02]  /*3640*/  LOP3.LUT P6, RZ, R19, 0x2, RZ, 0xc0, !PT ;  /* 0x0000000213ff7812 */ /* 0x000fe400078cc0ff */
[C---:B------:R-:W-:Y:S02]  /*3650*/  ISETP.LT.OR P1, PT, R4.reuse, 0x62, P1 ;  /* 0x000000620400780c */ /* 0x040fe40000f21670 */
[----:B------:R-:W-:Y:S02]  /*3660*/  ISETP.LT.OR P2, PT, R4, 0x6a, P2 ;  /* 0x0000006a0400780c */ /* 0x000fe40001741670 */
[----:B------:R-:W-:Y:S02]  /*3670*/  FSEL R75, R75, -INF , !P1 ;  /* 0xff8000004b4b7808 */ /* 0x000fe40004800000 */
[----:B------:R-:W-:-:S02]  /*3680*/  FSETP.NEU.FTZ.AND P1, PT, R2, -INF , PT ;  /* 0xff8000000200780b */ /* 0x000fc40003f3d000 */
[----:B------:R-:W-:Y:S02]  /*3690*/  FSEL R79, R79, -INF , !P2 ;  /* 0xff8000004f4f7808 */ /* 0x000fe40005000000 */
[----:B------:R-:W-:Y:S02]  /*36a0*/  FSEL R10, R10, RZ, P1 ;  /* 0x000000ff0a0a7208 */ /* 0x000fe40000800000 */
[----:B------:R-:W-:Y:S02]  /*36b0*/  ISETP.GT.AND P1, PT, R8, RZ, !P6 ;  /* 0x000000ff0800720c */ /* 0x000fe40007724270 */
[----:B------:R-:W-:Y:S01]  /*36c0*/  LOP3.LUT P6, RZ, R19, 0x1, RZ, 0xc0, !PT ;  /* 0x0000000113ff7812 */ /* 0x000fe200078cc0ff */
[-CC-:B------:R-:W-:Y:S01]  /*36d0*/  FFMA.FTZ R138, R29, R0.reuse, -R10.reuse ;  /* 0x000000001d8a7223 */ /* 0x180fe2000001080a */
[----:B------:R-:W-:Y:S01]  /*36e0*/  ISETP.LT.OR P1, PT, R4, 0x1, P1 ;  /* 0x000000010400780c */ /* 0x000fe20000f21670 */
[-CC-:B------:R-:W-:Y:S01]  /*36f0*/  FFMA.FTZ R29, R53, R0.reuse, -R10.reuse ;  /* 0x00000000351d7223 */ /* 0x180fe2000001080a */
[-CC-:B------:R-:W-:Y:S01]  /*3700*/  FFMA.FTZ R136, R89, R0.reuse, -R10.reuse ;  /* 0x0000000059887223 */ /* 0x180fe2000001080a */
[----:B------:R-:W-:Y:S01]  /*3710*/  FSEL R89, R82, -INF , !P3 ;  /* 0xff80000052597808 */ /* 0x000fe20005800000 */
[-CC-:B------:R-:W-:Y:S01]  /*3720*/  FFMA.FTZ R132, R25, R0.reuse, -R10.reuse ;  /* 0x0000000019847223 */ /* 0x180fe2000001080a */
[----:B------:R-:W-:Y:S01]  /*3730*/  FSEL R26, R26, -INF , !P1 ;  /* 0xff8000001a1a7808 */ /* 0x000fe20004800000 */
[-CC-:B------:R-:W-:Y:S01]  /*3740*/  FFMA.FTZ R25, R57, R0.reuse, -R10.reuse ;  /* 0x0000000039197223 */ /* 0x180fe2000001080a */
[----:B------:R-:W-:Y:S01]  /*3750*/  LOP3.LUT P1, RZ, R19, 0x4000000, RZ, 0xc0, !PT ;  /* 0x0400000013ff7812 */ /* 0x000fe2000782c0ff */
[-CC-:B------:R-:W-:Y:S01]  /*3760*/  FFMA.FTZ R142, R91, R0.reuse, -R10.reuse ;  /* 0x000000005b8e7223 */ /* 0x180fe2000001080a */
[----:B------:R-:W-:Y:S01]  /*3770*/  FMNMX.FTZ R12, R26, R117, !PT ;  /* 0x000000751a0c7209 */ /* 0x000fe20007810000 */
[-CC-:B------:R-:W-:Y:S01]  /*3780*/  FFMA.FTZ R148, R129, R0.reuse, -R10.reuse ;  /* 0x0000000081947223 */ /* 0x180fe2000001080a */
[----:B------:R-:W-:Y:S01]  /*3790*/  ISETP.GT.AND P1, PT, R8, 0x68, !P1 ;  /* 0x000000680800780c */ /* 0x000fe20004f24270 */
[--C-:B------:R-:W-:Y:S01]  /*37a0*/  FFMA.FTZ R123, R123, R0, -R10.reuse ;  /* 0x000000007b7b7223 */ /* 0x100fe2000001080a */
[----:B------:R-:W-:Y:S01]  /*37b0*/  FMNMX.FTZ R12, R103, R12, !PT ;  /* 0x0000000c670c7209 */ /* 0x000fe20007810000 */
[--C-:B------:R-:W-:Y:S01]  /*37c0*/  FFMA.FTZ R150, R121, R0, -R10.reuse ;  /* 0x0000000079967223 */ /* 0x100fe2000001080a */
[----:B------:R-:W-:Y:S01]  /*37d0*/  ISETP.LT.OR P1, PT, R4, 0x69, P1 ;  /* 0x000000690400780c */ /* 0x000fe20000f21670 */
[----:B------:R-:W-:Y:S01]  /*37e0*/  MUFU.EX2 R148, R148 ;  /* 0x0000009400947308 */ /* 0x000fe20000000800 */
[----:B------:R-:W-:Y:S01]  /*37f0*/  FMNMX.FTZ R12, R115, R12, !PT ;  /* 0x0000000c730c7209 */ /* 0x000fe20007810000 */
[-CC-:B------:R-:W-:Y:S01]  /*3800*/  FFMA.FTZ R130, R11, R0.reuse, -R10.reuse ;  /* 0x000000000b827223 */ /* 0x180fe2000001080a */
[----:B------:R-:W-:Y:S01]  /*3810*/  FSEL R53, R78, -INF , !P1 ;  /* 0xff8000004e357808 */ /* 0x000fe20004800000 */
[--C-:B------:R-:W-:Y:S01]  /*3820*/  FFMA.FTZ R119, R119, R0, -R10.reuse ;  /* 0x0000000077777223 */ /* 0x100fe2000001080a */
[----:B------:R-:W-:Y:S01]  /*3830*/  FMNMX.FTZ R12, R99, R12, !PT ;  /* 0x0000000c630c7209 */ /* 0x000fe20007810000 */
[--C-:B------:R-:W-:Y:S01]  /*3840*/  FFMA.FTZ R144, R97, R0, -R10.reuse ;  /* 0x0000000061907223 */ /* 0x100fe2000001080a */
[----:B------:R-:W-:Y:S01]  /*3850*/  ISETP.GT.AND P6, PT, R8, 0x79, !P6 ;  /* 0x000000790800780c */ /* 0x000fe200077c4270 */
[----:B------:R-:W0:Y:S01]  /*3860*/  MUFU.EX2 R123, R123 ;  /* 0x0000007b007b7308 */ /* 0x000e220000000800 */
[----:B------:R-:W-:Y:S01]  /*3870*/  FMNMX.FTZ R12, R113, R12, !PT ;  /* 0x0000000c710c7209 */ /* 0x000fe20007810000 */
[-CC-:B------:R-:W-:Y:S01]  /*3880*/  FFMA.FTZ R33, R33, R0.reuse, -R10.reuse ;  /* 0x0000000021217223 */ /* 0x180fe2000001080a */
[----:B------:R-:W-:Y:S01]  /*3890*/  ISETP.LT.OR P6, PT, R4, 0x7a, P6 ;  /* 0x0000007a0400780c */ /* 0x000fe200037c1670 */
[--C-:B------:R-:W-:Y:S01]  /*38a0*/  FFMA.FTZ R146, R95, R0, -R10.reuse ;  /* 0x000000005f927223 */ /* 0x100fe2000001080a */
[----:B------:R-:W-:Y:S01]  /*38b0*/  FMNMX.FTZ R12, R101, R12, !PT ;  /* 0x0000000c650c7209 */ /* 0x000fe20007810000 */
[--C-:B------:R-:W-:Y:S01]  /*38c0*/  FFMA.FTZ R37, R37, R0, -R10.reuse ;  /* 0x0000000025257223 */ /* 0x100fe2000001080a */
[----:B------:R-:W-:Y:S01]  /*38d0*/  FSEL R57, R86, -INF , !P5 ;  /* 0xff80000056397808 */ /* 0x000fe20006800000 */
[----:B------:R-:W1:Y:S01]  /*38e0*/  MUFU.EX2 R150, R150 ;  /* 0x0000009600967308 */ /* 0x000e620000000800 */
[----:B------:R-:W-:Y:S01]  /*38f0*/  FMNMX.FTZ R12, R111, R12, !PT ;  /* 0x0000000c6f0c7209 */ /* 0x000fe20007810000 */
[-CC-:B------:R-:W-:Y:S01]  /*3900*/  FFMA.FTZ R140, R93, R0.reuse, -R10.reuse ;  /* 0x000000005d8c7223 */ /* 0x180fe2000001080a */
[----:B------:R-:W-:Y:S01]  /*3910*/  FSEL R87, R87, -INF , !P6 ;  /* 0xff80000057577808 */ /* 0x000fe20007000000 */
        /* <DEDUP_REMOVED lines=12> */
[----:B------:R-:W3:Y:S01]  /*39e0*/  MUFU.EX2 R144, R144 ;  /* 0x0000009000907308 */ /* 0x000ee20000000800 */
[----:B------:R-:W-:Y:S01]  /*39f0*/  FMNMX.FTZ R12, R107, R12, !PT ;  /* 0x0000000c6b0c7209 */ /* 0x000fe20007810000 */
[-CC-:B------:R-:W-:Y:S01]  /*3a00*/  FFMA.FTZ R122, R3, R0.reuse, -R10.reuse ;  /* 0x00000000037a7223 */ /* 0x180fe2000001080a */
[-CC-:B------:R-:W-:Y:S01]  /*3a10*/  FFMA.FTZ R49, R49, R0.reuse, -R10.reuse ;  /* 0x0000000031317223 */ /* 0x180fe2000001080a */
[--C-:B------:R-:W-:Y:S01]  /*3a20*/  FFMA.FTZ R9, R65, R0, -R10.reuse ;  /* 0x0000000041097223 */ /* 0x100fe2000001080a */
[----:B------:R-:W-:Y:S01]  /*3a30*/  FMNMX.FTZ R12, R43, R12, !PT ;  /* 0x0000000c2b0c7209 */ /* 0x000fe20007810000 */
[-CC-:B------:R-:W-:Y:S01]  /*3a40*/  FFMA.FTZ R61, R69, R0.reuse, -R10.reuse ;  /* 0x00000000453d7223 */ /* 0x180fe2000001080a */
[--C-:B------:R-:W-:Y:S01]  /*3a50*/  FFMA.FTZ R13, R73, R0, -R10.reuse ;  /* 0x00000000490d7223 */ /* 0x100fe2000001080a */
[----:B------:R-:W4:Y:S01]  /*3a60*/  MUFU.EX2 R33, R33 ;  /* 0x0000002100217308 */ /* 0x000f220000000800 */
[----:B------:R-:W-:Y:S01]  /*3a70*/  FMNMX.FTZ R12, R105, R12, !PT ;  /* 0x0000000c690c7209 */ /* 0x000fe20007810000 */
[-CC-:B------:R-:W-:Y:S01]  /*3a80*/  FFMA.FTZ R15, R77, R0.reuse, -R10.reuse ;  /* 0x000000004d0f7223 */ /* 0x180fe2000001080a */
[-CC-:B------:R-:W-:Y:S01]  /*3a90*/  FFMA.FTZ R21, R81, R0.reuse, -R10.reuse ;  /* 0x0000000051157223 */ /* 0x180fe2000001080a */
[----:B------:R-:W-:Y:S01]  /*3aa0*/  FFMA.FTZ R3, R85, R0, -R10 ;  /* 0x0000000055037223 */ /* 0x000fe2000001080a */
        /* <DEDUP_REMOVED lines=26> */
[----:B------:R-:W-:-:S05]  /*3c50*/  FMNMX.FTZ R12, R87, R12, !PT ;  /* 0x0000000c570c7209 */ /* 0x000fca0007810000 */
[----:B------:R-:W0:Y:S02]  /*3c60*/  SHFL.BFLY PT, R91, R12, 0x2, 0x1f ;  /* 0x0c401f000c5b7f89 */ /* 0x000e2400000e0000 */
        /* <DEDUP_REMOVED lines=9> */
[----:B0-----:R-:W-:-:S04]  /*3d00*/  FMNMX.FTZ R11, R91, R4, !PT ;  /* 0x000000045b0b7209 */ /* 0x001fc80007810000 */
[C---:B------:R-:W-:Y:S01]  /*3d10*/  FSETP.NEU.FTZ.AND P1, PT, R11.reuse, -INF , PT ;  /* 0xff8000000b00780b */ /* 0x040fe20003f3d000 */
[----:B------:R-:W-:Y:S02]  /*3d20*/  FMUL.FTZ R4, R11, R0 ;  /* 0x000000000b047220 */ /* 0x000fe40000410000 */
[----:B------:R-:W-:Y:S03]  /*3d30*/  MUFU.EX2 R130, R130 ;  /* 0x0000008200827308 */ /* 0x000fe60000000800 */
[----:B------:R-:W-:Y:S02]  /*3d40*/  FSEL R4, R4, RZ, P1 ;  /* 0x000000ff04047208 */ /* 0x000fe40000800000 */
[----:B------:R-:W-:-:S03]  /*3d50*/  PLOP3.LUT P1, PT, PT, PT, UP0, 0x40, 0x0 ;  /* 0x000000000000781c */ /* 0x000fc60003f2e808 */
[----:B------:R-:W-:Y:S01]  /*3d60*/  MUFU.EX2 R61, R61 ;  /* 0x0000003d003d7308 */ /* 0x000fe20000000800 */
[-CC-:B------:R-:W-:Y:S01]  /*3d70*/  FFMA.FTZ R141, R35, R0.reuse, -R4.reuse ;  /* 0x00000000238d7223 */ /* 0x180fe20000010804 */
[----:B------:R-:W-:Y:S01]  /*3d80*/  FADD.FTZ R35, R148, R123 ;  /* 0x0000007b94237221 */ /* 0x000fe20000010000 */
[-CC-:B------:R-:W-:Y:S01]  /*3d90*/  FFMA.FTZ R149, R26, R0.reuse, -R4.reuse ;  /* 0x000000001a957223 */ /* 0x180fe20000010804 */
[-CC-:B------:R-:W-:Y:S01]  /*3da0*/  FFMA.FTZ R8, R117, R0.reuse, -R4.reuse ;  /* 0x0000000075087223 */ /* 0x180fe20000010804 */
[-CC-:B------:R-:W-:Y:S01]  /*3db0*/  FFMA.FTZ R151, R103, R0.reuse, -R4.reuse ;  /* 0x0000000067977223 */ /* 0x180fe20000010804 */
[----:B-1----:R-:W-:Y:S01]  /*3dc0*/  FADD.FTZ R28, R150, R35 ;  /* 0x00000023961c7221 */ /* 0x002fe20000010000 */
[-CC-:B------:R-:W-:Y:S01]  /*3dd0*/  FFMA.FTZ R10, R115, R0.reuse, -R4.reuse ;  /* 0x00000000730a7223 */ /* 0x180fe20000010804 */
[-C--:B------:R-:W-:Y:S01]  /*3de0*/  FFMA.FTZ R145, R99, R0.reuse, -R4 ;  /* 0x0000000063917223 */ /* 0x080fe20000010804 */
[----:B------:R-:W-:Y:S01]  /*3df0*/  MUFU.EX2 R149, R149 ;  /* 0x0000009500957308 */ /* 0x000fe20000000800 */
[----:B--2---:R-:W-:Y:S01]  /*3e00*/  FADD.FTZ R35, R119, R28 ;  /* 0x0000001c77237221 */ /* 0x004fe20000010000 */
[-CC-:B------:R-:W-:Y:S01]  /*3e10*/  FFMA.FTZ R12, R113, R0.reuse, -R4.reuse ;  /* 0x00000000710c7223 */ /* 0x180fe20000010804 */
[-CC-:B------:R-:W-:Y:S01]  /*3e20*/  FFMA.FTZ R147, R101, R0.reuse, -R4.reuse ;  /* 0x0000000065937223 */ /* 0x180fe20000010804 */
[-CC-:B------:R-:W-:Y:S01]  /*3e30*/  FFMA.FTZ R14, R111, R0.reuse, -R4.reuse ;  /* 0x000000006f0e7223 */ /* 0x180fe20000010804 */
[----:B---3--:R-:W-:Y:S01]  /*3e40*/  FADD.FTZ R30, R144, R35 ;  /* 0x00000023901e7221 */ /* 0x008fe20000010000 */
[-CC-:B------:R-:W-:Y:S01]  /*3e50*/  FFMA.FTZ R135, R31, R0.reuse, -R4.reuse ;  /* 0x000000001f877223 */ /* 0x180fe20000010804 */
[-C--:B------:R-:W-:Y:S01]  /*3e60*/  FFMA.FTZ R20, R109, R0.reuse, -R4 ;  /* 0x000000006d147223 */ /* 0x080fe20000010804 */
[----:B------:R-:W0:Y:S01]  /*3e70*/  MUFU.EX2 R8, R8 ;  /* 0x0000000800087308 */ /* 0x000e220000000800 */
[----:B----4-:R-:W-:Y:S01]  /*3e80*/  FADD.FTZ R35, R33, R30 ;  /* 0x0000001e21237221 */ /* 0x010fe20000010000 */
[-CC-:B------:R-:W-:Y:S01]  /*3e90*/  FFMA.FTZ R129, R27, R0.reuse, -R4.reuse ;  /* 0x000000001b817223 */ /* 0x180fe20000010804 */
[-CC-:B------:R-:W-:Y:S01]  /*3ea0*/  FFMA.FTZ R143, R39, R0.reuse, -R4.reuse ;  /* 0x00000000278f7223 */ /* 0x180fe20000010804 */
[-CC-:B------:R-:W-:Y:S01]  /*3eb0*/  FFMA.FTZ R24, R107, R0.reuse, -R4.reuse ;  /* 0x000000006b187223 */ /* 0x180fe20000010804 */
[----:B-----5:R-:W-:Y:S01]  /*3ec0*/  FADD.FTZ R30, R146, R35 ;  /* 0x00000023921e7221 */ /* 0x020fe20000010000 */
[-CC-:B------:R-:W-:Y:S01]  /*3ed0*/  FFMA.FTZ R137, R43, R0.reuse, -R4.reuse ;  /* 0x000000002b897223 */ /* 0x180fe20000010804 */
[-C--:B------:R-:W-:Y:S01]  /*3ee0*/  FFMA.FTZ R26, R105, R0.reuse, -R4 ;  /* 0x00000000691a7223 */ /* 0x080fe20000010804 */
[----:B------:R-:W1:Y:S01]  /*3ef0*/  MUFU.EX2 R151, R151 ;  /* 0x0000009700977308 */ /* 0x000e620000000800 */
[----:B------:R-:W-:Y:S01]  /*3f00*/  FADD.FTZ R35, R37, R30 ;  /* 0x0000001e25237221 */ /* 0x000fe20000010000 */
[-CC-:B------:R-:W-:Y:S01]  /*3f10*/  FFMA.FTZ R139, R51, R0.reuse, -R4.reuse ;  /* 0x00000000338b7223 */ /* 0x180fe20000010804 */
[-CC-:B------:R-:W-:Y:S01]  /*3f20*/  FFMA.FTZ R28, R55, R0.reuse, -R4.reuse ;  /* 0x00000000371c7223 */ /* 0x180fe20000010804 */
[-CC-:B------:R-:W-:Y:S01]  /*3f30*/  FFMA.FTZ R133, R47, R0.reuse, -R4.reuse ;  /* 0x000000002f857223 */ /* 0x180fe20000010804 */
[----:B------:R-:W-:Y:S01]  /*3f40*/  FADD.FTZ R32, R140, R35 ;  /* 0x000000238c207221 */ /* 0x000fe20000010000 */
[-CC-:B------:R-:W-:Y:S01]  /*3f50*/  FFMA.FTZ R30, R59, R0.reuse, -R4.reuse ;  /* 0x000000003b1e7223 */ /* 0x180fe20000010804 */
[-C--:B------:R-:W-:Y:S01]  /*3f60*/  FFMA.FTZ R131, R67, R0.reuse, -R4 ;  /* 0x0000000043837223 */ /* 0x080fe20000010804 */
[----:B------:R-:W2:Y:S01]  /*3f70*/  MUFU.EX2 R10, R10 ;  /* 0x0000000a000a7308 */ /* 0x000ea20000000800 */
[----:B------:R-:W-:Y:S01]  /*3f80*/  FADD.FTZ R35, R41, R32 ;  /* 0x0000002029237221 */ /* 0x000fe20000010000 */
[----:B0-----:R-:W-:Y:S01]  /*3f90*/  FADD.FTZ R34, R149, R8 ;  /* 0x0000000895227221 */ /* 0x001fe20000010000 */
[-CC-:B------:R-:W-:Y:S01]  /*3fa0*/  FFMA.FTZ R71, R71, R0.reuse, -R4.reuse ;  /* 0x0000000047477223 */ /* 0x180fe20000010804 */
[-CC-:B------:R-:W-:Y:S01]  /*3fb0*/  FFMA.FTZ R127, R127, R0.reuse, -R4.reuse ;  /* 0x000000007f7f7223 */ /* 0x180fe20000010804 */
[----:B------:R-:W-:Y:S01]  /*3fc0*/  FADD.FTZ R32, R142, R35 ;  /* 0x000000238e207221 */ /* 0x000fe20000010000 */
[-CC-:B------:R-:W-:Y:S01]  /*3fd0*/  FFMA.FTZ R75, R75, R0.reuse, -R4.reuse ;  /* 0x000000004b4b7223 */ /* 0x180fe20000010804 */
[-C--:B------:R-:W-:Y:S01]  /*3fe0*/  FFMA.FTZ R53, R53, R0.reuse, -R4 ;  /* 0x0000000035357223 */ /* 0x080fe20000010804 */
[----:B------:R-:W0:Y:S01]  /*3ff0*/  MUFU.EX2 R145, R145 ;  /* 0x0000009100917308 */ /* 0x000e220000000800 */
[----:B------:R-:W-:Y:S01]  /*4000*/  FADD.FTZ R35, R45, R32 ;  /* 0x000000202d237221 */ /* 0x000fe20000010000 */
[----:B-1----:R-:W-:Y:S01]  /*4010*/  FADD.FTZ R31, R151, R34 ;  /* 0x00000022971f7221 */ /* 0x002fe20000010000 */
[-CC-:B------:R-:W-:Y:S01]  /*4020*/  FFMA.FTZ R32, R63, R0.reuse, -R4.reuse ;  /* 0x000000003f207223 */ /* 0x180fe20000010804 */
[-CC-:B------:R-:W-:Y:S01]  /*4030*/  FFMA.FTZ R79, R79, R0.reuse, -R4.reuse ;  /* 0x000000004f4f7223 */ /* 0x180fe20000010804 */
[----:B------:R-:W-:Y:S01]  /*4040*/  FADD.FTZ R36, R136, R35 ;  /* 0x0000002388247221 */ /* 0x000fe20000010000 */
[-CC-:B------:R-:W-:Y:S01]  /*4050*/  FFMA.FTZ R89, R89, R0.reuse, -R4.reuse ;  /* 0x0000000059597223 */ /* 0x180fe20000010804 */
[-C--:B------:R-:W-:Y:S01]  /*4060*/  FFMA.FTZ R83, R83, R0.reuse, -R4 ;  /* 0x0000000053537223 */ /* 0x080fe20000010804 */
[----:B------:R-:W1:Y:S01]  /*4070*/  MUFU.EX2 R12, R12 ;  /* 0x0000000c000c7308 */ /* 0x000e620000000800 */
[C---:B--2---:R-:W-:Y:S01]  /*4080*/  FADD.FTZ R34, R10.reuse, R31 ;  /* 0x0000001f0a227221 */ /* 0x044fe20000010000 */
[----:B------:R-:W-:Y:S01]  /*4090*/  FADD.FTZ R31, R49, R36 ;  /* 0x00000024311f7221 */ /* 0x000fe20000010000 */
[-CC-:B------:R-:W-:Y:S01]  /*40a0*/  FFMA.FTZ R57, R57, R0.reuse, -R4.reuse ;  /* 0x0000000039397223 */ /* 0x180fe20000010804 */
[-C--:B------:R-:W-:Y:S01]  /*40b0*/  FFMA.FTZ R87, R87, R0.reuse, -R4 ;  /* 0x0000000057577223 */ /* 0x080fe20000010804 */
[----:B------:R-:W-:Y:S01]  /*40c0*/  F2FP.F16.F32.PACK_AB R151, R10, R151 ;  /* 0x000000970a97723e */ /* 0x000fe200000000ff */
[----:B------:R-:W-:Y:S01]  /*40d0*/  FADD.FTZ R38, R138, R31 ;  /* 0x0000001f8a267221 */ /* 0x000fe20000010000 */
[----:B------:R-:W-:Y:S01]  /*40e0*/  F2FP.F16.F32.PACK_AB R149, R8, R149 ;  /* 0x000000950895723e */ /* 0x000fe200000000ff */
[----:B------:R-:W2:Y:S01]  /*40f0*/  MUFU.EX2 R147, R147 ;  /* 0x0000009300937308 */ /* 0x000ea20000000800 */
[----:B0-----:R-:W-:Y:S01]  /*4100*/  FADD.FTZ R27, R145, R34 ;  /* 0x00000022911b7221 */ /* 0x001fe20000010000 */
[----:B------:R-:W-:Y:S01]  /*4110*/  FADD.FTZ R31, R29, R38 ;  /* 0x000000261d1f7221 */ /* 0x000fe20000010000 */
[----:B------:R-:W-:Y:S01]  /*4120*/  FFMA.FTZ R34, R125, R0, -R4 ;  /* 0x000000007d227223 */ /* 0x000fe20000010804 */
[----:B------:R-:W-:-:S02]  /*4130*/  F2FP.F16.F32.PACK_AB R148, R123, R148 ;  /* 0x000000947b94723e */ /* 0x000fc400000000ff */
[----:B------:R-:W-:Y:S01]  /*4140*/  FADD.FTZ R38, R132, R31 ;  /* 0x0000001f84267221 */ /* 0x000fe20000010000 */
[C---:B------:R-:W-:Y:S01]  /*4150*/  F2FP.F16.F32.PACK_AB R132, R25.reuse, R132 ;  /* 0x000000841984723e */ /* 0x040fe200000000ff */
[----:B------:R-:W0:Y:S01]  /*4160*/  MUFU.EX2 R14, R14 ;  /* 0x0000000e000e7308 */ /* 0x000e220000000800 */
[C---:B-1----:R-:W-:Y:S01]  /*4170*/  FADD.FTZ R36, R12.reuse, R27 ;  /* 0x0000001b0c247221 */ /* 0x042fe20000010000 */
[----:B------:R-:W-:Y:S01]  /*4180*/  FADD.FTZ R31, R25, R38 ;  /* 0x00000026191f7221 */ /* 0x000fe20000010000 */
[----:B------:R-:W-:Y:S02]  /*4190*/  F2FP.F16.F32.PACK_AB R145, R12, R145 ;  /* 0x000000910c91723e */ /* 0x000fe400000000ff */
[----:B------:R-:W-:Y:S01]  /*41a0*/  F2FP.F16.F32.PACK_AB R150, R119, R150 ;  /* 0x000000967796723e */ /* 0x000fe200000000ff */
[----:B------:R-:W-:Y:S01]  /*41b0*/  FADD.FTZ R38, R134, R31 ;  /* 0x0000001f86267221 */ /* 0x000fe20000010000 */
[----:B------:R-:W-:Y:S01]  /*41c0*/  F2FP.F16.F32.PACK_AB R134, R7, R134 ;  /* 0x000000860786723e */ /* 0x000fe200000000ff */
[----:B------:R-:W1:Y:S01]  /*41d0*/  MUFU.EX2 R141, R141 ;  /* 0x0000008d008d7308 */ /* 0x000e620000000800 */
[----:B--2---:R-:W-:Y:S01]  /*41e0*/  FADD.FTZ R27, R147, R36 ;  /* 0x00000024931b7221 */ /* 0x004fe20000010000 */
[----:B------:R-:W-:Y:S01]  /*41f0*/  FADD.FTZ R31, R7, R38 ;  /* 0x00000026071f7221 */ /* 0x000fe20000010000 */
[----:B------:R-:W-:-:S02]  /*4200*/  F2FP.F16.F32.PACK_AB R144, R33, R144 ;  /* 0x000000902190723e */ /* 0x000fc400000000ff */
[----:B------:R-:W-:Y:S01]  /*4210*/  F2FP.F16.F32.PACK_AB R146, R37, R146 ;  /* 0x000000922592723e */ /* 0x000fe200000000ff */
[----:B------:R-:W-:Y:S01]  /*4220*/  FADD.FTZ R40, R128, R31 ;  /* 0x0000001f80287221 */ /* 0x000fe20000010000 */
[C---:B------:R-:W-:Y:S01]  /*4230*/  F2FP.F16.F32.PACK_AB R128, R9.reuse, R128 ;  /* 0x000000800980723e */ /* 0x040fe200000000ff */
[----:B------:R-:W2:Y:S01]  /*4240*/  MUFU.EX2 R20, R20 ;  /* 0x0000001400147308 */ /* 0x000ea20000000800 */
[----:B0-----:R-:W-:Y:S01]  /*4250*/  FADD.FTZ R36, R14, R27 ;  /* 0x0000001b0e247221 */ /* 0x001fe20000010000 */
[----:B------:R-:W-:Y:S01]  /*4260*/  FADD.FTZ R31, R9, R40 ;  /* 0x00000028091f7221 */ /* 0x000fe20000010000 */
[----:B------:R-:W-:Y:S02]  /*4270*/  F2FP.F16.F32.PACK_AB R140, R41, R140 ;  /* 0x0000008c298c723e */ /* 0x000fe400000000ff */
[----:B------:R-:W-:Y:S02]  /*4280*/  F2FP.F16.F32.PACK_AB R142, R45, R142 ;  /* 0x0000008e2d8e723e */ /* 0x000fe400000000ff */
[----:B------:R-:W-:Y:S01]  /*4290*/  F2FP.F16.F32.PACK_AB R136, R49, R136 ;  /* 0x000000883188723e */ /* 0x000fe200000000ff */
[----:B------:R-:W0:Y:S01]  /*42a0*/  MUFU.EX2 R143, R143 ;  /* 0x0000008f008f7308 */ /* 0x000e220000000800 */
[----:B-1----:R-:W-:Y:S01]  /*42b0*/  FADD.FTZ R27, R141, R36 ;  /* 0x000000248d1b7221 */ /* 0x002fe20000010000 */
[----:B------:R-:W-:-:S02]  /*42c0*/  F2FP.F16.F32.PACK_AB R138, R29, R138 ;  /* 0x0000008a1d8a723e */ /* 0x000fc400000000ff */
[----:B------:R-:W-:-:S04]  /*42d0*/  F2FP.F16.F32.PACK_AB R147, R14, R147 ;  /* 0x000000930e93723e */ /* 0x000fc800000000ff */
        /* <DEDUP_REMOVED lines=9> */
[----:B--2---:R-:W-:Y:S01]  /*4370*/  FADD.FTZ R27, R137, R38 ;  /* 0x00000026891b7221 */ /* 0x004fe20000010000 */
[----:B------:R-:W-:Y:S01]  /*4380*/  FADD.FTZ R38, R130, R31 ;  /* 0x0000001f82267221 */ /* 0x000fe20000010000 */
[----:B------:R-:W-:-:S03]  /*4390*/  F2FP.F16.F32.PACK_AB R130, R61, R130 ;  /* 0x000000823d82723e */ /* 0x000fc600000000ff */
[----:B------:R-:W-:Y:S02]  /*43a0*/  FADD.FTZ R31, R61, R38 ;  /* 0x000000263d1f7221 */ /* 0x000fe40000010000 */
        /* <DEDUP_REMOVED lines=36> */
[----:B--2---:R-:W-:Y:S01]  /*45f0*/  FADD.FTZ R4, R122, R9 ;  /* 0x000000097a047221 */ /* 0x004fe20000010000 */
[----:B------:R-:W-:-:S06]  /*4600*/  VIADD R9, R88, 0xfffffffe ;  /* 0xfffffffe58097836 */ /* 0x000fcc0000000000 */
        /* <DEDUP_REMOVED lines=25> */
[----:B------:R-:W-:-:S03]  /*47a0*/  F2FP.F16.F32.PACK_AB R121, R8, R89 ;  /* 0x000000590879723e */ /* 0x000fc600000000ff */
[----:B-1----:R-:W-:-:S04]  /*47b0*/  FADD.FTZ R3, R57, R12 ;  /* 0x0000000c39037221 */ /* 0x002fc80000010000 */
[C---:B--2---:R-:W-:Y:S01]  /*47c0*/  FADD.FTZ R3, R10.reuse, R3 ;  /* 0x000000030a037221 */ /* 0x044fe20000010000 */
[----:B------:R-:W-:Y:S01]  /*47d0*/  F2FP.F16.F32.PACK_AB R123, R10, R57 ;  /* 0x000000390a7b723e */ /* 0x000fe200000000ff */
[----:B------:R-:W-:Y:S06]  /*47e0*/  @P1 BRA `(.L_x_953) ;  /* 0x00000000004c1947 */ /* 0x000fec0003800000 */
[----:B------:R-:W-:Y:S01]  /*47f0*/  ISETP.LT.AND P1, PT, RZ, UR51, PT ;  /* 0x00000033ff007c0c */ /* 0x000fe2000bf21270 */
[----:B------:R-:W-:-:S12]  /*4800*/  UIADD3 UR11, UR51, -0x1, URZ ;  /* 0xffffffff330b7890 */ /* 0x000fd8000fffe03f */
[----:B------:R-:W-:Y:S05]  /*4810*/  @P1 BRA `(.L_x_954) ;  /* 0x0000000000201947 */ /* 0x000fea0003800000 */
[----:B------:R-:W-:Y:S01]  /*4820*/  ULDC UR14, c[0x0][0x9e4] ;  /* 0x00027900000e7ab9 */ /* 0x000fe20000000800 */
[----:B------:R-:W-:Y:S02]  /*4830*/  UIADD3 UR11, -UR51, URZ, URZ ;  /* 0x0000003f330b7290 */ /* 0x000fe4000fffe13f */
[----:B------:R-:W-:-:S11]  /*4840*/  UISETP.NE.AND UP0, UPT, UR14, 0x1, UPT ;  /* 0x000000010e00788c */ /* 0x000fd6000bf05270 */
[----:B------:R-:W-:Y:S02]  /*4850*/  @UP0 ULDC.64 UR18, c[0x0][0x9e8] ;  /* 0x00027a0000120ab9 */ /* 0x000fe40000000a00 */
[----:B------:R-:W-:-:S04]  /*4860*/  UIMAD.WIDE.U32 UR6, UR11, UR18, URZ ;  /* 0x000000120b0672a5 */ /* 0x000fc8000f8e003f */
[----:B------:R-:W-:-:S04]  /*4870*/  @UP0 USHF.R.U32.HI UR11, URZ, UR19, UR7 ;  /* 0x000000133f0b0299 */ /* 0x000fc80008011607 */
[----:B------:R-:W-:Y:S01]  /*4880*/  ULOP3.LUT UR11, URZ, UR11, URZ, 0x33, !UPT ;  /* 0x0000000b3f0b7292 */ /* 0x000fe2000f8e333f */
[----:B------:R-:W-:Y:S11]  /*4890*/  BRA `(.L_x_955) ;  /* 0x0000000000147947 */ /* 0x000ff60003800000 */
.L_x_954:
[----:B------:R-:W-:Y:S02]  /*48a0*/  ULDC UR14, c[0x0][0x9e4] ;  /* 0x00027900000e7ab9 */ /* 0x000fe40000000800 */
[----:B------:R-:W-:-:S11]  /*48b0*/  UISETP.NE.AND UP0, UPT, UR14, 0x1, UPT ;  /* 0x000000010e00788c */ /* 0x000fd6000bf05270 */
[----:B------:R-:W-:Y:S02]  /*48c0*/  @UP0 ULDC.64 UR18, c[0x0][0x9e8] ;  /* 0x00027a0000120ab9 */ /* 0x000fe40000000a00 */
[----:B------:R-:W-:-:S04]  /*48d0*/  UIMAD.WIDE.U32 UR6, UR11, UR18, URZ ;  /* 0x000000120b0672a5 */ /* 0x000fc8000f8e003f */
[----:B------:R-:W-:-:S12]  /*48e0*/  @UP0 USHF.R.U32.HI UR11, URZ, UR19, UR7 ;  /* 0x000000133f0b0299 */ /* 0x000fd80008011607 */
.L_x_955:
[----:B------:R-:W-:-:S04]  /*48f0*/  UIMAD UR11, UR11, UR14, UR14 ;  /* 0x0000000e0b0b72a4 */ /* 0x000fc8000f8e020e */
[----:B------:R-:W-:-:S04]  /*4900*/  UISETP.LT.AND UP0, UPT, UR10, UR11, UPT ;  /* 0x0000000b0a00728c */ /* 0x000fc8000bf01270 */
[----:B------:R-:W-:-:S12]  /*4910*/  USEL UR10, UR10, UR11, UP0 ;  /* 0x0000000b0a0a7287 */ /* 0x000fd80008000000 */
.L_x_953:
[----:B------:R-:W-:Y:S01]  /*4920*/  USHF.R.S32.HI UR6, URZ, 0x1f, UR10 ;  /* 0x0000001f3f067899 */ /* 0x000fe2000801140a */
[----:B------:R-:W-:Y:S02]  /*4930*/  CS2R R118, SRZ ;  /* 0x0000000000767805 */ /* 0x000fe4000001ff00 */
[----:B------:R-:W-:Y:S02]  /*4940*/  CS2R R116, SRZ ;  /* 0x0000000000747805 */ /* 0x000fe4000001ff00 */
[----:B------:R-:W-:Y:S01]  /*4950*/  CS2R R114, SRZ ;  /* 0x0000000000727805 */ /* 0x000fe2000001ff00 */
[----:B------:R-:W-:Y:S01]  /*4960*/  ULEA.HI UR6, UR6, UR10, URZ, 0x7 ;  /* 0x0000000a06067291 */ /* 0x000fe2000f8f383f */
[----:B------:R-:W-:Y:S02]  /*4970*/  CS2R R112, SRZ ;  /* 0x0000000000707805 */ /* 0x000fe4000001ff00 */
[----:B------:R-:W-:Y:S02]  /*4980*/  CS2R R110, SRZ ;  /* 0x00000000006e7805 */ /* 0x000fe4000001ff00 */
[----:B------:R-:W-:Y:S01]  /*4990*/  CS2R R108, SRZ ;  /* 0x00000000006c7805 */ /* 0x000fe2000001ff00 */
[----:B------:R-:W-:Y:S01]  /*49a0*/  USHF.R.S32.HI UR6, URZ, 0x7, UR6 ;  /* 0x000000073f067899 */ /* 0x000fe20008011406 */
[----:B------:R-:W-:-:S02]  /*49b0*/  CS2R R106, SRZ ;  /* 0x00000000006a7805 */ /* 0x000fc4000001ff00 */
[----:B------:R-:W-:Y:S02]  /*49c0*/  CS2R R104, SRZ ;  /* 0x0000000000687805 */ /* 0x000fe4000001ff00 */
[----:B------:R-:W-:Y:S01]  /*49d0*/  CS2R R102, SRZ ;  /* 0x0000000000667805 */ /* 0x000fe2000001ff00 */
[----:B------:R-:W-:Y:S01]  /*49e0*/  UISETP.LT.AND UP0, UPT, UR42, UR6, UPT ;  /* 0x000000062a00728c */ /* 0x000fe2000bf01270 */
[----:B------:R-:W-:Y:S02]  /*49f0*/  CS2R R100, SRZ ;  /* 0x0000000000647805 */ /* 0x000fe4000001ff00 */
[----:B------:R-:W-:Y:S02]  /*4a00*/  CS2R R98, SRZ ;  /* 0x0000000000627805 */ /* 0x000fe4000001ff00 */
[----:B------:R-:W-:Y:S01]  /*4a10*/  CS2R R96, SRZ ;  /* 0x0000000000607805 */ /* 0x000fe2000001ff00 */
[----:B------:R-:W-:Y:S01]  /*4a20*/  USEL UR24, UR42, UR6, !UP0 ;  /* 0x000000062a187287 */ /* 0x000fe2000c000000 */
[----:B------:R-:W-:-:S02]  /*4a30*/  CS2R R94, SRZ ;  /* 0x00000000005e7805 */ /* 0x000fc4000001ff00 */
[----:B------:R-:W-:Y:S02]  /*4a40*/  CS2R R92, SRZ ;  /* 0x00000000005c7805 */ /* 0x000fe4000001ff00 */
[----:B------:R-:W-:Y:S02]  /*4a50*/  CS2R R90, SRZ ;  /* 0x00000000005a7805 */ /* 0x000fe4000001ff00 */
[----:B------:R-:W-:Y:S02]  /*4a60*/  CS2R R88, SRZ ;  /* 0x0000000000587805 */ /* 0x000fe4000001ff00 */
[----:B------:R-:W-:-:S13]  /*4a70*/  ISETP.GE.AND P1, PT, R9, UR24, PT ;  /* 0x0000001809007c0c */ /* 0x000fda000bf26270 */
[----:B------:R-:W-:Y:S05]  /*4a80*/  @!P1 BRA `(.L_x_956) ;  /* 0x0000002c00a09947 */ /* 0x000fea0003800000 */
[----:B------:R-:W-:Y:S01]  /*4a90*/  IMAD.MOV.U32 R8, RZ, RZ, R11 ;  /* 0x000000ffff087224 */ /* 0x000fe200078e000b */
[----:B------:R-:W-:Y:S01]  /*4aa0*/  UMOV UR26, UR46 ;  /* 0x0000002e001a7c82 */ /* 0x000fe20008000000 */
[----:B------:R-:W-:Y:S01]  /*4ab0*/  IMAD.MOV.U32 R7, RZ, RZ, R2 ;  /* 0x000000ffff077224 */ /* 0x000fe200078e0002 */
[----:B------:R-:W-:Y:S01]  /*4ac0*/  UMOV UR25, UR36 ;  /* 0x0000002400197c82 */ /* 0x000fe20008000000 */
[----:B------:R-:W-:Y:S01]  /*4ad0*/  IMAD.MOV.U32 R119, RZ, RZ, RZ ;  /* 0x000000ffff777224 */ /* 0x000fe200078e00ff */
[----:B------:R-:W-:Y:S01]  /*4ae0*/  ULDC UR21, c[0x0][0x9e4] ;  /* 0x0002790000157ab9 */ /* 0x000fe20000000800 */
[----:B------:R-:W-:Y:S01]  /*4af0*/  ULDC UR22, c[0x0][0x9dc] ;  /* 0x0002770000167ab9 */ /* 0x000fe20000000800 */
[----:B------:R-:W-:-:S05]  /*4b00*/  ULDC UR23, c[0x0][0x9e0] ;  /* 0x0002780000177ab9 */ /* 0x000fca0000000800 */
.L_x_975:
[----:B------:R-:W-:Y:S01]  /*4b10*/  ISETP.NE.AND P2, PT, RZ, UR44, PT ;  /* 0x0000002cff007c0c */ /* 0x000fe2000bf45270 */
[----:B------:R-:W-:-:S04]  /*4b20*/  UISETP.NE.AND UP0, UPT, UR25, 0x1, UPT ;  /* 0x000000011900788c */ /* 0x000fc8000bf05270 */
[----:B------:R-:W-:-:S04]  /*4b30*/  USEL UR46, URZ, 0x1, UP0 ;  /* 0x000000013f2e7887 */ /* 0x000fc80008000000 */
[----:B------:R-:W-:-:S04]  /*4b40*/  ULOP3.LUT UR46, UR26, UR46, URZ, 0x3c, !UPT ;  /* 0x0000002e1a2e7292 */ /* 0x000fc8000f8e3c3f */
[----:B------:R-:W-:Y:S08]  /*4b50*/  @P2 BRA `(.L_x_957) ;  /* 0x0000000000382947 */ /* 0x000ff00003800000 */
[----:B------:R-:W-:Y:S05]  /*4b60*/  @!P0 BRA `(.L_x_958) ;  /* 0x0000000000048947 */ /* 0x000fea0003800000 */
[----:B------:R-:W-:Y:S01]  /*4b70*/  BPT.TRAP 0x1 ;  /* 0x000000040000795c */ /* 0x000fe20000300000 */
.L_x_958:
        /* <DEDUP_REMOVED lines=9> */
.L_x_959:
[----:B-1----:R-:W-:Y:S05]  /*4c10*/  @P1 BRA `(.L_x_957) ;  /* 0x0000000000081947 */ /* 0x002fea0003800000 */
[----:B------:R-:W1:Y:S02]  /*4c20*/  SYNCS.PHASECHK.TRANS64.TRYWAIT P1, [UR6+0x16830], R0 ;  /* 0x01683000ff0075a7 */ /* 0x000e640008020146 */
[----:B-1----:R-:W-:Y:S05]  /*4c30*/  @!P1 BRA `(.L_x_960) ;  /* 0x000000e0006c9947 */ /* 0x002fea0003800000 */
.L_x_957:
        /* <DEDUP_REMOVED lines=28> */
.L_x_962:
[----:B------:R-:W-:Y:S01]  /*4e00*/  ULEA UR6, UR25, UR45, 0x3 ;  /* 0x0000002d19067291 */ /* 0x000fe2000f8e183f */
[----:B------:R-:W-:-:S05]  /*4e10*/  IMAD.U32 R0, RZ, RZ, UR26 ;  /* 0x0000001aff007e24 */ /* 0x000fca000f8e00ff */
[----:B------:R-:W-:-:S04]  /*4e20*/  SHF.L.U32 R0, R0, 0x1f, RZ ;  /* 0x0000001f00007819 */ /* 0x000fc800000006ff */
[----:B------:R0:W1:Y:S01]  /*4e30*/  SYNCS.PHASECHK.TRANS64.TRYWAIT P1, [UR6+0x16850], R0 ;  /* 0x01685000ff0075a7 */ /* 0x0000620008020146 */
[----:B------:R-:W-:Y:S05]  /*4e40*/  @!P0 BRA `(.L_x_963) ;  /* 0x0000000000048947 */ /* 0x000fea0003800000 */
[----:B------:R-:W-:Y:S01]  /*4e50*/  BPT.TRAP 0x1 ;  /* 0x000000040000795c */ /* 0x000fe20000300000 */
.L_x_963:
[----:B-1----:R-:W-:Y:S05]  /*4e60*/  @P1 BRA `(.L_x_961) ;  /* 0x0000000000081947 */ /* 0x002fea0003800000 */
[----:B------:R-:W1:Y:S02]  /*4e70*/  SYNCS.PHASECHK.TRANS64.TRYWAIT P1, [UR6+0x16850], R0 ;  /* 0x01685000ff0075a7 */ /* 0x000e640008020146 */
[----:B-1----:R-:W-:Y:S05]  /*4e80*/  @!P1 BRA `(.L_x_964) ;  /* 0x000000dc00f09947 */ /* 0x002fea0003800000 */
.L_x_961:
[----:B------:R-:W-:Y:S01]  /*4e90*/  UIADD3 UR6, UR45, 0x400, URZ ;  /* 0x000004002d067890 */ /* 0x000fe2000fffe03f */
[----:B------:R-:W-:Y:S01]  /*4ea0*/  WARPGROUP.ARRIVE ;  /* 0x00000000000079c5 */ /* 0x000fe20000000000 */
[----:B------:R-:W-:-:S05]  /*4eb0*/  UMOV UR7, 0x40000040 ;  /* 0x4000004000077882 */ /* 0x000fca0000000000 */
[----:B------:R-:W2:Y:S01]  /*4ec0*/  S2R R2, SR_TID.X ;  /* 0x0000000000027919 */ /* 0x000ea20000002100 */
[----:B------:R-:W-:Y:S01]  /*4ed0*/  USHF.R.U32.HI UR6, URZ, 0x4, UR6 ;  /* 0x000000043f067899 */ /* 0x000fe20008011606 */
[----:B01----:R-:W-:-:S03]  /*4ee0*/  VIADD R0, R23, 0x9 ;  /* 0x0000000917007836 */ /* 0x003fc60000000000 */
[----:B------:R-:W-:-:S04]  /*4ef0*/  ULOP3.LUT UR6, UR6, 0x3fff, URZ, 0xc0, !UPT ;  /* 0x00003fff06067892 */ /* 0x000fc8000f8ec03f */
[----:B------:R-:W-:-:S07]  /*4f00*/  ULEA UR10, UR25, UR6, 0xa ;  /* 0x00000006190a7291 */ /* 0x000fce000f8e503f */
[----:B------:R-:W-:Y:S02]  /*4f10*/  UMOV UR6, UR10 ;  /* 0x0000000a00067c82 */ /* 0x000fe40008000000 */
[----:B------:R-:W-:Y:S01]  /*4f20*/  HGMMA.64x64x16.F32 R88, R148, gdesc[UR4].tnspB, R88, gsb0 ;  /* 0x40e0000494587df0 */ /* 0x000fe20008000858 */
[----:B------:R-:W-:Y:S01]  /*4f30*/  UIADD3 UR6, UR10, 0x80, URZ ;  /* 0x000000800a067890 */ /* 0x000fe2000fffe03f */
[----:B------:R-:W-:Y:S01]  /*4f40*/  UMOV UR7, 0x40000040 ;  /* 0x4000004000077882 */ /* 0x000fe20000000000 */
[----:B--2---:R-:W-:-:S04]  /*4f50*/  ISETP.GE.U32.AND P1, PT, R2, 0x180, PT ;  /* 0x000001800200780c */ /* 0x004fc80003f26070 */
        /* <DEDUP_REMOVED lines=38> */
.L_x_965:
[----:B------:R-:W-:Y:S01]  /*51c0*/  UISETP.NE.AND UP1, UPT, UR50, URZ, UPT ;  /* 0x0000003f3200728c */ /* 0x000fe2000bf25270 */
[----:B------:R-:W-:Y:S01]  /*51d0*/  VIADD R11, R17, UR38 ;  /* 0x00000026110b7c36 */ /* 0x000fe20008000000 */
[----:B------:R-:W1:Y:S01]  /*51e0*/  LDC R5, c[0x0][0x2f0] ;  /* 0x0000bc00ff057b82 */ /* 0x000e620000000800 */
[----:B------:R-:W-:Y:S02]  /*51f0*/  ULEA UR6, UR36, UR45, 0x3 ;  /* 0x0000002d24067291 */ /* 0x000fe4000f8e183f */
[----:B------:R-:W-:Y:S01]  /*5200*/  UISETP.NE.AND UP0, UPT, UR49, URZ, UPT ;  /* 0x0000003f3100728c */ /* 0x000fe2000bf05270 */
[----:B------:R-:W-:Y:S01]  /*5210*/  PLOP3.LUT P1, PT, PT, PT, UP1, 0x80, 0x0 ;  /* 0x000000000000781c */ /* 0x000fe20003f2f018 */
[----:B------:R-:W-:Y:S01]  /*5220*/  UIADD3 UR6, UR6, 0x16840, URZ ;  /* 0x0001684006067890 */ /* 0x000fe2000fffe03f */
[----:B------:R-:W-:Y:S02]  /*5230*/  PLOP3.LUT P2, PT, PT, PT, UP1, 0x80, 0x0 ;  /* 0x000000000000781c */ /* 0x000fe40003f4f018 */
[----:B------:R-:W2:Y:S01]  /*5240*/  LDC R6, c[0x0][0x288] ;  /* 0x0000a200ff067b82 */ /* 0x000ea20000000800 */
[----:B------:R-:W-:Y:S01]  /*5250*/  @UP1 ULDC UR7, c[0x0][0x44c] ;  /* 0x0001130000071ab9 */ /* 0x000fe20000000800 */
[----:B------:R-:W-:-:S07]  /*5260*/  UPRMT UR6, UR43, 0x654, UR6 ;  /* 0x000006542b067896 */ /* 0x000fce0008000006 */
[----:B0-----:R-:W-:Y:S01]  /*5270*/  @P1 IMAD.HI.U32 R0, R11, UR7, RZ ;  /* 0x000000070b001c27 */ /* 0x001fe2000f8e00ff */
[----:B------:R-:W-:Y:S01]  /*5280*/  @UP1 ULDC UR7, c[0x0][0x450] ;  /* 0x0001140000071ab9 */ /* 0x000fe20000000800 */
[----:B------:R-:W-:Y:S01]  /*5290*/  PLOP3.LUT P1, PT, PT, PT, UP0, 0x40, 0x0 ;  /* 0x000000000000781c */ /* 0x000fe20003f2e808 */
[----:B------:R-:W-:Y:S01]  /*52a0*/  SYNCS.ARRIVE.TRANS64.RED.A1T0 RZ, [UR6], RZ ;  /* 0x000000ffffff79a7 */ /* 0x000fe20008100406 */
[----:B------:R-:W-:Y:S01]  /*52b0*/  ULOP3.LUT UR6, URZ, UR22, URZ, 0x33, !UPT ;  /* 0x000000163f067292 */ /* 0x000fe2000f8e333f */
[----:B------:R-:W-:Y:S01]  /*52c0*/  @P2 SHF.R.U32.HI R11, RZ, UR7, R0 ;  /* 0x00000007ff0b2c19 */ /* 0x000fe20008011600 */
[----:B------:R-:W-:-:S04]  /*52d0*/  IMAD.SHL.U32 R0, R9, 0x80, RZ ;  /* 0x0000008009007824 */ /* 0x000fc800078e00ff */
[----:B------:R-:W0:Y:S01]  /*52e0*/  SHFL.IDX PT, R15, R11, RZ, 0x1c1f ;  /* 0x001c1fff0b0f7589 */ /* 0x000e2200000e0000 */
[----:B------:R-:W-:-:S05]  /*52f0*/  IADD3 R13, -R0, 0x1, RZ ;  /* 0x00000001000d7810 */ /* 0x000fca0007ffe1ff */
[----:B------:R-:W-:-:S04]  /*5300*/  IMAD R2, R16, -0x2, R13 ;  /* 0xfffffffe10027824 */ /* 0x000fc800078e020d */
[----:B-1----:R-:W-:-:S04]  /*5310*/  IMAD R13, R5, UR40, R2 ;  /* 0x00000028050d7c24 */ /* 0x002fc8000f8e0202 */
[----:B--2---:R-:W-:-:S04]  /*5320*/  IMAD.IADD R13, R13, 0x1, -R6 ;  /* 0x000000010d0d7824 */ /* 0x004fc800078e0a06 */
[C---:B------:R-:W-:Y:S02]  /*5330*/  VIADD R14, R13.reuse, UR23 ;  /* 0x000000170d0e7c36 */ /* 0x040fe40008000000 */
[----:B------:R-:W-:Y:S02]  /*5340*/  VIADD R12, R13, UR6 ;  /* 0x000000060d0c7c36 */ /* 0x000fe40008000000 */
[--C-:B0-----:R-:W-:Y:S02]  /*5350*/  IMAD.IADD R2, R14, 0x1, R15.reuse ;  /* 0x000000010e027824 */ /* 0x101fe400078e020f */
[----:B------:R-:W-:Y:S01]  /*5360*/  IMAD.IADD R10, R12, 0x1, R15 ;  /* 0x000000010c0a7824 */ /* 0x000fe200078e020f */
[----:B------:R-:W-:Y:S06]  /*5370*/  @P1 BRA `(.L_x_966) ;  /* 0x00000000005c1947 */ /* 0x000fec0003800000 */
[----:B------:R-:W-:Y:S01]  /*5380*/  IMAD R13, R5, UR40, R15 ;  /* 0x00000028050d7c24 */ /* 0x000fe2000f8e020f */
[----:B------:R-:W-:Y:S03]  /*5390*/  BSSY B0, `(.L_x_967) ;  /* 0x0000011000007945 */ /* 0x000fe60003800000 */
[----:B------:R-:W-:-:S05]  /*53a0*/  IMAD.IADD R13, R13, 0x1, -R6 ;  /* 0x000000010d0d7824 */ /* 0x000fca00078e0a06 */
[----:B------:R-:W-:-:S13]  /*53b0*/  ISETP.GT.AND P1, PT, R13, -0x1, PT ;  /* 0xffffffff0d00780c */ /* 0x000fda0003f24270 */
[----:B------:R-:W-:Y:S05]  /*53c0*/  @P1 BRA `(.L_x_968) ;  /* 0x0000000000201947 */ /* 0x000fea0003800000 */
[----:B------:R-:W-:Y:S01]  /*53d0*/  IMAD.U32 R15, RZ, RZ, UR21 ;  /* 0x00000015ff0f7e24 */ /* 0x000fe2000f8e00ff */
[----:B------:R-:W-:-:S04]  /*53e0*/  LOP3.LUT R13, RZ, R13, RZ, 0x33, !PT ;  /* 0x0000000dff0d7212 */ /* 0x000fc800078e33ff */
[----:B------:R-:W-:-:S13]  /*53f0*/  ISETP.NE.AND P1, PT, R15, 0x1, PT ;  /* 0x000000010f00780c */ /* 0x000fda0003f25270 */
[----:B------:R-:W0:Y:S02]  /*5400*/  @P1 LDC.64 R20, c[0x0][0x9e8] ;  /* 0x00027a00ff141b82 */ /* 0x000e240000000a00 */
[----:B0-----:R-:W-:-:S05]  /*5410*/  @P1 IMAD.HI.U32 R20, R13, R20, RZ ;  /* 0x000000140d141227 */ /* 0x001fca00078e00ff */
[----:B------:R-:W-:-:S04]  /*5420*/  @P1 SHF.R.U32.HI R13, RZ, R21, R20 ;  /* 0x00000015ff0d1219 */ /* 0x000fc80000011614 */
[----:B------:R-:W-:Y:S01]  /*5430*/  LOP3.LUT R13, RZ, R13, RZ, 0x33, !PT ;  /* 0x0000000dff0d7212 */ /* 0x000fe200078e33ff */
[----:B------:R-:W-:Y:S06]  /*5440*/  BRA `(.L_x_969) ;  /* 0x0000000000147947 */ /* 0x000fec0003800000 */
.L_x_968:
[----:B------:R-:W-:-:S05]  /*5450*/  IMAD.U32 R15, RZ, RZ, UR21 ;  /* 0x00000015ff0f7e24 */ /* 0x000fca000f8e00ff */
[----:B------:R-:W-:-:S13]  /*5460*/  ISETP.NE.AND P1, PT, R15, 0x1, PT ;  /* 0x000000010f00780c */ /* 0x000fda0003f25270 */
[----:B------:R-:W0:Y:S02]  /*5470*/  @P1 LDC.64 R20, c[0x0][0x9e8] ;  /* 0x00027a00ff141b82 */ /* 0x000e240000000a00 */
[----:B0-----:R-:W-:-:S05]  /*5480*/  @P1 IMAD.HI.U32 R20, R13, R20, RZ ;  /* 0x000000140d141227 */ /* 0x001fca00078e00ff */
[----:B------:R-:W-:-:S07]  /*5490*/  @P1 SHF.R.U32.HI R13, RZ, R21, R20 ;  /* 0x00000015ff0d1219 */ /* 0x000fce0000011614 */
.L_x_969:
[----:B------:R-:W-:Y:S05]  /*54a0*/  BSYNC B0 ;  /* 0x0000000000007941 */ /* 0x000fea0003800000 */
.L_x_967:
[----:B------:R-:W-:-:S04]  /*54b0*/  IMAD R13, R13, R15, -R0 ;  /* 0x0000000f0d0d7224 */ /* 0x000fc800078e0a00 */
[----:B------:R-:W-:-:S05]  /*54c0*/  IMAD R13, R16, -0x2, R13 ;  /* 0xfffffffe100d7824 */ /* 0x000fca00078e020d */
[----:B------:R-:W-:Y:S02]  /*54d0*/  VIADDMNMX R2, R13, R15, R2, PT ;  /* 0x0000000f0d027246 */ /* 0x000fe40003800102 */
[----:B------:R-:W-:-:S07]  /*54e0*/  VIMNMX R10, R10, R13, !PT ;  /* 0x0000000d0a0a7248 */ /* 0x000fce0007fe0100 */
.L_x_966:
[----:B------:R-:W-:Y:S01]  /*54f0*/  ISETP.GT.AND P1, PT, R9, -0x1, PT ;  /* 0xffffffff0900780c */ /* 0x000fe20003f24270 */
[----:B------:R-:W0:Y:S01]  /*5500*/  SHFL.IDX PT, R11, R11, 0x1, 0x1c1f ;  /* 0x003c1f000b0b7f89 */ /* 0x000e2200000e0000 */
[----:B------:R-:W-:Y:S02]  /*5510*/  UISETP.NE.AND UP0, UPT, UR49, URZ, UPT ;  /* 0x0000003f3100728c */ /* 0x000fe4000bf05270 */
[C---:B------:R-:W-:Y:S02]  /*5520*/  ISETP.GT.AND P3, PT, R10.reuse, 0x8, P1 ;  /* 0x000000080a00780c */ /* 0x040fe40000f64270 */
[----:B------:R-:W-:Y:S02]  /*5530*/  ISETP.GT.AND P6, PT, R10, RZ, P1 ;  /* 0x000000ff0a00720c */ /* 0x000fe40000fc4270 */
[----:B------:R-:W-:Y:S02]  /*5540*/  ISETP.LT.OR P3, PT, R2, 0x9, P3 ;  /* 0x000000090200780c */ /* 0x000fe40001f61670 */
[----:B------:R-:W-:-:S02]  /*5550*/  ISETP.GT.AND P2, PT, R10, 0x1, P1 ;  /* 0x000000010a00780c */ /* 0x000fc40000f44270 */
[----:B------:R-:W-:Y:S02]  /*5560*/  FSEL R13, R28, -INF , !P3 ;  /* 0xff8000001c0d7808 */ /* 0x000fe40005800000 */
[----:B------:R-:W-:Y:S02]  /*5570*/  ISETP.GT.AND P3, PT, R10, 0x19, P1 ;  /* 0x000000190a00780c */ /* 0x000fe40000f64270 */
[C---:B------:R-:W-:Y:S02]  /*5580*/  ISETP.LT.OR P6, PT, R2.reuse, 0x1, P6 ;  /* 0x000000010200780c */ /* 0x040fe400037c1670 */
[C---:B------:R-:W-:Y:S02]  /*5590*/  ISETP.LT.OR P2, PT, R2.reuse, 0x2, P2 ;  /* 0x000000020200780c */ /* 0x040fe40001741670 */
[----:B------:R-:W-:Y:S02]  /*55a0*/  ISETP.LT.OR P3, PT, R2, 0x1a, P3 ;  /* 0x0000001a0200780c */ /* 0x000fe40001f61670 */
[----:B------:R-:W-:-:S02]  /*55b0*/  FSEL R24, R24, -INF , !P6 ;  /* 0xff80000018187808 */ /* 0x000fc40007000000 */
[----:B------:R-:W-:Y:S01]  /*55c0*/  FSEL R25, R25, -INF , !P2 ;  /* 0xff80000019197808 */ /* 0x000fe20005000000 */
[--C-:B0-----:R-:W-:Y:S01]  /*55d0*/  IMAD.IADD R14, R14, 0x1, R11.reuse ;  /* 0x000000010e0e7824 */ /* 0x101fe200078e020b */
[----:B------:R-:W-:Y:S01]  /*55e0*/  ISETP.GT.AND P5, PT, R10, 0x9, P1 ;  /* 0x000000090a00780c */ /* 0x000fe20000fa4270 */
[----:B------:R-:W-:Y:S01]  /*55f0*/  IMAD.IADD R12, R12, 0x1, R11 ;  /* 0x000000010c0c7824 */ /* 0x000fe200078e020b */
[C---:B------:R-:W-:Y:S02]  /*5600*/  ISETP.GT.AND P4, PT, R10.reuse, 0x10, P1 ;  /* 0x000000100a00780c */ /* 0x040fe40000f84270 */
[C---:B------:R-:W-:Y:S02]  /*5610*/  ISETP.GT.AND P6, PT, R10.reuse, 0x11, P1 ;  /* 0x000000110a00780c */ /* 0x040fe40000fc4270 */
[----:B------:R-:W-:Y:S02]  /*5620*/  ISETP.GT.AND P2, PT, R10, 0x18, P1 ;  /* 0x000000180a00780c */ /* 0x000fe40000f44270 */
[----:B------:R-:W-:-:S02]  /*5630*/  FSEL R37, R37, -INF , !P3 ;  /* 0xff80000025257808 */ /* 0x000fc40005800000 */
[----:B------:R-:W-:Y:S02]  /*5640*/  ISETP.GT.AND P3, PT, R10, 0x30, P1 ;  /* 0x000000300a00780c */ /* 0x000fe40000f64270 */
[C---:B------:R-:W-:Y:S02]  /*5650*/  ISETP.LT.OR P5, PT, R2.reuse, 0xa, P5 ;  /* 0x0000000a0200780c */ /* 0x040fe40002fa1670 */
[C---:B------:R-:W-:Y:S02]  /*5660*/  ISETP.LT.OR P4, PT, R2.reuse, 0x11, P4 ;  /* 0x000000110200780c */ /* 0x040fe40002781670 */
[C---:B------:R-:W-:Y:S02]  /*5670*/  ISETP.LT.OR P6, PT, R2.reuse, 0x12, P6 ;  /* 0x000000120200780c */ /* 0x040fe400037c1670 */
[C---:B------:R-:W-:Y:S02]  /*5680*/  ISETP.LT.OR P2, PT, R2.reuse, 0x19, P2 ;  /* 0x000000190200780c */ /* 0x040fe40001741670 */
[----:B------:R-:W-:-:S02]  /*5690*/  ISETP.LT.OR P3, PT, R2, 0x31, P3 ;  /* 0x000000310200780c */ /* 0x000fc40001f61670 */
[----:B------:R-:W-:Y:S02]  /*56a0*/  FSEL R29, R29, -INF , !P5 ;  /* 0xff8000001d1d7808 */ /* 0x000fe40006800000 */
[----:B------:R-:W-:Y:S02]  /*56b0*/  FSEL R15, R32, -INF , !P4 ;  /* 0xff800000200f7808 */ /* 0x000fe40006000000 */
[----:B------:R-:W-:Y:S02]  /*56c0*/  FSEL R33, R33, -INF , !P6 ;  /* 0xff80000021217808 */ /* 0x000fe40007000000 */
[----:B------:R-:W-:Y:S02]  /*56d0*/  FSEL R21, R36, -INF , !P2 ;  /* 0xff80000024157808 */ /* 0x000fe40005000000 */
[C---:B------:R-:W-:Y:S02]  /*56e0*/  ISETP.GT.AND P5, PT, R10.reuse, 0x20, P1 ;  /* 0x000000200a00780c */ /* 0x040fe40000fa4270 */
[----:B------:R-:W-:-:S02]  /*56f0*/  ISETP.GT.AND P4, PT, R10, 0x21, P1 ;  /* 0x000000210a00780c */ /* 0x000fc40000f84270 */
[C---:B------:R-:W-:Y:S02]  /*5700*/  ISETP.GT.AND P6, PT, R10.reuse, 0x28, P1 ;  /* 0x000000280a00780c */ /* 0x040fe40000fc4270 */
[----:B------:R-:W-:Y:S02]  /*5710*/  ISETP.GT.AND P2, PT, R10, 0x29, P1 ;  /* 0x000000290a00780c */ /* 0x000fe40000f44270 */
[----:B------:R-:W-:Y:S02]  /*5720*/  FSEL R125, R48, -INF , !P3 ;  /* 0xff800000307d7808 */ /* 0x000fe40005800000 */
[----:B------:R-:W-:Y:S02]  /*5730*/  ISETP.GT.AND P3, PT, R10, 0x41, P1 ;  /* 0x000000410a00780c */ /* 0x000fe40000f64270 */
[C---:B------:R-:W-:Y:S02]  /*5740*/  ISETP.LT.OR P5, PT, R2.reuse, 0x21, P5 ;  /* 0x000000210200780c */ /* 0x040fe40002fa1670 */
[----:B------:R-:W-:-:S02]  /*5750*/  ISETP.LT.OR P4, PT, R2, 0x22, P4 ;  /* 0x000000220200780c */ /* 0x000fc40002781670 */
[C---:B------:R-:W-:Y:S02]  /*5760*/  ISETP.LT.OR P6, PT, R2.reuse, 0x29, P6 ;  /* 0x000000290200780c */ /* 0x040fe400037c1670 */
[C---:B------:R-:W-:Y:S02]  /*5770*/  ISETP.LT.OR P2, PT, R2.reuse, 0x2a, P2 ;  /* 0x0000002a0200780c */ /* 0x040fe40001741670 */
[----:B------:R-:W-:Y:S02]  /*5780*/  ISETP.LT.OR P3, PT, R2, 0x42, P3 ;  /* 0x000000420200780c */ /* 0x000fe40001f61670 */
[----:B------:R-:W-:Y:S02]  /*5790*/  FSEL R121, R40, -INF , !P5 ;  /* 0xff80000028797808 */ /* 0x000fe40006800000 */
[----:B------:R-:W-:Y:S02]  /*57a0*/  FSEL R41, R41, -INF , !P4 ;  /* 0xff80000029297808 */ /* 0x000fe40006000000 */
[----:B------:R-:W-:-:S02]  /*57b0*/  FSEL R123, R44, -INF , !P6 ;  /* 0xff8000002c7b7808 */ /* 0x000fc40007000000 */
[----:B------:R-:W-:Y:S02]  /*57c0*/  FSEL R45, R45, -INF , !P2 ;  /* 0xff8000002d2d7808 */ /* 0x000fe40005000000 */
[C---:B------:R-:W-:Y:S02]  /*57d0*/  ISETP.GT.AND P5, PT, R10.reuse, 0x31, P1 ;  /* 0x000000310a00780c */ /* 0x040fe40000fa4270 */
        /* <DEDUP_REMOVED lines=34> */
[----:B------:R-:W-:Y:S02]  /*5a00*/  PLOP3.LUT P3, PT, PT, PT, UP0, 0x40, 0x0 ;  /* 0x000000000000781c */ /* 0x000fe40003f6e808 */
[C---:B------:R-:W-:Y:S02]  /*5a10*/  ISETP.LT.OR P5, PT, R2.reuse, 0x5a, P5 ;  /* 0x0000005a0200780c */ /* 0x040fe40002fa1670 */
[C---:B------:R-:W-:Y:S02]  /*5a20*/  ISETP.LT.OR P4, PT, R2.reuse, 0x61, P4 ;  /* 0x000000610200780c */ /* 0x040fe40002781670 */
[C---:B------:R-:W-:Y:S02]  /*5a30*/  ISETP.LT.OR P6, PT, R2.reuse, 0x62, P6 ;  /* 0x000000620200780c */ /* 0x040fe400037c1670 */
[----:B------:R-:W-:Y:S02]  /*5a40*/  ISETP.LT.OR P2, PT, R2, 0x69, P2 ;  /* 0x000000690200780c */ /* 0x000fe40001741670 */
[----:B------:R-:W-:-:S02]  /*5a50*/  FSEL R69, R69, -INF , !P5 ;  /* 0xff80000045457808 */ /* 0x000fc40006800000 */
[----:B------:R-:W-:Y:S02]  /*5a60*/  FSEL R137, R72, -INF , !P4 ;  /* 0xff80000048897808 */ /* 0x000fe40006000000 */
[----:B------:R-:W-:Y:S02]  /*5a70*/  FSEL R73, R73, -INF , !P6 ;  /* 0xff80000049497808 */ /* 0x000fe40007000000 */
[----:B------:R-:W-:Y:S02]  /*5a80*/  FSEL R139, R76, -INF , !P2 ;  /* 0xff8000004c8b7808 */ /* 0x000fe40005000000 */
[C---:B------:R-:W-:Y:S02]  /*5a90*/  ISETP.GT.AND P5, PT, R10.reuse, 0x70, P1 ;  /* 0x000000700a00780c */ /* 0x040fe40000fa4270 */
[C---:B------:R-:W-:Y:S02]  /*5aa0*/  ISETP.GT.AND P4, PT, R10.reuse, 0x71, P1 ;  /* 0x000000710a00780c */ /* 0x040fe40000f84270 */
[----:B------:R-:W-:-:S02]  /*5ab0*/  ISETP.GT.AND P6, PT, R10, 0x78, P1 ;  /* 0x000000780a00780c */ /* 0x000fc40000fc4270 */
[----:B------:R-:W-:Y:S02]  /*5ac0*/  ISETP.GT.AND P2, PT, R10, 0x79, P1 ;  /* 0x000000790a00780c */ /* 0x000fe40000f44270 */
[C---:B------:R-:W-:Y:S02]  /*5ad0*/  ISETP.LT.OR P5, PT, R2.reuse, 0x71, P5 ;  /* 0x000000710200780c */ /* 0x040fe40002fa1670 */
[C---:B------:R-:W-:Y:S02]  /*5ae0*/  ISETP.LT.OR P4, PT, R2.reuse, 0x72, P4 ;  /* 0x000000720200780c */ /* 0x040fe40002781670 */
[C---:B------:R-:W-:Y:S02]  /*5af0*/  ISETP.LT.OR P6, PT, R2.reuse, 0x79, P6 ;  /* 0x000000790200780c */ /* 0x040fe400037c1670 */
[----:B------:R-:W-:Y:S02]  /*5b00*/  ISETP.LT.OR P2, PT, R2, 0x7a, P2 ;  /* 0x0000007a0200780c */ /* 0x000fe40001741670 */
[----:B------:R-:W-:-:S02]  /*5b10*/  FSEL R141, R80, -INF , !P5 ;  /* 0xff800000508d7808 */ /* 0x000fc40006800000 */
[----:B------:R-:W-:Y:S02]  /*5b20*/  FSEL R81, R81, -INF , !P4 ;  /* 0xff80000051517808 */ /* 0x000fe40006000000 */
[----:B------:R-:W-:Y:S02]  /*5b30*/  FSEL R143, R84, -INF , !P6 ;  /* 0xff800000548f7808 */ /* 0x000fe40007000000 */
[----:B------:R-:W-:Y:S01]  /*5b40*/  FSEL R85, R85, -INF , !P2 ;  /* 0xff80000055557808 */ /* 0x000fe20005000000 */
        /* <DEDUP_REMOVED lines=14> */
.L_x_972:
[----:B------:R-:W-:-:S05]  /*5c30*/  IMAD.U32 R2, RZ, RZ, UR21 ;  /* 0x00000015ff027e24 */ /* 0x000fca000f8e00ff */
[----:B------:R-:W-:-:S13]  /*5c40*/  ISETP.NE.AND P2, PT, R2, 0x1, PT ;  /* 0x000000010200780c */ /* 0x000fda0003f45270 */
[----:B------:R-:W0:Y:S02]  /*5c50*/  @P2 LDC.64 R10, c[0x0][0x9e8] ;  /* 0x00027a00ff0a2b82 */ /* 0x000e240000000a00 */
[----:B0-----:R-:W-:-:S05]  /*5c60*/  @P2 IMAD.HI.U32 R10, R145, R10, RZ ;  /* 0x0000000a910a2227 */ /* 0x001fca00078e00ff */
[----:B------:R-:W-:-:S07]  /*5c70*/  @P2 SHF.R.U32.HI R145, RZ, R11, R10 ;  /* 0x0000000bff912219 */ /* 0x000fce000001160a */
.L_x_973:
[----:B------:R-:W-:Y:S05]  /*5c80*/  BSYNC B0 ;  /* 0x0000000000007941 */ /* 0x000fea0003800000 */
.L_x_971:
[----:B------:R-:W-:-:S04]  /*5c90*/  IMAD R145, R145, R2, -R0 ;  /* 0x0000000291917224 */ /* 0x000fc800078e0a00 */
[----:B------:R-:W-:-:S05]  /*5ca0*/  IMAD R145, R16, -0x2, R145 ;  /* 0xfffffffe10917824 */ /* 0x000fca00078e0291 */
[----:B------:R-:W-:Y:S02]  /*5cb0*/  VIADDMNMX R14, R145, R2, R14, PT ;  /* 0x00000002910e7246 */ /* 0x000fe4000380010e */
[----:B------:R-:W-:-:S07]  /*5cc0*/  VIMNMX R12, R12, R145, !PT ;  /* 0x000000910c0c7248 */ /* 0x000fce0007fe0100 */
.L_x_970:
[----:B------:R-:W-:Y:S02]  /*5cd0*/  FMNMX.FTZ R0, R24, R7, !PT ;  /* 0x0000000718007209 */ /* 0x000fe40007810000 */
[C---:B------:R-:W-:Y:S02]  /*5ce0*/  ISETP.GT.AND P6, PT, R12.reuse, 0x1, P1 ;  /* 0x000000010c00780c */ /* 0x040fe40000fc4270 */
[----:B------:R-:W-:Y:S02]  /*5cf0*/  FMNMX.FTZ R0, R25, R0, !PT ;  /* 0x0000000019007209 */ /* 0x000fe40007810000 */
[----:B------:R-:W-:Y:S02]  /*5d00*/  ISETP.GT.AND P5, PT, R12, 0x10, P1 ;  /* 0x000000100c00780c */ /* 0x000fe40000fa4270 */
[----:B------:R-:W-:Y:S02]  /*5d10*/  FMNMX.FTZ R0, R13, R0, !PT ;  /* 0x000000000d007209 */ /* 0x000fe40007810000 */
[----:B------:R-:W-:-:S02]  /*5d20*/  ISETP.LT.OR P6, PT, R14, 0x2, P6 ;  /* 0x000000020e00780c */ /* 0x000fc400037c1670 */
[----:B------:R-:W-:Y:S02]  /*5d30*/  FMNMX.FTZ R0, R29, R0, !PT ;  /* 0x000000001d007209 */ /* 0x000fe40007810000 */
[----:B------:R-:W-:Y:S02]  /*5d40*/  ISETP.LT.OR P5, PT, R14, 0x11, P5 ;  /* 0x000000110e00780c */ /* 0x000fe40002fa1670 */
[----:B------:R-:W-:Y:S02]  /*5d50*/  FMNMX.FTZ R0, R15, R0, !PT ;  /* 0x000000000f007209 */ /* 0x000fe40007810000 */
[----:B------:R-:W-:Y:S02]  /*5d60*/  FSEL R27, R27, -INF , !P6 ;  /* 0xff8000001b1b7808 */ /* 0x000fe40007000000 */
[----:B------:R-:W-:Y:S02]  /*5d70*/  FMNMX.FTZ R0, R33, R0, !PT ;  /* 0x0000000021007209 */ /* 0x000fe40007810000 */
[----:B------:R-:W-:-:S02]  /*5d80*/  FSEL R147, R34, -INF , !P5 ;  /* 0xff80000022937808 */ /* 0x000fc40006800000 */
[----:B------:R-:W-:Y:S02]  /*5d90*/  FMNMX.FTZ R0, R21, R0, !PT ;  /* 0x0000000015007209 */ /* 0x000fe40007810000 */
[----:B------:R-:W-:Y:S02]  /*5da0*/  ISETP.GT.AND P5, PT, R12, 0x20, P1 ;  /* 0x000000200c00780c */ /* 0x000fe40000fa4270 */
[----:B------:R-:W-:Y:S02]  /*5db0*/  FMNMX.FTZ R0, R37, R0, !PT ;  /* 0x0000000025007209 */ /* 0x000fe40007810000 */
[----:B------:R-:W-:Y:S02]  /*5dc0*/  ISETP.LT.OR P5, PT, R14, 0x21, P5 ;  /* 0x000000210e00780c */ /* 0x000fe40002fa1670 */
[----:B------:R-:W-:Y:S02]  /*5dd0*/  FMNMX.FTZ R0, R121, R0, !PT ;  /* 0x0000000079007209 */ /* 0x000fe40007810000 */
[----:B------:R-:W-:-:S02]  /*5de0*/  ISETP.GT.AND P3, PT, R12, 0x8, P1 ;  /* 0x000000080c00780c */ /* 0x000fc40000f64270 */
[----:B------:R-:W-:Y:S02]  /*5df0*/  FMNMX.FTZ R0, R41, R0, !PT ;  /* 0x0000000029007209 */ /* 0x000fe40007810000 */
[----:B------:R-:W-:Y:S02]  /*5e00*/  ISETP.GT.AND P4, PT, R12, 0x9, P1 ;  /* 0x000000090c00780c */ /* 0x000fe40000f84270 */
[----:B------:R-:W-:Y:S02]  /*5e10*/  FMNMX.FTZ R0, R123, R0, !PT ;  /* 0x000000007b007209 */ /* 0x000fe40007810000 */
[C---:B------:R-:W-:Y:S02]  /*5e20*/  ISETP.LT.OR P3, PT, R14.reuse, 0x9, P3 ;  /* 0x000000090e00780c */ /* 0x040fe40001f61670 */
[----:B------:R-:W-:Y:S02]  /*5e30*/  FMNMX.FTZ R0, R45, R0, !PT ;  /* 0x000000002d007209 */ /* 0x000fe40007810000 */
[----:B------:R-:W-:-:S02]  /*5e40*/  ISETP.LT.OR P4, PT, R14, 0xa, P4 ;  /* 0x0000000a0e00780c */ /* 0x000fc40002781670 */
[----:B------:R-:W-:Y:S02]  /*5e50*/  FMNMX.FTZ R0, R125, R0, !PT ;  /* 0x000000007d007209 */ /* 0x000fe40007810000 */
[----:B------:R-:W-:Y:S02]  /*5e60*/  FSEL R145, R30, -INF , !P3 ;  /* 0xff8000001e917808 */ /* 0x000fe40005800000 */
[----:B------:R-:W-:Y:S02]  /*5e70*/  FMNMX.FTZ R0, R49, R0, !PT ;  /* 0x0000000031007209 */ /* 0x000fe40007810000 */
[----:B------:R-:W-:Y:S02]  /*5e80*/  ISETP.GT.AND P2, PT, R12, 0x11, P1 ;  /* 0x000000110c00780c */ /* 0x000fe40000f44270 */
        /* <DEDUP_REMOVED lines=9> */
[C---:B------:R-:W-:Y:S02]  /*5f20*/  ISETP.LT.OR P3, PT, R14.reuse, 0x19, P3 ;  /* 0x000000190e00780c */ /* 0x040fe40001f61670 */
[----:B------:R-:W-:Y:S02]  /*5f30*/  FMNMX.FTZ R0, R61, R0, !PT ;  /* 0x000000003d007209 */ /* 0x000fe40007810000 */
[----:B------:R-:W-:Y:S02]  /*5f40*/  FSEL R149, R35, -INF , !P2 ;  /* 0xff80000023957808 */ /* 0x000fe40005000000 */
        /* <DEDUP_REMOVED lines=15> */
[----:B------:R-:W-:Y:S02]  /*6040*/  ISETP.LT.OR P3, PT, R14, 0x29, P3 ;  /* 0x000000290e00780c */ /* 0x000fe40001f61670 */
[----:B------:R-:W-:Y:S02]  /*6050*/  FMNMX.FTZ R0, R141, R0, !PT ;  /* 0x000000008d007209 */ /* 0x000fe40007810000 */
[----:B------:R-:W-:Y:S02]  /*6060*/  FSEL R43, R43, -INF , !P2 ;  /* 0xff8000002b2b7808 */ /* 0x000fe40005000000 */
[----:B------:R-:W-:Y:S02]  /*6070*/  FMNMX.FTZ R0, R81, R0, !PT ;  /* 0x0000000051007209 */ /* 0x000fe40007810000 */
[----:B------:R-:W-:-:S02]  /*6080*/  ISETP.GT.AND P2, PT, R12, 0x30, P1 ;  /* 0x000000300c00780c */ /* 0x000fc40000f44270 */
[----:B------:R-:W-:Y:S02]  /*6090*/  FMNMX.FTZ R0, R143, R0, !PT ;  /* 0x000000008f007209 */ /* 0x000fe40007810000 */
[----:B------:R-:W-:Y:S02]  /*60a0*/  FSEL R46, R46, -INF , !P3 ;  /* 0xff8000002e2e7808 */ /* 0x000fe40005800000 */
[----:B------:R-:W-:Y:S02]  /*60b0*/  FMNMX.FTZ R10, R85, R0, !PT ;  /* 0x00000000550a7209 */ /* 0x000fe40007810000 */
[----:B------:R-:W0:Y:S01]  /*60c0*/  LDC R0, c[0x0][0x988] ;  /* 0x00026200ff007b82 */ /* 0x000e220000000800 */
[----:B------:R-:W-:Y:S02]  /*60d0*/  ISETP.LT.OR P4, PT, R14, 0x2a, P4 ;  /* 0x0000002a0e00780c */ /* 0x000fe40002781670 */
[----:B------:R-:W1:Y:S01]  /*60e0*/  SHFL.BFLY PT, R11, R10, 0x2, 0x1f ;  /* 0x0c401f000a0b7f89 */ /* 0x000e6200000e0000 */
[----:B------:R-:W-:-:S02]  /*60f0*/  ISETP.GT.AND P3, PT, R12, 0x31, P1 ;  /* 0x000000310c00780c */ /* 0x000fc40000f64270 */
[----:B------:R-:W-:Y:S02]  /*6100*/  ISETP.LT.OR P2, PT, R14, 0x31, P2 ;  /* 0x000000310e00780c */ /* 0x000fe40001741670 */
[----:B------:R-:W-:Y:S02]  /*6110*/  FSEL R47, R47, -INF , !P4 ;  /* 0xff8000002f2f7808 */ /* 0x000fe40006000000 */
[----:B------:R-:W-:Y:S02]  /*6120*/  FSEL R50, R50, -INF , !P2 ;  /* 0xff80000032327808 */ /* 0x000fe40005000000 */
[----:B------:R-:W-:Y:S02]  /*6130*/  ISETP.LT.OR P3, PT, R14, 0x32, P3 ;  /* 0x000000320e00780c */ /* 0x000fe40001f61670 */
[----:B------:R-:W-:Y:S02]  /*6140*/  ISETP.GT.AND P4, PT, R12, 0x39, P1 ;  /* 0x000000390c00780c */ /* 0x000fe40000f84270 */
[----:B------:R-:W-:-:S02]  /*6150*/  FSEL R51, R51, -INF , !P3 ;  /* 0xff80000033337808 */ /* 0x000fc40005800000 */
[----:B------:R-:W-:Y:S02]  /*6160*/  ISETP.GT.AND P2, PT, R12, 0x40, P1 ;  /* 0x000000400c00780c */ /* 0x000fe40000f44270 */
[----:B------:R-:W-:Y:S02]  /*6170*/  ISETP.LT.OR P4, PT, R14, 0x3a, P4 ;  /* 0x0000003a0e00780c */ /* 0x000fe40002781670 */
[----:B------:R-:W-:Y:S02]  /*6180*/  ISETP.GT.AND P3, PT, R12, 0x41, P1 ;  /* 0x000000410c00780c */ /* 0x000fe40000f64270 */
[----:B------:R-:W-:Y:S02]  /*6190*/  ISETP.LT.OR P2, PT, R14, 0x41, P2 ;  /* 0x000000410e00780c */ /* 0x000fe40001741670 */
[----:B------:R-:W-:Y:S02]  /*61a0*/  FSEL R55, R55, -INF , !P4 ;  /* 0xff80000037377808 */ /* 0x000fe40006000000 */
[----:B-1----:R-:W-:-:S02]  /*61b0*/  FMNMX.FTZ R11, R10, R11, !PT ;  /* 0x0000000b0a0b7209 */ /* 0x002fc40007810000 */
[----:B------:R-:W-:Y:S02]  /*61c0*/  FSEL R58, R58, -INF , !P2 ;  /* 0xff8000003a3a7808 */ /* 0x000fe40005000000 */
[----:B------:R-:W-:Y:S01]  /*61d0*/  ISETP.LT.OR P3, PT, R14, 0x42, P3 ;  /* 0x000000420e00780c */ /* 0x000fe20001f61670 */
[----:B------:R-:W1:Y:S01]  /*61e0*/  SHFL.BFLY PT, R2, R11, 0x1, 0x1f ;  /* 0x0c201f000b027f89 */ /* 0x000e6200000e0000 */
[C---:B------:R-:W-:Y:S02]  /*61f0*/  ISETP.GT.AND P4, PT, R12.reuse, 0x49, P1 ;  /* 0x000000490c00780c */ /* 0x040fe40000f84270 */
[----:B------:R-:W-:Y:S02]  /*6200*/  FSEL R59, R59, -INF , !P3 ;  /* 0xff8000003b3b7808 */ /* 0x000fe40005800000 */
[----:B------:R-:W-:Y:S02]  /*6210*/  ISETP.GT.AND P2, PT, R12, 0x50, P1 ;  /* 0x000000500c00780c */ /* 0x000fe40000f44270 */
[----:B------:R-:W-:-:S02]  /*6220*/  ISETP.LT.OR P4, PT, R14, 0x4a, P4 ;  /* 0x0000004a0e00780c */ /* 0x000fc40002781670 */
[----:B------:R-:W-:Y:S02]  /*6230*/  ISETP.GT.AND P3, PT, R12, 0x51, P1 ;  /* 0x000000510c00780c */ /* 0x000fe40000f64270 */
[C---:B------:R-:W-:Y:S02]  /*6240*/  ISETP.LT.OR P2, PT, R14.reuse, 0x51, P2 ;  /* 0x000000510e00780c */ /* 0x040fe40001741670 */
[----:B------:R-:W-:Y:S02]  /*6250*/  FSEL R63, R63, -INF , !P4 ;  /* 0xff8000003f3f7808 */ /* 0x000fe40006000000 */
[----:B------:R-:W-:Y:S02]  /*6260*/  ISETP.LT.OR P3, PT, R14, 0x52, P3 ;  /* 0x000000520e00780c */ /* 0x000fe40001f61670 */
[----:B------:R-:W-:Y:S02]  /*6270*/  ISETP.GT.AND P4, PT, R12, 0x59, P1 ;  /* 0x000000590c00780c */ /* 0x000fe40000f84270 */
[----:B------:R-:W-:-:S02]  /*6280*/  FSEL R67, R67, -INF , !P3 ;  /* 0xff80000043437808 */ /* 0x000fc40005800000 */
[----:B------:R-:W-:Y:S02]  /*6290*/  ISETP.LT.OR P4, PT, R14, 0x5a, P4 ;  /* 0x0000005a0e00780c */ /* 0x000fe40002781670 */
[----:B------:R-:W-:Y:S02]  /*62a0*/  ISETP.GT.AND P3, PT, R12, 0x61, P1 ;  /* 0x000000610c00780c */ /* 0x000fe40000f64270 */
[----:B-1----:R-:W-:Y:S02]  /*62b0*/  FMNMX.FTZ R2, R11, R2, !PT ;  /* 0x000000020b027209 */ /* 0x002fe40007810000 */
[----:B------:R-:W-:Y:S02]  /*62c0*/  ISETP.LT.OR P3, PT, R14, 0x62, P3 ;  /* 0x000000620e00780c */ /* 0x000fe40001f61670 */
[C---:B------:R-:W-:Y:S01]  /*62d0*/  FSETP.NEU.FTZ.AND P6, PT, R2.reuse, -INF , PT ;  /* 0xff8000000200780b */ /* 0x040fe20003fdd000 */
[----:B0-----:R-:W-:-:S05]  /*62e0*/  FMUL.FTZ R10, R2, R0 ;  /* 0x00000000020a7220 */ /* 0x001fca0000410000 */
[----:B------:R-:W-:-:S05]  /*62f0*/  FSEL R10, R10, RZ, P6 ;  /* 0x000000ff0a0a7208 */ /* 0x000fca0003000000 */
[-CC-:B------:R-:W-:Y:S01]  /*6300*/  FFMA.FTZ R148, R25, R0.reuse, -R10.reuse ;  /* 0x0000000019947223 */ /* 0x180fe2000001080a */
[----:B------:R-:W-:Y:S01]  /*6310*/  FSEL R25, R42, -INF , !P5 ;  /* 0xff8000002a197808 */ /* 0x000fe20006800000 */
[-CC-:B------:R-:W-:Y:S01]  /*6320*/  FFMA.FTZ R150, R13, R0.reuse, -R10.reuse ;  /* 0x000000000d967223 */ /* 0x180fe2000001080a */
[----:B------:R-:W-:Y:S01]  /*6330*/  ISETP.GT.AND P5, PT, R12, RZ, P1 ;  /* 0x000000ff0c00720c */ /* 0x000fe20000fa4270 */
[-CC-:B------:R-:W-:Y:S01]  /*6340*/  FFMA.FTZ R13, R29, R0.reuse, -R10.reuse ;  /* 0x000000001d0d7223 */ /* 0x180fe2000001080a */
[-CC-:B------:R-:W-:Y:S01]  /*6350*/  FFMA.FTZ R140, R121, R0.reuse, -R10.reuse ;  /* 0x00000000798c7223 */ /* 0x180fe2000001080a */
[-CC-:B------:R-:W-:Y:S01]  /*6360*/  FFMA.FTZ R24, R24, R0.reuse, -R10.reuse ;  /* 0x0000000018187223 */ /* 0x180fe2000001080a */
[----:B------:R-:W-:Y:S01]  /*6370*/  ISETP.LT.OR P5, PT, R14, 0x1, P5 ;  /* 0x000000010e00780c */ /* 0x000fe20002fa1670 */
[-CC-:B------:R-:W-:Y:S01]  /*6380*/  FFMA.FTZ R142, R123, R0.reuse, -R10.reuse ;  /* 0x000000007b8e7223 */ /* 0x180fe2000001080a */
[----:B------:R-:W-:Y:S01]  /*6390*/  FSEL R123, R66, -INF , !P2 ;  /* 0xff800000427b7808 */ /* 0x000fe20005000000 */
[----:B------:R0:W-:Y:S01]  /*63a0*/  MUFU.EX2 R35, R24 ;  /* 0x0000001800237308 */ /* 0x0001e20000000800 */
[----:B------:R-:W-:Y:S01]  /*63b0*/  FSEL R29, R26, -INF , !P5 ;  /* 0xff8000001a1d7808 */ /* 0x000fe20006800000 */
[-CC-:B------:R-:W-:Y:S01]  /*63c0*/  FFMA.FTZ R136, R125, R0.reuse, -R10.reuse ;  /* 0x000000007d887223 */ /* 0x180fe2000001080a */
[----:B------:R-:W-:Y:S01]  /*63d0*/  ISETP.GT.AND P5, PT, R12, 0x38, P1 ;  /* 0x000000380c00780c */ /* 0x000fe20000fa4270 */
[--C-:B------:R-:W-:Y:S01]  /*63e0*/  FFMA.FTZ R138, R127, R0, -R10.reuse ;  /* 0x000000007f8a7223 */ /* 0x100fe2000001080a */
[----:B------:R-:W-:Y:S01]  /*63f0*/  FMNMX.FTZ R20, R29, R8, !PT ;  /* 0x000000081d147209 */ /* 0x000fe20007810000 */
[-CC-:B------:R-:W-:Y:S01]  /*6400*/  FFMA.FTZ R132, R129, R0.reuse, -R10.reuse ;  /* 0x0000000081847223 */ /* 0x180fe2000001080a */
[----:B------:R-:W-:Y:S01]  /*6410*/  ISETP.LT.OR P5, PT, R14, 0x39, P5 ;  /* 0x000000390e00780c */ /* 0x000fe20002fa1670 */
[--C-:B------:R-:W-:Y:S01]  /*6420*/  FFMA.FTZ R120, R141, R0, -R10.reuse ;  /* 0x000000008d787223 */ /* 0x100fe2000001080a */
[----:B------:R-:W-:Y:S01]  /*6430*/  FMNMX.FTZ R20, R27, R20, !PT ;  /* 0x000000141b147209 */ /* 0x000fe20007810000 */
[-CC-:B------:R-:W-:Y:S01]  /*6440*/  FFMA.FTZ R144, R15, R0.reuse, -R10.reuse ;  /* 0x000000000f907223 */ /* 0x180fe2000001080a */
[----:B------:R-:W-:Y:S01]  /*6450*/  FSEL R54, R54, -INF , !P5 ;  /* 0xff80000036367808 */ /* 0x000fe20006800000 */
[--C-:B------:R-:W-:Y:S01]  /*6460*/  FFMA.FTZ R15, R33, R0, -R10.reuse ;  /* 0x00000000210f7223 */ /* 0x100fe2000001080a */
[----:B------:R-:W-:Y:S01]  /*6470*/  FMNMX.FTZ R20, R145, R20, !PT ;  /* 0x0000001491147209 */ /* 0x000fe20007810000 */
        /* <DEDUP_REMOVED lines=21> */
[----:B------:R-:W-:Y:S01]  /*65d0*/  ISETP.GT.AND P2, PT, R12, 0x60, P1 ;  /* 0x000000600c00780c */ /* 0x000fe20000f44270 */
[--C-:B------:R-:W-:Y:S01]  /*65e0*/  FFMA.FTZ R126, R139, R0, -R10.reuse ;  /* 0x000000008b7e7223 */ /* 0x100fe2000001080a */
[----:B------:R-:W-:Y:S01]  /*65f0*/  FMNMX.FTZ R20, R25, R20, !PT ;  /* 0x0000001419147209 */ /* 0x000fe20007810000 */
[-CC-:B------:R-:W-:Y:S01]  /*6600*/  FFMA.FTZ R57, R77, R0.reuse, -R10.reuse ;  /* 0x000000004d397223 */ /* 0x180fe2000001080a */
[----:B------:R-:W-:Y:S01]  /*6610*/  FSEL R125, R70, -INF , !P5 ;  /* 0xff800000467d7808 */ /* 0x000fe20006800000 */
[--C-:B------:R-:W-:Y:S01]  /*6620*/  FFMA.FTZ R53, R81, R0, -R10.reuse ;  /* 0x0000000051357223 */ /* 0x100fe2000001080a */
[----:B------:R-:W-:Y:S01]  /*6630*/  FMNMX.FTZ R11, R43, R20, !PT ;  /* 0x000000142b0b7209 */ /* 0x000fe20007810000 */
[----:B------:R-:W-:Y:S01]  /*6640*/  FFMA.FTZ R122, R143, R0, -R10 ;  /* 0x000000008f7a7223 */ /* 0x000fe2000001080a */
[----:B------:R-:W-:Y:S01]  /*6650*/  ISETP.LT.OR P2, PT, R14, 0x61, P2 ;  /* 0x000000610e00780c */ /* 0x000fe20001741670 */
[----:B------:R-:W-:Y:S01]  /*6660*/  MUFU.EX2 R148, R148 ;  /* 0x0000009400947308 */ /* 0x000fe20000000800 */
[----:B------:R-:W-:-:S02]  /*6670*/  FMNMX.FTZ R20, R46, R11, !PT ;  /* 0x0000000b2e147209 */ /* 0x000fc40007810000 */
[----:B------:R-:W-:Y:S02]  /*6680*/  ISETP.GT.AND P5, PT, R12, 0x68, P1 ;  /* 0x000000680c00780c */ /* 0x000fe40000fa4270 */
[----:B------:R-:W-:Y:S02]  /*6690*/  FMNMX.FTZ R11, R47, R20, !PT ;  /* 0x000000142f0b7209 */ /* 0x000fe40007810000 */
[----:B------:R-:W-:Y:S01]  /*66a0*/  FSEL R74, R74, -INF , !P2 ;  /* 0xff8000004a4a7808 */ /* 0x000fe20005000000 */
[----:B------:R-:W-:Y:S01]  /*66b0*/  MUFU.EX2 R150, R150 ;  /* 0x0000009600967308 */ /* 0x000fe20000000800 */
[----:B------:R-:W-:Y:S02]  /*66c0*/  FMNMX.FTZ R20, R50, R11, !PT ;  /* 0x0000000b32147209 */ /* 0x000fe40007810000 */
[----:B------:R-:W-:Y:S02]  /*66d0*/  ISETP.LT.OR P5, PT, R14, 0x69, P5 ;  /* 0x000000690e00780c */ /* 0x000fe40002fa1670 */
[----:B------:R-:W-:-:S02]  /*66e0*/  FMNMX.FTZ R11, R51, R20, !PT ;  /* 0x00000014330b7209 */ /* 0x000fc40007810000 */
[----:B------:R-:W-:Y:S01]  /*66f0*/  FSEL R127, R75, -INF , !P3 ;  /* 0xff8000004b7f7808 */ /* 0x000fe20005800000 */
[-CC-:B------:R-:W-:Y:S01]  /*6700*/  FFMA.FTZ R75, R61, R0.reuse, -R10.reuse ;  /* 0x000000003d4b7223 */ /* 0x180fe2000001080a */
[----:B------:R-:W-:Y:S01]  /*6710*/  FMNMX.FTZ R20, R54, R11, !PT ;  /* 0x0000000b36147209 */ /* 0x000fe20007810000 */
[----:B------:R-:W-:Y:S01]  /*6720*/  FFMA.FTZ R61, R73, R0, -R10 ;  /* 0x00000000493d7223 */ /* 0x000fe2000001080a */
[----:B------:R-:W-:Y:S01]  /*6730*/  ISETP.GT.AND P2, PT, R12, 0x70, P1 ;  /* 0x000000700c00780c */ /* 0x000fe20000f44270 */
[----:B------:R-:W-:Y:S01]  /*6740*/  MUFU.EX2 R13, R13 ;  /* 0x0000000d000d7308 */ /* 0x000fe20000000800 */
[----:B------:R-:W-:Y:S02]  /*6750*/  FMNMX.FTZ R11, R55, R20, !PT ;  /* 0x00000014370b7209 */ /* 0x000fe40007810000 */
[----:B------:R-:W-:Y:S02]  /*6760*/  FSEL R78, R78, -INF , !P5 ;  /* 0xff8000004e4e7808 */ /* 0x000fe40006800000 */
[----:B------:R-:W-:-:S02]  /*6770*/  FMNMX.FTZ R20, R58, R11, !PT ;  /* 0x0000000b3a147209 */ /* 0x000fc40007810000 */
[C---:B------:R-:W-:Y:S01]  /*6780*/  ISETP.GT.AND P3, PT, R12.reuse, 0x71, P1 ;  /* 0x000000710c00780c */ /* 0x040fe20000f64270 */
[----:B------:R-:W-:Y:S01]  /*6790*/  MUFU.EX2 R144, R144 ;  /* 0x0000009000907308 */ /* 0x000fe20000000800 */
[----:B------:R-:W-:Y:S02]  /*67a0*/  FMNMX.FTZ R20, R59, R20, !PT ;  /* 0x000000143b147209 */ /* 0x000fe40007810000 */
[----:B------:R-:W-:Y:S02]  /*67b0*/  ISETP.GT.AND P5, PT, R12, 0x78, P1 ;  /* 0x000000780c00780c */ /* 0x000fe40000fa4270 */
[----:B------:R-:W-:Y:S02]  /*67c0*/  FMNMX.FTZ R20, R121, R20, !PT ;  /* 0x0000001479147209 */ /* 0x000fe40007810000 */
[----:B------:R-:W-:Y:S01]  /*67d0*/  ISETP.LT.OR P2, PT, R14, 0x71, P2 ;  /* 0x000000710e00780c */ /* 0x000fe20001741670 */
[----:B------:R-:W-:Y:S01]  /*67e0*/  MUFU.EX2 R15, R15 ;  /* 0x0000000f000f7308 */ /* 0x000fe20000000800 */
[----:B0-----:R-:W-:-:S02]  /*67f0*/  FMNMX.FTZ R24, R63, R20, !PT ;  /* 0x000000143f187209 */ /* 0x001fc40007810000 */
[----:B------:R-:W-:Y:S01]  /*6800*/  FSEL R20, R71, -INF , !P4 ;  /* 0xff80000047147808 */ /* 0x000fe20006000000 */
[--C-:B------:R-:W-:Y:S01]  /*6810*/  FFMA.FTZ R71, R65, R0, -R10.reuse ;  /* 0x0000000041477223 */ /* 0x100fe2000001080a */
[----:B------:R-:W-:Y:S01]  /*6820*/  FMNMX.FTZ R24, R123, R24, !PT ;  /* 0x000000187b187209 */ /* 0x000fe20007810000 */
[----:B------:R-:W-:Y:S01]  /*6830*/  FFMA.FTZ R65, R69, R0, -R10 ;  /* 0x0000000045417223 */ /* 0x000fe2000001080a */
[----:B------:R-:W-:Y:S01]  /*6840*/  ISETP.GT.AND P4, PT, R12, 0x69, P1 ;  /* 0x000000690c00780c */ /* 0x000fe20000f84270 */
[----:B------:R-:W-:Y:S01]  /*6850*/  MUFU.EX2 R146, R146 ;  /* 0x0000009200927308 */ /* 0x000fe20000000800 */
[----:B------:R-:W-:Y:S02]  /*6860*/  FMNMX.FTZ R24, R67, R24, !PT ;  /* 0x0000001843187209 */ /* 0x000fe40007810000 */
[----:B------:R-:W-:Y:S02]  /*6870*/  ISETP.LT.OR P4, PT, R14, 0x6a, P4 ;  /* 0x0000006a0e00780c */ /* 0x000fe40002781670 */
[----:B------:R-:W-:-:S02]  /*6880*/  FMNMX.FTZ R11, R125, R24, !PT ;  /* 0x000000187d0b7209 */ /* 0x000fc40007810000 */
[----:B------:R-:W-:Y:S01]  /*6890*/  ISETP.GT.AND P1, PT, R12, 0x79, P1 ;  /* 0x000000790c00780c */ /* 0x000fe20000f24270 */
[----:B------:R-:W-:Y:S01]  /*68a0*/  MUFU.EX2 R21, R21 ;  /* 0x0000001500157308 */ /* 0x000fe20000000800 */
[----:B------:R-:W-:Y:S02]  /*68b0*/  FMNMX.FTZ R11, R20, R11, !PT ;  /* 0x0000000b140b7209 */ /* 0x000fe40007810000 */
[----:B------:R-:W-:Y:S02]  /*68c0*/  FSEL R79, R79, -INF , !P4 ;  /* 0xff8000004f4f7808 */ /* 0x000fe40006000000 */
[----:B------:R-:W-:Y:S02]  /*68d0*/  FMNMX.FTZ R24, R74, R11, !PT ;  /* 0x0000000b4a187209 */ /* 0x000fe40007810000 */
[----:B------:R-:W-:Y:S01]  /*68e0*/  ISETP.LT.OR P3, PT, R14, 0x72, P3 ;  /* 0x000000720e00780c */ /* 0x000fe20001f61670 */
[----:B------:R-:W-:Y:S01]  /*68f0*/  MUFU.EX2 R140, R140 ;  /* 0x0000008c008c7308 */ /* 0x000fe20000000800 */
[----:B------:R-:W-:-:S02]  /*6900*/  FMNMX.FTZ R11, R127, R24, !PT ;  /* 0x000000187f0b7209 */ /* 0x000fc40007810000 */
[----:B------:R-:W-:Y:S02]  /*6910*/  FSEL R129, R82, -INF , !P2 ;  /* 0xff80000052817808 */ /* 0x000fe40005000000 */
[----:B------:R-:W-:Y:S02]  /*6920*/  FMNMX.FTZ R12, R78, R11, !PT ;  /* 0x0000000b4e0c7209 */ /* 0x000fe40007810000 */
[----:B------:R-:W-:Y:S01]  /*6930*/  ISETP.LT.OR P5, PT, R14, 0x79, P5 ;  /* 0x000000790e00780c */ /* 0x000fe20002fa1670 */
[----:B------:R-:W-:Y:S01]  /*6940*/  MUFU.EX2 R33, R33 ;  /* 0x0000002100217308 */ /* 0x000fe20000000800 */
[----:B------:R-:W-:Y:S02]  /*6950*/  FMNMX.FTZ R12, R79, R12, !PT ;  /* 0x0000000c4f0c7209 */ /* 0x000fe40007810000 */
[----:B------:R-:W-:Y:S02]  /*6960*/  FSEL R83, R83, -INF , !P3 ;  /* 0xff80000053537808 */ /* 0x000fe40005800000 */
[----:B------:R-:W-:-:S02]  /*6970*/  FMNMX.FTZ R12, R129, R12, !PT ;  /* 0x0000000c810c7209 */ /* 0x000fc40007810000 */
[----:B------:R-:W-:Y:S01]  /*6980*/  ISETP.LT.OR P1, PT, R14, 0x7a, P1 ;  /* 0x0000007a0e00780c */ /* 0x000fe20000f21670 */
[----:B------:R-:W-:Y:S01]  /*6990*/  MUFU.EX2 R142, R142 ;  /* 0x0000008e008e7308 */ /* 0x000fe20000000800 */
[----:B------:R-:W-:Y:S02]  /*69a0*/  FSEL R86, R86, -INF , !P5 ;  /* 0xff80000056567808 */ /* 0x000fe40006800000 */
[----:B------:R-:W-:Y:S02]  /*69b0*/  FMNMX.FTZ R11, R83, R12, !PT ;  /* 0x0000000c530b7209 */ /* 0x000fe40007810000 */
[----:B------:R-:W-:Y:S02]  /*69c0*/  FSEL R87, R87, -INF , !P1 ;  /* 0xff80000057577808 */ /* 0x000fe40004800000 */
[----:B------:R-:W-:Y:S01]  /*69d0*/  FMNMX.FTZ R12, R86, R11, !PT ;  /* 0x0000000b560c7209 */ /* 0x000fe20007810000 */
[----:B------:R-:W-:Y:S01]  /*69e0*/  MUFU.EX2 R37, R37 ;  /* 0x0000002500257308 */ /* 0x000fe20000000800 */
[----:B------:R-:W-:-:S02]  /*69f0*/  FSEL R14, R2, RZ, P6 ;  /* 0x000000ff020e7208 */ /* 0x000fc40003000000 */
[----:B------:R-:W-:-:S03]  /*6a00*/  FMNMX.FTZ R12, R87, R12, !PT ;  /* 0x0000000c570c7209 */ /* 0x000fc60007810000 */
[----:B------:R-:W-:Y:S01]  /*6a10*/  FADD.FTZ R69, -R14, R7 ;  /* 0x000000070e457221 */ /* 0x000fe20000010100 */
[-C--:B------:R-:W-:Y:S01]  /*6a20*/  FFMA.FTZ R7, R85, R0.reuse, -R10 ;  /* 0x0000000055077223 */ /* 0x080fe2000001080a */
[----:B------:R-:W0:Y:S01]  /*6a30*/  SHFL.BFLY PT, R11, R12, 0x2, 0x1f ;  /* 0x0c401f000c0b7f89 */ /* 0x000e2200000e0000 */
[----:B------:R-:W-:Y:S01]  /*6a40*/  MUFU.EX2 R136, R136 ;  /* 0x0000008800887308 */ /* 0x000fe20000000800 */
[----:B------:R-:W-:-:S07]  /*6a50*/  FMUL.FTZ R10, R69, R0 ;  /* 0x00000000450a7220 */ /* 0x000fce0000410000 */
[----:B------:R-:W1:Y:S08]  /*6a60*/  MUFU.EX2 R10, R10 ;  /* 0x0000000a000a7308 */ /* 0x000e700000000800 */
        /* <DEDUP_REMOVED lines=11> */
[----:B------:R-:W-:-:S05]  /*6b20*/  FSEL R12, R12, RZ, P1 ;  /* 0x000000ff0c0c7208 */ /* 0x000fca0000800000 */
[----:B------:R-:W-:Y:S01]  /*6b30*/  MUFU.EX2 R75, R75 ;  /* 0x0000004b004b7308 */ /* 0x000fe20000000800 */
[-CC-:B------:R-:W-:Y:S01]  /*6b40*/  FFMA.FTZ R141, R25, R0.reuse, -R12.reuse ;  /* 0x00000000198d7223 */ /* 0x180fe2000001080c */
[----:B------:R-:W-:Y:S01]  /*6b50*/  FSEL R25, R11, RZ, P1 ;  /* 0x000000ff0b197208 */ /* 0x000fe20000800000 */
[-CC-:B------:R-:W-:Y:S01]  /*6b60*/  FFMA.FTZ R29, R29, R0.reuse, -R12.reuse ;  /* 0x000000001d1d7223 */ /* 0x180fe2000001080c */
[-CC-:B------:R-:W-:Y:S01]  /*6b70*/  FFMA.FTZ R14, R27, R0.reuse, -R12.reuse ;  /* 0x000000001b0e7223 */ /* 0x180fe2000001080c */
[-CC-:B------:R-:W-:Y:S01]  /*6b80*/  FFMA.FTZ R24, R145, R0.reuse, -R12.reuse ;  /* 0x0000000091187223 */ /* 0x180fe2000001080c */
[-C--:B------:R-:W-:Y:S01]  /*6b90*/  FFMA.FTZ R27, R31, R0.reuse, -R12 ;  /* 0x000000001f1b7223 */ /* 0x080fe2000001080c */
[----:B------:R-:W-:Y:S01]  /*6ba0*/  FADD.FTZ R25, -R25, R8 ;  /* 0x0000000819197221 */ /* 0x000fe20000010100 */
[-CC-:B------:R-:W-:Y:S01]  /*6bb0*/  FFMA.FTZ R145, R147, R0.reuse, -R12.reuse ;  /* 0x0000000093917223 */ /* 0x180fe2000001080c */
[----:B------:R-:W-:Y:S01]  /*6bc0*/  MUFU.EX2 R29, R29 ;  /* 0x0000001d001d7308 */ /* 0x000fe20000000800 */
[-CC-:B------:R-:W-:Y:S01]  /*6bd0*/  FFMA.FTZ R26, R149, R0.reuse, -R12.reuse ;  /* 0x00000000951a7223 */ /* 0x180fe2000001080c */
[----:B------:R-:W-:Y:S01]  /*6be0*/  FMUL.FTZ R8, R25, R0 ;  /* 0x0000000019087220 */ /* 0x000fe20000410000 */
[----:B-1----:R-:W-:Y:S01]  /*6bf0*/  FFMA.FTZ R25, R10, R4, R35 ;  /* 0x000000040a197223 */ /* 0x002fe20000010023 */
[-CC-:B------:R-:W-:Y:S01]  /*6c00*/  FFMA.FTZ R147, R151, R0.reuse, -R12.reuse ;  /* 0x0000000097937223 */ /* 0x180fe2000001080c */
[-CC-:B------:R-:W-:Y:S01]  /*6c10*/  FFMA.FTZ R28, R39, R0.reuse, -R12.reuse ;  /* 0x00000000271c7223 */ /* 0x180fe2000001080c */
[-CC-:B------:R-:W-:Y:S01]  /*6c20*/  FFMA.FTZ R30, R43, R0.reuse, -R12.reuse ;  /* 0x000000002b1e7223 */ /* 0x180fe2000001080c */
[----:B------:R-:W-:Y:S01]  /*6c30*/  FADD.FTZ R25, R148, R25 ;  /* 0x0000001994197221 */ /* 0x000fe20000010000 */
[----:B------:R-:W0:Y:S01]  /*6c40*/  MUFU.EX2 R8, R8 ;  /* 0x0000000800087308 */ /* 0x000e220000000800 */
[-CC-:B------:R-:W-:Y:S01]  /*6c50*/  FFMA.FTZ R143, R46, R0.reuse, -R12.reuse ;  /* 0x000000002e8f7223 */ /* 0x180fe2000001080c */
[-CC-:B------:R-:W-:Y:S01]  /*6c60*/  FFMA.FTZ R32, R47, R0.reuse, -R12.reuse ;  /* 0x000000002f207223 */ /* 0x180fe2000001080c */
[----:B------:R-:W-:Y:S01]  /*6c70*/  FADD.FTZ R4, R150, R25 ;  /* 0x0000001996047221 */ /* 0x000fe20000010000 */
[-CC-:B------:R-:W-:Y:S01]  /*6c80*/  FFMA.FTZ R137, R50, R0.reuse, -R12.reuse ;  /* 0x0000000032897223 */ /* 0x180fe2000001080c */
[-CC-:B------:R-:W-:Y:S01]  /*6c90*/  FFMA.FTZ R34, R51, R0.reuse, -R12.reuse ;  /* 0x0000000033227223 */ /* 0x180fe2000001080c */
[-CC-:B------:R-:W-:Y:S01]  /*6ca0*/  FFMA.FTZ R139, R54, R0.reuse, -R12.reuse ;  /* 0x00000000368b7223 */ /* 0x180fe2000001080c */
[-CC-:B------:R-:W-:Y:S01]  /*6cb0*/  FFMA.FTZ R36, R55, R0.reuse, -R12.reuse ;  /* 0x0000000037247223 */ /* 0x180fe2000001080c */
[----:B------:R-:W1:Y:S01]  /*6cc0*/  MUFU.EX2 R14, R14 ;  /* 0x0000000e000e7308 */ /* 0x000e620000000800 */
[-CC-:B------:R-:W-:Y:S01]  /*6cd0*/  FFMA.FTZ R133, R58, R0.reuse, -R12.reuse ;  /* 0x000000003a857223 */ /* 0x180fe2000001080c */
[-CC-:B------:R-:W-:Y:S01]  /*6ce0*/  FFMA.FTZ R38, R59, R0.reuse, -R12.reuse ;  /* 0x000000003b267223 */ /* 0x180fe2000001080c */
[-CC-:B------:R-:W-:Y:S01]  /*6cf0*/  FFMA.FTZ R135, R121, R0.reuse, -R12.reuse ;  /* 0x0000000079877223 */ /* 0x180fe2000001080c */
[-CC-:B------:R-:W-:Y:S01]  /*6d00*/  FFMA.FTZ R40, R63, R0.reuse, -R12.reuse ;  /* 0x000000003f287223 */ /* 0x180fe2000001080c */
[-CC-:B------:R-:W-:Y:S01]  /*6d10*/  FFMA.FTZ R25, R123, R0.reuse, -R12.reuse ;  /* 0x000000007b197223 */ /* 0x180fe2000001080c */
[-CC-:B------:R-:W-:Y:S01]  /*6d20*/  FFMA.FTZ R131, R125, R0.reuse, -R12.reuse ;  /* 0x000000007d837223 */ /* 0x180fe2000001080c */
[-CC-:B------:R-:W-:Y:S01]  /*6d30*/  FFMA.FTZ R20, R20, R0.reuse, -R12.reuse ;  /* 0x0000000014147223 */ /* 0x180fe2000001080c */
[----:B------:R-:W2:Y:S01]  /*6d40*/  MUFU.EX2 R24, R24 ;  /* 0x0000001800187308 */ /* 0x000ea20000000800 */
[----:B0-----:R-:W-:Y:S01]  /*6d50*/  FFMA.FTZ R3, R8, R3, R29 ;  /* 0x0000000308037223 */ /* 0x001fe2000001001d */
[-CC-:B------:R-:W-:Y:S01]  /*6d60*/  FFMA.FTZ R125, R74, R0.reuse, -R12.reuse ;  /* 0x000000004a7d7223 */ /* 0x180fe2000001080c */
[-CC-:B------:R-:W-:Y:S01]  /*6d70*/  FFMA.FTZ R121, R129, R0.reuse, -R12.reuse ;  /* 0x0000000081797223 */ /* 0x180fe2000001080c */
[----:B------:R-:W-:-:S04]  /*6d80*/  FFMA.FTZ R123, R86, R0, -R12 ;  /* 0x00000000567b7223 */ /* 0x000fc8000001080c */
[----:B------:R-:W0:Y:S01]  /*6d90*/  MUFU.EX2 R27, R27 ;  /* 0x0000001b001b7308 */ /* 0x000e220000000800 */
[----:B-1----:R-:W-:-:S07]  /*6da0*/  FADD.FTZ R3, R14, R3 ;  /* 0x000000030e037221 */ /* 0x002fce0000010000 */
[----:B------:R-:W1:Y:S01]  /*6db0*/  MUFU.EX2 R145, R145 ;  /* 0x0000009100917308 */ /* 0x000e620000000800 */
[----:B--2---:R-:W-:Y:S01]  /*6dc0*/  FADD.FTZ R42, R24, R3 ;  /* 0x00000003182a7221 */ /* 0x004fe20000010000 */
[----:B------:R-:W-:-:S04]  /*6dd0*/  FADD.FTZ R3, R13, R4 ;  /* 0x000000040d037221 */ /* 0x000fc80000010000 */
[----:B------:R-:W-:Y:S02]  /*6de0*/  FADD.FTZ R4, R144, R3 ;  /* 0x0000000390047221 */ /* 0x000fe40000010000 */
[----:B------:R-:W2:Y:S01]  /*6df0*/  MUFU.EX2 R26, R26 ;  /* 0x0000001a001a7308 */ /* 0x000ea20000000800 */
[----:B0-----:R-:W-:Y:S01]  /*6e00*/  FADD.FTZ R42, R27, R42 ;  /* 0x0000002a1b2a7221 */ /* 0x001fe20000010000 */
[----:B------:R-:W-:-:S04]  /*6e10*/  FADD.FTZ R31, R15, R4 ;  /* 0x000000040f1f7221 */ /* 0x000fc80000010000 */
[----:B------:R-:W-:Y:S02]  /*6e20*/  FADD.FTZ R44, R146, R31 ;  /* 0x0000001f922c7221 */ /* 0x000fe40000010000 */
[----:B------:R-:W0:Y:S01]  /*6e30*/  MUFU.EX2 R147, R147 ;  /* 0x0000009300937308 */ /* 0x000e220000000800 */
[----:B-1----:R-:W-:Y:S01]  /*6e40*/  FADD.FTZ R3, R145, R42 ;  /* 0x0000002a91037221 */ /* 0x002fe20000010000 */
[----:B------:R-:W-:Y:S01]  /*6e50*/  FADD.FTZ R31, R21, R44 ;  /* 0x0000002c151f7221 */ /* 0x000fe20000010000 */
[----:B------:R-:W-:-:S03]  /*6e60*/  FFMA.FTZ R42, R67, R0, -R12 ;  /* 0x00000000432a7223 */ /* 0x000fc6000001080c */
[----:B------:R-:W-:Y:S02]  /*6e70*/  FADD.FTZ R44, R140, R31 ;  /* 0x0000001f8c2c7221 */ /* 0x000fe40000010000 */
        /* <DEDUP_REMOVED lines=11> */
[-CC-:B------:R-:W-:Y:S01]  /*6f30*/  FFMA.FTZ R44, R127, R0.reuse, -R12.reuse ;  /* 0x000000007f2c7223 */ /* 0x180fe2000001080c */
[----:B------:R-:W-:Y:S02]  /*6f40*/  FFMA.FTZ R127, R78, R0, -R12 ;  /* 0x000000004e7f7223 */ /* 0x000fe4000001080c */
[----:B------:R-:W-:Y:S02]  /*6f50*/  FADD.FTZ R46, R138, R31 ;  /* 0x0000001f8a2e7221 */ /* 0x000fe40000010000 */
[----:B------:R-:W1:Y:S01]  /*6f60*/  MUFU.EX2 R143, R143 ;  /* 0x0000008f008f7308 */ /* 0x000e620000000800 */
[----:B--2---:R-:W-:Y:S01]  /*6f70*/  FADD.FTZ R3, R141, R4 ;  /* 0x000000048d037221 */ /* 0x004fe20000010000 */
[----:B------:R-:W-:-:S04]  /*6f80*/  FADD.FTZ R31, R45, R46 ;  /* 0x0000002e2d1f7221 */ /* 0x000fc80000010000 */
[----:B------:R-:W-:Y:S02]  /*6f90*/  FADD.FTZ R46, R132, R31 ;  /* 0x0000001f842e7221 */ /* 0x000fe40000010000 */
[----:B------:R-:W2:Y:S01]  /*6fa0*/  MUFU.EX2 R32, R32 ;  /* 0x0000002000207308 */ /* 0x000ea20000000800 */
[----:B0-----:R-:W-:Y:S01]  /*6fb0*/  FADD.FTZ R4, R30, R3 ;  /* 0x000000031e047221 */ /* 0x001fe20000010000 */
[----:B------:R-:W-:Y:S01]  /*6fc0*/  FADD.FTZ R31, R49, R46 ;  /* 0x0000002e311f7221 */ /* 0x000fe20000010000 */
[----:B------:R-:W-:-:S03]  /*6fd0*/  FFMA.FTZ R46, R79, R0, -R12 ;  /* 0x000000004f2e7223 */ /* 0x000fc6000001080c */
[----:B------:R-:W-:Y:S02]  /*6fe0*/  FADD.FTZ R48, R134, R31 ;  /* 0x0000001f86307221 */ /* 0x000fe40000010000 */
[----:B------:R-:W0:Y:S01]  /*6ff0*/  MUFU.EX2 R137, R137 ;  /* 0x0000008900897308 */ /* 0x000e220000000800 */
[----:B-1----:R-:W-:Y:S01]  /*7000*/  FADD.FTZ R3, R143, R4 ;  /* 0x000000048f037221 */ /* 0x002fe20000010000 */
[----:B------:R-:W-:-:S06]  /*7010*/  FADD.FTZ R31, R75, R48 ;  /* 0x000000304b1f7221 */ /* 0x000fcc0000010000 */
[----:B------:R-:W1:Y:S01]  /*7020*/  MUFU.EX2 R34, R34 ;  /* 0x0000002200227308 */ /* 0x000e620000000800 */
[----:B--2---:R-:W-:-:S07]  /*7030*/  FADD.FTZ R4, R32, R3 ;  /* 0x0000000320047221 */ /* 0x004fce0000010000 */
[----:B------:R-:W2:Y:S01]  /*7040*/  MUFU.EX2 R139, R139 ;  /* 0x0000008b008b7308 */ /* 0x000ea20000000800 */
[----:B0-----:R-:W-:-:S07]  /*7050*/  FADD.FTZ R3, R137, R4 ;  /* 0x0000000489037221 */ /* 0x001fce0000010000 */
[----:B------:R-:W0:Y:S01]  /*7060*/  MUFU.EX2 R36, R36 ;  /* 0x0000002400247308 */ /* 0x000e220000000800 */
[----:B-1----:R-:W-:-:S07]  /*7070*/  FADD.FTZ R4, R34, R3 ;  /* 0x0000000322047221 */ /* 0x002fce0000010000 */
        /* <DEDUP_REMOVED lines=17> */
[----:B-1----:R-:W-:Y:S01]  /*7190*/  FADD.FTZ R31, R71, R48 ;  /* 0x00000030471f7221 */ /* 0x002fe20000010000 */
[-CC-:B------:R-:W-:Y:S01]  /*71a0*/  FFMA.FTZ R48, R83, R0.reuse, -R12.reuse ;  /* 0x0000000053307223 */ /* 0x180fe2000001080c */
[----:B------:R-:W-:-:S05]  /*71b0*/  FFMA.FTZ R12, R87, R0, -R12 ;  /* 0x00000000570c7223 */ /* 0x000fca000001080c */
        /* <DEDUP_REMOVED lines=37> */
[----:B--2---:R-:W-:Y:S01]  /*7410*/  FADD.FTZ R3, R123, R4 ;  /* 0x000000047b037221 */ /* 0x004fe20000010000 */
[----:B0-----:R-:W-:-:S03]  /*7420*/  FADD.FTZ R4, R7, R50 ;  /* 0x0000003207047221 */ /* 0x001fc60000010000 */
[----:B-1----:R-:W-:Y:S01]  /*7430*/  FADD.FTZ R3, R12, R3 ;  /* 0x000000030c037221 */ /* 0x002fe20000010000 */
[----:B------:R-:W-:Y:S06]  /*7440*/  @!P0 BRA `(.L_x_974) ;  /* 0x0000000000048947 */ /* 0x000fec0003800000 */
[----:B------:R-:W-:Y:S01]  /*7450*/  BPT.TRAP 0x1 ;  /* 0x000000040000795c */ /* 0x000fe20000300000 */
.L_x_974:
[----:B------:R-:W-:Y:S01]  /*7460*/  ULEA UR6, UR25, UR45, 0x3 ;  /* 0x0000002d19067291 */ /* 0x000fe2000f8e183f */
[----:B------:R-:W-:Y:S01]  /*7470*/  ISETP.GT.AND P1, PT, R9, UR24, PT ;  /* 0x0000001809007c0c */ /* 0x000fe2000bf24270 */
[----:B------:R-:W-:Y:S01]  /*7480*/  UMOV UR26, UR46 ;  /* 0x0000002e001a7c82 */ /* 0x000fe20008000000 */
[----:B------:R-:W-:Y:S01]  /*7490*/  UMOV UR25, UR36 ;  /* 0x0000002400197c82 */ /* 0x000fe20008000000 */
[----:B------:R-:W-:Y:S01]  /*74a0*/  UIADD3 UR6, UR6, 0x16860, URZ ;  /* 0x0001686006067890 */ /* 0x000fe2000fffe03f */
[----:B------:R-:W-:Y:S01]  /*74b0*/  F2FP.F16.F32.PACK_AB R122, R7, R122 ;  /* 0x0000007a077a723e */ /* 0x000fe200000000ff */
[-C--:B------:R-:W-:Y:S01]  /*74c0*/  FMUL.FTZ R90, R90, R8.reuse ;  /* 0x000000085a5a7220 */ /* 0x080fe20000410000 */
[-C--:B------:R-:W-:Y:S01]  /*74d0*/  FMUL.FTZ R91, R91, R8.reuse ;  /* 0x000000085b5b7220 */ /* 0x080fe20000410000 */
[----:B------:R-:W-:Y:S01]  /*74e0*/  UPRMT UR6, UR43, 0x654, UR6 ;  /* 0x000006542b067896 */ /* 0x000fe20008000006 */
        /* <DEDUP_REMOVED lines=14> */
[----:B------:R-:W-:Y:S01]  /*75d0*/  FMUL.FTZ R119, R119, R8 ;  /* 0x0000000877777220 */ /* 0x000fe20000410000 */
[----:B------:R-:W-:Y:S01]  /*75e0*/  F2FP.F16.F32.PACK_AB R148, R148, R35 ;  /* 0x000000239494723e */ /* 0x000fe200000000ff */
[-C--:B------:R-:W-:Y:S01]  /*75f0*/  FMUL.FTZ R88, R88, R10.reuse ;  /* 0x0000000a58587220 */ /* 0x080fe20000410000 */
[----:B------:R-:W-:Y:S01]  /*7600*/  F2FP.F16.F32.PACK_AB R149, R14, R29 ;  /* 0x0000001d0e95723e */ /* 0x000fe200000000ff */
[----:B------:R-:W-:Y:S01]  /*7610*/  FMUL.FTZ R89, R89, R10 ;  /* 0x0000000a59597220 */ /* 0x000fe20000410000 */
[----:B------:R-:W-:Y:S01]  /*7620*/  F2FP.F16.F32.PACK_AB R150, R13, R150 ;  /* 0x000000960d96723e */ /* 0x000fe200000000ff */
[----:B------:R-:W-:Y:S01]  /*7630*/  FMUL.FTZ R92, R92, R10 ;  /* 0x0000000a5c5c7220 */ /* 0x000fe20000410000 */
[----:B------:R-:W-:Y:S01]  /*7640*/  F2FP.F16.F32.PACK_AB R151, R27, R24 ;  /* 0x000000181b97723e */ /* 0x000fe200000000ff */
[----:B------:R-:W-:Y:S01]  /*7650*/  FMUL.FTZ R93, R93, R10 ;  /* 0x0000000a5d5d7220 */ /* 0x000fe20000410000 */
[----:B------:R-:W-:Y:S01]  /*7660*/  F2FP.F16.F32.PACK_AB R144, R15, R144 ;  /* 0x000000900f90723e */ /* 0x000fe200000000ff */
[-C--:B------:R-:W-:Y:S01]  /*7670*/  FMUL.FTZ R96, R96, R10.reuse ;  /* 0x0000000a60607220 */ /* 0x080fe20000410000 */
        /* <DEDUP_REMOVED lines=39> */
[----:B------:R-:W-:Y:S01]  /*78f0*/  F2FP.F16.F32.PACK_AB R123, R12, R123 ;  /* 0x0000007b0c7b723e */ /* 0x000fe200000000ff */
[----:B------:R-:W-:Y:S06]  /*7900*/  @P1 BRA `(.L_x_975) ;  /* 0xffffffd000801947 */ /* 0x000fec000383ffff */
.L_x_956:
[----:B------:R-:W-:Y:S01]  /*7910*/  UISETP.NE.AND UP1, UPT, UR50, URZ, UPT ;  /* 0x0000003f3200728c */ /* 0x000fe2000bf25270 */
[----:B------:R-:W-:Y:S01]  /*7920*/  IADD3 R6, -R6, 0x1, RZ ;  /* 0x0000000106067810 */ /* 0x000fe20007ffe1ff */
[----:B------:R-:W-:Y:S02]  /*7930*/  UISETP.NE.AND UP0, UPT, UR49, URZ, UPT ;  /* 0x0000003f3100728c */ /* 0x000fe4000bf05270 */
[----:B------:R-:W-:Y:S02]  /*7940*/  UIADD3 UR10, UR38, 0xbf, URZ ;  /* 0x000000bf260a7890 */ /* 0x000fe4000fffe03f */
[----:B------:R-:W-:Y:S02]  /*7950*/  IMAD R5, R5, UR40, R6 ;  /* 0x0000002805057c24 */ /* 0x000fe4000f8e0206 */
[----:B------:R-:W-:-:S03]  /*7960*/  PLOP3.LUT P1, PT, PT, PT, UP0, 0x40, 0x0 ;  /* 0x000000000000781c */ /* 0x000fc60003f2e808 */
[----:B------:R-:W-:Y:S01]  /*7970*/  @UP1 ULDC UR6, c[0x0][0x44c] ;  /* 0x0001130000061ab9 */ /* 0x000fe20000000800 */
[----:B------:R-:W-:Y:S01]  /*7980*/  @UP1 ULDC UR11, c[0x0][0x450] ;  /* 0x00011400000b1ab9 */ /* 0x000fe20000000800 */
[----:B------:R-:W-:-:S04]  /*7990*/  UIMAD.WIDE.U32 UR6, UR10, UR6, URZ ;  /* 0x000000060a0672a5 */ /* 0x000fc8000f8e003f */
[----:B------:R-:W-:-:S06]  /*79a0*/  @UP1 USHF.R.U32.HI UR10, URZ, UR11, UR7 ;  /* 0x0000000b3f0a1299 */ /* 0x000fcc0008011607 */
[----:B------:R-:W-:-:S04]  /*79b0*/  VIADD R5, R5, UR10 ;  /* 0x0000000a05057c36 */ /* 0x000fc80008000000 */
[----:B------:R-:W-:Y:S01]  /*79c0*/  VIADD R6, R5, -UR22 ;  /* 0x8000001605067c36 */ /* 0x000fe20008000000 */
[----:B------:R-:W-:Y:S06]  /*79d0*/  @P1 BRA `(.L_x_976) ;  /* 0x0000000000441947 */ /* 0x000fec0003800000 */
[----:B------:R-:W-:-:S13]  /*79e0*/  ISETP.GT.AND P1, PT, R5, -0x1, PT ;  /* 0xffffffff0500780c */ /* 0x000fda0003f24270 */
[----:B------:R-:W-:Y:S05]  /*79f0*/  @P1 BRA `(.L_x_977) ;  /* 0x0000000000201947 */ /* 0x000fea0003800000 */
[----:B------:R-:W0:Y:S01]  /*7a00*/  LDC R10, c[0x0][0x9e4] ;  /* 0x00027900ff0a7b82 */ /* 0x000e220000000800 */
[----:B------:R-:W-:Y:S02]  /*7a10*/  LOP3.LUT R5, RZ, R5, RZ, 0x33, !PT ;  /* 0x00000005ff057212 */ /* 0x000fe400078e33ff */
[----:B0-----:R-:W-:-:S13]  /*7a20*/  ISETP.NE.AND P1, PT, R10, 0x1, PT ;  /* 0x000000010a00780c */ /* 0x001fda0003f25270 */
[----:B------:R-:W0:Y:S02]  /*7a30*/  @P1 LDC.64 R12, c[0x0][0x9e8] ;  /* 0x00027a00ff0c1b82 */ /* 0x000e240000000a00 */
[----:B0-----:R-:W-:-:S05]  /*7a40*/  @P1 IMAD.HI.U32 R8, R5, R12, RZ ;  /* 0x0000000c05081227 */ /* 0x001fca00078e00ff */
[----:B------:R-:W-:-:S04]  /*7a50*/  @P1 SHF.R.U32.HI R5, RZ, R13, R8 ;  /* 0x0000000dff051219 */ /* 0x000fc80000011608 */
[----:B------:R-:W-:Y:S01]  /*7a60*/  LOP3.LUT R5, RZ, R5, RZ, 0x33, !PT ;  /* 0x00000005ff057212 */ /* 0x000fe200078e33ff */
[----:B------:R-:W-:Y:S06]  /*7a70*/  BRA `(.L_x_978) ;  /* 0x0000000000147947 */ /* 0x000fec0003800000 */
.L_x_977:
[----:B------:R-:W0:Y:S02]  /*7a80*/  LDC R10, c[0x0][0x9e4] ;  /* 0x00027900ff0a7b82 */ /* 0x000e240000000800 */
[----:B0-----:R-:W-:-:S13]  /*7a90*/  ISETP.NE.AND P1, PT, R10, 0x1, PT ;  /* 0x000000010a00780c */ /* 0x001fda0003f25270 */
[----:B------:R-:W0:Y:S02]  /*7aa0*/  @P1 LDC.64 R12, c[0x0][0x9e8] ;  /* 0x00027a00ff0c1b82 */ /* 0x000e240000000a00 */
[----:B0-----:R-:W-:-:S05]  /*7ab0*/  @P1 IMAD.HI.U32 R8, R5, R12, RZ ;  /* 0x0000000c05081227 */ /* 0x001fca00078e00ff */
[----:B------:R-:W-:-:S07]  /*7ac0*/  @P1 SHF.R.U32.HI R5, RZ, R13, R8 ;  /* 0x0000000dff051219 */ /* 0x000fce0000011608 */
.L_x_978:
[----:B------:R-:W-:-:S05]  /*7ad0*/  IMAD R5, R5, R10, RZ ;  /* 0x0000000a05057224 */ /* 0x000fca00078e02ff */
[----:B------:R-:W-:-:S07]  /*7ae0*/  VIMNMX R6, R6, R5, !PT ;  /* 0x0000000506067248 */ /* 0x000fce0007fe0100 */
.L_x_976:
[----:B------:R-:W-:-:S05]  /*7af0*/  VIADD R6, R6, 0x7f ;  /* 0x0000007f06067836 */ /* 0x000fca0000000000 */
[----:B------:R-:W-:-:S04]  /*7b00*/  SHF.R.S32.HI R5, RZ, 0x1f, R6 ;  /* 0x0000001fff057819 */ /* 0x000fc80000011406 */
[----:B------:R-:W-:-:S04]  /*7b10*/  LEA.HI R5, R5, R6, RZ, 0x7 ;  /* 0x0000000605057211 */ /* 0x000fc800078f38ff */
[----:B------:R-:W-:-:S04]  /*7b20*/  SHF.R.S32.HI R5, RZ, 0x7, R5 ;  /* 0x00000007ff057819 */ /* 0x000fc80000011405 */
[----:B------:R-:W-:-:S04]  /*7b30*/  VIMNMX R6, R5, UR42, !PT ;  /* 0x0000002a05067c48 */ /* 0x000fc8000ffe0100 */
[----:B------:R-:W-:-:S13]  /*7b40*/  ISETP.GE.AND P1, PT, R9, R6, PT ;  /* 0x000000060900720c */ /* 0x000fda0003f26270 */
[----:B------:R-:W-:Y:S05]  /*7b50*/  @!P1 BRA `(.L_x_979) ;  /* 0x0000001c00449947 */ /* 0x000fea0003800000 */
[----:B------:R-:W-:Y:S01]  /*7b60*/  IMAD.MOV.U32 R7, RZ, RZ, R11 ;  /* 0x000000ffff077224 */ /* 0x000fe200078e000b */
[----:B------:R-:W-:Y:S01]  /*7b70*/  UMOV UR22, UR46 ;  /* 0x0000002e00167c82 */ /* 0x000fe20008000000 */
[----:B------:R-:W-:Y:S01]  /*7b80*/  IMAD.MOV.U32 R5, RZ, RZ, R2 ;  /* 0x000000ffff057224 */ /* 0x000fe200078e0002 */
[----:B------:R-:W-:-:S06]  /*7b90*/  UMOV UR21, UR36 ;  /* 0x0000002400157c82 */ /* 0x000fcc0008000000 */
.L_x_990:
[----:B------:R-:W-:Y:S01]  /*7ba0*/  ISETP.NE.AND P2, PT, RZ, UR44, PT ;  /* 0x0000002cff007c0c */ /* 0x000fe2000bf45270 */
[----:B------:R-:W-:-:S04]  /*7bb0*/  UISETP.NE.AND UP0, UPT, UR21, 0x1, UPT ;  /* 0x000000011500788c */ /* 0x000fc8000bf05270 */
[----:B------:R-:W-:-:S04]  /*7bc0*/  USEL UR46, URZ, 0x1, UP0 ;  /* 0x000000013f2e7887 */ /* 0x000fc80008000000 */
[----:B------:R-:W-:-:S04]  /*7bd0*/  ULOP3.LUT UR46, UR22, UR46, URZ, 0x3c, !UPT ;  /* 0x0000002e162e7292 */ /* 0x000fc8000f8e3c3f */
[----:B------:R-:W-:Y:S08]  /*7be0*/  @P2 BRA `(.L_x_980) ;  /* 0x0000000000382947 */ /* 0x000ff00003800000 */
[----:B------:R-:W-:Y:S05]  /*7bf0*/  @!P0 BRA `(.L_x_981) ;  /* 0x0000000000048947 */ /* 0x000fea0003800000 */
[----:B------:R-:W-:Y:S01]  /*7c00*/  BPT.TRAP 0x1 ;  /* 0x000000040000795c */ /* 0x000fe20000300000 */
.L_x_981:
        /* <DEDUP_REMOVED lines=9> */
.L_x_982:
[----:B-1----:R-:W-:Y:S05]  /*7ca0*/  @P1 BRA `(.L_x_980) ;  /* 0x0000000000081947 */ /* 0x002fea0003800000 */
[----:B------:R-:W1:Y:S02]  /*7cb0*/  SYNCS.PHASECHK.TRANS64.TRYWAIT P1, [UR6+0x16830], R0 ;  /* 0x01683000ff0075a7 */ /* 0x000e640008020146 */
[----:B-1----:R-:W-:Y:S05]  /*7cc0*/  @!P1 BRA `(.L_x_983) ;  /* 0x000000b000789947 */ /* 0x002fea0003800000 */
.L_x_980:
        /* <DEDUP_REMOVED lines=28> */
.L_x_985:
[----:B------:R-:W-:Y:S01]  /*7e90*/  ULEA UR6, UR21, UR45, 0x3 ;  /* 0x0000002d15067291 */ /* 0x000fe2000f8e183f */
[----:B------:R-:W-:-:S05]  /*7ea0*/  IMAD.U32 R0, RZ, RZ, UR22 ;  /* 0x00000016ff007e24 */ /* 0x000fca000f8e00ff */
[----:B------:R-:W-:-:S04]  /*7eb0*/  SHF.L.U32 R0, R0, 0x1f, RZ ;  /* 0x0000001f00007819 */ /* 0x000fc800000006ff */
[----:B------:R0:W1:Y:S01]  /*7ec0*/  SYNCS.PHASECHK.TRANS64.TRYWAIT P1, [UR6+0x16850], R0 ;  /* 0x01685000ff0075a7 */ /* 0x0000620008020146 */
[----:B------:R-:W-:Y:S05]  /*7ed0*/  @!P0 BRA `(.L_x_986) ;  /* 0x0000000000048947 */ /* 0x000fea0003800000 */
[----:B------:R-:W-:Y:S01]  /*7ee0*/  BPT.TRAP 0x1 ;  /* 0x000000040000795c */ /* 0x000fe20000300000 */
.L_x_986:
[----:B-1----:R-:W-:Y:S05]  /*7ef0*/  @P1 BRA `(.L_x_984) ;  /* 0x0000000000081947 */ /* 0x002fea0003800000 */
[----:B------:R-:W1:Y:S02]  /*7f00*/  SYNCS.PHASECHK.TRANS64.TRYWAIT P1, [UR6+0x16850], R0 ;  /* 0x01685000ff0075a7 */ /* 0x000e640008020146 */
[----:B-1----:R-:W-:Y:S05]  /*7f10*/  @!P1 BRA `(.L_x_987) ;  /* 0x000000ac00fc9947 */ /* 0x002fea0003800000 */
.L_x_984:
        /* <DEDUP_REMOVED lines=51> */
.L_x_988:
        /* <DEDUP_REMOVED lines=77> */
[C---:B0-----:R-:W-:Y:S01]  /*8720*/  FMUL.FTZ R131, R2.reuse, R0 ;  /* 0x0000000002837220 */ /* 0x041fe20000410000 */
[----:B------:R-:W-:-:S03]  /*8730*/  FADD.FTZ R5, -R2, R5 ;  /* 0x0000000502057221 */ /* 0x000fc60000010100 */
[-CC-:B------:R-:W-:Y:S01]  /*8740*/  FFMA.FTZ R123, R37, R0.reuse, -R131.reuse ;  /* 0x00000000257b7223 */ /* 0x180fe20000010883 */
[-C--:B------:R-:W-:Y:S01]  /*8750*/  FFMA.FTZ R37, R53, R0.reuse, -R131 ;  /* 0x0000000035257223 */ /* 0x080fe20000010883 */
[CC--:B------:R-:W-:Y:S01]  /*8760*/  FMUL.FTZ R53, R11.reuse, R0.reuse ;  /* 0x000000000b357220 */ /* 0x0c0fe20000410000 */
[----:B------:R-:W-:Y:S01]  /*8770*/  FADD.FTZ R7, -R11, R7 ;  /* 0x000000070b077221 */ /* 0x000fe20000010100 */
[-C--:B------:R-:W-:Y:S01]  /*8780*/  FMUL.FTZ R5, R5, R0.reuse ;  /* 0x0000000005057220 */ /* 0x080fe20000410000 */
[-C--:B------:R-:W-:Y:S01]  /*8790*/  FFMA.FTZ R148, R24, R0.reuse, -R131 ;  /* 0x0000000018947223 */ /* 0x080fe20000010883 */
[-C--:B------:R-:W-:Y:S01]  /*87a0*/  FFMA.FTZ R149, R26, R0.reuse, -R53 ;  /* 0x000000001a957223 */ /* 0x080fe20000010835 */
[-C--:B------:R-:W-:Y:S01]  /*87b0*/  FMUL.FTZ R7, R7, R0.reuse ;  /* 0x0000000007077220 */ /* 0x080fe20000410000 */
[-C--:B------:R-:W-:Y:S01]  /*87c0*/  FFMA.FTZ R129, R25, R0.reuse, -R131 ;  /* 0x0000000019817223 */ /* 0x080fe20000010883 */
[-C--:B------:R-:W-:Y:S01]  /*87d0*/  FFMA.FTZ R10, R27, R0.reuse, -R53 ;  /* 0x000000001b0a7223 */ /* 0x080fe20000010835 */
[----:B------:R-:W-:Y:S01]  /*87e0*/  MUFU.EX2 R5, R5 ;  /* 0x0000000500057308 */ /* 0x000fe20000000800 */
[-C--:B------:R-:W-:Y:S01]  /*87f0*/  FFMA.FTZ R150, R28, R0.reuse, -R131 ;  /* 0x000000001c967223 */ /* 0x080fe20000010883 */
[-C--:B------:R-:W-:Y:S01]  /*8800*/  FFMA.FTZ R151, R30, R0.reuse, -R53 ;  /* 0x000000001e977223 */ /* 0x080fe20000010835 */
[-C--:B------:R-:W-:Y:S01]  /*8810*/  FFMA.FTZ R127, R29, R0.reuse, -R131 ;  /* 0x000000001d7f7223 */ /* 0x080fe20000010883 */
[-C--:B------:R-:W-:Y:S01]  /*8820*/  FFMA.FTZ R12, R31, R0.reuse, -R53 ;  /* 0x000000001f0c7223 */ /* 0x080fe20000010835 */
[-C--:B------:R-:W-:Y:S01]  /*8830*/  FFMA.FTZ R144, R32, R0.reuse, -R131 ;  /* 0x0000000020907223 */ /* 0x080fe20000010883 */
[-C--:B------:R-:W-:Y:S01]  /*8840*/  FFMA.FTZ R145, R34, R0.reuse, -R53 ;  /* 0x0000000022917223 */ /* 0x080fe20000010835 */
[-C--:B------:R-:W-:Y:S01]  /*8850*/  FFMA.FTZ R125, R33, R0.reuse, -R131 ;  /* 0x00000000217d7223 */ /* 0x080fe20000010883 */
[----:B------:R-:W0:Y:S01]  /*8860*/  MUFU.EX2 R148, R148 ;  /* 0x0000009400947308 */ /* 0x000e220000000800 */
[-C--:B------:R-:W-:Y:S01]  /*8870*/  FFMA.FTZ R14, R35, R0.reuse, -R53 ;  /* 0x00000000230e7223 */ /* 0x080fe20000010835 */
[-C--:B------:R-:W-:Y:S01]  /*8880*/  FFMA.FTZ R146, R36, R0.reuse, -R131 ;  /* 0x0000000024927223 */ /* 0x080fe20000010883 */
[-CC-:B------:R-:W-:Y:S01]  /*8890*/  FFMA.FTZ R147, R38, R0.reuse, -R53.reuse ;  /* 0x0000000026937223 */ /* 0x180fe20000010835 */
[-C--:B------:R-:W-:Y:S01]  /*88a0*/  FFMA.FTZ R20, R39, R0.reuse, -R53 ;  /* 0x0000000027147223 */ /* 0x080fe20000010835 */
[-C--:B------:R-:W-:Y:S01]  /*88b0*/  FFMA.FTZ R140, R40, R0.reuse, -R131 ;  /* 0x00000000288c7223 */ /* 0x080fe20000010883 */
        /* <DEDUP_REMOVED lines=9> */
[----:B------:R-:W-:Y:S01]  /*8950*/  FFMA.FTZ R137, R50, R0, -R53 ;  /* 0x0000000032897223 */ /* 0x000fe20000010835 */
[----:B------:R-:W1:Y:S01]  /*8960*/  MUFU.EX2 R149, R149 ;  /* 0x0000009500957308 */ /* 0x000e620000000800 */
[----:B0-----:R-:W-:Y:S01]  /*8970*/  FFMA.FTZ R4, R5, R4, R148 ;  /* 0x0000000405047223 */ /* 0x001fe20000010094 */
[-C--:B------:R-:W-:Y:S01]  /*8980*/  FFMA.FTZ R41, R49, R0.reuse, -R131 ;  /* 0x0000000031297223 */ /* 0x080fe20000010883 */
[-C--:B------:R-:W-:Y:S01]  /*8990*/  FFMA.FTZ R28, R51, R0.reuse, -R53 ;  /* 0x00000000331c7223 */ /* 0x080fe20000010835 */
[-C--:B------:R-:W-:Y:S01]  /*89a0*/  FFMA.FTZ R138, R52, R0.reuse, -R131 ;  /* 0x00000000348a7223 */ /* 0x080fe20000010883 */
[-CC-:B------:R-:W-:Y:S01]  /*89b0*/  FFMA.FTZ R139, R54, R0.reuse, -R53.reuse ;  /* 0x00000000368b7223 */ /* 0x180fe20000010835 */
[-C--:B------:R-:W-:Y:S01]  /*89c0*/  FFMA.FTZ R30, R55, R0.reuse, -R53 ;  /* 0x00000000371e7223 */ /* 0x080fe20000010835 */
[-C--:B------:R-:W-:Y:S01]  /*89d0*/  FFMA.FTZ R132, R56, R0.reuse, -R131 ;  /* 0x0000000038847223 */ /* 0x080fe20000010883 */
[----:B------:R-:W0:Y:S01]  /*89e0*/  MUFU.EX2 R129, R129 ;  /* 0x0000008100817308 */ /* 0x000e220000000800 */
[-C--:B------:R-:W-:Y:S01]  /*89f0*/  FFMA.FTZ R133, R58, R0.reuse, -R53 ;  /* 0x000000003a857223 */ /* 0x080fe20000010835 */
[-C--:B------:R-:W-:Y:S01]  /*8a00*/  FFMA.FTZ R33, R57, R0.reuse, -R131 ;  /* 0x0000000039217223 */ /* 0x080fe20000010883 */
[-C--:B------:R-:W-:Y:S01]  /*8a10*/  FFMA.FTZ R32, R59, R0.reuse, -R53 ;  /* 0x000000003b207223 */ /* 0x080fe20000010835 */
[-C--:B------:R-:W-:Y:S01]  /*8a20*/  FFMA.FTZ R134, R60, R0.reuse, -R131 ;  /* 0x000000003c867223 */ /* 0x080fe20000010883 */
[-C--:B------:R-:W-:Y:S01]  /*8a30*/  FFMA.FTZ R135, R62, R0.reuse, -R53 ;  /* 0x000000003e877223 */ /* 0x080fe20000010835 */
[-C--:B------:R-:W-:Y:S01]  /*8a40*/  FFMA.FTZ R29, R61, R0.reuse, -R131 ;  /* 0x000000003d1d7223 */ /* 0x080fe20000010883 */
[-C--:B------:R-:W-:Y:S01]  /*8a50*/  FFMA.FTZ R34, R63, R0.reuse, -R53 ;  /* 0x000000003f227223 */ /* 0x080fe20000010835 */
[----:B------:R-:W2:Y:S01]  /*8a60*/  MUFU.EX2 R10, R10 ;  /* 0x0000000a000a7308 */ /* 0x000ea20000000800 */
[----:B-1----:R-:W-:Y:S01]  /*8a70*/  FFMA.FTZ R3, R8, R3, R149 ;  /* 0x0000000308037223 */ /* 0x002fe20000010095 */
[-CC-:B------:R-:W-:Y:S01]  /*8a80*/  FFMA.FTZ R128, R64, R0.reuse, -R131.reuse ;  /* 0x0000000040807223 */ /* 0x180fe20000010883 */
[-CC-:B------:R-:W-:Y:S01]  /*8a90*/  FFMA.FTZ R25, R65, R0.reuse, -R131.reuse ;  /* 0x0000000041197223 */ /* 0x180fe20000010883 */
[-CC-:B------:R-:W-:Y:S01]  /*8aa0*/  FFMA.FTZ R130, R68, R0.reuse, -R131.reuse ;  /* 0x0000000044827223 */ /* 0x180fe20000010883 */
[-CC-:B------:R-:W-:Y:S01]  /*8ab0*/  FFMA.FTZ R21, R69, R0.reuse, -R131.reuse ;  /* 0x0000000045157223 */ /* 0x180fe20000010883 */
[-CC-:B------:R-:W-:Y:S01]  /*8ac0*/  FFMA.FTZ R124, R72, R0.reuse, -R131.reuse ;  /* 0x00000000487c7223 */ /* 0x180fe20000010883 */
[-CC-:B------:R-:W-:Y:S01]  /*8ad0*/  FFMA.FTZ R15, R73, R0.reuse, -R131.reuse ;  /* 0x00000000490f7223 */ /* 0x180fe20000010883 */
[----:B------:R-:W1:Y:S01]  /*8ae0*/  MUFU.EX2 R150, R150 ;  /* 0x0000009600967308 */ /* 0x000e620000000800 */
[----:B0-----:R-:W-:Y:S01]  /*8af0*/  FADD.FTZ R27, R129, R4 ;  /* 0x00000004811b7221 */ /* 0x001fe20000010000 */
[-CC-:B------:R-:W-:Y:S01]  /*8b00*/  FFMA.FTZ R126, R76, R0.reuse, -R131.reuse ;  /* 0x000000004c7e7223 */ /* 0x180fe20000010883 */
[-CC-:B------:R-:W-:Y:S01]  /*8b10*/  FFMA.FTZ R13, R77, R0.reuse, -R131.reuse ;  /* 0x000000004d0d7223 */ /* 0x180fe20000010883 */
[-CC-:B------:R-:W-:Y:S01]  /*8b20*/  FFMA.FTZ R120, R80, R0.reuse, -R131.reuse ;  /* 0x0000000050787223 */ /* 0x180fe20000010883 */
[-CC-:B------:R-:W-:Y:S01]  /*8b30*/  FFMA.FTZ R7, R81, R0.reuse, -R131.reuse ;  /* 0x0000000051077223 */ /* 0x180fe20000010883 */
[-CC-:B------:R-:W-:Y:S01]  /*8b40*/  FFMA.FTZ R122, R84, R0.reuse, -R131.reuse ;  /* 0x00000000547a7223 */ /* 0x180fe20000010883 */
[-C--:B------:R-:W-:Y:S01]  /*8b50*/  FFMA.FTZ R49, R85, R0.reuse, -R131 ;  /* 0x0000000055317223 */ /* 0x080fe20000010883 */
[----:B------:R-:W0:Y:S01]  /*8b60*/  MUFU.EX2 R151, R151 ;  /* 0x0000009700977308 */ /* 0x000e220000000800 */
[----:B--2---:R-:W-:Y:S01]  /*8b70*/  FADD.FTZ R4, R10, R3 ;  /* 0x000000030a047221 */ /* 0x004fe20000010000 */
[----:B------:R-:W-:-:S06]  /*8b80*/  FFMA.FTZ R131, R70, R0, -R53 ;  /* 0x0000000046837223 */ /* 0x000fcc0000010835 */
        /* <DEDUP_REMOVED lines=131> */
.L_x_989:
[----:B------:R-:W-:Y:S01]  /*93c0*/  ULEA UR6, UR21, UR45, 0x3 ;  /* 0x0000002d15067291 */ /* 0x000fe2000f8e183f */
[----:B------:R-:W-:Y:S01]  /*93d0*/  ISETP.GT.AND P1, PT, R9, R6, PT ;  /* 0x000000060900720c */ /* 0x000fe20003f24270 */
[----:B------:R-:W-:Y:S01]  /*93e0*/  UMOV UR22, UR46 ;  /* 0x0000002e00167c82 */ /* 0x000fe20008000000 */
[----:B------:R-:W-:Y:S01]  /*93f0*/  UMOV UR21, UR36 ;  /* 0x0000002400157c82 */ /* 0x000fe20008000000 */
[----:B------:R-:W-:Y:S01]  /*9400*/  UIADD3 UR6, UR6, 0x16860, URZ ;  /* 0x0001686006067890 */ /* 0x000fe2000fffe03f */
[----:B------:R-:W-:Y:S01]  /*9410*/  F2FP.F16.F32.PACK_AB R148, R129, R148 ;  /* 0x000000948194723e */ /* 0x000fe200000000ff */
[-C--:B------:R-:W-:Y:S01]  /*9420*/  FMUL.FTZ R88, R88, R5.reuse ;  /* 0x0000000558587220 */ /* 0x080fe20000410000 */
[----:B------:R-:W-:Y:S01]  /*9430*/  F2FP.F16.F32.PACK_AB R150, R127, R150 ;  /* 0x000000967f96723e */ /* 0x000fe200000000ff */
[----:B------:R-:W-:Y:S01]  /*9440*/  UPRMT UR6, UR43, 0x654, UR6 ;  /* 0x000006542b067896 */ /* 0x000fe20008000006 */
[----:B------:R-:W-:Y:S01]  /*9450*/  F2FP.F16.F32.PACK_AB R144, R125, R144 ;  /* 0x000000907d90723e */ /* 0x000fe200000000ff */
[-C--:B------:R-:W-:Y:S01]  /*9460*/  FMUL.FTZ R89, R89, R5.reuse ;  /* 0x0000000559597220 */ /* 0x080fe20000410000 */
[----:B------:R-:W-:Y:S01]  /*9470*/  F2FP.F16.F32.PACK_AB R146, R123, R146 ;  /* 0x000000927b92723e */ /* 0x000fe200000000ff */
[-C--:B------:R-:W-:Y:S01]  /*9480*/  FMUL.FTZ R92, R92, R5.reuse ;  /* 0x000000055c5c7220 */ /* 0x080fe20000410000 */
[----:B------:R-:W-:Y:S01]  /*9490*/  F2FP.F16.F32.PACK_AB R140, R121, R140 ;  /* 0x0000008c798c723e */ /* 0x000fe200000000ff */
[-C--:B------:R-:W-:Y:S01]  /*94a0*/  FMUL.FTZ R93, R93, R5.reuse ;  /* 0x000000055d5d7220 */ /* 0x080fe20000410000 */
[----:B------:R-:W-:Y:S01]  /*94b0*/  F2FP.F16.F32.PACK_AB R120, R7, R120 ;  /* 0x000000780778723e */ /* 0x000fe200000000ff */
        /* <DEDUP_REMOVED lines=14> */
[----:B------:R-:W-:Y:S01]  /*95a0*/  VIADD R9, R9, 0xffffffff ;  /* 0xffffffff09097836 */ /* 0x000fe20000000000 */
[----:B------:R-:W-:Y:S01]  /*95b0*/  F2FP.F16.F32.PACK_AB R151, R12, R151 ;  /* 0x000000970c97723e */ /* 0x000fe200000000ff */
[-C--:B------:R-:W-:Y:S01]  /*95c0*/  FMUL.FTZ R90, R90, R8.reuse ;  /* 0x000000085a5a7220 */ /* 0x080fe20000410000 */
[----:B------:R-:W-:Y:S01]  /*95d0*/  F2FP.F16.F32.PACK_AB R145, R14, R145 ;  /* 0x000000910e91723e */ /* 0x000fe200000000ff */
[-C--:B------:R-:W-:Y:S01]  /*95e0*/  FMUL.FTZ R91, R91, R8.reuse ;  /* 0x000000085b5b7220 */ /* 0x080fe20000410000 */
        /* <DEDUP_REMOVED lines=40> */
.L_x_979:
[----:B------:R-:W-:-:S13]  /*9870*/  ISETP.GE.AND P1, PT, R9, UR42, PT ;  /* 0x0000002a09007c0c */ /* 0x000fda000bf26270 */
[----:B------:R-:W-:Y:S05]  /*9880*/  @!P1 BRA `(.L_x_991) ;  /* 0x0000002c008c9947 */ /* 0x000fea0003800000 */
[----:B------:R-:W-:Y:S01]  /*9890*/  IMAD.MOV.U32 R6, RZ, RZ, R11 ;  /* 0x000000ffff067224 */ /* 0x000fe200078e000b */
[----:B------:R-:W-:Y:S01]  /*98a0*/  UMOV UR26, UR46 ;  /* 0x0000002e001a7c82 */ /* 0x000fe20008000000 */
[----:B------:R-:W-:Y:S01]  /*98b0*/  IMAD.MOV.U32 R5, RZ, RZ, R2 ;  /* 0x000000ffff057224 */ /* 0x000fe200078e0002 */
[----:B------:R-:W-:Y:S01]  /*98c0*/  UMOV UR25, UR36 ;  /* 0x0000002400197c82 */ /* 0x000fe20008000000 */
[----:B------:R-:W-:Y:S01]  /*98d0*/  ULDC UR21, c[0x0][0x9e4] ;  /* 0x0002790000157ab9 */ /* 0x000fe20000000800 */
[----:B------:R-:W-:Y:S01]  /*98e0*/  ULDC UR24, c[0x0][0x9dc] ;  /* 0x0002770000187ab9 */ /* 0x000fe20000000800 */
[----:B------:R-:W-:Y:S01]  /*98f0*/  ULDC UR23, c[0x0][0x288] ;  /* 0x0000a20000177ab9 */ /* 0x000fe20000000800 */
[----:B------:R-:W-:-:S05]  /*9900*/  ULDC UR22, c[0x0][0x9e0] ;  /* 0x0002780000167ab9 */ /* 0x000fca0000000800 */
.L_x_1010:
[----:B------:R-:W-:Y:S01]  /*9910*/  UIADD3 UR36, UR25, 0x1, URZ ;  /* 0x0000000119247890 */ /* 0x000fe2000fffe03f */
[----:B------:R-:W-:-:S03]  /*9920*/  ISETP.NE.AND P2, PT, RZ, UR44, PT ;  /* 0x0000002cff007c0c */ /* 0x000fc6000bf45270 */
[----:B------:R-:W-:-:S04]  /*9930*/  UISETP.NE.AND UP0, UPT, UR36, 0x2, UPT ;  /* 0x000000022400788c */ /* 0x000fc8000bf05270 */
[----:B------:R-:W-:Y:S02]  /*9940*/  USEL UR46, URZ, 0x1, UP0 ;  /* 0x000000013f2e7887 */ /* 0x000fe40008000000 */
[----:B------:R-:W-:Y:S02]  /*9950*/  USEL UR36, UR36, URZ, UP0 ;  /* 0x0000003f24247287 */ /* 0x000fe40008000000 */
[----:B------:R-:W-:Y:S02]  /*9960*/  ULOP3.LUT UR46, UR26, UR46, URZ, 0x3c, !UPT ;  /* 0x0000002e1a2e7292 */ /* 0x000fe4000f8e3c3f */
[----:B------:R-:W-:Y:S10]  /*9970*/  @P2 BRA `(.L_x_992) ;  /* 0x00000000002c2947 */ /* 0x000ff40003800000 */
[----:B------:R-:W-:Y:S05]  /*9980*/  @!P0 BRA `(.L_x_993) ;  /* 0x0000000000048947 */ /* 0x000fea0003800000 */
[----:B------:R-:W-:Y:S01]  /*9990*/  BPT.TRAP 0x1 ;  /* 0x000000040000795c */ /* 0x000fe20000300000 */
.L_x_993:
[----:B------:R-:W-:Y:S01]  /*99a0*/  ULEA UR6, UR36, UR45, 0x3 ;  /* 0x0000002d24067291 */ /* 0x000fe2000f8e183f */
[----:B------:R-:W-:-:S05]  /*99b0*/  IMAD.U32 R0, RZ, RZ, UR46 ;  /* 0x0000002eff007e24 */ /* 0x000fca000f8e00ff */
[----:B------:R-:W-:-:S04]  /*99c0*/  SHF.L.U32 R0, R0, 0x1f, RZ ;  /* 0x0000001f00007819 */ /* 0x000fc800000006ff */
[----:B------:R0:W1:Y:S01]  /*99d0*/  SYNCS.PHASECHK.TRANS64.TRYWAIT P1, [UR6+0x16830], R0 ;  /* 0x01683000ff0075a7 */ /* 0x0000620008020146 */
[----:B------:R-:W-:Y:S05]  /*99e0*/  @!P0 BRA `(.L_x_994) ;  /* 0x0000000000048947 */ /* 0x000fea0003800000 */
[----:B------:R-:W-:Y:S01]  /*99f0*/  BPT.TRAP 0x1 ;  /* 0x000000040000795c */ /* 0x000fe20000300000 */
.L_x_994:
[----:B-1----:R-:W-:Y:S05]  /*9a00*/  @P1 BRA `(.L_x_992) ;  /* 0x0000000000081947 */ /* 0x002fea0003800000 */
[----:B------:R-:W1:Y:S02]  /*9a10*/  SYNCS.PHASECHK.TRANS64.TRYWAIT P1, [UR6+0x16830], R0 ;  /* 0x01683000ff0075a7 */ /* 0x000e640008020146 */
[----:B-1----:R-:W-:Y:S05]  /*9a20*/  @!P1 BRA `(.L_x_995) ;  /* 0x0000009400509947 */ /* 0x002fea0003800000 */
.L_x_992:
[----:B01----:R-:W-:Y:S01]  /*9a30*/  VIADD R0, R23, 0x8 ;  /* 0x0000000817007836 */ /* 0x003fe20000000000 */
[----:B------:R-:W-:Y:S01]  /*9a40*/  ULEA UR18, UR36, UR20, 0xa ;  /* 0x0000001424127291 */ /* 0x000fe2000f8e503f */
[----:B------:R-:W-:Y:S01]  /*9a50*/  UMOV UR19, 0x40000040 ;  /* 0x4000004000137882 */ /* 0x000fe20000000000 */
[----:B------:R-:W-:Y:S02]  /*9a60*/  UMOV UR7, 0x40000040 ;  /* 0x4000004000077882 */ /* 0x000fe40000000000 */
[----:B------:R0:W-:Y:S01]  /*9a70*/  BAR.SYNC.DEFER_BLOCKING R0, 0x100 ;  /* 0x000400000000751d */ /* 0x0001e20000010000 */
[----:B------:R-:W-:Y:S02]  /*9a80*/  UIADD3 UR6, UR18, 0x2, URZ ;  /* 0x0000000212067890 */ /* 0x000fe4000fffe03f */
[----:B------:R-:W-:Y:S02]  /*9a90*/  UIADD3 UR10, UR18, 0x4, URZ ;  /* 0x00000004120a7890 */ /* 0x000fe4000fffe03f */
[----:B------:R-:W-:Y:S01]  /*9aa0*/  UIADD3 UR14, UR18, 0x6, URZ ;  /* 0x00000006120e7890 */ /* 0x000fe2000fffe03f */
[----:B------:R-:W-:Y:S01]  /*9ab0*/  UMOV UR11, 0x40000040 ;  /* 0x40000040000b7882 */ /* 0x000fe20000000000 */
[----:B------:R-:W-:Y:S01]  /*9ac0*/  UMOV UR15, 0x40000040 ;  /* 0x40000040000f7882 */ /* 0x000fe20000000000 */
        /* <DEDUP_REMOVED lines=15> */
.L_x_997:
[----:B------:R-:W-:Y:S01]  /*9bc0*/  ULEA UR6, UR25, UR45, 0x3 ;  /* 0x0000002d19067291 */ /* 0x000fe2000f8e183f */
[----:B------:R-:W-:-:S05]  /*9bd0*/  IMAD.U32 R0, RZ, RZ, UR26 ;  /* 0x0000001aff007e24 */ /* 0x000fca000f8e00ff */
[----:B------:R-:W-:-:S04]  /*9be0*/  SHF.L.U32 R0, R0, 0x1f, RZ ;  /* 0x0000001f00007819 */ /* 0x000fc800000006ff */
[----:B------:R0:W1:Y:S01]  /*9bf0*/  SYNCS.PHASECHK.TRANS64.TRYWAIT P1, [UR6+0x16850], R0 ;  /* 0x01685000ff0075a7 */ /* 0x0000620008020146 */
[----:B------:R-:W-:Y:S05]  /*9c00*/  @!P0 BRA `(.L_x_998) ;  /* 0x0000000000048947 */ /* 0x000fea0003800000 */
[----:B------:R-:W-:Y:S01]  /*9c10*/  BPT.TRAP 0x1 ;  /* 0x000000040000795c */ /* 0x000fe20000300000 */
.L_x_998:
[----:B-1----:R-:W-:Y:S05]  /*9c20*/  @P1 BRA `(.L_x_996) ;  /* 0x0000000000081947 */ /* 0x002fea0003800000 */
[----:B------:R-:W1:Y:S02]  /*9c30*/  SYNCS.PHASECHK.TRANS64.TRYWAIT P1, [UR6+0x16850], R0 ;  /* 0x01685000ff0075a7 */ /* 0x000e640008020146 */
[----:B-1----:R-:W-:Y:S05]  /*9c40*/  @!P1 BRA `(.L_x_999) ;  /* 0x0000009000e09947 */ /* 0x002fea0003800000 */
.L_x_996:
        /* <DEDUP_REMOVED lines=51> */
.L_x_1000:
[----:B------:R-:W-:Y:S01]  /*9f80*/  UISETP.NE.AND UP1, UPT, UR50, URZ, UPT ;  /* 0x0000003f3200728c */ /* 0x000fe2000bf25270 */
[----:B------:R-:W-:Y:S01]  /*9f90*/  VIADD R7, R17, UR38 ;  /* 0x0000002611077c36 */ /* 0x000fe20008000000 */
[----:B------:R-:W1:Y:S01]  /*9fa0*/  LDC R2, c[0x0][0x2f0] ;  /* 0x0000bc00ff027b82 */ /* 0x000e620000000800 */
[----:B------:R-:W-:Y:S02]  /*9fb0*/  ULEA UR6, UR36, UR45, 0x3 ;  /* 0x0000002d24067291 */ /* 0x000fe4000f8e183f */
[----:B------:R-:W-:Y:S01]  /*9fc0*/  UISETP.NE.AND UP0, UPT, UR49, URZ, UPT ;  /* 0x0000003f3100728c */ /* 0x000fe2000bf05270 */
[----:B------:R-:W-:Y:S01]  /*9fd0*/  PLOP3.LUT P1, PT, PT, PT, UP1, 0x80, 0x0 ;  /* 0x000000000000781c */ /* 0x000fe20003f2f018 */
[----:B------:R-:W-:Y:S01]  /*9fe0*/  UIADD3 UR6, UR6, 0x16840, URZ ;  /* 0x0001684006067890 */ /* 0x000fe2000fffe03f */
[----:B------:R-:W-:-:S03]  /*9ff0*/  PLOP3.LUT P2, PT, PT, PT, UP1, 0x80, 0x0 ;  /* 0x000000000000781c */ /* 0x000fc60003f4f018 */
        /* <DEDUP_REMOVED lines=13> */
[----:B------:R-:W-:-:S04]  /*a0d0*/  VIADD R11, R11, -UR23 ;  /* 0x800000170b0b7c36 */ /* 0x000fc80008000000 */
[C---:B------:R-:W-:Y:S02]  /*a0e0*/  VIADD R8, R11.reuse, UR22 ;  /* 0x000000160b087c36 */ /* 0x040fe40008000000 */
[----:B------:R-:W-:Y:S02]  /*a0f0*/  VIADD R12, R11, UR6 ;  /* 0x000000060b0c7c36 */ /* 0x000fe40008000000 */
[--C-:B0-----:R-:W-:Y:S02]  /*a100*/  IMAD.IADD R10, R8, 0x1, R13.reuse ;  /* 0x00000001080a7824 */ /* 0x101fe400078e020d */
[----:B------:R-:W-:Y:S01]  /*a110*/  IMAD.IADD R11, R12, 0x1, R13 ;  /* 0x000000010c0b7824 */ /* 0x000fe200078e020d */
[----:B------:R-:W-:Y:S06]  /*a120*/  @P1 BRA `(.L_x_1001) ;  /* 0x00000000005c1947 */ /* 0x000fec0003800000 */
[----:B------:R-:W-:Y:S01]  /*a130*/  IMAD R13, R2, UR40, R13 ;  /* 0x00000028020d7c24 */ /* 0x000fe2000f8e020d */
[----:B------:R-:W-:Y:S03]  /*a140*/  BSSY B0, `(.L_x_1002) ;  /* 0x0000011000007945 */ /* 0x000fe60003800000 */
[----:B------:R-:W-:-:S05]  /*a150*/  VIADD R13, R13, -UR23 ;  /* 0x800000170d0d7c36 */ /* 0x000fca0008000000 */
        /* <DEDUP_REMOVED lines=10> */
.L_x_1003:
[----:B------:R-:W-:-:S05]  /*a200*/  IMAD.U32 R20, RZ, RZ, UR21 ;  /* 0x00000015ff147e24 */ /* 0x000fca000f8e00ff */
[----:B------:R-:W-:-:S13]  /*a210*/  ISETP.NE.AND P1, PT, R20, 0x1, PT ;  /* 0x000000011400780c */ /* 0x000fda0003f25270 */
[----:B------:R-:W0:Y:S02]  /*a220*/  @P1 LDC.64 R14, c[0x0][0x9e8] ;  /* 0x00027a00ff0e1b82 */ /* 0x000e240000000a00 */
[----:B0-----:R-:W-:-:S05]  /*a230*/  @P1 IMAD.HI.U32 R14, R13, R14, RZ ;  /* 0x0000000e0d0e1227 */ /* 0x001fca00078e00ff */
[----:B------:R-:W-:-:S07]  /*a240*/  @P1 SHF.R.U32.HI R13, RZ, R15, R14 ;  /* 0x0000000fff0d1219 */ /* 0x000fce000001160e */
.L_x_1004:
[----:B------:R-:W-:Y:S05]  /*a250*/  BSYNC B0 ;  /* 0x0000000000007941 */ /* 0x000fea0003800000 */
.L_x_1002:
[----:B------:R-:W-:-:S04]  /*a260*/  IMAD R13, R13, R20, -R0 ;  /* 0x000000140d0d7224 */ /* 0x000fc800078e0a00 */
[----:B------:R-:W-:-:S05]  /*a270*/  IMAD R13, R16, -0x2, R13 ;  /* 0xfffffffe100d7824 */ /* 0x000fca00078e020d */
[----:B------:R-:W-:Y:S02]  /*a280*/  VIADDMNMX R10, R13, R20, R10, PT ;  /* 0x000000140d0a7246 */ /* 0x000fe4000380010a */
[----:B------:R-:W-:-:S07]  /*a290*/  VIMNMX R11, R11, R13, !PT ;  /* 0x0000000d0b0b7248 */ /* 0x000fce0007fe0100 */
.L_x_1001:
[----:B------:R-:W-:Y:S01]  /*a2a0*/  ISETP.GT.AND P1, PT, R9, -0x1, PT ;  /* 0xffffffff0900780c */ /* 0x000fe20003f24270 */
[----:B------:R0:W1:Y:S01]  /*a2b0*/  SHFL.IDX PT, R143, R7, 0x1, 0x1c1f ;  /* 0x003c1f00078f7f89 */ /* 0x00006200000e0000 */
[----:B------:R-:W-:Y:S02]  /*a2c0*/  UISETP.NE.AND UP0, UPT, UR49, URZ, UPT ;  /* 0x0000003f3100728c */ /* 0x000fe4000bf05270 */
[C---:B------:R-:W-:Y:S02]  /*a2d0*/  ISETP.GT.AND P3, PT, R11.reuse, 0x8, P1 ;  /* 0x000000080b00780c */ /* 0x040fe40000f64270 */
[C---:B------:R-:W-:Y:S02]  /*a2e0*/  ISETP.GT.AND P6, PT, R11.reuse, RZ, P1 ;  /* 0x000000ff0b00720c */ /* 0x040fe40000fc4270 */
[----:B------:R-:W-:Y:S02]  /*a2f0*/  ISETP.LT.OR P3, PT, R10, 0x9, P3 ;  /* 0x000000090a00780c */ /* 0x000fe40001f61670 */
[----:B------:R-:W-:-:S02]  /*a300*/  ISETP.GT.AND P2, PT, R11, 0x1, P1 ;  /* 0x000000010b00780c */ /* 0x000fc40000f44270 */
[----:B0-----:R-:W-:Y:S02]  /*a310*/  FSEL R7, R28, -INF , !P3 ;  /* 0xff8000001c077808 */ /* 0x001fe40005800000 */
[----:B------:R-:W-:Y:S02]  /*a320*/  ISETP.GT.AND P3, PT, R11, 0x19, P1 ;  /* 0x000000190b00780c */ /* 0x000fe40000f64270 */
[C---:B------:R-:W-:Y:S02]  /*a330*/  ISETP.LT.OR P6, PT, R10.reuse, 0x1, P6 ;  /* 0x000000010a00780c */ /* 0x040fe400037c1670 */
[C---:B------:R-:W-:Y:S02]  /*a340*/  ISETP.LT.OR P2, PT, R10.reuse, 0x2, P2 ;  /* 0x000000020a00780c */ /* 0x040fe40001741670 */
[----:B------:R-:W-:Y:S02]  /*a350*/  ISETP.LT.OR P3, PT, R10, 0x1a, P3 ;  /* 0x0000001a0a00780c */ /* 0x000fe40001f61670 */
[----:B------:R-:W-:-:S02]  /*a360*/  FSEL R24, R24, -INF , !P6 ;  /* 0xff80000018187808 */ /* 0x000fc40007000000 */
[----:B------:R-:W-:Y:S01]  /*a370*/  FSEL R25, R25, -INF , !P2 ;  /* 0xff80000019197808 */ /* 0x000fe20005000000 */
[--C-:B-1----:R-:W-:Y:S01]  /*a380*/  IMAD.IADD R8, R8, 0x1, R143.reuse ;  /* 0x0000000108087824 */ /* 0x102fe200078e028f */
[C---:B------:R-:W-:Y:S01]  /*a390*/  ISETP.GT.AND P5, PT, R11.reuse, 0x9, P1 ;  /* 0x000000090b00780c */ /* 0x040fe20000fa4270 */
        /* <DEDUP_REMOVED lines=18> */
[C---:B------:R-:W-:Y:S02]  /*a4c0*/  ISETP.GT.AND P2, PT, R11.reuse, 0x29, P1 ;  /* 0x000000290b00780c */ /* 0x040fe40000f44270 */
        /* <DEDUP_REMOVED lines=81> */
.L_x_1007:
[----:B------:R-:W-:-:S05]  /*a9e0*/  IMAD.U32 R2, RZ, RZ, UR21 ;  /* 0x00000015ff027e24 */ /* 0x000fca000f8e00ff */
[----:B------:R-:W-:-:S13]  /*a9f0*/  ISETP.NE.AND P2, PT, R2, 0x1, PT ;  /* 0x000000010200780c */ /* 0x000fda0003f45270 */
[----:B------:R-:W0:Y:S02]  /*aa00*/  @P2 LDC.64 R10, c[0x0][0x9e8] ;  /* 0x00027a00ff0a2b82 */ /* 0x000e240000000a00 */
[----:B0-----:R-:W-:-:S05]  /*aa10*/  @P2 IMAD.HI.U32 R10, R143, R10, RZ ;  /* 0x0000000a8f0a2227 */ /* 0x001fca00078e00ff */
[----:B------:R-:W-:-:S07]  /*aa20*/  @P2 SHF.R.U32.HI R143, RZ, R11, R10 ;  /* 0x0000000bff8f2219 */ /* 0x000fce000001160a */
.L_x_1008:
[----:B------:R-:W-:Y:S05]  /*aa30*/  BSYNC B0 ;  /* 0x0000000000007941 */ /* 0x000fea0003800000 */
.L_x_1006:
[----:B------:R-:W-:-:S04]  /*aa40*/  IMAD R143, R143, R2, -R0 ;  /* 0x000000028f8f7224 */ /* 0x000fc800078e0a00 */
[----:B------:R-:W-:-:S05]  /*aa50*/  IMAD R143, R16, -0x2, R143 ;  /* 0xfffffffe108f7824 */ /* 0x000fca00078e028f */
[----:B------:R-:W-:Y:S02]  /*aa60*/  VIADDMNMX R8, R143, R2, R8, PT ;  /* 0x000000028f087246 */ /* 0x000fe40003800108 */
[----:B------:R-:W-:-:S07]  /*aa70*/  VIMNMX R12, R12, R143, !PT ;  /* 0x0000008f0c0c7248 */ /* 0x000fce0007fe0100 */
.L_x_1005:
        /* <DEDUP_REMOVED lines=109> */
[-CC-:B------:R-:W-:Y:S01]  /*b150*/  FFMA.FTZ R136, R123, R0.reuse, -R10.reuse ;  /* 0x000000007b887223 */ /* 0x180fe2000001080a */
        /* <DEDUP_REMOVED lines=39> */
[----:B------:R-:W-:Y:S01]  /*b3d0*/  FFMA.FTZ R122, R141, R0, -R10 ;  /* 0x000000008d7a7223 */ /* 0x000fe2000001080a */
[----:B------:R-:W-:Y:S01]  /*b3e0*/  FMNMX.FTZ R14, R43, R14, !PT ;  /* 0x0000000e2b0e7209 */ /* 0x000fe20007810000 */
[----:B------:R0:W-:Y:S01]  /*b3f0*/  MUFU.EX2 R35, R24 ;  /* 0x0000001800237308 */ /* 0x0001e20000000800 */
[----:B------:R-:W-:-:S02]  /*b400*/  ISETP.LT.OR P2, PT, R8, 0x61, P2 ;  /* 0x000000610800780c */ /* 0x000fc40001741670 */
[----:B------:R-:W-:Y:S02]  /*b410*/  FMNMX.FTZ R14, R151, R14, !PT ;  /* 0x0000000e970e7209 */ /* 0x000fe40007810000 */
[----:B------:R-:W-:Y:S02]  /*b420*/  ISETP.GT.AND P5, PT, R12, 0x68, P1 ;  /* 0x000000680c00780c */ /* 0x000fe40000fa4270 */
[----:B------:R-:W-:Y:S01]  /*b430*/  FMNMX.FTZ R11, R47, R14, !PT ;  /* 0x0000000e2f0b7209 */ /* 0x000fe20007810000 */
[----:B------:R-:W-:Y:S01]  /*b440*/  MUFU.EX2 R148, R148 ;  /* 0x0000009400947308 */ /* 0x000fe20000000800 */
[----:B------:R-:W-:Y:S02]  /*b450*/  FSEL R74, R74, -INF , !P2 ;  /* 0xff8000004a4a7808 */ /* 0x000fe40005000000 */
[----:B------:R-:W-:Y:S02]  /*b460*/  FMNMX.FTZ R14, R50, R11, !PT ;  /* 0x0000000b320e7209 */ /* 0x000fe40007810000 */
[----:B------:R-:W-:-:S02]  /*b470*/  ISETP.LT.OR P5, PT, R8, 0x69, P5 ;  /* 0x000000690800780c */ /* 0x000fc40002fa1670 */
[----:B------:R-:W-:Y:S01]  /*b480*/  FMNMX.FTZ R14, R51, R14, !PT ;  /* 0x0000000e330e7209 */ /* 0x000fe20007810000 */
[----:B------:R-:W-:Y:S01]  /*b490*/  MUFU.EX2 R150, R150 ;  /* 0x0000009600967308 */ /* 0x000fe20000000800 */
[----:B------:R-:W-:Y:S01]  /*b4a0*/  FSEL R125, R75, -INF , !P3 ;  /* 0xff8000004b7d7808 */ /* 0x000fe20005800000 */
[--C-:B------:R-:W-:Y:S01]  /*b4b0*/  FFMA.FTZ R75, R61, R0, -R10.reuse ;  /* 0x000000003d4b7223 */ /* 0x100fe2000001080a */
[----:B------:R-:W-:Y:S01]  /*b4c0*/  FMNMX.FTZ R14, R33, R14, !PT ;  /* 0x0000000e210e7209 */ /* 0x000fe20007810000 */
[----:B------:R-:W-:Y:S01]  /*b4d0*/  FFMA.FTZ R61, R73, R0, -R10 ;  /* 0x00000000493d7223 */ /* 0x000fe2000001080a */
[----:B------:R-:W-:Y:S02]  /*b4e0*/  ISETP.GT.AND P2, PT, R12, 0x70, P1 ;  /* 0x000000700c00780c */ /* 0x000fe40000f44270 */
[----:B------:R-:W-:Y:S01]  /*b4f0*/  FMNMX.FTZ R11, R55, R14, !PT ;  /* 0x0000000e370b7209 */ /* 0x000fe20007810000 */
[----:B------:R-:W-:Y:S01]  /*b500*/  MUFU.EX2 R7, R7 ;  /* 0x0000000700077308 */ /* 0x000fe20000000800 */
[----:B------:R-:W-:-:S02]  /*b510*/  FSEL R78, R78, -INF , !P5 ;  /* 0xff8000004e4e7808 */ /* 0x000fc40006800000 */
[----:B------:R-:W-:Y:S02]  /*b520*/  FMNMX.FTZ R14, R58, R11, !PT ;  /* 0x0000000b3a0e7209 */ /* 0x000fe40007810000 */
[C---:B------:R-:W-:Y:S02]  /*b530*/  ISETP.GT.AND P3, PT, R12.reuse, 0x71, P1 ;  /* 0x000000710c00780c */ /* 0x040fe40000f64270 */
[----:B------:R-:W-:Y:S01]  /*b540*/  FMNMX.FTZ R11, R59, R14, !PT ;  /* 0x0000000e3b0b7209 */ /* 0x000fe20007810000 */
[----:B------:R-:W-:Y:S01]  /*b550*/  MUFU.EX2 R144, R144 ;  /* 0x0000009000907308 */ /* 0x000fe20000000800 */
[----:B------:R-:W-:Y:S02]  /*b560*/  ISETP.GT.AND P5, PT, R12, 0x78, P1 ;  /* 0x000000780c00780c */ /* 0x000fe40000fa4270 */
        /* <DEDUP_REMOVED lines=21> */
[----:B------:R-:W-:Y:S02]  /*b6c0*/  FSEL R127, R82, -INF , !P2 ;  /* 0xff800000527f7808 */ /* 0x000fe40005000000 */
[----:B------:R-:W-:Y:S02]  /*b6d0*/  FMNMX.FTZ R12, R78, R11, !PT ;  /* 0x0000000b4e0c7209 */ /* 0x000fe40007810000 */
[----:B------:R-:W-:Y:S02]  /*b6e0*/  ISETP.LT.OR P5, PT, R8, 0x79, P5 ;  /* 0x000000790800780c */ /* 0x000fe40002fa1670 */
[----:B------:R-:W-:Y:S01]  /*b6f0*/  FMNMX.FTZ R12, R79, R12, !PT ;  /* 0x0000000c4f0c7209 */ /* 0x000fe20007810000 */
[----:B------:R-:W-:Y:S01]  /*b700*/  MUFU.EX2 R21, R21 ;  /* 0x0000001500157308 */ /* 0x000fe20000000800 */
[----:B------:R-:W-:-:S02]  /*b710*/  FSEL R83, R83, -INF , !P3 ;  /* 0xff80000053537808 */ /* 0x000fc40005800000 */
[----:B------:R-:W-:Y:S02]  /*b720*/  FMNMX.FTZ R12, R127, R12, !PT ;  /* 0x0000000c7f0c7209 */ /* 0x000fe40007810000 */
[----:B------:R-:W-:Y:S02]  /*b730*/  ISETP.LT.OR P1, PT, R8, 0x7a, P1 ;  /* 0x0000007a0800780c */ /* 0x000fe40000f21670 */
[----:B------:R-:W-:Y:S01]  /*b740*/  FSEL R86, R86, -INF , !P5 ;  /* 0xff80000056567808 */ /* 0x000fe20006800000 */
[----:B------:R-:W-:Y:S01]  /*b750*/  MUFU.EX2 R142, R142 ;  /* 0x0000008e008e7308 */ /* 0x000fe20000000800 */
[----:B------:R-:W-:Y:S02]  /*b760*/  FMNMX.FTZ R11, R83, R12, !PT ;  /* 0x0000000c530b7209 */ /* 0x000fe40007810000 */
[----:B------:R-:W-:Y:S02]  /*b770*/  FSEL R87, R87, -INF , !P1 ;  /* 0xff80000057577808 */ /* 0x000fe40004800000 */
[----:B------:R-:W-:-:S02]  /*b780*/  FMNMX.FTZ R8, R86, R11, !PT ;  /* 0x0000000b56087209 */ /* 0x000fc40007810000 */
[----:B------:R-:W-:Y:S01]  /*b790*/  FSEL R12, R2, RZ, P6 ;  /* 0x000000ff020c7208 */ /* 0x000fe20003000000 */
[----:B------:R-:W-:Y:S01]  /*b7a0*/  MUFU.EX2 R37, R37 ;  /* 0x0000002500257308 */ /* 0x000fe20000000800 */
[----:B------:R-:W-:-:S03]  /*b7b0*/  FMNMX.FTZ R8, R87, R8, !PT ;  /* 0x0000000857087209 */ /* 0x000fc60007810000 */
[----:B------:R-:W-:Y:S01]  /*b7c0*/  FADD.FTZ R69, -R12, R5 ;  /* 0x000000050c457221 */ /* 0x000fe20000010100 */
[----:B------:R-:W-:Y:S01]  /*b7d0*/  FFMA.FTZ R5, R85, R0, -R10 ;  /* 0x0000000055057223 */ /* 0x000fe2000001080a */
[----:B------:R-:W1:Y:S02]  /*b7e0*/  SHFL.BFLY PT, R11, R8, 0x2, 0x1f ;  /* 0x0c401f00080b7f89 */ /* 0x000e6400000e0000 */
[----:B------:R-:W-:Y:S08]  /*b7f0*/  MUFU.EX2 R136, R136 ;  /* 0x0000008800887308 */ /* 0x000ff00000000800 */
[----:B------:R-:W-:Y:S08]  /*b800*/  MUFU.EX2 R41, R41 ;  /* 0x0000002900297308 */ /* 0x000ff00000000800 */
[----:B------:R-:W-:Y:S01]  /*b810*/  MUFU.EX2 R138, R138 ;  /* 0x0000008a008a7308 */ /* 0x000fe20000000800 */
[----:B-1----:R-:W-:-:S07]  /*b820*/  FMNMX.FTZ R11, R8, R11, !PT ;  /* 0x0000000b080b7209 */ /* 0x002fce0007810000 */
[----:B------:R-:W-:Y:S01]  /*b830*/  MUFU.EX2 R45, R45 ;  /* 0x0000002d002d7308 */ /* 0x000fe20000000800 */
[----:B------:R-:W1:Y:S07]  /*b840*/  SHFL.BFLY PT, R8, R11, 0x1, 0x1f ;  /* 0x0c201f000b087f89 */ /* 0x000e6e00000e0000 */
[----:B------:R-:W-:Y:S08]  /*b850*/  MUFU.EX2 R132, R132 ;  /* 0x0000008400847308 */ /* 0x000ff00000000800 */
[----:B------:R-:W-:Y:S08]  /*b860*/  MUFU.EX2 R49, R49 ;  /* 0x0000003100317308 */ /* 0x000ff00000000800 */
[----:B------:R-:W-:Y:S01]  /*b870*/  MUFU.EX2 R134, R134 ;  /* 0x0000008600867308 */ /* 0x000fe20000000800 */
[----:B-1----:R-:W-:Y:S01]  /*b880*/  FMNMX.FTZ R11, R11, R8, !PT ;  /* 0x000000080b0b7209 */ /* 0x002fe20007810000 */
[----:B------:R-:W-:-:S03]  /*b890*/  FMUL.FTZ R8, R69, R0 ;  /* 0x0000000045087220 */ /* 0x000fc60000410000 */
[C---:B------:R-:W-:Y:S01]  /*b8a0*/  FSETP.NEU.FTZ.AND P1, PT, R11.reuse, -INF , PT ;  /* 0xff8000000b00780b */ /* 0x040fe20003f3d000 */
[----:B------:R-:W-:Y:S02]  /*b8b0*/  FMUL.FTZ R10, R11, R0 ;  /* 0x000000000b0a7220 */ /* 0x000fe40000410000 */
[----:B------:R-:W-:Y:S03]  /*b8c0*/  MUFU.EX2 R75, R75 ;  /* 0x0000004b004b7308 */ /* 0x000fe60000000800 */
[----:B------:R-:W-:-:S05]  /*b8d0*/  FSEL R10, R10, RZ, P1 ;  /* 0x000000ff0a0a7208 */ /* 0x000fca0000800000 */
[----:B------:R-:W1:Y:S01]  /*b8e0*/  MUFU.EX2 R8, R8 ;  /* 0x0000000800087308 */ /* 0x000e620000000800 */
        /* <DEDUP_REMOVED lines=9> */
[-CC-:B0-----:R-:W-:Y:S01]  /*b980*/  FFMA.FTZ R24, R147, R0.reuse, -R10.reuse ;  /* 0x0000000093187223 */ /* 0x181fe2000001080a */
[-C--:B------:R-:W-:Y:S01]  /*b990*/  FMUL.FTZ R6, R25, R0.reuse ;  /* 0x0000000019067220 */ /* 0x080fe20000410000 */
[-CC-:B------:R-:W-:Y:S01]  /*b9a0*/  FFMA.FTZ R147, R149, R0.reuse, -R10.reuse ;  /* 0x0000000095937223 */ /* 0x180fe2000001080a */
[-CC-:B------:R-:W-:Y:S01]  /*b9b0*/  FFMA.FTZ R26, R39, R0.reuse, -R10.reuse ;  /* 0x00000000271a7223 */ /* 0x180fe2000001080a */
[-CC-:B------:R-:W-:Y:S01]  /*b9c0*/  FFMA.FTZ R28, R43, R0.reuse, -R10.reuse ;  /* 0x000000002b1c7223 */ /* 0x180fe2000001080a */
[-CC-:B------:R-:W-:Y:S01]  /*b9d0*/  FFMA.FTZ R143, R151, R0.reuse, -R10.reuse ;  /* 0x00000000978f7223 */ /* 0x180fe2000001080a */
[--C-:B------:R-:W-:Y:S01]  /*b9e0*/  FFMA.FTZ R30, R47, R0, -R10.reuse ;  /* 0x000000002f1e7223 */ /* 0x100fe2000001080a */
[----:B------:R-:W0:Y:S01]  /*b9f0*/  MUFU.EX2 R6, R6 ;  /* 0x0000000600067308 */ /* 0x000e220000000800 */
[----:B-1----:R-:W-:Y:S01]  /*ba00*/  FFMA.FTZ R25, R8, R4, R35 ;  /* 0x0000000408197223 */ /* 0x002fe20000010023 */
[-CC-:B------:R-:W-:Y:S01]  /*ba10*/  FFMA.FTZ R137, R50, R0.reuse, -R10.reuse ;  /* 0x0000000032897223 */ /* 0x180fe2000001080a */
[-CC-:B------:R-:W-:Y:S01]  /*ba20*/  FFMA.FTZ R32, R51, R0.reuse, -R10.reuse ;  /* 0x0000000033207223 */ /* 0x180fe2000001080a */
[-CC-:B------:R-:W-:Y:S01]  /*ba30*/  FFMA.FTZ R139, R33, R0.reuse, -R10.reuse ;  /* 0x00000000218b7223 */ /* 0x180fe2000001080a */
[----:B------:R-:W-:Y:S01]  /*ba40*/  FADD.FTZ R25, R148, R25 ;  /* 0x0000001994197221 */ /* 0x000fe20000010000 */
[-CC-:B------:R-:W-:Y:S01]  /*ba50*/  FFMA.FTZ R34, R55, R0.reuse, -R10.reuse ;  /* 0x0000000037227223 */ /* 0x180fe2000001080a */
[-CC-:B------:R-:W-:Y:S01]  /*ba60*/  FFMA.FTZ R133, R58, R0.reuse, -R10.reuse ;  /* 0x000000003a857223 */ /* 0x180fe2000001080a */
[----:B------:R-:W1:Y:S01]  /*ba70*/  MUFU.EX2 R12, R12 ;  /* 0x0000000c000c7308 */ /* 0x000e620000000800 */
[----:B------:R-:W-:Y:S01]  /*ba80*/  FADD.FTZ R4, R150, R25 ;  /* 0x0000001996047221 */ /* 0x000fe20000010000 */
        /* <DEDUP_REMOVED lines=9> */
[----:B------:R-:W-:-:S05]  /*bb20*/  FFMA.FTZ R123, R86, R0, -R10 ;  /* 0x00000000567b7223 */ /* 0x000fca000001080a */
        /* <DEDUP_REMOVED lines=18> */
[----:B------:R-:W-:Y:S01]  /*bc50*/  FADD.FTZ R42, R142, R25 ;  /* 0x000000198e2a7221 */ /* 0x000fe20000010000 */
[----:B------:R-:W-:Y:S01]  /*bc60*/  FFMA.FTZ R25, R74, R0, -R10 ;  /* 0x000000004a197223 */ /* 0x000fe2000001080a */
        /* <DEDUP_REMOVED lines=8> */
[----:B------:R-:W-:Y:S01]  /*bcf0*/  FADD.FTZ R44, R138, R31 ;  /* 0x0000001f8a2c7221 */ /* 0x000fe20000010000 */
[----:B------:R-:W-:Y:S01]  /*bd00*/  FFMA.FTZ R31, R78, R0, -R10 ;  /* 0x000000004e1f7223 */ /* 0x000fe2000001080a */
        /* <DEDUP_REMOVED lines=80> */
.L_x_1009:
        /* <DEDUP_REMOVED lines=75> */
.L_x_991:
[----:B------:R-:W-:Y:S06]  /*c6c0*/  BAR.ARV 0x8, 0x200 ;  /* 0x0208000000007b1d */ /* 0x000fec0000002000 */
[----:B------:R-:W-:Y:S05]  /*c6d0*/  @!P0 BRA `(.L_x_1011) ;  /* 0x0000000000048947 */ /* 0x000fea0003800000 */
[----:B------:R-:W-:Y:S01]  /*c6e0*/  BPT.TRAP 0x1 ;  /* 0x000000040000795c */ /* 0x000fe20000300000 */
.L_x_1011:
[----:B------:R-:W-:Y:S01]  /*c6f0*/  ULEA UR5, UR36, UR45, 0x3 ;  /* 0x0000002d24057291 */ /* 0x000fe2000f8e183f */
[----:B------:R-:W-:-:S05]  /*c700*/  IMAD.U32 R5, RZ, RZ, UR46 ;  /* 0x0000002eff057e24 */ /* 0x000fca000f8e00ff */
[----:B------:R-:W-:-:S04]  /*c710*/  SHF.L.U32 R5, R5, 0x1f, RZ ;  /* 0x0000001f05057819 */ /* 0x000fc800000006ff */
[----:B------:R0:W1:Y:S01]  /*c720*/  SYNCS.PHASECHK.TRANS64.TRYWAIT P1, [UR5+0x16850], R5 ;  /* 0x01685005ff0075a7 */ /* 0x0000620008020145 */
[----:B------:R-:W-:Y:S05]  /*c730*/  @!P0 BRA `(.L_x_1012) ;  /* 0x0000000000048947 */ /* 0x000fea0003800000 */
[----:B------:R-:W-:Y:S01]  /*c740*/  BPT.TRAP 0x1 ;  /* 0x000000040000795c */ /* 0x000fe20000300000 */
.L_x_1012:
[----:B-1----:R-:W-:Y:S05]  /*c750*/  @P1 BRA `(.L_x_1013) ;  /* 0x0000000000081947 */ /* 0x002fea0003800000 */
[----:B------:R-:W1:Y:S02]  /*c760*/  SYNCS.PHASECHK.TRANS64.TRYWAIT P1, [UR5+0x16850], R5 ;  /* 0x01685005ff0075a7 */ /* 0x000e640008020145 */
[----:B-1----:R-:W-:Y:S05]  /*c770*/  @!P1 BRA `(.L_x_1014) ;  /* 0x00000068002c9947 */ /* 0x002fea0003800000 */
.L_x_1013:
[----:B------:R-:W-:Y:S01]  /*c780*/  UIADD3 UR45, UR45, 0x400, URZ ;  /* 0x000004002d2d7890 */ /* 0x000fe2000fffe03f */
[----:B------:R-:W-:Y:S01]  /*c790*/  WARPGROUP.ARRIVE ;  /* 0x00000000000079c5 */ /* 0x000fe20000000000 */
[----:B------:R-:W-:Y:S01]  /*c7a0*/  UMOV UR7, 0x40000040 ;  /* 0x4000004000077882 */ /* 0x000fe20000000000 */
[----:B01----:R-:W0:Y:S01]  /*c7b0*/  SHFL.BFLY PT, R5, R4, 0x2, 0x1f ;  /* 0x0c401f0004057f89 */ /* 0x003e2200000e0000 */
[----:B------:R-:W-:Y:S01]  /*c7c0*/  USHF.R.U32.HI UR45, URZ, 0x4, UR45 ;  /* 0x000000043f2d7899 */ /* 0x000fe2000801162d */
[----:B------:R-:W-:Y:S01]  /*c7d0*/  CS2R R34, SRZ ;  /* 0x0000000000227805 */ /* 0x000fe2000001ff00 */
[----:B------:R-:W-:Y:S01]  /*c7e0*/  IMAD.MOV.U32 R25, RZ, RZ, -0x800000 ;  /* 0xff800000ff197424 */ /* 0x000fe200078e00ff */
[----:B------:R-:W1:Y:S01]  /*c7f0*/  SHFL.BFLY PT, R6, R3, 0x2, 0x1f ;  /* 0x0c401f0003067f89 */ /* 0x000e6200000e0000 */
[----:B------:R-:W-:Y:S01]  /*c800*/  ULOP3.LUT UR4, UR45, 0x3fff, URZ, 0xc0, !UPT ;  /* 0x00003fff2d047892 */ /* 0x000fe2000f8ec03f */
[----:B------:R-:W-:-:S03]  /*c810*/  IMAD.MOV.U32 R24, RZ, RZ, -0x800000 ;  /* 0xff800000ff187424 */ /* 0x000fc600078e00ff */
[----:B------:R-:W-:-:S07]  /*c820*/  ULEA UR4, UR36, UR4, 0xa ;  /* 0x0000000424047291 */ /* 0x000fce000f8e503f */
[----:B------:R-:W-:Y:S02]  /*c830*/  UMOV UR6, UR4 ;  /* 0x0000000400067c82 */ /* 0x000fe40008000000 */
[----:B------:R-:W-:Y:S01]  /*c840*/  HGMMA.64x64x16.F32 R88, R148, gdesc[UR4].tnspB, R88, gsb0 ;  /* 0x40e0000494587df0 */ /* 0x000fe20008000858 */
[----:B------:R-:W-:Y:S01]  /*c850*/  UIADD3 UR6, UR4, 0x80, URZ ;  /* 0x0000008004067890 */ /* 0x000fe2000fffe03f */
[----:B------:R-:W-:Y:S01]  /*c860*/  UMOV UR7, 0x40000040 ;  /* 0x4000004000077882 */ /* 0x000fe20000000000 */
[----:B0-----:R-:W-:Y:S01]  /*c870*/  FADD.FTZ R5, R5, R4 ;  /* 0x0000000405057221 */ /* 0x001fe20000010000 */
[----:B-1----:R-:W-:-:S04]  /*c880*/  FADD.FTZ R7, R6, R3 ;  /* 0x0000000306077221 */ /* 0x002fc80000010000 */
[----:B------:R-:W0:Y:S04]  /*c890*/  SHFL.BFLY PT, R6, R5, 0x1, 0x1f ;  /* 0x0c201f0005067f89 */ /* 0x000e2800000e0000 */
[----:B------:R-:W1:Y:S01]  /*c8a0*/  SHFL.BFLY PT, R8, R7, 0x1, 0x1f ;  /* 0x0c201f0007087f89 */ /* 0x000e6200000e0000 */
[----:B0-----:R-:W-:Y:S01]  /*c8b0*/  FADD.FTZ R9, R5, R6 ;  /* 0x0000000605097221 */ /* 0x001fe20000010000 */
[----:B-1----:R-:W-:-:S04]  /*c8c0*/  FADD.FTZ R8, R7, R8 ;  /* 0x0000000807087221 */ /* 0x002fc80000010000 */
[----:B------:R-:W-:Y:S02]  /*c8d0*/  FSETP.NE.FTZ.AND P1, PT, R9, RZ, PT ;  /* 0x000000ff0900720b */ /* 0x000fe40003f35000 */
        /* <DEDUP_REMOVED lines=13> */
[----:B------:R-:W-:Y:S01]  /*c9b0*/  UIADD3 UR6, UR4, 0x100, URZ ;  /* 0x0000010004067890 */ /* 0x000fe2000fffe03f */
[----:B------:R-:W-:Y:S01]  /*c9c0*/  @P2 FFMA.FTZ R24, R5, R11, R6 ;  /* 0x0000000b05182223 */ /* 0x000fe20000010006 */
        /* <DEDUP_REMOVED lines=33> */
.L_x_1015:
        /* <DEDUP_REMOVED lines=30> */
[----:B------:R-:W-:Y:S01]  /*cdc0*/  USEL UR4, URZ, 0x1, UP0 ;  /* 0x000000013f047887 */ /* 0x000fe20008000000 */
[-C--:B------:R-:W-:Y:S01]  /*cdd0*/  FMUL.FTZ R110, R110, R35.reuse ;  /* 0x000000236e6e7220 */ /* 0x080fe20000410000 */
[-C--:B------:R-:W-:Y:S01]  /*cde0*/  FMUL.FTZ R15, R111, R35.reuse ;  /* 0x000000236f0f7220 */ /* 0x080fe20000410000 */
[-C--:B------:R-:W-:Y:S01]  /*cdf0*/  FMUL.FTZ R114, R114, R35.reuse ;  /* 0x0000002372727220 */ /* 0x080fe20000410000 */
[-C--:B------:R-:W-:Y:S01]  /*ce00*/  FMUL.FTZ R33, R115, R35.reuse ;  /* 0x0000002373217220 */ /* 0x080fe20000410000 */
[-C--:B------:R-:W-:Y:S01]  /*ce10*/  FMUL.FTZ R118, R118, R35.reuse ;  /* 0x0000002376767220 */ /* 0x080fe20000410000 */
[----:B------:R-:W-:Y:S01]  /*ce20*/  FMUL.FTZ R34, R117, R34 ;  /* 0x0000002275227220 */ /* 0x000fe20000410000 */
[----:B------:R-:W-:Y:S01]  /*ce30*/  PLOP3.LUT P0, PT, PT, PT, PT, 0x8, 0x0 ;  /* 0x000000000000781c */ /* 0x000fe20003f0e170 */
[----:B------:R-:W-:Y:S01]  /*ce40*/  FMUL.FTZ R35, R119, R35 ;  /* 0x0000002377237220 */ /* 0x000fe20000410000 */
[----:B------:R-:W-:-:S02]  /*ce50*/  UIADD3 UR47, UR47, 0x1, URZ ;  /* 0x000000012f2f7890 */ /* 0x000fc4000fffe03f */
[----:B------:R-:W-:Y:S02]  /*ce60*/  USEL UR36, UR36, URZ, UP0 ;  /* 0x0000003f24247287 */ /* 0x000fe40008000000 */
[----:B------:R-:W-:-:S12]  /*ce70*/  ULOP3.LUT UR46, UR46, UR4, URZ, 0x3c, !UPT ;  /* 0x000000042e2e7292 */ /* 0x000fd8000f8e3c3f */
.L_x_937:
[----:B------:R-:W0:Y:S01]  /*ce80*/  S2R R3, SR_CgaCtaId ;  /* 0x0000000000037919 */ /* 0x000e220000008800 */
[----:B------:R-:W-:Y:S01]  /*ce90*/  MOV R0, 0x400 ;  /* 0x0000040000007802 */ /* 0x000fe20000000f00 */
[----:B------:R-:W-:Y:S01]  /*cea0*/  BSSY B0, `(.L_x_1016) ;  /* 0x0000144000007945 */ /* 0x000fe20003800000 */
[----:B------:R-:W-:Y:S02]  /*ceb0*/  BAR.SYNC.DEFER_BLOCKING 0x5, 0x200 ;  /* 0x0148000000007b1d */ /* 0x000fe40000010000 */
[----:B0-----:R-:W-:-:S05]  /*cec0*/  LEA R0, R3, R0, 0x18 ;  /* 0x0000000003007211 */ /* 0x001fca00078ec0ff */
[----:B------:R-:W0:Y:S02]  /*ced0*/  LDS R2, [R0+0x168d0] ;  /* 0x0168d00000027984 */ /* 0x000e240000000800 */
[----:B0-----:R-:W-:Y:S01]  /*cee0*/  R2UR UR4, R2 ;  /* 0x00000000020472ca */ /* 0x001fe200000e0000 */
[----:B------:R-:W-:Y:S06]  /*cef0*/  BAR.ARV 0x4, 0x200 ;  /* 0x0108000000007b1d */ /* 0x000fec0000002000 */
[----:B------:R-:W-:Y:S08]  /*cf00*/  @P0 BRA `(.L_x_1017) ;  /* 0x0000000c00180947 */ /* 0x000ff00003800000 */
[----:B------:R-:W0:Y:S01]  /*cf10*/  S2R R5, SR_SWINHI ;  /* 0x0000000000057919 */ /* 0x000e220000002f00 */
[----:B------:R-:W1:Y:S01]  /*cf20*/  LDC R30, c[0x0][0xbe8] ;  /* 0x0002fa00ff1e7b82 */ /* 0x000e620000000800 */
[----:B------:R-:W-:Y:S01]  /*cf30*/  USHF.R.S32.HI UR12, URZ, 0x1f, UR41 ;  /* 0x0000001f3f0c7899 */ /* 0x000fe20008011429 */
[----:B------:R-:W-:Y:S01]  /*cf40*/  VIADD R47, R17, UR38 ;  /* 0x00000026112f7c36 */ /* 0x000fe20008000000 */
[----:B------:R-:W-:Y:S01]  /*cf50*/  ULDC.64 UR8, c[0x0][0xb90] ;  /* 0x0002e40000087ab9 */ /* 0x000fe20000000a00 */
[----:B------:R-:W-:Y:S01]  /*cf60*/  USHF.R.S32.HI UR13, URZ, 0x1f, UR39 ;  /* 0x0000001f3f0d7899 */ /* 0x000fe20008011427 */
[----:B------:R-:W-:Y:S01]  /*cf70*/  F2FP.F16.F32.PACK_AB R12, R12, R41 ;  /* 0x000000290c0c723e */ /* 0x000fe200000000ff */
[----:B------:R-:W-:Y:S01]  /*cf80*/  UIMAD UR5, UR12, UR8, URZ ;  /* 0x000000080c0572a4 */ /* 0x000fe2000f8e023f */
[----:B------:R-:W-:Y:S01]  /*cf90*/  F2FP.F16.F32.PACK_AB R13, R13, R106 ;  /* 0x0000006a0d0d723e */ /* 0x000fe200000000ff */
[----:B------:R-:W-:Y:S01]  /*cfa0*/  UIMAD.WIDE.U32 UR6, UR41, UR8, URZ ;  /* 0x00000008290672a5 */ /* 0x000fe2000f8e003f */
[----:B------:R-:W-:Y:S01]  /*cfb0*/  F2FP.F16.F32.PACK_AB R14, R14, R37 ;  /* 0x000000250e0e723e */ /* 0x000fe200000000ff */
[----:B------:R-:W-:Y:S01]  /*cfc0*/  UIMAD UR5, UR41, UR9, UR5 ;  /* 0x00000009290572a4 */ /* 0x000fe2000f8e0205 */
[----:B------:R-:W-:Y:S01]  /*cfd0*/  F2FP.F16.F32.PACK_AB R15, R15, R110 ;  /* 0x0000006e0f0f723e */ /* 0x000fe200000000ff */
[----:B------:R-:W-:Y:S01]  /*cfe0*/  ULDC.64 UR10, c[0x0][0xb98] ;  /* 0x0002e600000a7ab9 */ /* 0x000fe20000000a00 */
[----:B------:R-:W-:Y:S01]  /*cff0*/  F2FP.F16.F32.PACK_AB R32, R32, R29 ;  /* 0x0000001d2020723e */ /* 0x000fe200000000ff */
[----:B------:R-:W-:Y:S01]  /*d000*/  UIMAD UR8, UR13, UR10, URZ ;  /* 0x0000000a0d0872a4 */ /* 0x000fe2000f8e023f */
[----:B------:R-:W-:Y:S01]  /*d010*/  F2FP.F16.F32.PACK_AB R33, R33, R114 ;  /* 0x000000722121723e */ /* 0x000fe200000000ff */
[----:B------:R-:W-:Y:S01]  /*d020*/  UIADD3 UR7, UR7, UR5, URZ ;  /* 0x0000000507077290 */ /* 0x000fe2000fffe03f */
[----:B------:R-:W-:Y:S01]  /*d030*/  F2FP.F16.F32.PACK_AB R34, R34, R21 ;  /* 0x000000152222723e */ /* 0x000fe200000000ff */
[----:B------:R-:W-:Y:S01]  /*d040*/  UIMAD UR8, UR39, UR11, UR8 ;  /* 0x0000000b270872a4 */ /* 0x000fe2000f8e0208 */
[----:B------:R-:W-:Y:S01]  /*d050*/  F2FP.F16.F32.PACK_AB R35, R35, R118 ;  /* 0x000000762323723e */ /* 0x000fe200000000ff */
[----:B------:R-:W-:Y:S01]  /*d060*/  UIMAD.WIDE.U32 UR6, UR39, UR10, UR6 ;  /* 0x0000000a270672a5 */ /* 0x000fe2000f8e0006 */
[----:B------:R-:W-:-:S02]  /*d070*/  ULDC UR5, c[0x0][0xa88] ;  /* 0x0002a20000057ab9 */ /* 0x000fc40000000800 */
[----:B------:R-:W-:Y:S01]  /*d080*/  ULDC.64 UR10, c[0x0][0xaf0] ;  /* 0x0002bc00000a7ab9 */ /* 0x000fe20000000a00 */
[----:B------:R-:W-:Y:S01]  /*d090*/  BAR.SYNC.DEFER_BLOCKING 0x1, 0x180 ;  /* 0x0046000000007b1d */ /* 0x000fe20000010000 */
[----:B-1----:R-:W-:Y:S01]  /*d0a0*/  ISETP.NE.AND P1, PT, R30, 0x1, PT ;  /* 0x000000011e00780c */ /* 0x002fe20003f25270 */
[----:B------:R-:W-:-:S04]  /*d0b0*/  IMAD.U32 R36, RZ, RZ, UR8 ;  /* 0x00000008ff247e24 */ /* 0x000fc8000f8e00ff */
[----:B------:R-:W-:Y:S01]  /*d0c0*/  ULDC.64 UR8, c[0x0][0xae8] ;  /* 0x0002ba0000087ab9 */ /* 0x000fe20000000a00 */
[----:B------:R-:W-:Y:S02]  /*d0d0*/  MOV R2, R0 ;  /* 0x0000000000027202 */ /* 0x000fe40000000f00 */
[----:B0-----:R-:W-:Y:S01]  /*d0e0*/  MOV R3, R5 ;  /* 0x0000000500037202 */ /* 0x001fe20000000f00 */
[----:B------:R-:W-:Y:S02]  /*d0f0*/  IMAD R5, R152, 0x40, R22 ;  /* 0x0000004098057824 */ /* 0x000fe400078e0216 */
[--C-:B------:R-:W-:Y:S02]  /*d100*/  IMAD.WIDE R10, R156, 0x2, R2.reuse ;  /* 0x000000029c0a7825 */ /* 0x100fe400078e0202 */
[----:B------:R-:W0:Y:S02]  /*d110*/  @P1 LDC R20, c[0x0][0xbec] ;  /* 0x0002fb00ff141b82 */ /* 0x000e240000000800 */
[----:B------:R-:W-:Y:S01]  /*d120*/  IMAD.WIDE R2, R5, 0x2, R2 ;  /* 0x0000000205027825 */ /* 0x000fe200078e0202 */
[----:B------:R-:W-:-:S02]  /*d130*/  LOP3.LUT R4, R10, 0x380, RZ, 0xc0, !PT ;  /* 0x000003800a047812 */ /* 0x000fc400078ec0ff */
[----:B------:R-:W-:Y:S02]  /*d140*/  IADD3 R39, P0, R10, 0x60, RZ ;  /* 0x000000600a277810 */ /* 0x000fe40007f1e0ff */
[----:B------:R-:W-:Y:S01]  /*d150*/  SHF.R.U64 R5, R4, 0x3, RZ ;  /* 0x0000000304057819 */ /* 0x000fe200000012ff */
[----:B------:R-:W1:Y:S01]  /*d160*/  @P1 LDC R45, c[0x0][0xbf0] ;  /* 0x0002fc00ff2d1b82 */ /* 0x000e620000000800 */
[----:B------:R-:W-:Y:S01]  /*d170*/  LOP3.LUT R4, R39, 0x380, RZ, 0xc0, !PT ;  /* 0x0000038027047812 */ /* 0x000fe200078ec0ff */
[----:B------:R-:W-:Y:S01]  /*d180*/  IMAD.X R9, RZ, RZ, R11, P0 ;  /* 0x000000ffff097224 */ /* 0x000fe200000e060b */
[----:B------:R-:W-:Y:S02]  /*d190*/  IADD3 R27, P3, R10, 0x20, RZ ;  /* 0x000000200a1b7810 */ /* 0x000fe40007f7e0ff */
[----:B------:R-:W-:Y:S02]  /*d1a0*/  SHF.R.U64 R4, R4, 0x3, RZ ;  /* 0x0000000304047819 */ /* 0x000fe400000012ff */
[----:B------:R-:W-:-:S02]  /*d1b0*/  IADD3 R31, P2, R10, 0x40, RZ ;  /* 0x000000400a1f7810 */ /* 0x000fc40007f5e0ff */
[----:B------:R-:W-:Y:S02]  /*d1c0*/  LOP3.LUT R8, R4, R39, RZ, 0x3c, !PT ;  /* 0x0000002704087212 */ /* 0x000fe400078e3cff */
[----:B------:R-:W-:Y:S01]  /*d1d0*/  LOP3.LUT R4, R27, 0x380, RZ, 0xc0, !PT ;  /* 0x000003801b047812 */ /* 0x000fe200078ec0ff */
[----:B------:R-:W-:Y:S01]  /*d1e0*/  IMAD.X R7, RZ, RZ, R11, P2 ;  /* 0x000000ffff077224 */ /* 0x000fe200010e060b */
[----:B------:R-:W-:Y:S02]  /*d1f0*/  LOP3.LUT R6, R31, 0x380, RZ, 0xc0, !PT ;  /* 0x000003801f067812 */ /* 0x000fe400078ec0ff */
[----:B------:R-:W-:Y:S01]  /*d200*/  SHF.R.U64 R4, R4, 0x3, RZ ;  /* 0x0000000304047819 */ /* 0x000fe200000012ff */
[----:B0-----:R-:W-:Y:S01]  /*d210*/  @P1 IMAD.HI.U32 R20, R47, R20, RZ ;  /* 0x000000142f141227 */ /* 0x001fe200078e00ff */
[----:B------:R-:W-:Y:S02]  /*d220*/  SHF.R.U64 R6, R6, 0x3, RZ ;  /* 0x0000000306067819 */ /* 0x000fe400000012ff */
[----:B------:R-:W-:-:S02]  /*d230*/  IADD3 R39, P2, R2, 0x3000, RZ ;  /* 0x0000300002277810 */ /* 0x000fc40007f5e0ff */
[----:B------:R-:W-:Y:S01]  /*d240*/  LOP3.LUT R4, R4, R27, RZ, 0x3c, !PT ;  /* 0x0000001b04047212 */ /* 0x000fe200078e3cff */
[----:B------:R-:W-:Y:S01]  /*d250*/  IMAD.MOV.U32 R27, RZ, RZ, R47 ;  /* 0x000000ffff1b7224 */ /* 0x000fe200078e002f */
[----:B------:R-:W-:Y:S01]  /*d260*/  LOP3.LUT R6, R6, R31, RZ, 0x3c, !PT ;  /* 0x0000001f06067212 */ /* 0x000fe200078e3cff */
[----:B------:R-:W-:Y:S01]  /*d270*/  IMAD.X R21, RZ, RZ, R3, P2 ;  /* 0x000000ffff157224 */ /* 0x000fe200010e0603 */
[----:B------:R-:W-:Y:S02]  /*d280*/  LOP3.LUT R31, R39, 0x380, RZ, 0xc0, !PT ;  /* 0x00000380271f7812 */ /* 0x000fe400078ec0ff */
[----:B-1----:R-:W-:Y:S02]  /*d290*/  @P1 SHF.R.U32.HI R27, RZ, R45, R20 ;  /* 0x0000002dff1b1219 */ /* 0x002fe40000011614 */
[----:B------:R-:W-:Y:S02]  /*d2a0*/  SHF.R.U64 R20, R31, 0x3, RZ ;  /* 0x000000031f147819 */ /* 0x000fe400000012ff */
[----:B------:R-:W-:Y:S01]  /*d2b0*/  LOP3.LUT R10, R5, R10, RZ, 0x3c, !PT ;  /* 0x0000000a050a7212 */ /* 0x000fe200078e3cff */
[----:B------:R-:W-:Y:S01]  /*d2c0*/  IMAD.MOV R31, RZ, RZ, -R27 ;  /* 0x000000ffff1f7224 */ /* 0x000fe200078e0a1b */
[----:B------:R-:W-:Y:S01]  /*d2d0*/  MOV R40, R8 ;  /* 0x0000000800287202 */ /* 0x000fe20000000f00 */
[----:B------:R-:W-:Y:S01]  /*d2e0*/  IMAD.X R5, RZ, RZ, R11, P3 ;  /* 0x000000ffff057224 */ /* 0x000fe200018e060b */
[----:B------:R-:W-:Y:S01]  /*d2f0*/  MOV R44, R10 ;  /* 0x0000000a002c7202 */ /* 0x000fe20000000f00 */
[----:B------:R-:W-:Y:S01]  /*d300*/  IMAD R31, R30, R31, R47 ;  /* 0x0000001f1e1f7224 */ /* 0x000fe200078e022f */
[----:B------:R-:W-:-:S02]  /*d310*/  SHF.R.S32.HI R11, RZ, 0x1f, R27 ;  /* 0x0000001fff0b7819 */ /* 0x000fc4000001141b */
[----:B------:R-:W-:Y:S02]  /*d320*/  IADD3 R10, P0, R27, UR6, RZ ;  /* 0x000000061b0a7c10 */ /* 0x000fe4000ff1e0ff */
[----:B------:R-:W-:Y:S02]  /*d330*/  SHF.R.S32.HI R27, RZ, 0x1f, R31 ;  /* 0x0000001fff1b7819 */ /* 0x000fe4000001141f */
[----:B------:R-:W-:Y:S01]  /*d340*/  IADD3.X R11, R11, UR7, R36, P0, !PT ;  /* 0x000000070b0b7c10 */ /* 0x000fe200087fe424 */
[----:B------:R-:W-:Y:S01]  /*d350*/  ULDC.64 UR6, c[0x0][0xb88] ;  /* 0x0002e20000067ab9 */ /* 0x000fe20000000a00 */
[----:B------:R-:W-:Y:S01]  /*d360*/  IADD3 R43, P3, R2, 0x1800, RZ ;  /* 0x00001800022b7810 */ /* 0x000fe20007f7e0ff */
[----:B------:R-:W-:Y:S01]  /*d370*/  IMAD R8, R27, UR6, RZ ;  /* 0x000000061b087c24 */ /* 0x000fe2000f8e02ff */
[----:B------:R-:W-:Y:S01]  /*d380*/  MOV R42, R6 ;  /* 0x00000006002a7202 */ /* 0x000fe20000000f00 */
[----:B------:R-:W-:Y:S01]  /*d390*/  IMAD.WIDE.U32 R6, R31, UR6, R10 ;  /* 0x000000061f067c25 */ /* 0x000fe2000f8e000a */
[----:B------:R-:W-:-:S02]  /*d3a0*/  LOP3.LUT R28, R43, 0x380, RZ, 0xc0, !PT ;  /* 0x000003802b1c7812 */ /* 0x000fc400078ec0ff */
[----:B------:R-:W-:Y:S01]  /*d3b0*/  LOP3.LUT P0, RZ, R153, 0x3, RZ, 0xc0, !PT ;  /* 0x0000000399ff7812 */ /* 0x000fe2000780c0ff */
[----:B------:R-:W-:Y:S01]  /*d3c0*/  IMAD R9, R31, UR7, R8 ;  /* 0x000000071f097c24 */ /* 0x000fe2000f8e0208 */
[----:B------:R-:W-:Y:S01]  /*d3d0*/  ULDC.64 UR6, c[0x0][0xb50] ;  /* 0x0002d40000067ab9 */ /* 0x000fe20000000a00 */
[----:B------:R-:W-:Y:S01]  /*d3e0*/  VIADD R10, R155, UR38 ;  /* 0x000000269b0a7c36 */ /* 0x000fe20008000000 */
[----:B------:R-:W-:Y:S01]  /*d3f0*/  SHF.R.U64 R28, R28, 0x3, RZ ;  /* 0x000000031c1c7819 */ /* 0x000fe200000012ff */
[----:B------:R-:W-:Y:S01]  /*d400*/  IMAD R31, R30, UR5, RZ ;  /* 0x000000051e1f7c24 */ /* 0x000fe2000f8e02ff */
[----:B------:R-:W-:Y:S01]  /*d410*/  LEA R36, P5, R6, UR6, 0x2 ;  /* 0x0000000606247c11 */ /* 0x000fe2000f8a10ff */
[----:B------:R-:W-:Y:S01]  /*d420*/  IMAD.IADD R7, R7, 0x1, R9 ;  /* 0x0000000107077824 */ /* 0x000fe200078e0209 */
[----:B------:R-:W-:Y:S01]  /*d430*/  LOP3.LUT R28, R28, R43, RZ, 0x3c, !PT ;  /* 0x0000002b1c1c7212 */ /* 0x000fe200078e3cff */
[C---:B------:R-:W-:Y:S01]  /*d440*/  VIADD R8, R10.reuse, 0x8 ;  /* 0x000000080a087836 */ /* 0x040fe20000000000 */
[----:B------:R-:W-:Y:S01]  /*d450*/  MOV R43, R4 ;  /* 0x00000004002b7202 */ /* 0x000fe20000000f00 */
[----:B------:R-:W-:Y:S01]  /*d460*/  SHFL.IDX PT, R38, R36, 0x1, 0x1c1f ;  /* 0x003c1f0024267f89 */ /* 0x000fe200000e0000 */
[----:B------:R-:W-:Y:S01]  /*d470*/  ISETP.GE.OR P4, PT, R10, R31, P0 ;  /* 0x0000001f0a00720c */ /* 0x000fe20000786670 */
[----:B------:R-:W-:Y:S01]  /*d480*/  IMAD.X R29, RZ, RZ, R3, P3 ;  /* 0x000000ffff1d7224 */ /* 0x000fe200018e0603 */
[----:B------:R-:W-:-:S02]  /*d490*/  LEA.HI.X R45, R6, UR7, R7, 0x2, P5 ;  /* 0x00000007062d7c11 */ /* 0x000fc4000a8f1407 */
[----:B------:R-:W-:Y:S02]  /*d4a0*/  ISETP.GE.OR P0, PT, R8, R31, P0 ;  /* 0x0000001f0800720c */ /* 0x000fe40000706670 */
[----:B------:R-:W-:Y:S01]  /*d4b0*/  F2FP.F16.F32.PACK_AB R4, R89, R26 ;  /* 0x0000001a5904723e */ /* 0x000fe200000000ff */
[----:B------:R-:W-:Y:S01]  /*d4c0*/  SHFL.IDX PT, R27, R45, RZ, 0x1c1f ;  /* 0x001c1fff2d1b7589 */ /* 0x000fe200000e0000 */
[----:B------:R-:W-:Y:S02]  /*d4d0*/  F2FP.F16.F32.PACK_AB R5, R91, R90 ;  /* 0x0000005a5b05723e */ /* 0x000fe400000000ff */
[----:B------:R-:W-:Y:S01]  /*d4e0*/  F2FP.F16.F32.PACK_AB R6, R93, R92 ;  /* 0x0000005c5d06723e */ /* 0x000fe200000000ff */
[----:B------:R0:W1:Y:S01]  /*d4f0*/  SHFL.IDX PT, R26, R36, RZ, 0x1c1f ;  /* 0x001c1fff241a7589 */ /* 0x00006200000e0000 */
[----:B------:R-:W-:Y:S02]  /*d500*/  F2FP.F16.F32.PACK_AB R7, R95, R94 ;  /* 0x0000005e5f07723e */ /* 0x000fe400000000ff */
[----:B------:R-:W-:-:S02]  /*d510*/  F2FP.F16.F32.PACK_AB R8, R97, R96 ;  /* 0x000000606108723e */ /* 0x000fc400000000ff */
[----:B------:R-:W-:Y:S01]  /*d520*/  F2FP.F16.F32.PACK_AB R9, R99, R98 ;  /* 0x000000626309723e */ /* 0x000fe200000000ff */
[----:B------:R-:W-:Y:S01]  /*d530*/  STSM.16.M88.4 [R44], R4 ;  /* 0x000000042c007844 */ /* 0x000fe20000000200 */
[----:B------:R-:W-:Y:S02]  /*d540*/  F2FP.F16.F32.PACK_AB R10, R101, R100 ;  /* 0x00000064650a723e */ /* 0x000fe400000000ff */
[----:B------:R-:W-:Y:S02]  /*d550*/  F2FP.F16.F32.PACK_AB R11, R103, R102 ;  /* 0x00000066670b723e */ /* 0x000fe400000000ff */
[----:B------:R-:W-:Y:S02]  /*d560*/  LOP3.LUT R20, R20, R39, RZ, 0x3c, !PT ;  /* 0x0000002714147212 */ /* 0x000fe400078e3cff */
[----:B------:R-:W2:Y:S01]  /*d570*/  SHFL.IDX PT, R39, R45, 0x1, 0x1c1f ;  /* 0x003c1f002d277f89 */ /* 0x000ea200000e0000 */
[----:B------:R-:W-:-:S03]  /*d580*/  LOP3.LUT R37, R2, 0x380, RZ, 0xc0, !PT ;  /* 0x0000038002257812 */ /* 0x000fc600078ec0ff */
[----:B------:R3:W-:Y:S01]  /*d590*/  STSM.16.M88.4 [R43], R8 ;  /* 0x000000082b007844 */ /* 0x0007e20000000200 */
[----:B------:R-:W-:-:S03]  /*d5a0*/  SHF.R.U64 R37, R37, 0x3, RZ ;  /* 0x0000000325257819 */ /* 0x000fc600000012ff */
[----:B------:R4:W-:Y:S01]  /*d5b0*/  STSM.16.M88.4 [R42], R12 ;  /* 0x0000000c2a007844 */ /* 0x0009e20000000200 */
[----:B0-----:R-:W-:Y:S01]  /*d5c0*/  LOP3.LUT R36, R37, R2, RZ, 0x3c, !PT ;  /* 0x0000000225247212 */ /* 0x001fe200078e3cff */
[----:B------:R-:W-:Y:S02]  /*d5d0*/  IMAD.MOV.U32 R37, RZ, RZ, R3 ;  /* 0x000000ffff257224 */ /* 0x000fe400078e0003 */
[----:B------:R0:W-:Y:S01]  /*d5e0*/  STSM.16.M88.4 [R40], R32 ;  /* 0x0000002028007844 */ /* 0x0001e20000000200 */
[----:B------:R-:W-:Y:S06]  /*d5f0*/  BAR.SYNC.DEFER_BLOCKING 0x1, 0x180 ;  /* 0x0046000000007b1d */ /* 0x000fec0000010000 */
[----:B-1----:R1:W-:Y:S04]  /*d600*/  @!P4 ST.E desc[UR52][R26.64], R25 ;  /* 0x000000191a00c985 */ /* 0x0023e8000c101934 */
[----:B--2---:R2:W-:Y:S04]  /*d610*/  @!P0 ST.E desc[UR52][R38.64], R24 ;  /* 0x0000001826008985 */ /* 0x0045e8000c101934 */
[----:B------:R-:W2:Y:S04]  /*d620*/  LD.E.128 R4, desc[UR52][R36.64] ;  /* 0x0000003424047980 */ /* 0x000ea8000c101d00 */
[----:B---3--:R3:W2:Y:S04]  /*d630*/  LD.E.128 R8, desc[UR52][R28.64] ;  /* 0x000000341c087980 */ /* 0x0086a8000c101d00 */
[----:B----4-:R4:W4:Y:S01]  /*d640*/  LD.E.128 R12, desc[UR52][R20.64] ;  /* 0x00000034140c7980 */ /* 0x010922000c101d00 */
[----:B0-----:R-:W-:-:S04]  /*d650*/  IADD3 R33, P0, R2, 0x4800, RZ ;  /* 0x0000480002217810 */ /* 0x001fc80007f1e0ff */
[----:B------:R-:W-:Y:S01]  /*d660*/  LOP3.LUT R2, R33, 0x380, RZ, 0xc0, !PT ;  /* 0x0000038021027812 */ /* 0x000fe200078ec0ff */
[----:B-1----:R-:W-:Y:S02]  /*d670*/  IMAD.X R27, RZ, RZ, R3, P0 ;  /* 0x000000ffff1b7224 */ /* 0x002fe400000e0603 */
[----:B------:R-:W0:Y:S01]  /*d680*/  @P1 LDC R3, c[0x0][0xbec] ;  /* 0x0002fb00ff031b82 */ /* 0x000e220000000800 */
[----:B------:R-:W-:-:S04]  /*d690*/  SHF.R.U64 R2, R2, 0x3, RZ ;  /* 0x0000000302027819 */ /* 0x000fc800000012ff */
[----:B------:R-:W-:-:S03]  /*d6a0*/  LOP3.LUT R26, R2, R33, RZ, 0x3c, !PT ;  /* 0x00000021021a7212 */ /* 0x000fc600078e3cff */
[----:B------:R-:W1:Y:S01]  /*d6b0*/  @P1 LDC R33, c[0x0][0xbf0] ;  /* 0x0002fc00ff211b82 */ /* 0x000e620000000800 */
[----:B------:R-:W-:Y:S01]  /*d6c0*/  IMAD R2, R18, 0x30, R152 ;  /* 0x0000003012027824 */ /* 0x000fe200078e0298 */
[----:B------:R-:W-:Y:S02]  /*d6d0*/  UIMAD UR5, UR12, UR8, URZ ;  /* 0x000000080c0572a4 */ /* 0x000fe4000f8e023f */
[----:B------:R-:W-:Y:S01]  /*d6e0*/  UIMAD.WIDE.U32 UR6, UR41, UR8, URZ ;  /* 0x00000008290672a5 */ /* 0x000fe2000f8e003f */
[----:B---3--:R-:W-:Y:S01]  /*d6f0*/  VIADD R28, R2, UR38 ;  /* 0x00000026021c7c36 */ /* 0x008fe20008000000 */
[----:B------:R-:W-:Y:S01]  /*d700*/  UIMAD UR5, UR41, UR9, UR5 ;  /* 0x00000009290572a4 */ /* 0x000fe2000f8e0205 */
[----:B------:R-:W-:Y:S01]  /*d710*/  VIADD R34, R152, UR38 ;  /* 0x0000002698227c36 */ /* 0x000fe20008000000 */
[----:B------:R-:W-:Y:S01]  /*d720*/  UIMAD UR8, UR13, UR10, URZ ;  /* 0x0000000a0d0872a4 */ /* 0x000fe2000f8e023f */
[----:B--2---:R-:W5:Y:S01]  /*d730*/  LD.E.128 R24, desc[UR52][R26.64] ;  /* 0x000000341a187980 */ /* 0x004f62000c101d00 */
[----:B------:R-:W-:Y:S01]  /*d740*/  UIADD3 UR7, UR7, UR5, URZ ;  /* 0x0000000507077290 */ /* 0x000fe2000fffe03f */
[----:B----4-:R-:W-:Y:S01]  /*d750*/  IMAD.MOV.U32 R21, RZ, RZ, R28 ;  /* 0x000000ffff157224 */ /* 0x010fe200078e001c */
[----:B------:R-:W-:Y:S01]  /*d760*/  UIMAD UR5, UR39, UR11, UR8 ;  /* 0x0000000b270572a4 */ /* 0x000fe2000f8e0208 */
[----:B------:R-:W-:Y:S01]  /*d770*/  @!PT LDS RZ, [RZ] ;  /* 0x00000000fffff984 */ /* 0x000fe20000000800 */
[----:B------:R-:W-:Y:S01]  /*d780*/  @!PT LDS RZ, [RZ] ;  /* 0x00000000fffff984 */ /* 0x000fe20000000800 */
[----:B------:R-:W-:Y:S01]  /*d790*/  @!PT LDS RZ, [RZ] ;  /* 0x00000000fffff984 */ /* 0x000fe20000000800 */
[----:B------:R-:W-:Y:S01]  /*d7a0*/  @!PT LDS RZ, [RZ] ;  /* 0x00000000fffff984 */ /* 0x000fe20000000800 */
[----:B------:R2:W-:Y:S06]  /*d7b0*/  MEMBAR.ALL.CTA ;  /* 0x0000000000007992 */ /* 0x0005ec0000008000 */
[----:B--2---:R-:W2:Y:S01]  /*d7c0*/  FENCE.VIEW.ASYNC.S ;  /* 0x00000000000073c6 */ /* 0x004ea20000000000 */
[----:B------:R-:W-:Y:S01]  /*d7d0*/  UIMAD.WIDE.U32 UR6, UR39, UR10, UR6 ;  /* 0x0000000a270672a5 */ /* 0x000fe2000f8e0006 */
[----:B------:R-:W-:Y:S01]  /*d7e0*/  VIADD R0, R0, 0x16820 ;  /* 0x0001682000007836 */ /* 0x000fe20000000000 */
[----:B------:R-:W-:Y:S01]  /*d7f0*/  ULDC.64 UR8, c[0x0][0xae0] ;  /* 0x0002b80000087ab9 */ /* 0x000fe20000000a00 */
[----:B0-----:R-:W-:Y:S01]  /*d800*/  @P1 IMAD.HI.U32 R2, R28, R3, RZ ;  /* 0x000000031c021227 */ /* 0x001fe200078e00ff */
[----:B------:R-:W-:-:S02]  /*d810*/  UIADD3 UR5, UR7, UR5, URZ ;  /* 0x0000000507057290 */ /* 0x000fc4000fffe03f */
[----:B------:R-:W-:Y:S01]  /*d820*/  PRMT R0, RZ, 0x654, R0 ;  /* 0x00000654ff007816 */ /* 0x000fe20000000000 */
[----:B------:R-:W-:Y:S01]  /*d830*/  IMAD.U32 R3, RZ, RZ, UR7 ;  /* 0x00000007ff037e24 */ /* 0x000fe2000f8e00ff */
[----:B-1----:R-:W-:Y:S01]  /*d840*/  @P1 SHF.R.U32.HI R21, RZ, R33, R2 ;  /* 0x00000021ff151219 */ /* 0x002fe20000011602 */
[----:B------:R-:W-:Y:S01]  /*d850*/  IMAD.U32 R2, RZ, RZ, UR6 ;  /* 0x00000006ff027e24 */ /* 0x000fe2000f8e00ff */
[----:B------:R-:W-:Y:S01]  /*d860*/  ULDC.64 UR6, c[0x0][0xad8] ;  /* 0x0002b60000067ab9 */ /* 0x000fe20000000a00 */
[----:B------:R-:W-:Y:S01]  /*d870*/  IMAD.U32 R3, RZ, RZ, UR5 ;  /* 0x00000005ff037e24 */ /* 0x000fe2000f8e00ff */
[--C-:B------:R-:W-:Y:S01]  /*d880*/  SHF.R.S32.HI R20, RZ, 0x1f, R21.reuse ;  /* 0x0000001fff147819 */ /* 0x100fe20000011415 */
[----:B------:R-:W-:Y:S01]  /*d890*/  IMAD.MOV R29, RZ, RZ, -R21 ;  /* 0x000000ffff1d7224 */ /* 0x000fe200078e0a15 */
[----:B------:R-:W-:Y:S01]  /*d8a0*/  ULDC UR5, c[0x0][0xac8] ;  /* 0x0002b20000057ab9 */ /* 0x000fe20000000800 */
[----:B------:R-:W-:-:S04]  /*d8b0*/  IMAD.WIDE.U32 R2, R21, UR8, R2 ;  /* 0x0000000815027c25 */ /* 0x000fc8000f8e0002 */
[----:B------:R-:W-:Y:S02]  /*d8c0*/  IMAD R20, R20, UR8, RZ ;  /* 0x0000000814147c24 */ /* 0x000fe4000f8e02ff */
[----:B------:R-:W-:Y:S01]  /*d8d0*/  IMAD R29, R30, R29, R28 ;  /* 0x0000001d1e1d7224 */ /* 0x000fe200078e021c */
[----:B--2---:R0:W-:Y:S01]  /*d8e0*/  SYNCS.ARRIVE.TRANS64.RED.A1T0 RZ, [R0+URZ], RZ ;  /* 0x000000ff00ff79a7 */ /* 0x0041e2000810043f */
[----:B------:R-:W-:-:S03]  /*d8f0*/  IMAD R33, R21, UR9, R20 ;  /* 0x0000000915217c24 */ /* 0x000fc6000f8e0214 */
[----:B------:R-:W-:Y:S01]  /*d900*/  SHF.R.S32.HI R20, RZ, 0x1f, R29 ;  /* 0x0000001fff147819 */ /* 0x000fe2000001141d */
[----:B------:R-:W-:Y:S02]  /*d910*/  IMAD.IADD R3, R3, 0x1, R33 ;  /* 0x0000000103037824 */ /* 0x000fe400078e0221 */
[----:B0-----:R-:W-:Y:S02]  /*d920*/  VIADD R0, R34, 0x90 ;  /* 0x0000009022007836 */ /* 0x001fe40000000000 */
[----:B------:R-:W-:Y:S02]  /*d930*/  IMAD R20, R20, UR6, RZ ;  /* 0x0000000614147c24 */ /* 0x000fe4000f8e02ff */
[----:B------:R-:W-:-:S04]  /*d940*/  IMAD.WIDE.U32 R2, R29, UR6, R2 ;  /* 0x000000061d027c25 */ /* 0x000fc8000f8e0002 */
[----:B------:R-:W-:Y:S01]  /*d950*/  IMAD R21, R29, UR7, R20 ;  /* 0x000000071d157c24 */ /* 0x000fe2000f8e0214 */
[----:B------:R-:W-:Y:S01]  /*d960*/  ULDC.64 UR6, c[0x0][0xa80] ;  /* 0x0002a00000067ab9 */ /* 0x000fe20000000a00 */
[----:B------:R-:W-:Y:S01]  /*d970*/  VIADD R20, R34, 0x60 ;  /* 0x0000006022147836 */ /* 0x000fe20000000000 */
[----:B------:R-:W-:Y:S01]  /*d980*/  LEA R30, P0, R2, UR6, 0x1 ;  /* 0x00000006021e7c11 */ /* 0x000fe2000f8008ff */
[----:B------:R-:W-:-:S04]  /*d990*/  IMAD.IADD R3, R3, 0x1, R21 ;  /* 0x0000000103037824 */ /* 0x000fc800078e0215 */
[----:B------:R-:W0:Y:S01]  /*d9a0*/  SHFL.IDX PT, R21, R30, RZ, 0x181f ;  /* 0x00181fff1e157589 */ /* 0x000e2200000e0000 */
[----:B------:R-:W-:Y:S01]  /*d9b0*/  LEA.HI.X R32, R2, UR7, R3, 0x1, P0 ;  /* 0x0000000702207c11 */ /* 0x000fe200080f0c03 */
[----:B------:R-:W-:Y:S01]  /*d9c0*/  VIADD R2, R34, 0x30 ;  /* 0x0000003022027836 */ /* 0x000fe20000000000 */
[----:B------:R-:W-:Y:S01]  /*d9d0*/  ISETP.GE.AND P0, PT, R22, UR5, PT ;  /* 0x0000000516007c0c */ /* 0x000fe2000bf06270 */
[----:B------:R-:W1:Y:S03]  /*d9e0*/  SHFL.IDX PT, R33, R30, 0x1, 0x181f ;  /* 0x00381f001e217f89 */ /* 0x000e6600000e0000 */
[-C--:B------:R-:W-:Y:S01]  /*d9f0*/  ISETP.GE.OR P1, PT, R34, R31.reuse, P0 ;  /* 0x0000001f2200720c */ /* 0x080fe20000726670 */
[----:B------:R-:W2:Y:S01]  /*da00*/  SHFL.IDX PT, R37, R30, 0x2, 0x181f ;  /* 0x00581f001e257f89 */ /* 0x000ea200000e0000 */
[-C--:B------:R-:W-:Y:S02]  /*da10*/  ISETP.GE.OR P2, PT, R2, R31.reuse, P0 ;  /* 0x0000001f0200720c */ /* 0x080fe40000746670 */
[-C--:B------:R-:W-:Y:S01]  /*da20*/  ISETP.GE.OR P3, PT, R20, R31.reuse, P0 ;  /* 0x0000001f1400720c */ /* 0x080fe20000766670 */
[----:B------:R-:W3:Y:S01]  /*da30*/  SHFL.IDX PT, R3, R32, RZ, 0x181f ;  /* 0x00181fff20037589 */ /* 0x000ee200000e0000 */
[----:B------:R-:W-:-:S03]  /*da40*/  ISETP.GE.OR P0, PT, R0, R31, P0 ;  /* 0x0000001f0000720c */ /* 0x000fc60000706670 */
[----:B------:R-:W4:Y:S04]  /*da50*/  SHFL.IDX PT, R29, R32, 0x1, 0x181f ;  /* 0x00381f00201d7f89 */ /* 0x000f2800000e0000 */
[----:B------:R-:W4:Y:S01]  /*da60*/  SHFL.IDX PT, R35, R32, 0x2, 0x181f ;  /* 0x00581f0020237f89 */ /* 0x000f2200000e0000 */
[----:B0-----:R-:W-:-:S03]  /*da70*/  @!P1 LEA R2, P4, R22, R21, 0x1 ;  /* 0x0000001516029211 */ /* 0x001fc600078808ff */
[----:B------:R-:W0:Y:S01]  /*da80*/  SHFL.IDX PT, R32, R32, 0x3, 0x181f ;  /* 0x00781f0020207f89 */ /* 0x000e2200000e0000 */
[----:B-1----:R-:W-:-:S03]  /*da90*/  @!P2 LEA R20, P5, R22, R33, 0x1 ;  /* 0x000000211614a211 */ /* 0x002fc600078a08ff */
[----:B------:R1:W0:Y:S01]  /*daa0*/  SHFL.IDX PT, R33, R30, 0x3, 0x181f ;  /* 0x00781f001e217f89 */ /* 0x00022200000e0000 */
[C---:B--2---:R-:W-:Y:S02]  /*dab0*/  @!P3 LEA R28, P6, R22.reuse, R37, 0x1 ;  /* 0x00000025161cb211 */ /* 0x044fe400078c08ff */
[C-C-:B---3--:R-:W-:Y:S02]  /*dac0*/  @!P1 LEA.HI.X R3, R22.reuse, R3, R157.reuse, 0x1, P4 ;  /* 0x0000000316039211 */ /* 0x148fe400020f0c9d */
[C-C-:B----4-:R-:W-:Y:S02]  /*dad0*/  @!P2 LEA.HI.X R21, R22.reuse, R29, R157.reuse, 0x1, P5 ;  /* 0x0000001d1615a211 */ /* 0x150fe400028f0c9d */
[----:B------:R-:W-:Y:S01]  /*dae0*/  @!P3 LEA.HI.X R29, R22, R35, R157, 0x1, P6 ;  /* 0x00000023161db211 */ /* 0x000fe200030f0c9d */
[----:B------:R1:W-:Y:S04]  /*daf0*/  @!P1 ST.E.128 desc[UR52][R2.64], R4 ;  /* 0x0000000402009985 */ /* 0x0003e8000c101d34 */
[----:B------:R1:W-:Y:S04]  /*db00*/  @!P2 ST.E.128 desc[UR52][R20.64], R8 ;  /* 0x000000081400a985 */ /* 0x0003e8000c101d34 */
[----:B------:R1:W-:Y:S01]  /*db10*/  @!P3 ST.E.128 desc[UR52][R28.64], R12 ;  /* 0x0000000c1c00b985 */ /* 0x0003e2000c101d34 */
[----:B0-----:R-:W-:Y:S05]  /*db20*/  @P0 BRA `(.L_x_1018) ;  /* 0x0000000400ec0947 */ /* 0x001fea0003800000 */
[----:B-1----:R-:W-:-:S04]  /*db30*/  LEA R2, P0, R22, R33, 0x1 ;  /* 0x0000002116027211 */ /* 0x002fc800078008ff */
[----:B------:R-:W-:-:S05]  /*db40*/  LEA.HI.X R3, R22, R32, R157, 0x1, P0 ;  /* 0x0000002016037211 */ /* 0x000fca00000f0c9d */
[----:B-----5:R0:W-:Y:S01]  /*db50*/  ST.E.128 desc[UR52][R2.64], R24 ;  /* 0x0000001802007985 */ /* 0x0201e2000c101d34 */
[----:B------:R-:W-:Y:S05]  /*db60*/  BRA `(.L_x_1018) ;  /* 0x0000000400dc7947 */ /* 0x000fea0003800000 */
.L_x_1017:
[----:B------:R-:W0:Y:S01]  /*db70*/  LDC R10, c[0x0][0xbe8] ;  /* 0x0002fa00ff0a7b82 */ /* 0x000e220000000800 */
[----:B------:R-:W1:Y:S01]  /*db80*/  S2R R0, SR_TID.X ;  /* 0x0000000000007919 */ /* 0x000e620000002100 */
[----:B------:R-:W-:Y:S01]  /*db90*/  USHF.R.S32.HI UR8, URZ, 0x1f, UR41 ;  /* 0x0000001f3f087899 */ /* 0x000fe20008011429 */
[----:B------:R-:W-:Y:S01]  /*dba0*/  BSSY B1, `(.L_x_1019) ;  /* 0x0000031000017945 */ /* 0x000fe20003800000 */
[----:B------:R-:W-:Y:S01]  /*dbb0*/  USHF.R.S32.HI UR9, URZ, 0x1f, UR39 ;  /* 0x0000001f3f097899 */ /* 0x000fe20008011427 */
[----:B------:R-:W-:Y:S01]  /*dbc0*/  IMAD R6, R18, 0x30, R152 ;  /* 0x0000003012067824 */ /* 0x000fe200078e0298 */
[----:B0-----:R-:W-:Y:S01]  /*dbd0*/  ISETP.NE.AND P1, PT, R10, 0x1, PT ;  /* 0x000000010a00780c */ /* 0x001fe20003f25270 */
[----:B-1----:R-:W-:-:S12]  /*dbe0*/  VIADD R0, R0, 0xffffff80 ;  /* 0xffffff8000007836 */ /* 0x002fd80000000000 */
[----:B------:R-:W0:Y:S01]  /*dbf0*/  @P1 LDC R9, c[0x0][0xbec] ;  /* 0x0002fb00ff091b82 */ /* 0x000e220000000800 */
[----:B------:R-:W-:-:S07]  /*dc00*/  ISETP.GE.AND P0, PT, R0, 0xc0, PT ;  /* 0x000000c00000780c */ /* 0x000fce0003f06270 */
[----:B------:R-:W1:Y:S06]  /*dc10*/  @P1 LDC R11, c[0x0][0xbf0] ;  /* 0x0002fc00ff0b1b82 */ /* 0x000e6c0000000800 */
[----:B------:R-:W-:Y:S05]  /*dc20*/  @P0 BRA `(.L_x_1020) ;  /* 0x0000000000a00947 */ /* 0x000fea0003800000 */
[----:B------:R-:W2:Y:S01]  /*dc30*/  S2R R0, SR_TID.X ;  /* 0x0000000000007919 */ /* 0x000ea20000002100 */
[----:B------:R-:W3:Y:S01]  /*dc40*/  LDC R3, c[0x0][0xbe8] ;  /* 0x0002fa00ff037b82 */ /* 0x000ee20000000800 */
[----:B------:R-:W-:Y:S01]  /*dc50*/  IMAD.U32 R4, RZ, RZ, UR38 ;  /* 0x00000026ff047e24 */ /* 0x000fe2000f8e00ff */
[----:B------:R-:W-:Y:S02]  /*dc60*/  ULDC UR5, c[0x0][0xa88] ;  /* 0x0002a20000057ab9 */ /* 0x000fe40000000800 */
[----:B---3--:R-:W-:Y:S02]  /*dc70*/  IMAD R5, R3, UR5, RZ ;  /* 0x0000000503057c24 */ /* 0x008fe4000f8e02ff */
[----:B--2---:R-:W-:-:S04]  /*dc80*/  IADD3 R4, R4, -0x80, R0 ;  /* 0xffffff8004047810 */ /* 0x004fc80007ffe000 */
[----:B------:R-:W-:-:S13]  /*dc90*/  ISETP.GE.AND P0, PT, R4, R5, PT ;  /* 0x000000050400720c */ /* 0x000fda0003f06270 */
[----:B------:R-:W-:Y:S05]  /*dca0*/  @P0 BRA `(.L_x_1020) ;  /* 0x0000000000800947 */ /* 0x000fea0003800000 */
[----:B------:R-:W-:Y:S01]  /*dcb0*/  ISETP.NE.AND P0, PT, R3, 0x1, PT ;  /* 0x000000010300780c */ /* 0x000fe20003f05270 */
[----:B------:R-:W-:Y:S01]  /*dcc0*/  ULDC.64 UR10, c[0x0][0xb90] ;  /* 0x0002e400000a7ab9 */ /* 0x000fe20000000a00 */
[----:B------:R-:W-:Y:S01]  /*dcd0*/  IMAD.MOV.U32 R2, RZ, RZ, R4 ;  /* 0x000000ffff027224 */ /* 0x000fe200078e0004 */
[----:B------:R-:W-:Y:S02]  /*dce0*/  UIMAD UR5, UR8, UR10, URZ ;  /* 0x0000000a080572a4 */ /* 0x000fe4000f8e023f */
[----:B------:R-:W-:Y:S02]  /*dcf0*/  UIMAD.WIDE.U32 UR6, UR41, UR10, URZ ;  /* 0x0000000a290672a5 */ /* 0x000fe4000f8e003f */
[----:B------:R-:W-:-:S03]  /*dd00*/  UIMAD UR5, UR41, UR11, UR5 ;  /* 0x0000000b290572a4 */ /* 0x000fc6000f8e0205 */
[----:B------:R-:W-:Y:S01]  /*dd10*/  ULDC.64 UR10, c[0x0][0xb98] ;  /* 0x0002e600000a7ab9 */ /* 0x000fe20000000a00 */
[----:B------:R-:W-:Y:S02]  /*dd20*/  UIADD3 UR7, UR7, UR5, URZ ;  /* 0x0000000507077290 */ /* 0x000fe4000fffe03f */
[----:B------:R-:W2:Y:S01]  /*dd30*/  @P0 LDC R5, c[0x0][0xbec] ;  /* 0x0002fb00ff050b82 */ /* 0x000ea20000000800 */
[----:B------:R-:W-:Y:S02]  /*dd40*/  UIMAD UR5, UR9, UR10, URZ ;  /* 0x0000000a090572a4 */ /* 0x000fe4000f8e023f */
[----:B------:R-:W-:Y:S02]  /*dd50*/  UIMAD.WIDE.U32 UR6, UR39, UR10, UR6 ;  /* 0x0000000a270672a5 */ /* 0x000fe4000f8e0006 */
[----:B------:R-:W-:-:S03]  /*dd60*/  UIMAD UR5, UR39, UR11, UR5 ;  /* 0x0000000b270572a4 */ /* 0x000fc6000f8e0205 */
[----:B------:R-:W3:Y:S01]  /*dd70*/  @P0 LDC R7, c[0x0][0xbf0] ;  /* 0x0002fc00ff070b82 */ /* 0x000ee20000000800 */
[----:B------:R-:W-:Y:S01]  /*dd80*/  ULDC.64 UR10, c[0x0][0xb88] ;  /* 0x0002e200000a7ab9 */ /* 0x000fe20000000a00 */
[----:B--2---:R-:W-:-:S05]  /*dd90*/  @P0 IMAD.HI.U32 R0, R4, R5, RZ ;  /* 0x0000000504000227 */ /* 0x004fca00078e00ff */
[----:B---3--:R-:W-:-:S05]  /*dda0*/  @P0 SHF.R.U32.HI R2, RZ, R7, R0 ;  /* 0x00000007ff020219 */ /* 0x008fca0000011600 */
[----:B------:R-:W-:-:S04]  /*ddb0*/  IMAD.MOV R5, RZ, RZ, -R2 ;  /* 0x000000ffff057224 */ /* 0x000fc800078e0a02 */
[----:B------:R-:W-:Y:S01]  /*ddc0*/  IMAD R5, R3, R5, R4 ;  /* 0x0000000503057224 */ /* 0x000fe200078e0204 */
[----:B------:R-:W-:Y:S01]  /*ddd0*/  SHF.R.S32.HI R3, RZ, 0x1f, R2 ;  /* 0x0000001fff037819 */ /* 0x000fe20000011402 */
[----:B------:R-:W-:Y:S01]  /*dde0*/  IMAD.U32 R4, RZ, RZ, UR5 ;  /* 0x00000005ff047e24 */ /* 0x000fe2000f8e00ff */
        /* <DEDUP_REMOVED lines=9> */
[----:B------:R-:W-:Y:S01]  /*de80*/  LEA.HI.X R5, R2, UR7, R3, 0x2, P0 ;  /* 0x0000000702057c11 */ /* 0x000fe200080f1403 */
[----:B------:R-:W-:-:S05]  /*de90*/  IMAD.MOV.U32 R3, RZ, RZ, -0x800000 ;  /* 0xff800000ff037424 */ /* 0x000fca00078e00ff */
[----:B------:R2:W-:Y:S02]  /*dea0*/  STG.E desc[UR52][R4.64], R3 ;  /* 0x0000000304007986 */ /* 0x0005e4000c101934 */
.L_x_1020:
[----:B------:R-:W-:Y:S05]  /*deb0*/  BSYNC B1 ;  /* 0x0000000000017941 */ /* 0x000fea0003800000 */
.L_x_1019:
[----:B------:R-:W-:Y:S01]  /*dec0*/  ULDC.64 UR10, c[0x0][0xae8] ;  /* 0x0002ba00000a7ab9 */ /* 0x000fe20000000a00 */
[----:B------:R-:W-:Y:S01]  /*ded0*/  VIADD R6, R6, UR38 ;  /* 0x0000002606067c36 */ /* 0x000fe20008000000 */
[----:B------:R-:W-:Y:S02]  /*dee0*/  UIMAD UR5, UR8, UR10, URZ ;  /* 0x0000000a080572a4 */ /* 0x000fe4000f8e023f */
[----:B------:R-:W-:Y:S01]  /*def0*/  UIMAD.WIDE.U32 UR6, UR41, UR10, URZ ;  /* 0x0000000a290672a5 */ /* 0x000fe2000f8e003f */
[----:B0-----:R-:W-:Y:S01]  /*df00*/  @P1 IMAD.HI.U32 R0, R6, R9, RZ ;  /* 0x0000000906001227 */ /* 0x001fe200078e00ff */
[----:B------:R-:W-:-:S03]  /*df10*/  UIMAD UR5, UR41, UR11, UR5 ;  /* 0x0000000b290572a4 */ /* 0x000fc6000f8e0205 */
[----:B------:R-:W-:Y:S01]  /*df20*/  ULDC.64 UR10, c[0x0][0xaf0] ;  /* 0x0002bc00000a7ab9 */ /* 0x000fe20000000a00 */
[----:B------:R-:W-:Y:S01]  /*df30*/  UIADD3 UR7, UR7, UR5, URZ ;  /* 0x0000000507077290 */ /* 0x000fe2000fffe03f */
[----:B--2---:R-:W-:Y:S01]  /*df40*/  IMAD.MOV.U32 R5, RZ, RZ, R6 ;  /* 0x000000ffff057224 */ /* 0x004fe200078e0006 */
        /* <DEDUP_REMOVED lines=12> */
[----:B------:R-:W-:Y:S01]  /*e010*/  ULDC.64 UR6, c[0x0][0xad8] ;  /* 0x0002b60000067ab9 */ /* 0x000fe20000000a00 */
[----:B------:R-:W-:Y:S01]  /*e020*/  IMAD.U32 R3, RZ, RZ, UR5 ;  /* 0x00000005ff037e24 */ /* 0x000fe2000f8e00ff */
[----:B------:R-:W-:Y:S01]  /*e030*/  ULDC UR5, c[0x0][0xac8] ;  /* 0x0002b20000057ab9 */ /* 0x000fe20000000800 */
[C---:B------:R-:W-:Y:S01]  /*e040*/  IMAD R9, R5.reuse, UR9, R0 ;  /* 0x0000000905097c24 */ /* 0x040fe2000f8e0200 */
[----:B------:R-:W-:Y:S01]  /*e050*/  SHF.R.S32.HI R0, RZ, 0x1f, R7 ;  /* 0x0000001fff007819 */ /* 0x000fe20000011407 */
[----:B------:R-:W-:-:S04]  /*e060*/  IMAD.WIDE.U32 R2, R5, UR8, R2 ;  /* 0x0000000805027c25 */ /* 0x000fc8000f8e0002 */
[----:B------:R-:W-:Y:S02]  /*e070*/  IMAD R0, R0, UR6, RZ ;  /* 0x0000000600007c24 */ /* 0x000fe4000f8e02ff */
[----:B------:R-:W-:Y:S02]  /*e080*/  IMAD.IADD R3, R3, 0x1, R9 ;  /* 0x0000000103037824 */ /* 0x000fe400078e0209 */
[C---:B------:R-:W-:Y:S02]  /*e090*/  IMAD R5, R7.reuse, UR7, R0 ;  /* 0x0000000707057c24 */ /* 0x040fe4000f8e0200 */
[----:B------:R-:W-:Y:S01]  /*e0a0*/  IMAD.WIDE.U32 R2, R7, UR6, R2 ;  /* 0x0000000607027c25 */ /* 0x000fe2000f8e0002 */
[----:B------:R-:W-:-:S03]  /*e0b0*/  ULDC.64 UR6, c[0x0][0xa80] ;  /* 0x0002a00000067ab9 */ /* 0x000fc60000000a00 */
[----:B------:R-:W-:Y:S01]  /*e0c0*/  IMAD.IADD R3, R3, 0x1, R5 ;  /* 0x0000000103037824 */ /* 0x000fe200078e0205 */
[----:B------:R-:W-:Y:S01]  /*e0d0*/  LEA R8, P0, R2, UR6, 0x1 ;  /* 0x0000000602087c11 */ /* 0x000fe2000f8008ff */
[----:B------:R-:W-:Y:S01]  /*e0e0*/  ULDC UR6, c[0x0][0xa88] ;  /* 0x0002a20000067ab9 */ /* 0x000fe20000000800 */
[----:B------:R-:W-:Y:S02]  /*e0f0*/  VIADD R6, R152, UR38 ;  /* 0x0000002698067c36 */ /* 0x000fe40008000000 */
[----:B------:R-:W-:Y:S01]  /*e100*/  LEA.HI.X R12, R2, UR7, R3, 0x1, P0 ;  /* 0x00000007020c7c11 */ /* 0x000fe200080f0c03 */
[----:B------:R-:W0:Y:S01]  /*e110*/  SHFL.IDX PT, R7, R8, 0x1, 0x181f ;  /* 0x00381f0008077f89 */ /* 0x000e2200000e0000 */
[----:B------:R-:W-:Y:S01]  /*e120*/  IMAD R15, R10, UR6, RZ ;  /* 0x000000060a0f7c24 */ /* 0x000fe2000f8e02ff */
[----:B------:R-:W-:Y:S01]  /*e130*/  ISETP.GE.AND P0, PT, R22, UR5, PT ;  /* 0x0000000516007c0c */ /* 0x000fe2000bf06270 */
[C---:B------:R-:W-:Y:S01]  /*e140*/  VIADD R4, R6.reuse, 0x30 ;  /* 0x0000003006047836 */ /* 0x040fe20000000000 */
[----:B------:R-:W1:Y:S01]  /*e150*/  SHFL.IDX PT, R3, R8, RZ, 0x181f ;  /* 0x00181fff08037589 */ /* 0x000e6200000e0000 */
        /* <DEDUP_REMOVED lines=8> */
[----:B------:R-:W4:Y:S04]  /*e1e0*/  SHFL.IDX PT, R13, R8, 0x3, 0x181f ;  /* 0x00781f00080d7f89 */ /* 0x000f2800000e0000 */
[----:B------:R-:W5:Y:S04]  /*e1f0*/  SHFL.IDX PT, R5, R12, 0x1, 0x181f ;  /* 0x00381f000c057f89 */ /* 0x000f6800000e0000 */
[----:B------:R-:W5:Y:S01]  /*e200*/  SHFL.IDX PT, R9, R12, 0x2, 0x181f ;  /* 0x00581f000c097f89 */ /* 0x000f6200000e0000 */
[----:B0-----:R-:W-:-:S03]  /*e210*/  @!P2 LEA R4, P5, R22, R7, 0x1 ;  /* 0x000000071604a211 */ /* 0x001fc600078a08ff */
[----:B------:R-:W0:Y:S01]  /*e220*/  SHFL.IDX PT, R10, R12, 0x3, 0x181f ;  /* 0x00781f000c0a7f89 */ /* 0x000e2200000e0000 */
[C---:B-1----:R-:W-:Y:S02]  /*e230*/  @!P3 LEA R2, P6, R22.reuse, R3, 0x1 ;  /* 0x000000031602b211 */ /* 0x042fe400078c08ff */
[C---:B--2---:R-:W-:Y:S02]  /*e240*/  @!P1 LEA R6, P4, R22.reuse, R11, 0x1 ;  /* 0x0000000b16069211 */ /* 0x044fe400078808ff */
[C---:B---3--:R-:W-:Y:S02]  /*e250*/  @!P3 LEA.HI.X R3, R22.reuse, R0, R157, 0x1, P6 ;  /* 0x000000001603b211 */ /* 0x048fe400030f0c9d */
[----:B----4-:R-:W-:-:S03]  /*e260*/  @!P0 LEA R8, P6, R22, R13, 0x1 ;  /* 0x0000000d16088211 */ /* 0x010fc600078c08ff */
[----:B------:R1:W-:Y:S01]  /*e270*/  @!P3 ST.E.128 desc[UR52][R2.64], RZ ;  /* 0x000000ff0200b985 */ /* 0x0003e2000c101d34 */
[C-C-:B-----5:R-:W-:Y:S02]  /*e280*/  @!P2 LEA.HI.X R5, R22.reuse, R5, R157.reuse, 0x1, P5 ;  /* 0x000000051605a211 */ /* 0x160fe400028f0c9d */
[----:B------:R-:W-:-:S03]  /*e290*/  @!P1 LEA.HI.X R7, R22, R9, R157, 0x1, P4 ;  /* 0x0000000916079211 */ /* 0x000fc600020f0c9d */
[----:B------:R1:W-:Y:S01]  /*e2a0*/  @!P2 ST.E.128 desc[UR52][R4.64], RZ ;  /* 0x000000ff0400a985 */ /* 0x0003e2000c101d34 */
[----:B0-----:R-:W-:-:S03]  /*e2b0*/  @!P0 LEA.HI.X R9, R22, R10, R157, 0x1, P6 ;  /* 0x0000000a16098211 */ /* 0x001fc600030f0c9d */
[----:B------:R1:W-:Y:S04]  /*e2c0*/  @!P1 ST.E.128 desc[UR52][R6.64], RZ ;  /* 0x000000ff06009985 */ /* 0x0003e8000c101d34 */
[----:B------:R1:W-:Y:S02]  /*e2d0*/  @!P0 ST.E.128 desc[UR52][R8.64], RZ ;  /* 0x000000ff08008985 */ /* 0x0003e4000c101d34 */
.L_x_1018:
[----:B------:R-:W-:Y:S05]  /*e2e0*/  BSYNC B0 ;  /* 0x0000000000007941 */ /* 0x000fea0003800000 */
.L_x_1016:
[----:B------:R-:W-:Y:S02]  /*e2f0*/  ULDC UR5, c[0x0][0xc38] ;  /* 0x00030e0000057ab9 */ /* 0x000fe40000000800 */
[----:B------:R-:W-:-:S06]  /*e300*/  UISETP.GE.AND UP0, UPT, UR4, UR5, UPT ;  /* 0x000000050400728c */ /* 0x000fcc000bf06270 */
[----:B------:R-:W-:-:S13]  /*e310*/  PLOP3.LUT P0, PT, PT, PT, UP0, 0x80, 0x0 ;  /* 0x000000000000781c */ /* 0x000fda0003f0f008 */
[----:B------:R-:W-:Y:S05]  /*e320*/  @!P0 BRA `(.L_x_1021) ;  /* 0xffffff2800608947 */ /* 0x000fea000383ffff */
[----:B------:R-:W-:Y:S05]  /*e330*/  EXIT ;  /* 0x000000000000794d */ /* 0x000fea0003800000 */
.L_x_927:
[----:B------:R-:W-:-:S08]  /*e340*/  NOP ;  /* 0x0000000000007918 */ /* 0x000fd00000000000 */
[----:B------:R-:W0:-:S00]  /*e350*/  USETMAXREG.DEALLOC.CTAPOOL 0x20 ;  /* 0x00000020000079c8 */ /* 0x000e0000080e0500 */
[----:B0-----:R-:W-:-:S06]  /*e360*/  LOP3.LUT R0, R0, 0x3, RZ, 0xc0, !PT ;  /* 0x0000000300007812 */ /* 0x001fcc00078ec0ff */
[----:B------:R-:W0:Y:S01]  /*e370*/  S2UR UR10, SR_CTAID.X ;  /* 0x00000000000a79c3 */ /* 0x000e220000002500 */
[----:B------:R-:W-:Y:S01]  /*e380*/  LOP3.LUT R19, R19, 0xffffffdf, RZ, 0xc0, !PT ;  /* 0xffffffdf13137812 */ /* 0x000fe200078ec0ff */
[----:B------:R-:W-:Y:S01]  /*e390*/  STL [R1+0x10], RZ ;  /* 0x000010ff01007387 */ /* 0x000fe20000100800 */
[----:B------:R-:W-:Y:S02]  /*e3a0*/  IMAD.MOV.U32 R23, RZ, RZ, RZ ;  /* 0x000000ffff177224 */ /* 0x000fe400078e00ff */
[----:B------:R-:W-:Y:S01]  /*e3b0*/  IMAD.MOV.U32 R26, RZ, RZ, 0x1 ;  /* 0x00000001ff1a7424 */ /* 0x000fe200078e00ff */
[----:B------:R2:W3:Y:S02]  /*e3c0*/  SHFL.IDX PT, R2, R0, RZ, 0x1f ;  /* 0x00001fff00027589 */ /* 0x0004e400000e0000 */
[----:B--2---:R-:W0:Y:S01]  /*e3d0*/  LDC R0, c[0x0][0xc38] ;  /* 0x00030e00ff007b82 */ /* 0x004e220000000800 */
[----:B---3--:R-:W-:-:S13]  /*e3e0*/  ISETP.NE.AND P0, PT, R2, RZ, PT ;  /* 0x000000ff0200720c */ /* 0x008fda0003f05270 */
[----:B------:R-:W-:Y:S01]  /*e3f0*/  @P0 LOP3.LUT R19, R19, 0x20, RZ, 0xfc, !PT ;  /* 0x0000002013130812 */ /* 0x000fe200078efcff */
[----:B------:R-:W-:Y:S06]  /*e400*/  @P0 BAR.ARV 0x4, 0x200 ;  /* 0x0108000000000b1d */ /* 0x000fec0000002000 */
[----:B0-----:R-:W-:-:S13]  /*e410*/  ISETP.LE.AND P0, PT, R0, UR10, PT ;  /* 0x0000000a00007c0c */ /* 0x001fda000bf03270 */
[----:B------:R-:W-:Y:S05]  /*e420*/  @P0 BRA `(.L_x_1022) ;  /* 0x00000044005c0947 */ /* 0x000fea0003800000 */
[----:B------:R-:W0:Y:S01]  /*e430*/  S2R R7, SR_TID.X ;  /* 0x0000000000077919 */ /* 0x000e220000002100 */
[----:B-1----:R-:W1:Y:S01]  /*e440*/  S2UR UR8, SR_CgaCtaId ;  /* 0x00000000000879c3 */ /* 0x002e620000008800 */
[----:B------:R-:W-:Y:S01]  /*e450*/  ULDC.64 UR4, c[0x0][0x418] ;  /* 0x0001060000047ab9 */ /* 0x000fe20000000a00 */
[----:B------:R-:W-:Y:S01]  /*e460*/  ULDC.64 UR6, c[0x0][0x2f0] ;  /* 0x0000bc0000067ab9 */ /* 0x000fe20000000a00 */
[----:B------:R-:W-:Y:S01]  /*e470*/  UISETP.NE.U32.AND UP0, UPT, UR4, URZ, UPT ;  /* 0x0000003f0400728c */ /* 0x000fe2000bf05070 */
[----:B------:R-:W-:Y:S01]  /*e480*/  LOP3.LUT R19, R19, 0xfffffffe, RZ, 0xc0, !PT ;  /* 0xfffffffe13137812 */ /* 0x000fe200078ec0ff */
[----:B------:R-:W-:Y:S01]  /*e490*/  ULDC UR9, c[0x0][0x2b8] ;  /* 0x0000ae0000097ab9 */ /* 0x000fe20000000800 */
[----:B------:R-:W-:Y:S01]  /*e4a0*/  ULDC UR4, c[0x0][0x424] ;  /* 0x0001090000047ab9 */ /* 0x000fe20000000800 */
[----:B------:R-:W-:Y:S01]  /*e4b0*/  UISETP.NE.AND.EX UP0, UPT, UR5, URZ, UPT, UP0 ;  /* 0x0000003f0500728c */ /* 0x000fe2000bf05300 */
[----:B------:R-:W-:Y:S01]  /*e4c0*/  IMAD.MOV.U32 R26, RZ, RZ, 0x1 ;  /* 0x00000001ff1a7424 */ /* 0x000fe200078e00ff */
[----:B------:R-:W-:Y:S01]  /*e4d0*/  ULDC UR39, c[0x0][0x288] ;  /* 0x0000a20000277ab9 */ /* 0x000fe20000000800 */
[----:B------:R-:W-:Y:S01]  /*e4e0*/  UMOV UR5, 0x400 ;  /* 0x0000040000057882 */ /* 0x000fe20000000000 */
[----:B------:R-:W-:Y:S01]  /*e4f0*/  USEL UR4, UR4, 0x1, UP0 ;  /* 0x0000000104047887 */ /* 0x000fe20008000000 */
[----:B------:R-:W-:Y:S01]  /*e500*/  IMAD.MOV.U32 R23, RZ, RZ, RZ ;  /* 0x000000ffff177224 */ /* 0x000fe200078e00ff */
[----:B------:R-:W-:Y:S01]  /*e510*/  ULDC UR38, c[0x0][0x448] ;  /* 0x0001120000267ab9 */ /* 0x000fe20000000800 */
[----:B------:R-:W-:-:S02]  /*e520*/  ULOP3.LUT UR46, UR37, 0x2, URZ, 0xfc, !UPT ;  /* 0x00000002252e7892 */ /* 0x000fc4000f8efc3f */
[----:B------:R-:W-:Y:S02]  /*e530*/  UIMAD UR36, UR4, UR6, URZ ;  /* 0x00000006042472a4 */ /* 0x000fe4000f8e023f */
[----:B------:R-:W-:Y:S02]  /*e540*/  UIMAD UR38, UR38, UR39, URZ ;  /* 0x00000027262672a4 */ /* 0x000fe4000f8e023f */
[----:B------:R-:W-:Y:S02]  /*e550*/  UIADD3 UR4, UR36, 0x7f, URZ ;  /* 0x0000007f24047890 */ /* 0x000fe4000fffe03f */
[----:B------:R-:W-:Y:S02]  /*e560*/  UIADD3 UR47, UR36, 0x1, -UR39 ;  /* 0x00000001242f7890 */ /* 0x000fe4000fffe827 */
[----:B-1----:R-:W-:Y:S02]  /*e570*/  ULEA UR8, UR8, UR5, 0x18 ;  /* 0x0000000508087291 */ /* 0x002fe4000f8ec03f */
[----:B------:R-:W-:-:S02]  /*e580*/  USHF.R.S32.HI UR5, URZ, 0x1f, UR4 ;  /* 0x0000001f3f057899 */ /* 0x000fc40008011404 */
[----:B------:R-:W-:Y:S02]  /*e590*/  UIADD3 UR39, UR36, -UR39, URZ ;  /* 0x8000002724277290 */ /* 0x000fe4000fffe03f */
[----:B------:R-:W-:Y:S01]  /*e5a0*/  IMAD.U32 R16, RZ, RZ, UR8 ;  /* 0x00000008ff107e24 */ /* 0x000fe2000f8e00ff */
[C---:B0-----:R-:W-:Y:S01]  /*e5b0*/  LOP3.LUT R6, R7.reuse, 0x7f, RZ, 0xc0, !PT ;  /* 0x0000007f07067812 */ /* 0x041fe200078ec0ff */
[----:B------:R-:W-:Y:S01]  /*e5c0*/  IMAD.SHL.U32 R0, R7, 0x8, RZ ;  /* 0x0000000807007824 */ /* 0x000fe200078e00ff */
[----:B------:R-:W-:Y:S01]  /*e5d0*/  ULEA.HI UR5, UR5, UR4, URZ, 0x7 ;  /* 0x0000000405057291 */ /* 0x000fe2000f8f383f */
[----:B------:R-:W-:-:S03]  /*e5e0*/  ULDC UR48, c[0x0][0xc] ;  /* 0x0000030000307ab9 */ /* 0x000fc60000000800 */
[C---:B------:R-:W-:Y:S01]  /*e5f0*/  LOP3.LUT R2, R0.reuse, 0x1f8, RZ, 0xc0, !PT ;  /* 0x000001f800027812 */ /* 0x040fe200078ec0ff */
[----:B------:R-:W-:Y:S01]  /*e600*/  USHF.R.S32.HI UR40, URZ, 0x7, UR5 ;  /* 0x000000073f287899 */ /* 0x000fe20008011405 */
[----:B------:R-:W-:Y:S02]  /*e610*/  LOP3.LUT R5, R0, 0x38, RZ, 0xc0, !PT ;  /* 0x0000003800057812 */ /* 0x000fe400078ec0ff */
[----:B------:R-:W-:Y:S01]  /*e620*/  LOP3.LUT R3, R2, 0x38, R7, 0x78, !PT ;  /* 0x0000003802037812 */ /* 0x000fe200078e7807 */
[----:B------:R-:W-:Y:S01]  /*e630*/  IMAD.U32 R2, RZ, RZ, UR10 ;  /* 0x0000000aff027e24 */ /* 0x000fe2000f8e00ff */
[----:B------:R-:W-:Y:S02]  /*e640*/  ISETP.GE.AND P1, PT, R5, UR7, PT ;  /* 0x0000000705007c0c */ /* 0x000fe4000bf26270 */
[----:B------:R-:W-:Y:S01]  /*e650*/  LOP3.LUT R4, R3, 0x200, R0, 0xf8, !PT ;  /* 0x0000020003047812 */ /* 0x000fe200078ef800 */
[----:B------:R-:W-:Y:S01]  /*e660*/  IMAD.SHL.U32 R0, R7, 0x10, RZ ;  /* 0x0000001007007824 */ /* 0x000fe200078e00ff */
[----:B------:R0:W-:Y:S01]  /*e670*/  STL [R1+0xc], R2 ;  /* 0x00000c0201007387 */ /* 0x0001e20000100800 */
[----:B------:R-:W-:-:S03]  /*e680*/  ISETP.GE.AND P0, PT, R5, UR7, PT ;  /* 0x0000000705007c0c */ /* 0x000fc6000bf06270 */
[----:B------:R-:W-:Y:S01]  /*e690*/  LOP3.LUT R0, R0, 0x70, RZ, 0xc0, !PT ;  /* 0x0000007000007812 */ /* 0x000fe200078ec0ff */
[----:B------:R1:W-:Y:S04]  /*e6a0*/  STL [R1+0x10], RZ ;  /* 0x000010ff01007387 */ /* 0x0003e80000100800 */
[----:B------:R-:W-:Y:S02]  /*e6b0*/  @P1 LOP3.LUT R19, R19, 0x1, RZ, 0xfc, !PT ;  /* 0x0000000113131812 */ /* 0x000fe400078efcff */
[----:B0-----:R-:W-:Y:S02]  /*e6c0*/  SHF.R.U32.HI R2, RZ, 0x3, R6 ;  /* 0x00000003ff027819 */ /* 0x001fe40000011606 */
[----:B------:R-:W-:Y:S02]  /*e6d0*/  LOP3.LUT R19, R19, 0xfffffffd, RZ, 0xc0, !PT ;  /* 0xfffffffd13137812 */ /* 0x000fe400078ec0ff */
[----:B------:R-:W-:Y:S01]  /*e6e0*/  LOP3.LUT R2, R2, R0, RZ, 0xfc, !PT ;  /* 0x0000000002027212 */ /* 0x000fe200078efcff */
[----:B------:R-:W-:Y:S01]  /*e6f0*/  IMAD R0, R4, 0x2, R16 ;  /* 0x0000000204007824 */ /* 0x000fe200078e0210 */
[----:B------:R-:W-:-:S02]  /*e700*/  @P0 LOP3.LUT R19, R19, 0x2, RZ, 0xfc, !PT ;  /* 0x0000000213130812 */ /* 0x000fc400078efcff */
[----:B------:R-:W-:Y:S02]  /*e710*/  ISETP.GE.AND P0, PT, R5, UR9, PT ;  /* 0x0000000905007c0c */ /* 0x000fe4000bf06270 */
[----:B------:R1:W-:Y:S01]  /*e720*/  STL [R1+0x8], R0 ;  /* 0x0000080001007387 */ /* 0x0003e20000100800 */
[----:B------:R-:W-:-:S10]  /*e730*/  LOP3.LUT R19, R19, 0xffffffef, RZ, 0xc0, !PT ;  /* 0xffffffef13137812 */ /* 0x000fd400078ec0ff */
[----:B-1----:R-:W-:-:S07]  /*e740*/  @P0 LOP3.LUT R19, R19, 0x10, RZ, 0xfc, !PT ;  /* 0x0000001013130812 */ /* 0x002fce00078efcff */
.L_x_1077:
[----:B--2---:R-:W2:Y:S01]  /*e750*/  LDL R0, [R1+0xc] ;  /* 0x00000c0001007983 */ /* 0x004ea20000100800 */
[----:B------:R-:W-:Y:S02]  /*e760*/  ULDC UR7, c[0x0][0xc60] ;  /* 0x0003180000077ab9 */ /* 0x000fe40000000800 */
[----:B------:R-:W-:-:S11]  /*e770*/  UISETP.NE.AND UP0, UPT, UR7, 0x1, UPT ;  /* 0x000000010700788c */ /* 0x000fd6000bf05270 */
[----:B------:R-:W-:Y:S01]  /*e780*/  @UP0 ULDC UR4, c[0x0][0xc64] ;  /* 0x0003190000040ab9 */ /* 0x000fe20000000800 */
[----:B------:R-:W-:Y:S01]  /*e790*/  @UP0 ULDC UR8, c[0x0][0xc68] ;  /* 0x00031a0000080ab9 */ /* 0x000fe20000000800 */
[C---:B--2---:R-:W-:Y:S02]  /*e7a0*/  R2UR UR41, R0.reuse ;  /* 0x00000000002972ca */ /* 0x044fe400000e0000 */
[----:B------:R-:W-:-:S11]  /*e7b0*/  R2UR UR6, R0 ;  /* 0x00000000000672ca */ /* 0x000fd600000e0000 */
[----:B------:R-:W-:-:S04]  /*e7c0*/  UIMAD.WIDE.U32 UR4, UR41, UR4, URZ ;  /* 0x00000004290472a5 */ /* 0x000fc8000f8e003f */
[----:B------:R-:W-:-:S03]  /*e7d0*/  @UP0 USHF.R.U32.HI UR41, URZ, UR8, UR5 ;  /* 0x000000083f290299 */ /* 0x000fc60008011605 */
[----:B------:R-:W-:Y:S02]  /*e7e0*/  ULDC UR4, c[0x0][0xc78] ;  /* 0x00031e0000047ab9 */ /* 0x000fe40000000800 */
[----:B------:R-:W-:Y:S02]  /*e7f0*/  UISETP.GE.AND UP0, UPT, UR41, UR4, UPT ;  /* 0x000000042900728c */ /* 0x000fe4000bf06270 */
[----:B------:R-:W-:-:S04]  /*e800*/  UIADD3 UR4, -UR41, URZ, URZ ;  /* 0x0000003f29047290 */ /* 0x000fc8000fffe13f */
[----:B------:R-:W-:Y:S01]  /*e810*/  PLOP3.LUT P0, PT, PT, PT, UP0, 0x80, 0x0 ;  /* 0x000000000000781c */ /* 0x000fe20003f0f008 */
[----:B------:R-:W-:-:S12]  /*e820*/  UIMAD UR7, UR7, UR4, UR6 ;  /* 0x00000004070772a4 */ /* 0x000fd8000f8e0206 */
[----:B0--3--:R-:W-:Y:S05]  /*e830*/  @!P0 BRA `(.L_x_1023) ;  /* 0x0000000000208947 */ /* 0x009fea0003800000 */
        /* <DEDUP_REMOVED lines=8> */
.L_x_1023:
[----:B------:R-:W-:Y:S01]  /*e8c0*/  ULDC UR8, c[0x0][0xc54] ;  /* 0x0003150000087ab9 */ /* 0x000fe20000000800 */
[----:B------:R-:W-:Y:S01]  /*e8d0*/  UMOV UR6, UR7 ;  /* 0x0000000700067c82 */ /* 0x000fe20008000000 */
[----:B------:R-:W-:-:S11]  /*e8e0*/  UISETP.NE.AND UP0, UPT, UR8, 0x1, UPT ;  /* 0x000000010800788c */ /* 0x000fd6000bf05270 */
[----:B------:R-:W-:Y:S02]  /*e8f0*/  @UP0 ULDC.64 UR10, c[0x0][0xc58] ;  /* 0x00031600000a0ab9 */ /* 0x000fe40000000a00 */
[----:B------:R-:W-:-:S04]  /*e900*/  UIMAD.WIDE.U32 UR4, UR7, UR10, URZ ;  /* 0x0000000a070472a5 */ /* 0x000fc8000f8e003f */
[----:B------:R-:W-:-:S04]  /*e910*/  @UP0 USHF.R.U32.HI UR6, URZ, UR11, UR5 ;  /* 0x0000000b3f060299 */ /* 0x000fc80008011605 */
[----:B------:R-:W-:-:S12]  /*e920*/  UIMAD UR4, UR6, UR8, URZ ;  /* 0x00000008060472a4 */ /* 0x000fd8000f8e023f */
.L_x_1024:
[----:B------:R-:W-:Y:S01]  /*e930*/  ULDC UR5, c[0x0][0xc48] ;  /* 0x0003120000057ab9 */ /* 0x000fe20000000800 */
[----:B------:R-:W-:Y:S01]  /*e940*/  ULDC.64 UR8, c[0x0][0xa28] ;  /* 0x00028a0000087ab9 */ /* 0x000fe20000000a00 */
[----:B------:R-:W-:Y:S01]  /*e950*/  UISETP.NE.AND UP1, UPT, UR5, 0x1, UPT ;  /* 0x000000010500788c */ /* 0x000fe2000bf25270 */
[----:B------:R-:W-:Y:S01]  /*e960*/  IMAD.MOV.U32 R18, RZ, RZ, RZ ;  /* 0x000000ffff127224 */ /* 0x000fe200078e00ff */
[----:B------:R-:W-:Y:S02]  /*e970*/  UIADD3 UR4, UR7, -UR4, URZ ;  /* 0x8000000407047290 */ /* 0x000fe4000fffe03f */
[----:B------:R-:W-:Y:S01]  /*e980*/  UISETP.NE.U32.AND UP0, UPT, UR8, URZ, UPT ;  /* 0x0000003f0800728c */ /* 0x000fe2000bf05070 */
[----:B------:R-:W-:Y:S02]  /*e990*/  ULDC UR5, c[0x0][0xc54] ;  /* 0x0003150000057ab9 */ /* 0x000fe40000000800 */
[----:B------:R-:W-:Y:S02]  /*e9a0*/  UIMAD UR41, UR41, UR5, UR4 ;  /* 0x00000005292972a4 */ /* 0x000fe4000f8e0204 */
[----:B------:R-:W-:-:S02]  /*e9b0*/  UISETP.NE.AND.EX UP0, UPT, UR9, URZ, UPT, UP0 ;  /* 0x0000003f0900728c */ /* 0x000fc4000bf05300 */
[----:B------:R-:W-:Y:S01]  /*e9c0*/  @UP1 ULDC UR4, c[0x0][0xc4c] ;  /* 0x0003130000041ab9 */ /* 0x000fe20000000800 */
[----:B------:R-:W-:Y:S01]  /*e9d0*/  @UP1 ULDC UR7, c[0x0][0xc50] ;  /* 0x0003140000071ab9 */ /* 0x000fe20000000800 */
[----:B------:R-:W-:Y:S02]  /*e9e0*/  UIMAD.WIDE.U32 UR4, UR41, UR4, URZ ;  /* 0x00000004290472a5 */ /* 0x000fe4000f8e003f */
[----:B------:R-:W-:Y:S01]  /*e9f0*/  UMOV UR42, UR41 ;  /* 0x00000029002a7c82 */ /* 0x000fe20008000000 */
[----:B------:R-:W-:Y:S01]  /*ea00*/  PLOP3.LUT P0, PT, PT, PT, UP0, 0x80, 0x0 ;  /* 0x000000000000781c */ /* 0x000fe20003f0f008 */
[----:B------:R-:W-:-:S03]  /*ea10*/  @UP1 USHF.R.U32.HI UR42, URZ, UR7, UR5 ;  /* 0x000000073f2a1299 */ /* 0x000fc60008011605 */
[----:B------:R-:W-:Y:S02]  /*ea20*/  @UP0 ULDC.64 UR4, c[0x0][0xa28] ;  /* 0x00028a0000040ab9 */ /* 0x000fe40000000a00 */
[----:B------:R-:W-:-:S06]  /*ea30*/  @UP0 UIMAD.WIDE UR4, UR42, 0x4, UR4 ;  /* 0x000000042a0408a5 */ /* 0x000fcc000f8e0204 */
[----:B------:R-:W-:Y:S01]  /*ea40*/  IMAD.U32 R2, RZ, RZ, UR4 ;  /* 0x00000004ff027e24 */ /* 0x000fe2000f8e00ff */
[----:B------:R-:W-:Y:S01]  /*ea50*/  ULOP3.LUT UR6, URZ, UR6, URZ, 0x33, !UPT ;  /* 0x000000063f067292 */ /* 0x000fe2000f8e333f */
[----:B------:R-:W-:Y:S01]  /*ea60*/  IMAD.U32 R3, RZ, RZ, UR5 ;  /* 0x00000005ff037e24 */ /* 0x000fe2000f8e00ff */
[----:B------:R-:W-:Y:S01]  /*ea70*/  ULDC UR5, c[0x0][0x448] ;  /* 0x0001120000057ab9 */ /* 0x000fe20000000800 */
[----:B------:R-:W-:-:S03]  /*ea80*/  ULDC UR4, c[0x0][0xc3c] ;  /* 0x00030f0000047ab9 */ /* 0x000fc60000000800 */
[----:B------:R-:W2:Y:S01]  /*ea90*/  @P0 LDG.E R18, desc[UR52][R2.64] ;  /* 0x0000003402120981 */ /* 0x000ea2000c1e1900 */
[----:B------:R-:W-:Y:S02]  /*eaa0*/  UISETP.NE.AND UP2, UPT, UR5, 0x1, UPT ;  /* 0x000000010500788c */ /* 0x000fe4000bf45270 */
[----:B------:R-:W-:Y:S02]  /*eab0*/  UIADD3 UR6, UR6, UR4, URZ ;  /* 0x0000000406067290 */ /* 0x000fe4000fffe03f */
[----:B------:R-:W-:Y:S02]  /*eac0*/  UP2UR UR49, UPR, URZ, 0x4 ;  /* 0x000000043f317883 */ /* 0x000fe40008000000 */
[----:B------:R-:W-:Y:S01]  /*ead0*/  UIMAD UR43, UR6, 0xc0, URZ ;  /* 0x000000c0062b78a4 */ /* 0x000fe2000f8e023f */
[----:B------:R-:W-:Y:S02]  /*eae0*/  ULDC.64 UR4, c[0x0][0x9e0] ;  /* 0x0002780000047ab9 */ /* 0x000fe40000000a00 */
[----:B------:R-:W-:-:S02]  /*eaf0*/  UISETP.GE.AND UP0, UPT, UR5, 0x1, UPT ;  /* 0x000000010500788c */ /* 0x000fc4000bf06270 */
[----:B------:R-:W-:Y:S01]  /*eb00*/  UIADD3 UR8, UR43, 0xbf, URZ ;  /* 0x000000bf2b087890 */ /* 0x000fe2000fffe03f */
[----:B------:R-:W-:Y:S01]  /*eb10*/  @UP2 ULDC UR6, c[0x0][0x44c] ;  /* 0x0001130000062ab9 */ /* 0x000fe20000000800 */
[----:B------:R-:W-:Y:S02]  /*eb20*/  @UP2 ULDC UR9, c[0x0][0x450] ;  /* 0x0001140000092ab9 */ /* 0x000fe40000000800 */
[----:B------:R-:W-:Y:S01]  /*eb30*/  UIMAD.WIDE.U32 UR6, UR8, UR6, URZ ;  /* 0x00000006080672a5 */ /* 0x000fe2000f8e003f */
[----:B------:R-:W-:-:S03]  /*eb40*/  PLOP3.LUT P1, PT, PT, PT, UP0, 0x80, 0x0 ;  /* 0x000000000000781c */ /* 0x000fc60003f2f008 */
[----:B------:R-:W-:-:S04]  /*eb50*/  @UP2 USHF.R.U32.HI UR8, URZ, UR9, UR7 ;  /* 0x000000093f082299 */ /* 0x000fc80008011607 */
[----:B------:R-:W-:-:S04]  /*eb60*/  UIADD3 UR6, UR47, UR8, URZ ;  /* 0x000000082f067290 */ /* 0x000fc8000fffe03f */
[----:B------:R-:W-:Y:S01]  /*eb70*/  UIADD3 UR4, UR6, UR4, URZ ;  /* 0x0000000406047290 */ /* 0x000fe2000fffe03f */
[----:B--2---:R0:W-:Y:S01]  /*eb80*/  STL [R1+0x4], R18 ;  /* 0x0000041201007387 */ /* 0x0041e20000100800 */
[----:B------:R-:W-:Y:S10]  /*eb90*/  @!P1 BRA `(.L_x_1025) ;  /* 0x0000000000449947 */ /* 0x000ff40003800000 */
        /* <DEDUP_REMOVED lines=10> */
.L_x_1026:
[----:B------:R-:W-:-:S11]  /*ec40*/  UISETP.NE.AND UP0, UPT, UR5, 0x1, UPT ;  /* 0x000000010500788c */ /* 0x000fd6000bf05270 */
[----:B------:R-:W-:Y:S02]  /*ec50*/  @UP0 ULDC.64 UR10, c[0x0][0x9e8] ;  /* 0x00027a00000a0ab9 */ /* 0x000fe40000000a00 */
[----:B------:R-:W-:-:S04]  /*ec60*/  UIMAD.WIDE.U32 UR6, UR8, UR10, URZ ;  /* 0x0000000a080672a5 */ /* 0x000fc8000f8e003f */
[----:B------:R-:W-:-:S12]  /*ec70*/  @UP0 USHF.R.U32.HI UR8, URZ, UR11, UR7 ;  /* 0x0000000b3f080299 */ /* 0x000fd80008011607 */
.L_x_1027:
[----:B------:R-:W-:-:S04]  /*ec80*/  UIMAD UR8, UR8, UR5, UR5 ;  /* 0x00000005080872a4 */ /* 0x000fc8000f8e0205 */
[----:B------:R-:W-:-:S04]  /*ec90*/  UISETP.LT.AND UP0, UPT, UR4, UR8, UPT ;  /* 0x000000080400728c */ /* 0x000fc8000bf01270 */
[----:B------:R-:W-:-:S12]  /*eca0*/  USEL UR4, UR4, UR8, UP0 ;  /* 0x0000000804047287 */ /* 0x000fd80008000000 */
.L_x_1025:
[----:B------:R-:W-:Y:S02]  /*ecb0*/  UISETP.NE.AND UP0, UPT, UR49, URZ, UPT ;  /* 0x0000003f3100728c */ /* 0x000fe4000bf05270 */
[----:B------:R-:W-:-:S04]  /*ecc0*/  UIADD3 UR4, UR4, 0x7f, URZ ;  /* 0x0000007f04047890 */ /* 0x000fc8000fffe03f */
[----:B------:R-:W-:-:S04]  /*ecd0*/  USHF.R.S32.HI UR8, URZ, 0x1f, UR4 ;  /* 0x0000001f3f087899 */ /* 0x000fc80008011404 */
[----:B------:R-:W-:Y:S01]  /*ece0*/  ULEA.HI UR8, UR8, UR4, URZ, 0x7 ;  /* 0x0000000408087291 */ /* 0x000fe2000f8f383f */
[----:B------:R-:W-:Y:S01]  /*ecf0*/  @UP0 ULDC UR6, c[0x0][0x44c] ;  /* 0x0001130000060ab9 */ /* 0x000fe20000000800 */
[----:B------:R-:W-:Y:S01]  /*ed00*/  @UP0 ULDC UR9, c[0x0][0x450] ;  /* 0x0001140000090ab9 */ /* 0x000fe20000000800 */
[----:B------:R-:W-:Y:S02]  /*ed10*/  UIMAD.WIDE.U32 UR6, UR43, UR6, URZ ;  /* 0x000000062b0672a5 */ /* 0x000fe4000f8e003f */
[----:B------:R-:W-:Y:S01]  /*ed20*/  UMOV UR4, UR43 ;  /* 0x0000002b00047c82 */ /* 0x000fe20008000000 */
[----:B------:R-:W-:Y:S02]  /*ed30*/  USHF.R.S32.HI UR8, URZ, 0x7, UR8 ;  /* 0x000000073f087899 */ /* 0x000fe40008011408 */
[----:B------:R-:W-:Y:S02]  /*ed40*/  @UP0 USHF.R.U32.HI UR4, URZ, UR9, UR7 ;  /* 0x000000093f040299 */ /* 0x000fe40008011607 */
[----:B------:R-:W-:-:S02]  /*ed50*/  UISETP.LT.AND UP0, UPT, UR40, UR8, UPT ;  /* 0x000000082800728c */ /* 0x000fc4000bf01270 */
[----:B------:R-:W-:Y:S01]  /*ed60*/  UIADD3 UR4, UR39, UR4, URZ ;  /* 0x0000000427047290 */ /* 0x000fe2000fffe03f */
[----:B------:R-:W-:Y:S01]  /*ed70*/  ULDC UR6, c[0x0][0x9dc] ;  /* 0x0002770000067ab9 */ /* 0x000fe20000000800 */
[----:B------:R-:W-:Y:S02]  /*ed80*/  USEL UR44, UR40, UR8, UP0 ;  /* 0x00000008282c7287 */ /* 0x000fe40008000000 */
[----:B------:R-:W-:Y:S01]  /*ed90*/  UIADD3 UR8, UR4, -UR6, URZ ;  /* 0x8000000604087290 */ /* 0x000fe2000fffe03f */
[----:B------:R-:W-:Y:S11]  /*eda0*/  @!P1 BRA `(.L_x_1028) ;  /* 0x0000000000449947 */ /* 0x000ff60003800000 */
        /* <DEDUP_REMOVED lines=10> */
.L_x_1029:
[----:B------:R-:W-:-:S11]  /*ee50*/  UISETP.NE.AND UP0, UPT, UR5, 0x1, UPT ;  /* 0x000000010500788c */ /* 0x000fd6000bf05270 */
[----:B------:R-:W-:Y:S02]  /*ee60*/  @UP0 ULDC.64 UR10, c[0x0][0x9e8] ;  /* 0x00027a00000a0ab9 */ /* 0x000fe40000000a00 */
[----:B------:R-:W-:-:S04]  /*ee70*/  UIMAD.WIDE.U32 UR6, UR4, UR10, URZ ;  /* 0x0000000a040672a5 */ /* 0x000fc8000f8e003f */
[----:B------:R-:W-:-:S12]  /*ee80*/  @UP0 USHF.R.U32.HI UR4, URZ, UR11, UR7 ;  /* 0x0000000b3f040299 */ /* 0x000fd80008011607 */
.L_x_1030:
[----:B------:R-:W-:-:S04]  /*ee90*/  UIMAD UR4, UR4, UR5, URZ ;  /* 0x00000005040472a4 */ /* 0x000fc8000f8e023f */
[----:B------:R-:W-:-:S04]  /*eea0*/  UISETP.LT.AND UP0, UPT, UR8, UR4, UPT ;  /* 0x000000040800728c */ /* 0x000fc8000bf01270 */
[----:B------:R-:W-:-:S12]  /*eeb0*/  USEL UR8, UR8, UR4, !UP0 ;  /* 0x0000000408087287 */ /* 0x000fd8000c000000 */
.L_x_1028:
[----:B------:R-:W-:Y:S01]  /*eec0*/  USHF.R.S32.HI UR4, URZ, 0x1f, UR8 ;  /* 0x0000001f3f047899 */ /* 0x000fe20008011408 */
[----:B------:R-:W-:Y:S03]  /*eed0*/  BSSY B7, `(.L_x_1031) ;  /* 0x0000390000077945 */ /* 0x000fe60003800000 */
[----:B------:R-:W-:-:S04]  /*eee0*/  ULEA.HI UR4, UR4, UR8, URZ, 0x7 ;  /* 0x0000000804047291 */ /* 0x000fc8000f8f383f */
[----:B------:R-:W-:-:S04]  /*eef0*/  USHF.R.S32.HI UR4, URZ, 0x7, UR4 ;  /* 0x000000073f047899 */ /* 0x000fc80008011404 */
[----:B------:R-:W-:-:S04]  /*ef00*/  UISETP.LT.AND UP0, UPT, URZ, UR4, UPT ;  /* 0x000000043f00728c */ /* 0x000fc8000bf01270 */
[----:B------:R-:W-:-:S04]  /*ef10*/  USEL UR45, URZ, UR4, !UP0 ;  /* 0x000000043f2d7287 */ /* 0x000fc8000c000000 */
[----:B------:R-:W-:-:S06]  /*ef20*/  UISETP.GT.AND UP0, UPT, UR44, UR45, UPT ;  /* 0x0000002d2c00728c */ /* 0x000fcc000bf04270 */
[----:B------:R-:W-:-:S13]  /*ef30*/  PLOP3.LUT P0, PT, PT, PT, UP0, 0x80, 0x0 ;  /* 0x000000000000781c */ /* 0x000fda0003f0f008 */
[----:B------:R-:W-:Y:S05]  /*ef40*/  @P0 BRA `(.L_x_1032) ;  /* 0x0000000000480947 */ /* 0x000fea0003800000 */
[----:B------:R-:W1:Y:S02]  /*ef50*/  S2R R0, SR_TID.X ;  /* 0x0000000000007919 */ /* 0x000e640000002100 */
[----:B-1----:R-:W-:-:S04]  /*ef60*/  LOP3.LUT R0, R0, 0x7f, RZ, 0xc0, !PT ;  /* 0x0000007f00007812 */ /* 0x002fc800078ec0ff */
[----:B------:R-:W-:-:S13]  /*ef70*/  ISETP.NE.AND P1, PT, R0, RZ, PT ;  /* 0x000000ff0000720c */ /* 0x000fda0003f25270 */
[----:B------:R-:W-:Y:S05]  /*ef80*/  @P1 BRA `(.L_x_1033) ;  /* 0x0000003800101947 */ /* 0x000fea0003800000 */
[----:B------:R-:W1:Y:S01]  /*ef90*/  S2R R7, SR_LANEID ;  /* 0x0000000000077919 */ /* 0x000e620000000000 */
[----:B------:R-:W-:Y:S01]  /*efa0*/  VOTEU.ANY UR4, UPT, PT ;  /* 0x0000000000047886 */ /* 0x000fe200038e0100 */
[----:B------:R-:W2:Y:S01]  /*efb0*/  LDC.64 R2, c[0x0][0xc80] ;  /* 0x00032000ff027b82 */ /* 0x000ea20000000a00 */
[----:B------:R-:W1:Y:S08]  /*efc0*/  FLO.U32 R0, UR4 ;  /* 0x0000000400007d00 */ /* 0x000e7000080e0000 */
[----:B------:R-:W2:Y:S01]  /*efd0*/  POPC R5, UR4 ;  /* 0x0000000400057d09 */ /* 0x000ea20008000000 */
[----:B-1----:R-:W-:-:S13]  /*efe0*/  ISETP.EQ.U32.AND P0, PT, R0, R7, PT ;  /* 0x000000070000720c */ /* 0x002fda0003f02070 */
[----:B--2---:R-:W2:Y:S01]  /*eff0*/  @P0 ATOMG.E.ADD.STRONG.GPU PT, R3, desc[UR52][R2.64], R5 ;  /* 0x00000005020309a8 */ /* 0x004ea200081ee1f4 */
[----:B------:R-:W1:Y:S02]  /*f000*/  S2R R4, SR_LTMASK ;  /* 0x0000000000047919 */ /* 0x000e640000003900 */
[----:B-1----:R-:W-:-:S04]  /*f010*/  LOP3.LUT R4, R4, UR4, RZ, 0xc0, !PT ;  /* 0x0000000404047c12 */ /* 0x002fc8000f8ec0ff */
[----:B------:R-:W1:Y:S01]  /*f020*/  POPC R7, R4 ;  /* 0x0000000400077309 */ /* 0x000e620000000000 */
[----:B--2---:R-:W1:Y:S02]  /*f030*/  SHFL.IDX PT, R0, R3, R0, 0x1f ;  /* 0x00001f0003007589 */ /* 0x004e6400000e0000 */
[----:B-1----:R-:W-:-:S05]  /*f040*/  IADD3 R0, R0, UR48, R7 ;  /* 0x0000003000007c10 */ /* 0x002fca000fffe007 */
[----:B------:R1:W-:Y:S01]  /*f050*/  STL [R1+0xc], R0 ;  /* 0x00000c0001007387 */ /* 0x0003e20000100800 */
[----:B------:R-:W-:Y:S05]  /*f060*/  BRA `(.L_x_1033) ;  /* 0x0000003400d87947 */ /* 0x000fea0003800000 */
.L_x_1032:
        /* <DEDUP_REMOVED lines=8> */
[----:B------:R-:W-:Y:S02]  /*f0f0*/  IMAD.U32 R4, RZ, RZ, UR6 ;  /* 0x00000006ff047e24 */ /* 0x000fe4000f8e00ff */
[----:B------:R-:W1:Y:S01]  /*f100*/  LDC.64 R2, c[0x4][R2] ;  /* 0x0100000002027b82 */ /* 0x000e620000000a00 */
[----:B------:R-:W-:Y:S02]  /*f110*/  IMAD.U32 R5, RZ, RZ, UR7 ;  /* 0x00000007ff057e24 */ /* 0x000fe4000f8e00ff */
[----:B------:R-:W-:Y:S02]  /*f120*/  IMAD.U32 R6, RZ, RZ, UR8 ;  /* 0x00000008ff067e24 */ /* 0x000fe4000f8e00ff */
[----:B------:R-:W-:-:S02]  /*f130*/  IMAD.U32 R7, RZ, RZ, UR9 ;  /* 0x00000009ff077e24 */ /* 0x000fc4000f8e00ff */
[----:B------:R-:W-:Y:S02]  /*f140*/  IMAD.U32 R10, RZ, RZ, UR4 ;  /* 0x00000004ff0a7e24 */ /* 0x000fe4000f8e00ff */
[----:B------:R-:W-:Y:S02]  /*f150*/  IMAD.U32 R11, RZ, RZ, UR5 ;  /* 0x00000005ff0b7e24 */ /* 0x000fe4000f8e00ff */
[----:B------:R-:W-:Y:S02]  /*f160*/  IMAD.MOV.U32 R8, RZ, RZ, 0x70 ;  /* 0x00000070ff087424 */ /* 0x000fe400078e00ff */
[----:B------:R-:W-:Y:S02]  /*f170*/  IMAD.MOV.U32 R12, RZ, RZ, 0x1 ;  /* 0x00000001ff0c7424 */ /* 0x000fe400078e00ff */
[----:B------:R-:W-:-:S07]  /*f180*/  IMAD.MOV.U32 R13, RZ, RZ, RZ ;  /* 0x000000ffff0d7224 */ /* 0x000fce00078e00ff */
[----:B------:R-:W-:-:S07]  /*f190*/  LEPC R20, `(.L_x_1035) ;  /* 0x000000001014794e */ /* 0x000fce0000000000 */
[----:B01----:R-:W-:Y:S05]  /*f1a0*/  CALL.ABS.NOINC R2 ;  /* 0x0000000002007343 */ /* 0x003fea0003c00000 */
.L_x_1035:
[----:B------:R-:W-:Y:S05]  /*f1b0*/  BSYNC B6 ;  /* 0x0000000000067941 */ /* 0x000fea0003800000 */
.L_x_1034:
        /* <DEDUP_REMOVED lines=8> */
[----:B------:R1:W2:Y:S01]  /*f240*/  LDC.64 R2, c[0x4][R17] ;  /* 0x0100000011027b82 */ /* 0x0002a20000000a00 */
[----:B------:R-:W-:Y:S02]  /*f250*/  IMAD.U32 R4, RZ, RZ, UR6 ;  /* 0x00000006ff047e24 */ /* 0x000fe4000f8e00ff */
[----:B------:R-:W-:Y:S02]  /*f260*/  IMAD.U32 R5, RZ, RZ, UR7 ;  /* 0x00000007ff057e24 */ /* 0x000fe4000f8e00ff */
[----:B------:R-:W-:Y:S02]  /*f270*/  IMAD.U32 R6, RZ, RZ, UR8 ;  /* 0x00000008ff067e24 */ /* 0x000fe4000f8e00ff */
[----:B------:R-:W-:-:S02]  /*f280*/  IMAD.U32 R7, RZ, RZ, UR9 ;  /* 0x00000009ff077e24 */ /* 0x000fc4000f8e00ff */
[----:B------:R-:W-:Y:S02]  /*f290*/  IMAD.U32 R10, RZ, RZ, UR4 ;  /* 0x00000004ff0a7e24 */ /* 0x000fe4000f8e00ff */
[----:B------:R-:W-:Y:S02]  /*f2a0*/  IMAD.U32 R11, RZ, RZ, UR5 ;  /* 0x00000005ff0b7e24 */ /* 0x000fe4000f8e00ff */
[----:B------:R-:W-:Y:S02]  /*f2b0*/  IMAD.MOV.U32 R8, RZ, RZ, 0x70 ;  /* 0x00000070ff087424 */ /* 0x000fe400078e00ff */
[----:B------:R-:W-:Y:S02]  /*f2c0*/  IMAD.MOV.U32 R12, RZ, RZ, 0x1 ;  /* 0x00000001ff0c7424 */ /* 0x000fe400078e00ff */
[----:B-1----:R-:W-:-:S07]  /*f2d0*/  IMAD.MOV.U32 R13, RZ, RZ, RZ ;  /* 0x000000ffff0d7224 */ /* 0x002fce00078e00ff */
[----:B------:R-:W-:-:S07]  /*f2e0*/  LEPC R20, `(.L_x_1038) ;  /* 0x000000001014794e */ /* 0x000fce0000000000 */
[----:B0-2---:R-:W-:Y:S05]  /*f2f0*/  CALL.ABS.NOINC R2 ;  /* 0x0000000002007343 */ /* 0x005fea0003c00000 */
.L_x_1038:
[----:B------:R0:W1:Y:S01]  /*f300*/  LDC.64 R2, c[0x4][R17] ;  /* 0x0100000011027b82 */ /* 0x0000620000000a00 */
[----:B------:R-:W-:Y:S01]  /*f310*/  ULDC.64 UR6, c[0x4][0x88] ;  /* 0x0100220000067ab9 */ /* 0x000fe20000000a00 */
[----:B------:R-:W-:Y:S01]  /*f320*/  ULDC.64 UR8, c[0x4][0x90] ;  /* 0x0100240000087ab9 */ /* 0x000fe20000000a00 */
[----:B------:R-:W-:Y:S01]  /*f330*/  ULDC.64 UR4, c[0x4][0x18] ;  /* 0x0100060000047ab9 */ /* 0x000fe20000000a00 */
        /* <DEDUP_REMOVED lines=8> */
[----:B0-----:R-:W-:-:S07]  /*f3c0*/  IMAD.MOV.U32 R13, RZ, RZ, RZ ;  /* 0x000000ffff0d7224 */ /* 0x001fce00078e00ff */
[----:B------:R-:W-:-:S07]  /*f3d0*/  LEPC R20, `(.L_x_1037) ;  /* 0x000000001014794e */ /* 0x000fce0000000000 */
[----:B-1----:R-:W-:Y:S05]  /*f3e0*/  CALL.ABS.NOINC R2 ;  /* 0x0000000002007343 */ /* 0x002fea0003c00000 */
.L_x_1037:
[----:B------:R-:W-:Y:S05]  /*f3f0*/  BSYNC B6 ;  /* 0x0000000000067941 */ /* 0x000fea0003800000 */
.L_x_1036:
[----:B------:R-:W-:Y:S01]  /*f400*/  ULDC.64 UR4, c[0x0][0x9f8] ;  /* 0x00027e0000047ab9 */ /* 0x000fe20000000a00 */
[----:B------:R-:W-:Y:S01]  /*f410*/  IMAD.U32 R29, RZ, RZ, UR42 ;  /* 0x0000002aff1d7e24 */ /* 0x000fe2000f8e00ff */
[----:B------:R-:W-:Y:S01]  /*f420*/  UISETP.NE.U32.AND UP0, UPT, UR4, URZ, UPT ;  /* 0x0000003f0400728c */ /* 0x000fe2000bf05070 */
[----:B------:R-:W1:Y:S03]  /*f430*/  LDC R10, c[0x0][0x430] ;  /* 0x00010c00ff0a7b82 */ /* 0x000e660000000800 */
[----:B------:R-:W-:-:S06]  /*f440*/  UISETP.NE.AND.EX UP0, UPT, UR5, URZ, UPT, UP0 ;  /* 0x0000003f0500728c */ /* 0x000fcc000bf05300 */
[----:B------:R-:W-:-:S05]  /*f450*/  PLOP3.LUT P0, PT, PT, PT, UP0, 0x80, 0x0 ;  /* 0x000000000000781c */ /* 0x000fca0003f0f008 */
[----:B------:R-:W-:Y:S02]  /*f460*/  @UP0 ULDC.64 UR4, c[0x0][0x9f8] ;  /* 0x00027e0000040ab9 */ /* 0x000fe40000000a00 */
[----:B------:R-:W-:-:S06]  /*f470*/  @UP0 UIMAD.WIDE UR4, UR42, 0x4, UR4 ;  /* 0x000000042a0408a5 */ /* 0x000fcc000f8e0204 */
[----:B------:R-:W-:Y:S01]  /*f480*/  IMAD.U32 R2, RZ, RZ, UR4 ;  /* 0x00000004ff027e24 */ /* 0x000fe2000f8e00ff */
[----:B------:R-:W-:Y:S01]  /*f490*/  ULDC UR4, c[0x0][0xc48] ;  /* 0x0003120000047ab9 */ /* 0x000fe20000000800 */
[----:B------:R-:W-:-:S05]  /*f4a0*/  IMAD.U32 R3, RZ, RZ, UR5 ;  /* 0x00000005ff037e24 */ /* 0x000fca000f8e00ff */
[----:B------:R2:W5:Y:S01]  /*f4b0*/  @P0 LDG.E R29, desc[UR52][R2.64] ;  /* 0x00000034021d0981 */ /* 0x000562000c1e1900 */
[----:B------:R-:W-:Y:S01]  /*f4c0*/  UMOV UR5, 0xffffffff ;  /* 0xffffffff00057882 */ /* 0x000fe20000000000 */
[----:B------:R-:W-:Y:S02]  /*f4d0*/  IMAD.U32 R22, RZ, RZ, UR4 ;  /* 0x00000004ff167e24 */ /* 0x000fe4000f8e00ff */
[----:B------:R-:W-:Y:S05]  /*f4e0*/  BRA.DIV UR5, `(.L_x_1039) ;  /* 0x0000003a05e87947 */ /* 0x000fea000b800000 */
.L_x_1093:
[----:B--2---:R-:W2:Y:S01]  /*f4f0*/  S2R R2, SR_TID.X ;  /* 0x0000000000027919 */ /* 0x004ea20000002100 */
[----:B------:R-:W-:Y:S01]  /*f500*/  UIADD3 UR4, UR44, -0x1, URZ ;  /* 0xffffffff2c047890 */ /* 0x000fe2000fffe03f */
[----:B-1----:R-:W-:Y:S01]  /*f510*/  ISETP.NE.AND P1, PT, R10, 0x1, PT ;  /* 0x000000010a00780c */ /* 0x002fe20003f25270 */
[----:B------:R-:W1:Y:S01]  /*f520*/  S2R R0, SR_TID.X ;  /* 0x0000000000007919 */ /* 0x000e620000002100 */
[----:B-----5:R-:W-:-:S03]  /*f530*/  SHF.R.S32.HI R6, RZ, 0x1f, R29 ;  /* 0x0000001fff067819 */ /* 0x020fc6000001141d */
[----:B------:R-:W-:Y:S01]  /*f540*/  IMAD.U32 R8, RZ, RZ, UR4 ;  /* 0x00000004ff087e24 */ /* 0x000fe2000f8e00ff */
[----:B------:R-:W-:Y:S01]  /*f550*/  LOP3.LUT R19, R19, 0xfffffff7, RZ, 0xc0, !PT ;  /* 0xfffffff713137812 */ /* 0x000fe200078ec0ff */
[----:B------:R3:W-:Y:S02]  /*f560*/  STL [R1], R6 ;  /* 0x0000000601007387 */ /* 0x0007e40000100800 */
[----:B------:R-:W-:-:S04]  /*f570*/  IMAD.SHL.U32 R8, R8, 0x80, RZ ;  /* 0x0000008008087824 */ /* 0x000fc800078e00ff */
[----:B------:R-:W4:Y:S01]  /*f580*/  @P1 LDC R3, c[0x0][0x434] ;  /* 0x00010d00ff031b82 */ /* 0x000f220000000800 */
[----:B------:R-:W-:-:S07]  /*f590*/  @P1 LOP3.LUT R19, R19, 0x8, RZ, 0xfc, !PT ;  /* 0x0000000813131812 */ /* 0x000fce00078efcff */
[----:B------:R-:W0:Y:S01]  /*f5a0*/  @P1 LDC R9, c[0x0][0x438] ;  /* 0x00010e00ff091b82 */ /* 0x000e220000000800 */
[----:B--2---:R-:W-:Y:S01]  /*f5b0*/  IMAD.SHL.U32 R2, R2, 0x10, RZ ;  /* 0x0000001002027824 */ /* 0x004fe200078e00ff */
[----:B-1----:R-:W-:-:S04]  /*f5c0*/  LOP3.LUT R0, R0, 0x7f, RZ, 0xc0, !PT ;  /* 0x0000007f00007812 */ /* 0x002fc800078ec0ff */
[----:B------:R-:W-:Y:S02]  /*f5d0*/  LOP3.LUT R2, R2, 0x70, RZ, 0xc0, !PT ;  /* 0x0000007002027812 */ /* 0x000fe400078ec0ff */
[----:B------:R-:W-:-:S04]  /*f5e0*/  SHF.R.U32.HI R0, RZ, 0x3, R0 ;  /* 0x00000003ff007819 */ /* 0x000fc80000011600 */
[----:B------:R-:W-:-:S04]  /*f5f0*/  LOP3.LUT R0, R8, R0, R2, 0xfe, !PT ;  /* 0x0000000008007212 */ /* 0x000fc800078efe02 */
[C---:B------:R-:W-:Y:S01]  /*f600*/  ISETP.GE.AND P0, PT, R0.reuse, UR36, PT ;  /* 0x0000002400007c0c */ /* 0x040fe2000bf06270 */
[----:B------:R-:W-:-:S04]  /*f610*/  IMAD.IADD R0, R0, 0x1, R18 ;  /* 0x0000000100007824 */ /* 0x000fc800078e0212 */
[----:B----4-:R-:W-:-:S04]  /*f620*/  @P1 IMAD.HI.U32 R2, R0, R3, RZ ;  /* 0x0000000300021227 */ /* 0x010fc800078e00ff */
[----:B------:R-:W-:Y:S01]  /*f630*/  IMAD.MOV.U32 R7, RZ, RZ, R0 ;  /* 0x000000ffff077224 */ /* 0x000fe200078e0000 */
[----:B0-----:R-:W-:Y:S01]  /*f640*/  @P1 SHF.R.U32.HI R7, RZ, R9, R2 ;  /* 0x00000009ff071219 */ /* 0x001fe20000011602 */
[----:B------:R-:W-:Y:S02]  /*f650*/  IMAD R3, RZ, RZ, -UR42 ;  /* 0x8000002aff037e24 */ /* 0x000fe4000f8e02ff */
[----:B------:R-:W3:Y:S02]  /*f660*/  @!P0 LDC.64 R4, c[0x0][0x428] ;  /* 0x00010a00ff048b82 */ /* 0x000ee40000000a00 */
[----:B------:R-:W-:Y:S01]  /*f670*/  IMAD R22, R22, R3, UR41 ;  /* 0x0000002916167e24 */ /* 0x000fe2000f8e0203 */
[--C-:B------:R-:W-:Y:S01]  /*f680*/  @!P0 SHF.R.S32.HI R3, RZ, 0x1f, R7.reuse ;  /* 0x0000001fff038819 */ /* 0x100fe20000011407 */
[----:B------:R-:W-:Y:S02]  /*f690*/  @!P0 IMAD.MOV.U32 R2, RZ, RZ, R7 ;  /* 0x000000ffff028224 */ /* 0x000fe400078e0007 */
[----:B---3--:R-:W-:-:S02]  /*f6a0*/  @!P0 IMAD R6, R6, R4, RZ ;  /* 0x0000000406068224 */ /* 0x008fc400078e02ff */
[----:B------:R-:W-:-:S04]  /*f6b0*/  @!P0 IMAD.WIDE.U32 R2, R29, R4, R2 ;  /* 0x000000041d028225 */ /* 0x000fc800078e0002 */
[----:B------:R-:W-:Y:S02]  /*f6c0*/  @!P0 IMAD R6, R29, R5, R6 ;  /* 0x000000051d068224 */ /* 0x000fe400078e0206 */
[----:B------:R-:W0:Y:S01]  /*f6d0*/  @!P0 LDC.64 R4, c[0x0][0x418] ;  /* 0x00010600ff048b82 */ /* 0x000e220000000a00 */
[----:B------:R-:W-:Y:S02]  /*f6e0*/  IMAD.U32 R9, RZ, RZ, UR46 ;  /* 0x0000002eff097e24 */ /* 0x000fe4000f8e00ff */
[----:B------:R-:W-:-:S03]  /*f6f0*/  @!P0 IMAD.IADD R6, R3, 0x1, R6 ;  /* 0x0000000103068824 */ /* 0x000fc600078e0206 */
[----:B------:R-:W-:Y:S01]  /*f700*/  ISETP.NE.AND P2, PT, R9, 0x3, PT ;  /* 0x000000030900780c */ /* 0x000fe20003f45270 */
[----:B------:R-:W-:Y:S01]  /*f710*/  IMAD.MOV R3, RZ, RZ, -R7 ;  /* 0x000000ffff037224 */ /* 0x000fe200078e0a07 */
[----:B------:R-:W-:Y:S01]  /*f720*/  LOP3.LUT R19, R19, 0xfffffffb, RZ, 0xc0, !PT ;  /* 0xfffffffb13137812 */ /* 0x000fe200078ec0ff */
[----:B------:R-:W-:Y:S01]  /*f730*/  IMAD.U32 R24, RZ, RZ, UR4 ;  /* 0x00000004ff187e24 */ /* 0x000fe2000f8e00ff */
[----:B------:R-:W-:Y:S02]  /*f740*/  SHF.R.S32.HI R28, RZ, 0x1f, R22 ;  /* 0x0000001fff1c7819 */ /* 0x000fe40000011416 */
[----:B0-----:R-:W-:-:S04]  /*f750*/  @!P0 LEA R4, P1, R2, R4, 0x2 ;  /* 0x0000000402048211 */ /* 0x001fc800078210ff */
[----:B------:R-:W-:Y:S01]  /*f760*/  @!P0 LEA.HI.X R5, R2, R5, R6, 0x2, P1 ;  /* 0x0000000502058211 */ /* 0x000fe200008f1406 */
[----:B------:R-:W-:Y:S02]  /*f770*/  IMAD.MOV.U32 R6, RZ, RZ, RZ ;  /* 0x000000ffff067224 */ /* 0x000fe400078e00ff */
[----:B------:R-:W-:-:S04]  /*f780*/  @P2 LOP3.LUT R19, R19, 0x4, RZ, 0xfc, !PT ;  /* 0x0000000413132812 */ /* 0x000fc800078efcff */
[----:B------:R0:W5:Y:S02]  /*f790*/  @!P0 LDG.E R6, desc[UR52][R4.64] ;  /* 0x0000003404068981 */ /* 0x000164000c1e1900 */
[----:B0-----:R-:W-:Y:S01]  /*f7a0*/  IMAD R5, R10, R3, R0 ;  /* 0x000000030a057224 */ /* 0x001fe200078e0200 */
[----:B------:R-:W-:Y:S06]  /*f7b0*/  @!P2 BRA `(.L_x_1040) ;  /* 0x000000000004a947 */ /* 0x000fec0003800000 */
[----:B------:R-:W-:Y:S01]  /*f7c0*/  BPT.TRAP 0x1 ;  /* 0x000000040000795c */ /* 0x000fe20000300000 */
.L_x_1040:
[----:B------:R-:W-:Y:S01]  /*f7d0*/  SHF.R.S32.HI R4, RZ, 0x1f, R5 ;  /* 0x0000001fff047819 */ /* 0x000fe20000011405 */
[----:B------:R-:W-:Y:S01]  /*f7e0*/  ULDC.64 UR4, c[0x0][0x328] ;  /* 0x0000ca0000047ab9 */ /* 0x000fe20000000a00 */
[----:B------:R-:W-:Y:S01]  /*f7f0*/  BSSY B0, `(.L_x_1041) ;  /* 0x0000017000007945 */ /* 0x000fe20003800000 */
[----:B------:R-:W-:-:S04]  /*f800*/  IMAD.WIDE.U32 R2, R5, UR4, RZ ;  /* 0x0000000405027c25 */ /* 0x000fc8000f8e00ff */
[----:B------:R-:W-:-:S04]  /*f810*/  IMAD R0, R4, UR4, RZ ;  /* 0x0000000404007c24 */ /* 0x000fc8000f8e02ff */
[----:B------:R-:W-:Y:S01]  /*f820*/  IMAD R7, R5, UR5, R0 ;  /* 0x0000000505077c24 */ /* 0x000fe2000f8e0200 */
[----:B------:R-:W-:-:S03]  /*f830*/  ULDC.64 UR4, c[0x0][0x338] ;  /* 0x0000ce0000047ab9 */ /* 0x000fc60000000a00 */
[----:B------:R-:W-:Y:S01]  /*f840*/  IMAD.IADD R3, R3, 0x1, R7 ;  /* 0x0000000103037824 */ /* 0x000fe200078e0207 */
[----:B-----5:R-:W-:Y:S01]  /*f850*/  SHF.R.S32.HI R7, RZ, 0x1f, R6 ;  /* 0x0000001fff077819 */ /* 0x020fe20000011406 */
[----:B------:R-:W-:-:S04]  /*f860*/  IMAD.WIDE.U32 R2, R6, UR4, R2 ;  /* 0x0000000406027c25 */ /* 0x000fc8000f8e0002 */
[----:B------:R-:W-:-:S04]  /*f870*/  IMAD R0, R7, UR4, RZ ;  /* 0x0000000407007c24 */ /* 0x000fc8000f8e02ff */
        /* <DEDUP_REMOVED lines=14> */
.L_x_1094:
[----:B------:R-:W-:Y:S05]  /*f960*/  BSYNC B0 ;  /* 0x0000000000007941 */ /* 0x000fea0003800000 */
.L_x_1041:
[----:B------:R-:W1:Y:S01]  /*f970*/  S2R R9, SR_TID.X ;  /* 0x0000000000097919 */ /* 0x000e620000002100 */
[----:B------:R-:W-:Y:S01]  /*f980*/  ULDC.64 UR4, c[0x0][0x300] ;  /* 0x0000c00000047ab9 */ /* 0x000fe20000000a00 */
[----:B------:R-:W-:Y:S01]  /*f990*/  LOP3.LUT P2, RZ, R19, 0x1, RZ, 0xc0, !PT ;  /* 0x0000000113ff7812 */ /* 0x000fe2000784c0ff */
[----:B------:R-:W-:Y:S02]  /*f9a0*/  IMAD R4, R4, UR4, RZ ;  /* 0x0000000404047c24 */ /* 0x000fe4000f8e02ff */
        /* <DEDUP_REMOVED lines=13> */
[----:B-1----:R-:W-:Y:S02]  /*fa80*/  LOP3.LUT R9, R9, 0x7f, RZ, 0xc0, !PT ;  /* 0x0000007f09097812 */ /* 0x002fe400078ec0ff */
[----:B------:R-:W-:Y:S01]  /*fa90*/  IMAD.IADD R5, R3, 0x1, R4 ;  /* 0x0000000103057824 */ /* 0x000fe200078e0204 */
[C---:B------:R-:W-:Y:S01]  /*faa0*/  LEA R4, P0, R2.reuse, UR4, 0x1 ;  /* 0x0000000402047c11 */ /* 0x040fe2000f8008ff */
[----:B------:R-:W-:Y:S01]  /*fab0*/  UMOV UR4, 0xffffffff ;  /* 0xffffffff00047882 */ /* 0x000fe20000000000 */
[----:B------:R-:W-:Y:S02]  /*fac0*/  SHF.R.U32.HI R10, RZ, 0x3, R9 ;  /* 0x00000003ff0a7819 */ /* 0x000fe40000011609 */
[----:B------:R-:W0:Y:S01]  /*fad0*/  S2R R9, SR_TID.X ;  /* 0x0000000000097919 */ /* 0x000e220000002100 */
[----:B------:R-:W-:-:S02]  /*fae0*/  LEA.HI.X R5, R2, UR5, R5, 0x1, P0 ;  /* 0x0000000502057c11 */ /* 0x000fc400080f0c05 */
[----:B------:R-:W-:-:S04]  /*faf0*/  IADD3 R7, -R10, UR36, -R8 ;  /* 0x000000240a077c10 */ /* 0x000fc8000fffe908 */
[----:B------:R-:W-:Y:S01]  /*fb00*/  ISETP.GE.AND P0, PT, R7, 0x1, PT ;  /* 0x000000010700780c */ /* 0x000fe20003f06270 */
[C---:B0-----:R-:W-:Y:S02]  /*fb10*/  IMAD.SHL.U32 R10, R9.reuse, 0x8, RZ ;  /* 0x00000008090a7824 */ /* 0x041fe400078e00ff */
[----:B------:R-:W-:-:S03]  /*fb20*/  IMAD.SHL.U32 R11, R9, 0x8, RZ ;  /* 0x00000008090b7824 */ /* 0x000fc600078e00ff */
[----:B------:R-:W-:-:S04]  /*fb30*/  LOP3.LUT R10, R10, 0x1f8, RZ, 0xc0, !PT ;  /* 0x000001f80a0a7812 */ /* 0x000fc800078ec0ff */
[----:B------:R-:W-:Y:S01]  /*fb40*/  LOP3.LUT R10, R10, 0x38, R9, 0x78, !PT ;  /* 0x000000380a0a7812 */ /* 0x000fe200078e7809 */
[----:B------:R-:W-:-:S03]  /*fb50*/  IMAD.SHL.U32 R9, R9, 0x8, RZ ;  /* 0x0000000809097824 */ /* 0x000fc600078e00ff */
[----:B------:R-:W-:Y:S02]  /*fb60*/  LOP3.LUT R10, R10, 0x200, R11, 0xf8, !PT ;  /* 0x000002000a0a7812 */ /* 0x000fe400078ef80b */
[----:B------:R-:W-:-:S03]  /*fb70*/  LOP3.LUT R9, R9, 0x38, RZ, 0xc0, !PT ;  /* 0x0000003809097812 */ /* 0x000fc600078ec0ff */
[----:B------:R-:W-:Y:S01]  /*fb80*/  IMAD R6, R23, 0x2000, R10 ;  /* 0x0000200017067824 */ /* 0x000fe200078e020a */
[----:B------:R-:W-:Y:S06]  /*fb90*/  BRA.DIV UR4, `(.L_x_1043) ;  /* 0x00000036047c7947 */ /* 0x000fec000b800000 */
[----:B------:R-:W0:Y:S01]  /*fba0*/  SHFL.IDX PT, R3, R4, RZ, 0x181f ;  /* 0x00181fff04037589 */ /* 0x000e2200000e0000 */
[----:B------:R-:W-:-:S03]  /*fbb0*/  @P0 IMAD R8, R6, 0x2, R16 ;  /* 0x0000000206080824 */ /* 0x000fc600078e0210 */
[----:B------:R-:W1:Y:S04]  /*fbc0*/  SHFL.IDX PT, R2, R5, RZ, 0x181f ;  /* 0x00181fff05027589 */ /* 0x000e6800000e0000 */
[----:B------:R-:W-:Y:S01]  /*fbd0*/  SHFL.IDX PT, R14, R4, 0x7, 0x181f ;  /* 0x00f81f00040e7f89 */ /* 0x000fe200000e0000 */
[----:B0-----:R-:W-:-:S05]  /*fbe0*/  @P0 LEA R3, P1, R9, R3, 0x1 ;  /* 0x0000000309030211 */ /* 0x001fca00078208ff */
[----:B-1----:R-:W-:Y:S01]  /*fbf0*/  @P0 IMAD.X R2, RZ, RZ, R2, P1 ;  /* 0x000000ffff020224 */ /* 0x002fe200008e0602 */
[----:B------:R-:W-:-:S04]  /*fc00*/  ISETP.GE.AND P1, PT, R7, 0x11, PT ;  /* 0x000000110700780c */ /* 0x000fc80003f26270 */
[----:B------:R-:W-:-:S04]  /*fc10*/  @P0 LOP3.LUT R3, R3, R2, RZ, 0x3c, !PT ;  /* 0x0000000203030212 */ /* 0x000fc800078e3cff */
[----:B------:R-:W-:-:S04]  /*fc20*/  @P0 LOP3.LUT R2, R3, R2, RZ, 0x3c, !PT ;  /* 0x0000000203020212 */ /* 0x000fc800078e3cff */
[----:B------:R-:W-:-:S05]  /*fc30*/  @P0 LOP3.LUT R3, R3, R2, RZ, 0x3c, !PT ;  /* 0x0000000203030212 */ /* 0x000fca00078e3cff */
        /* <DEDUP_REMOVED lines=53> */
[----:B------:R-:W1:Y:S04]  /*ff90*/  SHFL.IDX PT, R2, R5, 0x6, 0x181f ;  /* 0x00d81f0005027f89 */ /* 0x000e6800000e0000 */
[----:B------:R-:W2:Y:S01]  /*ffa0*/  SHFL.IDX PT, R5, R5, 0x7, 0x181f ;  /* 0x00f81f0005057f89 */ /* 0x000ea200000e0000 */
[----:B0-----:R-:W-:-:S05]  /*ffb0*/  @P1 LEA R3, P0, R9, R3, 0x1 ;  /* 0x0000000309031211 */ /* 0x001fca00078008ff */
[----:B-1----:R-:W-:-:S05]  /*ffc0*/  @P1 IMAD.X R2, RZ, RZ, R2, P0 ;  /* 0x000000ffff021224 */ /* 0x002fca00000e0602 */
[----:B------:R-:W-:-:S04]  /*ffd0*/  @P1 LOP3.LUT R3, R3, R2, RZ, 0x3c, !PT ;  /* 0x0000000203031212 */ /* 0x000fc800078e3cff */
[----:B------:R-:W-:-:S04]  /*ffe0*/  @P1 LOP3.LUT R2, R3, R2, RZ, 0x3c, !PT ;  /* 0x0000000203021212 */ /* 0x000fc800078e3cff */
[----:B------:R-:W-:-:S05]  /*fff0*/  @P1 LOP3.LUT R3, R3, R2, RZ, 0x3c, !PT ;  /* 0x0000000203031212 */ /* 0x000fca00078e3cff */
[----:B--2---:R0:W-:Y:S02]  /*10000*/  @P1 LDGSTS.E.BYPASS.LTC128B.128 [R8+0x11400], desc[UR52][R2.64], !P2 ;  /* 0x1140000002081fae */ /* 0x0041e4000d101d74 */
.L_x_1112:
[----:B------:R-:W-:-:S13]  /*10010*/  ISETP.GE.AND P0, PT, R7, 0x71, PT ;  /* 0x000000710700780c */ /* 0x000fda0003f06270 */
[----:B0-----:R-:W-:-:S05]  /*10020*/  @P0 LEA R2, P1, R9, R14, 0x1 ;  /* 0x0000000e09020211 */ /* 0x001fca00078208ff */
[----:B------:R-:W-:Y:S02]  /*10030*/  @P0 IMAD.X R3, RZ, RZ, R5, P1 ;  /* 0x000000ffff030224 */ /* 0x000fe400008e0605 */
[----:B------:R-:W-:-:S05]  /*10040*/  @P0 IMAD R5, R6, 0x2, R16 ;  /* 0x0000000206050824 */ /* 0x000fca00078e0210 */
[----:B------:R-:W-:Y:S01]  /*10050*/  @!PT LDS RZ, [RZ] ;  /* 0x00000000fffff984 */ /* 0x000fe20000000800 */
[----:B------:R-:W-:Y:S01]  /*10060*/  @!PT LDS RZ, [RZ] ;  /* 0x00000000fffff984 */ /* 0x000fe20000000800 */
[----:B------:R-:W-:Y:S01]  /*10070*/  @!PT LDS RZ, [RZ] ;  /* 0x00000000fffff984 */ /* 0x000fe20000000800 */
[----:B------:R0:W-:Y:S01]  /*10080*/  @P0 LDGSTS.E.BYPASS.LTC128B.128 [R5+0x11c00], desc[UR52][R2.64], !P2 ;  /* 0x11c0000002050fae */ /* 0x0001e2000d101d74 */
[----:B------:R-:W-:Y:S01]  /*10090*/  PLOP3.LUT P0, PT, PT, PT, PT, 0x80, 0x0 ;  /* 0x000000000000781c */ /* 0x000fe20003f0f070 */
[----:B------:R-:W-:-:S12]  /*100a0*/  NOP ;  /* 0x0000000000007918 */ /* 0x000fd80000000000 */
.L_x_1044:
        /* <DEDUP_REMOVED lines=11> */
.L_x_1045:
[----:B------:R0:W-:Y:S02]  /*10160*/  SYNCS.ARRIVE.TRANS64.A1T0 RZ, [R0+URZ+0x16830], RZ ;  /* 0x016830ff00ff79a7 */ /* 0x0001e4000810003f */
[----:B------:R-:W-:Y:S05]  /*10170*/  WARPSYNC.ALL ;  /* 0x0000000000007948 */ /* 0x000fea0003800000 */
[----:B------:R-:W-:Y:S01]  /*10180*/  BSSY B6, `(.L_x_1046) ;  /* 0x0000015000067945 */ /* 0x000fe20003800000 */
[----:B0-----:R-:W-:Y:S01]  /*10190*/  VIADD R0, R16, 0x8400 ;  /* 0x0000840010007836 */ /* 0x001fe20000000000 */
[----:B------:R-:W-:Y:S04]  /*101a0*/  BAR.SYNC.DEFER_BLOCKING 0x8, 0x200 ;  /* 0x0208000000007b1d */ /* 0x000fe80000010000 */
[----:B------:R-:W-:-:S13]  /*101b0*/  LOP3.LUT P0, RZ, R0, 0x3ff, RZ, 0xc0, !PT ;  /* 0x000003ff00ff7812 */ /* 0x000fda000780c0ff */
[----:B------:R-:W-:Y:S05]  /*101c0*/  @!P0 BRA `(.L_x_1047) ;  /* 0x0000000000408947 */ /* 0x000fea0003800000 */
[----:B------:R-:W-:Y:S01]  /*101d0*/  MOV R2, 0x0 ;  /* 0x0000000000027802 */ /* 0x000fe20000000f00 */
[----:B------:R-:W-:Y:S01]  /*101e0*/  ULDC.64 UR6, c[0x4][0x88] ;  /* 0x0100220000067ab9 */ /* 0x000fe20000000a00 */
[----:B------:R-:W-:Y:S01]  /*101f0*/  ULDC.64 UR8, c[0x4][0x90] ;  /* 0x0100240000087ab9 */ /* 0x000fe20000000a00 */
[----:B------:R-:W-:Y:S01]  /*10200*/  ULDC.64 UR4, c[0x4][0x20] ;  /* 0x0100080000047ab9 */ /* 0x000fe20000000a00 */
[----:B------:R-:W-:Y:S02]  /*10210*/  IMAD.U32 R4, RZ, RZ, UR6 ;  /* 0x00000006ff047e24 */ /* 0x000fe4000f8e00ff */
[----:B------:R-:W0:Y:S01]  /*10220*/  LDC.64 R2, c[0x4][R2] ;  /* 0x0100000002027b82 */ /* 0x000e220000000a00 */
        /* <DEDUP_REMOVED lines=9> */
[----:B0-----:R-:W-:Y:S05]  /*102c0*/  CALL.ABS.NOINC R2 ;  /* 0x0000000002007343 */ /* 0x001fea0003c00000 */
.L_x_1047:
[----:B------:R-:W-:Y:S05]  /*102d0*/  BSYNC B6 ;  /* 0x0000000000067941 */ /* 0x000fea0003800000 */
.L_x_1046:
[----:B------:R0:W5:Y:S01]  /*102e0*/  LDL R9, [R1+0x8] ;  /* 0x0000080001097983 */ /* 0x0001620000100800 */
[----:B------:R-:W-:Y:S01]  /*102f0*/  UISETP.NE.AND UP0, UPT, UR49, URZ, UPT ;  /* 0x0000003f3100728c */ /* 0x000fe2000bf05270 */
[----:B------:R-:W-:Y:S01]  /*10300*/  R2UR UR7, R28 ;  /* 0x000000001c0772ca */ /* 0x000fe200000e0000 */
[----:B------:R-:W-:Y:S01]  /*10310*/  ULDC.64 UR8, c[0x0][0x2d8] ;  /* 0x0000b60000087ab9 */ /* 0x000fe20000000a00 */
[----:B------:R-:W1:Y:S01]  /*10320*/  S2R R20, SR_TID.X ;  /* 0x0000000000147919 */ /* 0x000e620000002100 */
[C---:B------:R-:W-:Y:S02]  /*10330*/  R2UR UR10, R22.reuse ;  /* 0x00000000160a72ca */ /* 0x040fe400000e0000 */
[----:B------:R-:W-:Y:S01]  /*10340*/  R2UR UR4, R22 ;  /* 0x00000000160472ca */ /* 0x000fe200000e0000 */
[----:B------:R-:W2:Y:S01]  /*10350*/  S2R R2, SR_TID.X ;  /* 0x0000000000027919 */ /* 0x000ea20000002100 */
[----:B------:R-:W-:Y:S01]  /*10360*/  PLOP3.LUT P0, PT, PT, PT, UP0, 0x80, 0x0 ;  /* 0x000000000000781c */ /* 0x000fe20003f0f008 */
[----:B------:R-:W-:Y:S01]  /*10370*/  USHF.R.S32.HI UR6, URZ, 0x1f, UR42 ;  /* 0x0000001f3f067899 */ /* 0x000fe2000801142a */
[----:B------:R-:W-:Y:S01]  /*10380*/  LOP3.LUT P5, RZ, R19, 0x10, RZ, 0xc0, !PT ;  /* 0x0000001013ff7812 */ /* 0x000fe200078ac0ff */
[----:B------:R-:W-:Y:S01]  /*10390*/  @UP0 ULDC UR5, c[0x0][0x44c] ;  /* 0x0001130000050ab9 */ /* 0x000fe20000000800 */
[----:B------:R-:W-:Y:S01]  /*103a0*/  ULDC UR12, c[0x0][0x448] ;  /* 0x00011200000c7ab9 */ /* 0x000fe20000000800 */
[----:B------:R-:W-:Y:S01]  /*103b0*/  @UP0 ULDC UR13, c[0x0][0x44c] ;  /* 0x00011300000d0ab9 */ /* 0x000fe20000000800 */
[----:B------:R-:W-:Y:S01]  /*103c0*/  UIMAD UR7, UR7, UR8, URZ ;  /* 0x00000008070772a4 */ /* 0x000fe2000f8e023f */
[----:B-1----:R-:W-:Y:S01]  /*103d0*/  IMAD.SHL.U32 R20, R20, 0x10, RZ ;  /* 0x0000001014147824 */ /* 0x002fe200078e00ff */
[----:B--2---:R-:W-:-:S04]  /*103e0*/  LOP3.LUT R2, R2, 0x7f, RZ, 0xc0, !PT ;  /* 0x0000007f02027812 */ /* 0x004fc800078ec0ff */
[----:B------:R-:W-:Y:S02]  /*103f0*/  LOP3.LUT R20, R20, 0x70, RZ, 0xc0, !PT ;  /* 0x0000007014147812 */ /* 0x000fe400078ec0ff */
[----:B------:R-:W-:-:S04]  /*10400*/  SHF.R.U32.HI R2, RZ, 0x3, R2 ;  /* 0x00000003ff027819 */ /* 0x000fc80000011602 */
[----:B------:R-:W-:-:S05]  /*10410*/  LOP3.LUT R2, R2, R20, RZ, 0xfc, !PT ;  /* 0x0000001402027212 */ /* 0x000fca00078efcff */
[----:B------:R-:W-:-:S04]  /*10420*/  VIADD R6, R2, UR43 ;  /* 0x0000002b02067c36 */ /* 0x000fc80008000000 */
[----:B------:R-:W-:Y:S01]  /*10430*/  @P0 IMAD.HI.U32 R0, R6, UR5, RZ ;  /* 0x0000000506000c27 */ /* 0x000fe2000f8e00ff */
[----:B------:R-:W-:Y:S01]  /*10440*/  PLOP3.LUT P0, PT, PT, PT, UP0, 0x80, 0x0 ;  /* 0x000000000000781c */ /* 0x000fe20003f0f008 */
[----:B------:R-:W-:Y:S02]  /*10450*/  UIMAD UR7, UR10, UR9, UR7 ;  /* 0x000000090a0772a4 */ /* 0x000fe4000f8e0207 */
[----:B------:R-:W-:Y:S01]  /*10460*/  UIMAD.WIDE.U32 UR4, UR4, UR8, URZ ;  /* 0x00000008040472a5 */ /* 0x000fe2000f8e003f */
[----:B------:R-:W-:Y:S01]  /*10470*/  IMAD.MOV.U32 R2, RZ, RZ, R6 ;  /* 0x000000ffff027224 */ /* 0x000fe200078e0006 */
[----:B------:R-:W-:Y:S01]  /*10480*/  ULDC.64 UR10, c[0x0][0x280] ;  /* 0x0000a000000a7ab9 */ /* 0x000fe20000000a00 */
[----:B------:R-:W-:Y:S01]  /*10490*/  ULDC.64 UR8, c[0x0][0x2e0] ;  /* 0x0000b80000087ab9 */ /* 0x000fe20000000a00 */
[----:B------:R-:W-:-:S03]  /*104a0*/  UIADD3 UR5, UR5, UR7, URZ ;  /* 0x0000000705057290 */ /* 0x000fc6000fffe03f */
[----:B------:R-:W-:Y:S01]  /*104b0*/  @UP0 ULDC UR7, c[0x0][0x450] ;  /* 0x0001140000070ab9 */ /* 0x000fe20000000800 */
[----:B------:R-:W-:Y:S02]  /*104c0*/  UIMAD UR6, UR6, UR8, URZ ;  /* 0x00000008060672a4 */ /* 0x000fe4000f8e023f */
[----:B------:R-:W-:Y:S01]  /*104d0*/  @P0 SHF.R.U32.HI R2, RZ, UR7, R0 ;  /* 0x00000007ff020c19 */ /* 0x000fe20008011600 */
[----:B------:R-:W-:Y:S02]  /*104e0*/  UIMAD.WIDE.U32 UR4, UR42, UR8, UR4 ;  /* 0x000000082a0472a5 */ /* 0x000fe4000f8e0004 */
[----:B------:R-:W-:Y:S01]  /*104f0*/  UIMAD UR6, UR42, UR9, UR6 ;  /* 0x000000092a0672a4 */ /* 0x000fe2000f8e0206 */
[----:B------:R-:W-:Y:S02]  /*10500*/  SHF.R.S32.HI R0, RZ, 0x1f, R2 ;  /* 0x0000001fff007819 */ /* 0x000fe40000011402 */
[----:B------:R-:W-:Y:S01]  /*10510*/  ULDC.64 UR8, c[0x0][0x2d0] ;  /* 0x0000b40000087ab9 */ /* 0x000fe20000000a00 */
[----:B------:R-:W-:Y:S01]  /*10520*/  UIADD3 UR5, UR5, UR6, URZ ;  /* 0x0000000605057290 */ /* 0x000fe2000fffe03f */
[----:B------:R-:W-:-:S02]  /*10530*/  IMAD.U32 R5, RZ, RZ, UR8 ;  /* 0x00000008ff057e24 */ /* 0x000fc4000f8e00ff */
[----:B------:R-:W-:Y:S01]  /*10540*/  IMAD R3, R0, UR8, RZ ;  /* 0x0000000800037c24 */ /* 0x000fe2000f8e02ff */
[----:B------:R-:W-:Y:S01]  /*10550*/  ULDC.64 UR6, c[0x0][0x2c8] ;  /* 0x0000b20000067ab9 */ /* 0x000fe20000000a00 */
[----:B------:R-:W-:Y:S02]  /*10560*/  IMAD.MOV R0, RZ, RZ, -R2 ;  /* 0x000000ffff007224 */ /* 0x000fe400078e0a02 */
[C---:B------:R-:W-:Y:S02]  /*10570*/  IMAD R4, R2.reuse, UR9, R3 ;  /* 0x0000000902047c24 */ /* 0x040fe4000f8e0203 */
[----:B------:R-:W-:-:S04]  /*10580*/  IMAD.WIDE.U32 R2, R2, R5, UR4 ;  /* 0x0000000402027e25 */ /* 0x000fc8000f8e0005 */
[----:B------:R-:W-:Y:S02]  /*10590*/  IMAD R0, R0, UR12, R6 ;  /* 0x0000000c00007c24 */ /* 0x000fe4000f8e0206 */
[----:B------:R-:W-:-:S03]  /*105a0*/  IMAD.IADD R3, R3, 0x1, R4 ;  /* 0x0000000103037824 */ /* 0x000fc600078e0204 */
[----:B------:R-:W-:Y:S01]  /*105b0*/  SHF.R.S32.HI R4, RZ, 0x1f, R0 ;  /* 0x0000001fff047819 */ /* 0x000fe20000011400 */
[----:B------:R-:W-:-:S04]  /*105c0*/  IMAD.WIDE.U32 R2, R0, UR6, R2 ;  /* 0x0000000600027c25 */ /* 0x000fc8000f8e0002 */
[----:B------:R-:W-:-:S04]  /*105d0*/  IMAD R4, R4, UR6, RZ ;  /* 0x0000000604047c24 */ /* 0x000fc8000f8e02ff */
[----:B------:R-:W-:Y:S01]  /*105e0*/  IMAD R7, R0, UR7, R4 ;  /* 0x0000000700077c24 */ /* 0x000fe2000f8e0204 */
[----:B------:R-:W-:-:S03]  /*105f0*/  LEA R0, P0, R2, UR10, 0x1 ;  /* 0x0000000a02007c11 */ /* 0x000fc6000f8008ff */
[----:B------:R-:W-:-:S05]  /*10600*/  IMAD.IADD R4, R3, 0x1, R7 ;  /* 0x0000000103047824 */ /* 0x000fca00078e0207 */
[----:B------:R-:W-:Y:S02]  /*10610*/  LEA.HI.X R4, R2, UR11, R4, 0x1, P0 ;  /* 0x0000000b02047c11 */ /* 0x000fe400080f0c04 */
[----:B------:R-:W-:Y:S01]  /*10620*/  PLOP3.LUT P0, PT, PT, PT, UP0, 0x80, 0x0 ;  /* 0x000000000000781c */ /* 0x000fe20003f0f008 */
[----:B------:R-:W-:-:S12]  /*10630*/  VIADD R6, R6, 0x80 ;  /* 0x0000008006067836 */ /* 0x000fd80000000000 */
[----:B------:R-:W-:Y:S01]  /*10640*/  @P0 IMAD.HI.U32 R3, R6, UR13, RZ ;  /* 0x0000000d06030c27 */ /* 0x000fe2000f8e00ff */
[----:B------:R-:W-:Y:S01]  /*10650*/  PLOP3.LUT P0, PT, PT, PT, UP0, 0x80, 0x0 ;  /* 0x000000000000781c */ /* 0x000fe20003f0f008 */
[----:B------:R-:W-:Y:S02]  /*10660*/  @UP0 ULDC UR13, c[0x0][0x450] ;  /* 0x00011400000d0ab9 */ /* 0x000fe40000000800 */
[----:B------:R-:W-:Y:S01]  /*10670*/  IMAD.MOV.U32 R2, RZ, RZ, R6 ;  /* 0x000000ffff027224 */ /* 0x000fe200078e0006 */
[----:B------:R-:W1:Y:S09]  /*10680*/  S2R R21, SR_TID.X ;  /* 0x0000000000157919 */ /* 0x000e720000002100 */
[----:B------:R-:W-:-:S05]  /*10690*/  @P0 SHF.R.U32.HI R2, RZ, UR13, R3 ;  /* 0x0000000dff020c19 */ /* 0x000fca0008011603 */
[----:B------:R-:W-:-:S04]  /*106a0*/  IMAD.MOV R3, RZ, RZ, -R2 ;  /* 0x000000ffff037224 */ /* 0x000fc800078e0a02 */
[----:B------:R-:W-:Y:S01]  /*106b0*/  IMAD R6, R3, UR12, R6 ;  /* 0x0000000c03067c24 */ /* 0x000fe2000f8e0206 */
[----:B------:R-:W-:-:S05]  /*106c0*/  SHF.R.S32.HI R3, RZ, 0x1f, R2 ;  /* 0x0000001fff037819 */ /* 0x000fca0000011402 */
[----:B------:R-:W-:-:S04]  /*106d0*/  IMAD R3, R3, UR8, RZ ;  /* 0x0000000803037c24 */ /* 0x000fc8000f8e02ff */
[C---:B------:R-:W-:Y:S02]  /*106e0*/  IMAD R7, R2.reuse, UR9, R3 ;  /* 0x0000000902077c24 */ /* 0x040fe4000f8e0203 */
[----:B------:R-:W-:Y:S01]  /*106f0*/  IMAD.WIDE.U32 R2, R2, R5, UR4 ;  /* 0x0000000402027e25 */ /* 0x000fe2000f8e0005 */
[----:B------:R-:W-:-:S03]  /*10700*/  SHF.R.S32.HI R5, RZ, 0x1f, R6 ;  /* 0x0000001fff057819 */ /* 0x000fc60000011406 */
[----:B------:R-:W-:Y:S02]  /*10710*/  IMAD.IADD R3, R3, 0x1, R7 ;  /* 0x0000000103037824 */ /* 0x000fe400078e0207 */
[----:B------:R-:W-:Y:S02]  /*10720*/  IMAD R5, R5, UR6, RZ ;  /* 0x0000000605057c24 */ /* 0x000fe4000f8e02ff */
[----:B------:R-:W-:-:S04]  /*10730*/  IMAD.WIDE.U32 R2, R6, UR6, R2 ;  /* 0x0000000606027c25 */ /* 0x000fc8000f8e0002 */
[----:B------:R-:W-:Y:S01]  /*10740*/  IMAD R5, R6, UR7, R5 ;  /* 0x0000000706057c24 */ /* 0x000fe2000f8e0205 */
[----:B------:R-:W-:-:S03]  /*10750*/  UMOV UR4, 0xffffffff ;  /* 0xffffffff00047882 */ /* 0x000fc60000000000 */
[----:B------:R-:W-:Y:S01]  /*10760*/  IMAD.IADD R7, R3, 0x1, R5 ;  /* 0x0000000103077824 */ /* 0x000fe200078e0205 */
[C---:B------:R-:W-:Y:S01]  /*10770*/  LEA R5, P0, R2.reuse, UR10, 0x1 ;  /* 0x0000000a02057c11 */ /* 0x040fe2000f8008ff */
[C---:B-1----:R-:W-:Y:S01]  /*10780*/  IMAD.SHL.U32 R10, R21.reuse, 0x8, RZ ;  /* 0x00000008150a7824 */ /* 0x042fe200078e00ff */
[----:B------:R-:W-:Y:S02]  /*10790*/  LOP3.LUT R20, R21, 0x7f, RZ, 0xc0, !PT ;  /* 0x0000007f15147812 */ /* 0x000fe400078ec0ff */
[----:B------:R-:W-:Y:S02]  /*107a0*/  LEA.HI.X R7, R2, UR11, R7, 0x1, P0 ;  /* 0x0000000b02077c11 */ /* 0x000fe400080f0c07 */
[----:B------:R-:W-:Y:S02]  /*107b0*/  LOP3.LUT R10, R10, 0x38, RZ, 0xc0, !PT ;  /* 0x000000380a0a7812 */ /* 0x000fe400078ec0ff */
[----:B------:R-:W-:Y:S01]  /*107c0*/  SHF.R.U32.HI R20, RZ, 0x3, R20 ;  /* 0x00000003ff147819 */ /* 0x000fe20000011614 */
[----:B0-----:R-:W-:Y:S06]  /*107d0*/  BRA.DIV UR4, `(.L_x_1048) ;  /* 0x0000003604187947 */ /* 0x001fec000b800000 */
[----:B------:R-:W0:Y:S01]  /*107e0*/  SHFL.IDX PT, R3, R0, RZ, 0x181f ;  /* 0x00181fff00037589 */ /* 0x000e2200000e0000 */
[----:B------:R-:W-:-:S03]  /*107f0*/  VIADD R6, R20, UR43 ;  /* 0x0000002b14067c36 */ /* 0x000fc60008000000 */
[----:B------:R-:W1:Y:S01]  /*10800*/  SHFL.IDX PT, R2, R4, RZ, 0x181f ;  /* 0x00181fff04027589 */ /* 0x000e6200000e0000 */
[C---:B------:R-:W-:Y:S01]  /*10810*/  VIADD R8, R6.reuse, 0x80 ;  /* 0x0000008006087836 */ /* 0x040fe20000000000 */
[----:B------:R-:W-:Y:S02]  /*10820*/  ISETP.GE.AND P1, PT, R6, UR38, PT ;  /* 0x0000002606007c0c */ /* 0x000fe4000bf26270 */
[----:B------:R-:W-:Y:S11]  /*10830*/  SHFL.IDX PT, R14, R5, RZ, 0x181f ;  /* 0x00181fff050e7589 */ /* 0x000ff600000e0000 */
[----:B0-----:R-:W-:-:S05]  /*10840*/  @!P1 LEA R3, P0, R10, R3, 0x1 ;  /* 0x000000030a039211 */ /* 0x001fca00078008ff */
[----:B-1----:R-:W-:-:S05]  /*10850*/  @!P1 IMAD.X R2, RZ, RZ, R2, P0 ;  /* 0x000000ffff029224 */ /* 0x002fca00000e0602 */
[----:B------:R-:W-:-:S04]  /*10860*/  @!P1 LOP3.LUT R3, R3, R2, RZ, 0x3c, !PT ;  /* 0x0000000203039212 */ /* 0x000fc800078e3cff */
[----:B------:R-:W-:-:S04]  /*10870*/  @!P1 LOP3.LUT R2, R3, R2, RZ, 0x3c, !PT ;  /* 0x0000000203029212 */ /* 0x000fc800078e3cff */
[----:B------:R-:W-:-:S05]  /*10880*/  @!P1 LOP3.LUT R3, R3, R2, RZ, 0x3c, !PT ;  /* 0x0000000203039212 */ /* 0x000fca00078e3cff */
[----:B-----5:R0:W-:Y:S02]  /*10890*/  @!P1 LDGSTS.E.BYPASS.LTC128B.128 [R9+0x8400], desc[UR52][R2.64], !P5 ;  /* 0x0840000002099fae */ /* 0x0201e4000e901d74 */
[----:B0-----:R-:W-:Y:S02]  /*108a0*/  VIADD R2, R6, 0x10 ;  /* 0x0000001006027836 */ /* 0x001fe40000000000 */
[----:B------:R-:W0:Y:S03]  /*108b0*/  SHFL.IDX PT, R3, R0, 0x1, 0x181f ;  /* 0x00381f0000037f89 */ /* 0x000e2600000e0000 */
[----:B------:R-:W-:Y:S02]  /*108c0*/  ISETP.GE.AND P1, PT, R2, UR38, PT ;  /* 0x0000002602007c0c */ /* 0x000fe4000bf26270 */
        /* <DEDUP_REMOVED lines=49> */
[----:B------:R-:W-:Y:S01]  /*10be0*/  ISETP.GE.AND P1, PT, R2, UR38, PT ;  /* 0x0000002602007c0c */ /* 0x000fe2000bf26270 */
[----:B------:R-:W-:Y:S04]  /*10bf0*/  SHFL.IDX PT, R0, R0, 0x7, 0x181f ;  /* 0x00f81f0000007f89 */ /* 0x000fe800000e0000 */
[----:B------:R-:W1:Y:S04]  /*10c00*/  SHFL.IDX PT, R2, R4, 0x6, 0x181f ;  /* 0x00d81f0004027f89 */ /* 0x000e6800000e0000 */
[----:B------:R-:W2:Y:S04]  /*10c10*/  SHFL.IDX PT, R4, R4, 0x7, 0x181f ;  /* 0x00f81f0004047f89 */ /* 0x000ea800000e0000 */
[----:B0-----:R-:W-:-:S05]  /*10c20*/  @!P1 LEA R3, P0, R10, R3, 0x1 ;  /* 0x000000030a039211 */ /* 0x001fca00078008ff */
[----:B-1----:R-:W-:-:S05]  /*10c30*/  @!P1 IMAD.X R2, RZ, RZ, R2, P0 ;  /* 0x000000ffff029224 */ /* 0x002fca00000e0602 */
[----:B------:R-:W-:-:S04]  /*10c40*/  @!P1 LOP3.LUT R3, R3, R2, RZ, 0x3c, !PT ;  /* 0x0000000203039212 */ /* 0x000fc800078e3cff */
[----:B------:R-:W-:-:S04]  /*10c50*/  @!P1 LOP3.LUT R2, R3, R2, RZ, 0x3c, !PT ;  /* 0x0000000203029212 */ /* 0x000fc800078e3cff */
[----:B------:R-:W-:-:S05]  /*10c60*/  @!P1 LOP3.LUT R3, R3, R2, RZ, 0x3c, !PT ;  /* 0x0000000203039212 */ /* 0x000fca00078e3cff */
[----:B------:R0:W-:Y:S02]  /*10c70*/  @!P1 LDGSTS.E.BYPASS.LTC128B.128 [R9+0xb400], desc[UR52][R2.64], !P5 ;  /* 0x0b40000002099fae */ /* 0x0001e4000e901d74 */
[----:B0-----:R-:W-:-:S05]  /*10c80*/  VIADD R2, R6, 0x70 ;  /* 0x0000007006027836 */ /* 0x001fca0000000000 */
[----:B------:R-:W-:-:S13]  /*10c90*/  ISETP.GE.AND P1, PT, R2, UR38, PT ;  /* 0x0000002602007c0c */ /* 0x000fda000bf26270 */
[----:B------:R-:W-:Y:S02]  /*10ca0*/  @!P1 LEA R2, P0, R10, R0, 0x1 ;  /* 0x000000000a029211 */ /* 0x000fe400078008ff */
[----:B------:R-:W0:Y:S03]  /*10cb0*/  SHFL.IDX PT, R0, R7, RZ, 0x181f ;  /* 0x00181fff07007589 */ /* 0x000e2600000e0000 */
[----:B--2---:R-:W-:-:S05]  /*10cc0*/  @!P1 IMAD.X R3, RZ, RZ, R4, P0 ;  /* 0x000000ffff039224 */ /* 0x004fca00000e0604 */
[----:B------:R1:W-:Y:S01]  /*10cd0*/  @!P1 LDGSTS.E.BYPASS.LTC128B.128 [R9+0xbc00], desc[UR52][R2.64], !P5 ;  /* 0x0bc0000002099fae */ /* 0x0003e2000e901d74 */
[----:B------:R-:W-:-:S13]  /*10ce0*/  ISETP.GE.AND P1, PT, R8, UR38, PT ;  /* 0x0000002608007c0c */ /* 0x000fda000bf26270 */
[----:B-1----:R-:W-:Y:S02]  /*10cf0*/  @!P1 LEA R2, P0, R10, R14, 0x1 ;  /* 0x0000000e0a029211 */ /* 0x002fe400078008ff */
[----:B------:R-:W-:Y:S03]  /*10d00*/  SHFL.IDX PT, R14, R5, 0x3, 0x181f ;  /* 0x00781f00050e7f89 */ /* 0x000fe600000e0000 */
[----:B0-----:R-:W-:Y:S02]  /*10d10*/  @!P1 IMAD.X R3, RZ, RZ, R0, P0 ;  /* 0x000000ffff039224 */ /* 0x001fe400000e0600 */
[----:B------:R-:W-:Y:S04]  /*10d20*/  SHFL.IDX PT, R0, R7, 0x1, 0x181f ;  /* 0x00381f0007007f89 */ /* 0x000fe800000e0000 */
[----:B------:R0:W-:Y:S04]  /*10d30*/  @!P1 LDGSTS.E.BYPASS.LTC128B.128 [R9+0xc400], desc[UR52][R2.64], !P5 ;  /* 0x0c40000002099fae */ /* 0x0001e8000e901d74 */
[----:B0-----:R-:W0:Y:S01]  /*10d40*/  SHFL.IDX PT, R2, R5, 0x1, 0x181f ;  /* 0x00381f0005027f89 */ /* 0x001e2200000e0000 */
[----:B------:R-:W-:-:S05]  /*10d50*/  VIADD R3, R6, 0x90 ;  /* 0x0000009006037836 */ /* 0x000fca0000000000 */
[----:B------:R-:W-:-:S13]  /*10d60*/  ISETP.GE.AND P1, PT, R3, UR38, PT ;  /* 0x0000002603007c0c */ /* 0x000fda000bf26270 */
[----:B0-----:R-:W-:-:S05]  /*10d70*/  @!P1 LEA R2, P0, R10, R2, 0x1 ;  /* 0x000000020a029211 */ /* 0x001fca00078008ff */
[----:B------:R-:W-:Y:S02]  /*10d80*/  @!P1 IMAD.X R3, RZ, RZ, R0, P0 ;  /* 0x000000ffff039224 */ /* 0x000fe400000e0600 */
[----:B------:R-:W-:Y:S04]  /*10d90*/  SHFL.IDX PT, R0, R7, 0x2, 0x181f ;  /* 0x00581f0007007f89 */ /* 0x000fe800000e0000 */
[----:B------:R0:W-:Y:S04]  /*10da0*/  @!P1 LDGSTS.E.BYPASS.LTC128B.128 [R9+0xcc00], desc[UR52][R2.64], !P5 ;  /* 0x0cc0000002099fae */ /* 0x0001e8000e901d74 */
[----:B------:R-:W-:Y:S04]  /*10db0*/  SHFL.IDX PT, R7, R7, 0x3, 0x181f ;  /* 0x00781f0007077f89 */ /* 0x000fe800000e0000 */
[----:B0-----:R-:W0:Y:S01]  /*10dc0*/  SHFL.IDX PT, R2, R5, 0x2, 0x181f ;  /* 0x00581f0005027f89 */ /* 0x001e2200000e0000 */
[----:B------:R-:W-:-:S05]  /*10dd0*/  VIADD R3, R6, 0xa0 ;  /* 0x000000a006037836 */ /* 0x000fca0000000000 */
[----:B------:R-:W-:-:S13]  /*10de0*/  ISETP.GE.AND P1, PT, R3, UR38, PT ;  /* 0x0000002603007c0c */ /* 0x000fda000bf26270 */
[----:B0-----:R-:W-:-:S05]  /*10df0*/  @!P1 LEA R2, P0, R10, R2, 0x1 ;  /* 0x000000020a029211 */ /* 0x001fca00078008ff */
[----:B------:R-:W-:-:S05]  /*10e00*/  @!P1 IMAD.X R3, RZ, RZ, R0, P0 ;  /* 0x000000ffff039224 */ /* 0x000fca00000e0600 */
[----:B------:R0:W-:Y:S03]  /*10e10*/  @!P1 LDGSTS.E.BYPASS.LTC128B.128 [R9+0xd400], desc[UR52][R2.64], !P5 ;  /* 0x0d40000002099fae */ /* 0x0001e6000e901d74 */
.L_x_1137:
[----:B------:R-:W-:-:S05]  /*10e20*/  VIADD R6, R6, 0xb0 ;  /* 0x000000b006067836 */ /* 0x000fca0000000000 */
[----:B------:R-:W-:-:S13]  /*10e30*/  ISETP.GE.AND P0, PT, R6, UR38, PT ;  /* 0x0000002606007c0c */ /* 0x000fda000bf06270 */
[----:B0-----:R-:W-:-:S05]  /*10e40*/  @!P0 LEA R2, P1, R10, R14, 0x1 ;  /* 0x0000000e0a028211 */ /* 0x001fca00078208ff */
[----:B------:R-:W-:-:S05]  /*10e50*/  @!P0 IMAD.X R3, RZ, RZ, R7, P1 ;  /* 0x000000ffff038224 */ /* 0x000fca00008e0607 */
[----:B------:R-:W-:Y:S01]  /*10e60*/  @!PT LDS RZ, [RZ] ;  /* 0x00000000fffff984 */ /* 0x000fe20000000800 */
[----:B------:R-:W-:Y:S01]  /*10e70*/  @!PT LDS RZ, [RZ] ;  /* 0x00000000fffff984 */ /* 0x000fe20000000800 */
[----:B------:R-:W-:Y:S01]  /*10e80*/  @!PT LDS RZ, [RZ] ;  /* 0x00000000fffff984 */ /* 0x000fe20000000800 */
[----:B------:R0:W-:Y:S01]  /*10e90*/  @!P0 LDGSTS.E.BYPASS.LTC128B.128 [R9+0xdc00], desc[UR52][R2.64], !P5 ;  /* 0x0dc0000002098fae */ /* 0x0001e2000e901d74 */
[----:B------:R-:W-:Y:S01]  /*10ea0*/  PLOP3.LUT P0, PT, PT, PT, PT, 0x80, 0x0 ;  /* 0x000000000000781c */ /* 0x000fe20003f0f070 */
[----:B------:R-:W-:-:S12]  /*10eb0*/  NOP ;  /* 0x0000000000007918 */ /* 0x000fd80000000000 */
.L_x_1049:
[----:B------:R-:W-:Y:S02]  /*10ec0*/  PLOP3.LUT P1, PT, P1, P0, PT, 0xa2, 0x0 ;  /* 0x000000000000781c */ /* 0x000fe40000f21472 */
[----:B------:R-:W-:-:S08]  /*10ed0*/  @P0 R2UR P1, UR4, R16 ;  /* 0x00000000100402ca */ /* 0x000fd00000020000 */
[----:B------:R-:W-:-:S05]  /*10ee0*/  @P0 PLOP3.LUT P0, PT, P1, PT, PT, 0x80, 0x0 ;  /* 0x000000000000081c */ /* 0x000fca0000f0f070 */
[----:B------:R-:W-:Y:S01]  /*10ef0*/  @!P1 SYNCS.ARRIVE.TRANS64.RED.A0T1 RZ, [UR4+0x16800], RZ ;  /* 0x016800ffffff99a7 */ /* 0x000fe20008200404 */
[----:B------:R-:W-:Y:S07]  /*10f00*/  @!P1 ARRIVES.LDGSTSBAR.64.TRANSCNT [UR4+0x16800] ;  /* 0x01680000ff0099b0 */ /* 0x000fee0008000a84 */
[----:B------:R-:W-:Y:S05]  /*10f10*/  @P0 BRA.U.ANY `(.L_x_1049) ;  /* 0xfffffffd00e80947 */ /* 0x000fea000393ffff */
[----:B0-----:R-:W2:Y:S02]  /*10f20*/  LDL.LU R2, [R1+0x10] ;  /* 0x0000100001027983 */ /* 0x001ea40000300800 */
        /* <DEDUP_REMOVED lines=9> */
[----:B------:R-:W1:Y:S03]  /*10fc0*/  SYNCS.PHASECHK.TRANS64.TRYWAIT P0, [R16+URZ+0x16820], R3 ;  /* 0x01682003100075a7 */ /* 0x000e66000800017f */
[----:B01----:R-:W-:Y:S05]  /*10fd0*/  @!P0 BRA `(.L_x_1051) ;  /* 0x0000003800e08947 */ /* 0x003fea0003800000 */
.L_x_1138:
[----:B------:R-:W-:Y:S05]  /*10fe0*/  BSYNC B0 ;  /* 0x0000000000007941 */ /* 0x000fea0003800000 */
.L_x_1050:
[----:B------:R-:W-:-:S04]  /*10ff0*/  UIADD3 UR4, UR44, -0x2, URZ ;  /* 0xfffffffe2c047890 */ /* 0x000fc8000fffe03f */
[----:B------:R-:W-:-:S06]  /*11000*/  UISETP.GE.AND UP0, UPT, UR4, UR45, UPT ;  /* 0x0000002d0400728c */ /* 0x000fcc000bf06270 */
[----:B------:R-:W-:-:S13]  /*11010*/  PLOP3.LUT P0, PT, PT, PT, UP0, 0x80, 0x0 ;  /* 0x000000000000781c */ /* 0x000fda0003f0f008 */
[----:B------:R-:W-:Y:S05]  /*11020*/  @!P0 BRA `(.L_x_1052) ;  /* 0x00000010000c8947 */ /* 0x000fea0003800000 */
[----:B------:R-:W-:Y:S01]  /*11030*/  BSSY B0, `(.L_x_1052) ;  /* 0x0000102000007945 */ /* 0x000fe20003800000 */
[----:B------:R-:W-:Y:S02]  /*11040*/  IMAD.MOV.U32 R6, RZ, RZ, R23 ;  /* 0x000000ffff067224 */ /* 0x000fe400078e0017 */
[----:B------:R-:W-:Y:S02]  /*11050*/  IMAD.MOV.U32 R20, RZ, RZ, R26 ;  /* 0x000000ffff147224 */ /* 0x000fe400078e001a */
[----:B------:R-:W-:Y:S02]  /*11060*/  IMAD.MOV.U32 R27, RZ, RZ, R24 ;  /* 0x000000ffff1b7224 */ /* 0x000fe400078e0018 */
[----:B------:R-:W-:-:S07]  /*11070*/  IMAD.U32 R7, RZ, RZ, UR4 ;  /* 0x00000004ff077e24 */ /* 0x000fce000f8e00ff */
.L_x_1065:
[----:B------:R-:W2:Y:S01]  /*11080*/  LDL R8, [R1+0x4] ;  /* 0x0000040001087983 */ /* 0x000ea20000100800 */
[----:B0-----:R-:W0:Y:S03]  /*11090*/  LDC R3, c[0x0][0x430] ;  /* 0x00010c00ff037b82 */ /* 0x001e260000000800 */
[----:B------:R-:W3:Y:S01]  /*110a0*/  LDL R4, [R1] ;  /* 0x0000000001047983 */ /* 0x000ee20000100800 */
[----:B------:R-:W1:Y:S01]  /*110b0*/  S2R R2, SR_TID.X ;  /* 0x0000000000027919 */ /* 0x000e620000002100 */
[----:B0-----:R-:W-:Y:S02]  /*110c0*/  ISETP.NE.AND P0, PT, R3, 0x1, PT ;  /* 0x000000010300780c */ /* 0x001fe40003f05270 */
[C---:B-1----:R-:W-:Y:S01]  /*110d0*/  LOP3.LUT R0, R2.reuse, 0x7f, RZ, 0xc0, !PT ;  /* 0x0000007f02007812 */ /* 0x042fe200078ec0ff */
[----:B------:R-:W-:-:S10]  /*110e0*/  IMAD.SHL.U32 R5, R2, 0x10, RZ ;  /* 0x0000001002057824 */ /* 0x000fd400078e00ff */
[----:B------:R-:W0:Y:S01]  /*110f0*/  @P0 LDC R2, c[0x0][0x434] ;  /* 0x00010d00ff020b82 */ /* 0x000e220000000800 */
[----:B------:R-:W-:-:S07]  /*11100*/  SHF.R.U32.HI R3, RZ, 0x3, R0 ;  /* 0x00000003ff037819 */ /* 0x000fce0000011600 */
[----:B------:R-:W1:Y:S01]  /*11110*/  @P0 LDC R0, c[0x0][0x438] ;  /* 0x00010e00ff000b82 */ /* 0x000e620000000800 */
[----:B------:R-:W-:Y:S01]  /*11120*/  IMAD R3, R7, 0x80, R3 ;  /* 0x0000008007037824 */ /* 0x000fe200078e0203 */
[----:B------:R-:W-:Y:S01]  /*11130*/  LOP3.LUT R5, R5, 0x70, RZ, 0xc0, !PT ;  /* 0x0000007005057812 */ /* 0x000fe200078ec0ff */
[----:B------:R-:W-:Y:S05]  /*11140*/  YIELD ;  /* 0x0000000000007946 */ /* 0x000fea0003800000 */
[----:B------:R-:W-:Y:S01]  /*11150*/  ULDC UR4, c[0x0][0x430] ;  /* 0x00010c0000047ab9 */ /* 0x000fe20000000800 */
[----:B--2---:R-:W-:-:S05]  /*11160*/  IADD3 R3, R5, R3, R8 ;  /* 0x0000000305037210 */ /* 0x004fca0007ffe008 */
[----:B0-----:R-:W-:-:S04]  /*11170*/  @P0 IMAD.HI.U32 R5, R3, R2, RZ ;  /* 0x0000000203050227 */ /* 0x001fc800078e00ff */
[----:B------:R-:W-:Y:S01]  /*11180*/  IMAD.MOV.U32 R2, RZ, RZ, R3 ;  /* 0x000000ffff027224 */ /* 0x000fe200078e0003 */
[----:B-1----:R-:W-:-:S05]  /*11190*/  @P0 SHF.R.U32.HI R2, RZ, R0, R5 ;  /* 0x00000000ff020219 */ /* 0x002fca0000011605 */
[----:B------:R-:W-:-:S04]  /*111a0*/  IMAD.MOV R0, RZ, RZ, -R2 ;  /* 0x000000ffff007224 */ /* 0x000fc800078e0a02 */
        /* <DEDUP_REMOVED lines=22> */
.L_x_1053:
[----:B------:R-:W-:Y:S01]  /*11310*/  IMAD R5, R23, 0x8, R16 ;  /* 0x0000000817057824 */ /* 0x000fe200078e0210 */
[----:B------:R-:W-:Y:S01]  /*11320*/  SHF.L.U32 R2, R26, 0x1f, RZ ;  /* 0x0000001f1a027819 */ /* 0x000fe200000006ff */
[----:B------:R-:W-:Y:S03]  /*11330*/  BSSY B1, `(.L_x_1054) ;  /* 0x0000003000017945 */ /* 0x000fe60003800000 */
[----:B------:R-:W0:Y:S02]  /*11340*/  SYNCS.PHASECHK.TRANS64.TRYWAIT P0, [R5+URZ+0x16840], R2 ;  /* 0x01684002050075a7 */ /* 0x000e24000800017f */
[----:B0-----:R-:W-:Y:S05]  /*11350*/  @!P0 BRA `(.L_x_1055) ;  /* 0x0000003800148947 */ /* 0x001fea0003800000 */
.L_x_1139:
[----:B------:R-:W-:Y:S05]  /*11360*/  BSYNC B1 ;  /* 0x0000000000017941 */ /* 0x000fea0003800000 */
.L_x_1054:
[----:B------:R-:W1:Y:S01]  /*11370*/  S2R R12, SR_TID.X ;  /* 0x00000000000c7919 */ /* 0x000e620000002100 */
[----:B------:R-:W-:Y:S01]  /*11380*/  SHF.R.S32.HI R21, RZ, 0x1f, R0 ;  /* 0x0000001fff157819 */ /* 0x000fe20000011400 */
[----:B------:R-:W-:Y:S01]  /*11390*/  ULDC.64 UR4, c[0x0][0x300] ;  /* 0x0000c00000047ab9 */ /* 0x000fe20000000a00 */
[----:B------:R-:W-:Y:S01]  /*113a0*/  LOP3.LUT P1, RZ, R19, 0x1, RZ, 0xc0, !PT ;  /* 0x0000000113ff7812 */ /* 0x000fe2000782c0ff */
[----:B0-----:R-:W-:-:S04]  /*113b0*/  IMAD.WIDE.U32 R2, R0, UR4, RZ ;  /* 0x0000000400027c25 */ /* 0x001fc8000f8e00ff */
        /* <DEDUP_REMOVED lines=10> */
[----:B-1----:R-:W-:Y:S02]  /*11460*/  IMAD.SHL.U32 R9, R12, 0x8, RZ ;  /* 0x000000080c097824 */ /* 0x002fe400078e00ff */
[C---:B------:R-:W-:Y:S02]  /*11470*/  IMAD R7, R22.reuse, UR5, R7 ;  /* 0x0000000516077c24 */ /* 0x040fe4000f8e0207 */
[----:B------:R-:W-:Y:S01]  /*11480*/  IMAD.WIDE.U32 R2, R22, UR4, R2 ;  /* 0x0000000416027c25 */ /* 0x000fe2000f8e0002 */
[----:B------:R-:W-:Y:S01]  /*11490*/  LOP3.LUT R9, R9, 0x1f8, RZ, 0xc0, !PT ;  /* 0x000001f809097812 */ /* 0x000fe200078ec0ff */
[----:B------:R-:W-:-:S02]  /*114a0*/  ULDC.64 UR4, c[0x0][0x2e8] ;  /* 0x0000ba0000047ab9 */ /* 0x000fc40000000a00 */
[----:B------:R-:W-:Y:S01]  /*114b0*/  IMAD.SHL.U32 R11, R12, 0x8, RZ ;  /* 0x000000080c0b7824 */ /* 0x000fe200078e00ff */
[----:B------:R-:W-:Y:S01]  /*114c0*/  LOP3.LUT R9, R9, 0x38, R12, 0x78, !PT ;  /* 0x0000003809097812 */ /* 0x000fe200078e780c */
[----:B------:R-:W-:Y:S01]  /*114d0*/  IMAD.IADD R7, R7, 0x1, R3 ;  /* 0x0000000107077824 */ /* 0x000fe200078e0203 */
[C---:B------:R-:W-:Y:S01]  /*114e0*/  LEA R8, P0, R2.reuse, UR4, 0x1 ;  /* 0x0000000402087c11 */ /* 0x040fe2000f8008ff */
        /* <DEDUP_REMOVED lines=48> */
.L_x_1157:
        /* <DEDUP_REMOVED lines=8> */
.L_x_1057:
        /* <DEDUP_REMOVED lines=11> */
.L_x_1058:
[----:B------:R1:W-:Y:S01]  /*11920*/  SYNCS.ARRIVE.TRANS64.A1T0 RZ, [R5+URZ+0x16830], RZ ;  /* 0x016830ff05ff79a7 */ /* 0x0003e2000810003f */
[----:B------:R-:W-:Y:S05]  /*11930*/  @!P2 BRA `(.L_x_1059) ;  /* 0x000000000004a947 */ /* 0x000fea0003800000 */
[----:B------:R-:W-:Y:S01]  /*11940*/  BPT.TRAP 0x1 ;  /* 0x000000040000795c */ /* 0x000fe20000300000 */
.L_x_1059:
[----:B------:R-:W-:Y:S01]  /*11950*/  SHF.L.U32 R2, R20, 0x1f, RZ ;  /* 0x0000001f14027819 */ /* 0x000fe200000006ff */
[----:B-1----:R-:W-:Y:S01]  /*11960*/  IMAD R5, R6, 0x8, R16 ;  /* 0x0000000806057824 */ /* 0x002fe200078e0210 */
[----:B------:R-:W-:Y:S03]  /*11970*/  BSSY B1, `(.L_x_1060) ;  /* 0x0000003000017945 */ /* 0x000fe60003800000 */
[----:B------:R-:W1:Y:S02]  /*11980*/  SYNCS.PHASECHK.TRANS64.TRYWAIT P0, [R5+URZ+0x16860], R2 ;  /* 0x01686002050075a7 */ /* 0x000e64000800017f */
[----:B-1----:R-:W-:Y:S05]  /*11990*/  @!P0 BRA `(.L_x_1061) ;  /* 0x0000003800d48947 */ /* 0x002fea0003800000 */
.L_x_1158:
[----:B------:R-:W-:Y:S05]  /*119a0*/  BSYNC B1 ;  /* 0x0000000000017941 */ /* 0x000fea0003800000 */
.L_x_1060:
[----:B------:R-:W0:Y:S01]  /*119b0*/  S2R R3, SR_TID.X ;  /* 0x0000000000037919 */ /* 0x000e220000002100 */
[----:B-1----:R-:W-:Y:S01]  /*119c0*/  IMAD.MOV.U32 R2, RZ, RZ, -0x80 ;  /* 0xffffff80ff027424 */ /* 0x002fe200078e00ff */
[----:B------:R-:W-:Y:S01]  /*119d0*/  UMOV UR4, 0xffffffff ;  /* 0xffffffff00047882 */ /* 0x000fe20000000000 */
[----:B------:R-:W-:Y:S02]  /*119e0*/  LOP3.LUT P1, RZ, R19, 0x2, RZ, 0xc0, !PT ;  /* 0x0000000213ff7812 */ /* 0x000fe4000782c0ff */
[----:B------:R-:W-:Y:S02]  /*119f0*/  IMAD R2, R27, R2, UR36 ;  /* 0x000000241b027e24 */ /* 0x000fe4000f8e0202 */
[C---:B0-----:R-:W-:Y:S02]  /*11a00*/  IMAD.SHL.U32 R8, R3.reuse, 0x8, RZ ;  /* 0x0000000803087824 */ /* 0x041fe400078e00ff */
[----:B------:R-:W-:-:S03]  /*11a10*/  IMAD.SHL.U32 R9, R3, 0x8, RZ ;  /* 0x0000000803097824 */ /* 0x000fc600078e00ff */
[----:B------:R-:W-:-:S04]  /*11a20*/  LOP3.LUT R8, R8, 0x1f8, RZ, 0xc0, !PT ;  /* 0x000001f808087812 */ /* 0x000fc800078ec0ff */
[----:B------:R-:W-:Y:S02]  /*11a30*/  LOP3.LUT R8, R8, 0x38, R3, 0x78, !PT ;  /* 0x0000003808087812 */ /* 0x000fe400078e7803 */
[----:B------:R-:W-:Y:S02]  /*11a40*/  LOP3.LUT R3, R3, 0x7f, RZ, 0xc0, !PT ;  /* 0x0000007f03037812 */ /* 0x000fe400078ec0ff */
[----:B------:R-:W-:Y:S02]  /*11a50*/  LOP3.LUT R8, R8, 0x200, R9, 0xf8, !PT ;  /* 0x0000020008087812 */ /* 0x000fe400078ef809 */
[----:B------:R-:W-:-:S03]  /*11a60*/  SHF.R.U32.HI R3, RZ, 0x3, R3 ;  /* 0x00000003ff037819 */ /* 0x000fc60000011603 */
[----:B------:R-:W-:Y:S02]  /*11a70*/  IMAD R6, R6, 0x2000, R8 ;  /* 0x0000200006067824 */ /* 0x000fe400078e0208 */
[----:B------:R-:W-:Y:S01]  /*11a80*/  IMAD.IADD R8, R2, 0x1, -R3 ;  /* 0x0000000102087824 */ /* 0x000fe200078e0a03 */
[----:B------:R-:W-:Y:S06]  /*11a90*/  BRA.DIV UR4, `(.L_x_1062) ;  /* 0x0000003a04a87947 */ /* 0x000fec000b800000 */
[----:B------:R-:W0:Y:S01]  /*11aa0*/  SHFL.IDX PT, R2, R17, RZ, 0x181f ;  /* 0x00181fff11027589 */ /* 0x000e2200000e0000 */
[----:B------:R-:W-:-:S03]  /*11ab0*/  IMAD R6, R6, 0x2, R16 ;  /* 0x0000000206067824 */ /* 0x000fc600078e0210 */
[----:B------:R-:W1:Y:S01]  /*11ac0*/  SHFL.IDX PT, R3, R18, RZ, 0x181f ;  /* 0x00181fff12037589 */ /* 0x000e6200000e0000 */
[----:B0-----:R-:W-:-:S05]  /*11ad0*/  IADD3 R2, P0, R2, R7, RZ ;  /* 0x0000000702027210 */ /* 0x001fca0007f1e0ff */
[----:B-1----:R-:W-:Y:S01]  /*11ae0*/  IMAD.X R3, RZ, RZ, R3, P0 ;  /* 0x000000ffff037224 */ /* 0x002fe200000e0603 */
[----:B------:R-:W-:-:S13]  /*11af0*/  ISETP.LT.OR P0, PT, R8, 0x1, P1 ;  /* 0x000000010800780c */ /* 0x000fda0000f01670 */
[----:B------:R-:W-:Y:S01]  /*11b00*/  @!PT LDS RZ, [RZ] ;  /* 0x00000000fffff984 */ /* 0x000fe20000000800 */
[----:B------:R0:W-:Y:S04]  /*11b10*/  LDGSTS.E.BYPASS.LTC128B.128 [R6+0x400], desc[UR52][R2.64], !P0 ;  /* 0x0040000002067fae */ /* 0x0001e8000c101d74 */
[----:B0-----:R-:W0:Y:S04]  /*11b20*/  SHFL.IDX PT, R2, R17, 0x1, 0x181f ;  /* 0x00381f0011027f89 */ /* 0x001e2800000e0000 */
[----:B------:R-:W1:Y:S01]  /*11b30*/  SHFL.IDX PT, R3, R18, 0x1, 0x181f ;  /* 0x00381f0012037f89 */ /* 0x000e6200000e0000 */
[----:B0-----:R-:W-:-:S05]  /*11b40*/  IADD3 R2, P0, R2, R7, RZ ;  /* 0x0000000702027210 */ /* 0x001fca0007f1e0ff */
[----:B-1----:R-:W-:Y:S01]  /*11b50*/  IMAD.X R3, RZ, RZ, R3, P0 ;  /* 0x000000ffff037224 */ /* 0x002fe200000e0603 */
[----:B------:R-:W-:-:S13]  /*11b60*/  ISETP.LT.OR P0, PT, R8, 0x11, P1 ;  /* 0x000000110800780c */ /* 0x000fda0000f01670 */
        /* <DEDUP_REMOVED lines=26> */
[----:B------:R-:W1:Y:S04]  /*11d10*/  SHFL.IDX PT, R3, R18, 0x6, 0x181f ;  /* 0x00d81f0012037f89 */ /* 0x000e6800000e0000 */
[----:B------:R-:W2:Y:S01]  /*11d20*/  SHFL.IDX PT, R18, R18, 0x7, 0x181f ;  /* 0x00f81f0012127f89 */ /* 0x000ea200000e0000 */
[----:B0-----:R-:W-:-:S05]  /*11d30*/  IADD3 R2, P0, R2, R7, RZ ;  /* 0x0000000702027210 */ /* 0x001fca0007f1e0ff */
[----:B-1----:R-:W-:Y:S01]  /*11d40*/  IMAD.X R3, RZ, RZ, R3, P0 ;  /* 0x000000ffff037224 */ /* 0x002fe200000e0603 */
[----:B------:R-:W-:-:S13]  /*11d50*/  ISETP.LT.OR P0, PT, R8, 0x61, P1 ;  /* 0x000000610800780c */ /* 0x000fda0000f01670 */
[----:B------:R0:W-:Y:S04]  /*11d60*/  LDGSTS.E.BYPASS.LTC128B.128 [R6+0x3400], desc[UR52][R2.64], !P0 ;  /* 0x0340000002067fae */ /* 0x0001e8000c101d74 */
[----:B0-2---:R0:W1:Y:S02]  /*11d70*/  SHFL.IDX PT, R2, R17, 0x7, 0x181f ;  /* 0x00f81f0011027f89 */ /* 0x00506400000e0000 */
.L_x_1176:
[----:B-1----:R-:W-:Y:S01]  /*11d80*/  IADD3 R2, P0, R2, R7, RZ ;  /* 0x0000000702027210 */ /* 0x002fe20007f1e0ff */
[----:B------:R-:W-:Y:S02]  /*11d90*/  ULDC.64 UR4, c[0x0][0x328] ;  /* 0x0000ca0000047ab9 */ /* 0x000fe40000000a00 */
[----:B------:R-:W-:Y:S02]  /*11da0*/  IMAD R21, R21, UR4, RZ ;  /* 0x0000000415157c24 */ /* 0x000fe4000f8e02ff */
[----:B------:R-:W-:Y:S01]  /*11db0*/  IMAD.X R3, RZ, RZ, R18, P0 ;  /* 0x000000ffff037224 */ /* 0x000fe200000e0612 */
[----:B------:R-:W-:Y:S01]  /*11dc0*/  ISETP.LT.OR P0, PT, R8, 0x71, P1 ;  /* 0x000000710800780c */ /* 0x000fe20000f01670 */
[----:B------:R-:W-:-:S12]  /*11dd0*/  IMAD R21, R0, UR5, R21 ;  /* 0x0000000500157c24 */ /* 0x000fd8000f8e0215 */
[----:B------:R-:W-:Y:S01]  /*11de0*/  @!PT LDS RZ, [RZ] ;  /* 0x00000000fffff984 */ /* 0x000fe20000000800 */
[----:B------:R-:W-:Y:S01]  /*11df0*/  @!PT LDS RZ, [RZ] ;  /* 0x00000000fffff984 */ /* 0x000fe20000000800 */
[----:B------:R-:W-:Y:S01]  /*11e00*/  @!PT LDS RZ, [RZ] ;  /* 0x00000000fffff984 */ /* 0x000fe20000000800 */
[----:B------:R1:W-:Y:S02]  /*11e10*/  LDGSTS.E.BYPASS.LTC128B.128 [R6+0x3c00], desc[UR52][R2.64], !P0 ;  /* 0x03c0000002067fae */ /* 0x0003e4000c101d74 */
[----:B-1----:R-:W-:Y:S01]  /*11e20*/  IMAD.WIDE.U32 R2, R0, UR4, RZ ;  /* 0x0000000400027c25 */ /* 0x002fe2000f8e00ff */
[----:B------:R-:W-:Y:S01]  /*11e30*/  ULDC.64 UR4, c[0x0][0x338] ;  /* 0x0000ce0000047ab9 */ /* 0x000fe20000000a00 */
[----:B------:R-:W-:Y:S02]  /*11e40*/  NOP ;  /* 0x0000000000007918 */ /* 0x000fe40000000000 */
        /* <DEDUP_REMOVED lines=10> */
[----:B0-----:R-:W-:Y:S01]  /*11ef0*/  LEA R17, P0, R2, UR4, 0x1 ;  /* 0x0000000402117c11 */ /* 0x001fe2000f8008ff */
[----:B------:R-:W-:-:S05]  /*11f00*/  IMAD.IADD R3, R7, 0x1, R3 ;  /* 0x0000000107037824 */ /* 0x000fca00078e0203 */
[----:B------:R-:W-:Y:S02]  /*11f10*/  LEA.HI.X R18, R2, UR5, R3, 0x1, P0 ;  /* 0x0000000502127c11 */ /* 0x000fe400080f0c03 */
[----:B------:R-:W-:-:S13]  /*11f20*/  PLOP3.LUT P0, PT, PT, PT, PT, 0x80, 0x0 ;  /* 0x000000000000781c */ /* 0x000fda0003f0f070 */
.L_x_1063:
        /* <DEDUP_REMOVED lines=11> */
.L_x_1064:
[C---:B------:R-:W-:Y:S01]  /*11fe0*/  ISETP.GT.AND P0, PT, R24.reuse, UR45, PT ;  /* 0x0000002d18007c0c */ /* 0x040fe2000bf04270 */
[----:B------:R1:W-:Y:S01]  /*11ff0*/  SYNCS.ARRIVE.TRANS64.A1T0 RZ, [R5+URZ+0x16850], RZ ;  /* 0x016850ff05ff79a7 */ /* 0x0003e2000810003f */
[----:B------:R-:W-:Y:S02]  /*12000*/  VIADD R7, R24, 0xffffffff ;  /* 0xffffffff18077836 */ /* 0x000fe40000000000 */
[----:B------:R-:W-:Y:S02]  /*12010*/  IMAD.MOV.U32 R6, RZ, RZ, R23 ;  /* 0x000000ffff067224 */ /* 0x000fe400078e0017 */
[----:B------:R-:W-:Y:S02]  /*12020*/  IMAD.MOV.U32 R20, RZ, RZ, R26 ;  /* 0x000000ffff147224 */ /* 0x000fe400078e001a */
[----:B------:R-:W-:-:S05]  /*12030*/  IMAD.MOV.U32 R27, RZ, RZ, R24 ;  /* 0x000000ffff1b7224 */ /* 0x000fca00078e0018 */
[----:B-1----:R-:W-:Y:S05]  /*12040*/  @P0 BRA `(.L_x_1065) ;  /* 0xfffffff0000c0947 */ /* 0x002fea000383ffff */
[----:B------:R-:W-:Y:S05]  /*12050*/  BSYNC B0 ;  /* 0x0000000000007941 */ /* 0x000fea0003800000 */
.L_x_1052:
        /* <DEDUP_REMOVED lines=16> */
[----:B0-----:R-:W-:-:S05]  /*12160*/  IADD3 R0, R0, UR48, R7 ;  /* 0x0000003000007c10 */ /* 0x001fca000fffe007 */
[----:B------:R1:W-:Y:S02]  /*12170*/  STL [R1+0xc], R0 ;  /* 0x00000c0001007387 */ /* 0x0003e40000100800 */
.L_x_1067:
[----:B------:R-:W-:Y:S05]  /*12180*/  BSYNC B0 ;  /* 0x0000000000007941 */ /* 0x000fea0003800000 */
.L_x_1066:
[----:B-1----:R-:W-:-:S05]  /*12190*/  IMAD.U32 R0, RZ, RZ, UR46 ;  /* 0x0000002eff007e24 */ /* 0x002fca000f8e00ff */
[----:B------:R-:W-:-:S13]  /*121a0*/  ISETP.NE.AND P0, PT, R0, 0x3, PT ;  /* 0x000000030000780c */ /* 0x000fda0003f05270 */
[----:B------:R-:W-:Y:S05]  /*121b0*/  @!P0 BRA `(.L_x_1068) ;  /* 0x0000000000048947 */ /* 0x000fea0003800000 */
[----:B------:R-:W-:Y:S01]  /*121c0*/  BPT.TRAP 0x1 ;  /* 0x000000040000795c */ /* 0x000fe20000300000 */
.L_x_1068:
[----:B------:R-:W-:Y:S01]  /*121d0*/  IMAD R4, R23, 0x8, R16 ;  /* 0x0000000817047824 */ /* 0x000fe200078e0210 */
[----:B0-----:R-:W-:Y:S01]  /*121e0*/  SHF.L.U32 R3, R26, 0x1f, RZ ;  /* 0x0000001f1a037819 */ /* 0x001fe200000006ff */
[----:B------:R-:W-:Y:S03]  /*121f0*/  BSSY B0, `(.L_x_1069) ;  /* 0x0000003000007945 */ /* 0x000fe60003800000 */
[----:B------:R-:W0:Y:S02]  /*12200*/  SYNCS.PHASECHK.TRANS64.TRYWAIT P0, [R4+URZ+0x16860], R3 ;  /* 0x01686003040075a7 */ /* 0x000e24000800017f */
[----:B0-----:R-:W-:Y:S05]  /*12210*/  @!P0 BRA `(.L_x_1070) ;  /* 0x0000003c00108947 */ /* 0x001fea0003800000 */
.L_x_1177:
[----:B------:R-:W-:Y:S05]  /*12220*/  BSYNC B0 ;  /* 0x0000000000007941 */ /* 0x000fea0003800000 */
.L_x_1069:
[----:B------:R-:W1:Y:S01]  /*12230*/  S2R R7, SR_TID.X ;  /* 0x0000000000077919 */ /* 0x000e620000002100 */
[----:B------:R-:W-:Y:S01]  /*12240*/  IMAD.MOV.U32 R5, RZ, RZ, -0x80 ;  /* 0xffffff80ff057424 */ /* 0x000fe200078e00ff */
[----:B------:R-:W-:Y:S01]  /*12250*/  UMOV UR4, 0xffffffff ;  /* 0xffffffff00047882 */ /* 0x000fe20000000000 */
[----:B------:R-:W-:Y:S02]  /*12260*/  LOP3.LUT P2, RZ, R19, 0x2, RZ, 0xc0, !PT ;  /* 0x0000000213ff7812 */ /* 0x000fe4000784c0ff */
[----:B------:R-:W-:Y:S02]  /*12270*/  IMAD R5, R24, R5, UR36 ;  /* 0x0000002418057e24 */ /* 0x000fe4000f8e0205 */
[C---:B-1----:R-:W-:Y:S01]  /*12280*/  IMAD.SHL.U32 R0, R7.reuse, 0x8, RZ ;  /* 0x0000000807007824 */ /* 0x042fe200078e00ff */
[C---:B------:R-:W-:Y:S01]  /*12290*/  LOP3.LUT R6, R7.reuse, 0x7f, RZ, 0xc0, !PT ;  /* 0x0000007f07067812 */ /* 0x040fe200078ec0ff */
[----:B------:R-:W-:-:S03]  /*122a0*/  IMAD.SHL.U32 R2, R7, 0x8, RZ ;  /* 0x0000000807027824 */ /* 0x000fc600078e00ff */
[----:B------:R-:W-:Y:S02]  /*122b0*/  LOP3.LUT R0, R0, 0x1f8, RZ, 0xc0, !PT ;  /* 0x000001f800007812 */ /* 0x000fe400078ec0ff */
[----:B------:R-:W-:Y:S02]  /*122c0*/  SHF.R.U32.HI R6, RZ, 0x3, R6 ;  /* 0x00000003ff067819 */ /* 0x000fe40000011606 */
[----:B------:R-:W-:-:S03]  /*122d0*/  LOP3.LUT R0, R0, 0x38, R7, 0x78, !PT ;  /* 0x0000003800007812 */ /* 0x000fc600078e7807 */
[----:B------:R-:W-:Y:S01]  /*122e0*/  IMAD.IADD R5, R5, 0x1, -R6 ;  /* 0x0000000105057824 */ /* 0x000fe200078e0a06 */
[----:B------:R-:W-:-:S05]  /*122f0*/  LOP3.LUT R0, R0, 0x200, R2, 0xf8, !PT ;  /* 0x0000020000007812 */ /* 0x000fca00078ef802 */
[----:B------:R-:W-:Y:S01]  /*12300*/  IMAD R0, R23, 0x2000, R0 ;  /* 0x0000200017007824 */ /* 0x000fe200078e0200 */
[----:B------:R-:W-:Y:S06]  /*12310*/  BRA.DIV UR4, `(.L_x_1071) ;  /* 0x0000003a04e47947 */ /* 0x000fec000b800000 */
[----:B------:R-:W1:Y:S01]  /*12320*/  S2R R2, SR_TID.X ;  /* 0x0000000000027919 */ /* 0x000e620000002100 */
[----:B------:R-:W-:Y:S01]  /*12330*/  IMAD R0, R0, 0x2, R16 ;  /* 0x0000000200007824 */ /* 0x000fe200078e0210 */
[----:B------:R-:W2:Y:S04]  /*12340*/  SHFL.IDX PT, R14, R17, RZ, 0x181f ;  /* 0x00181fff110e7589 */ /* 0x000ea800000e0000 */
[----:B0-----:R-:W0:Y:S04]  /*12350*/  SHFL.IDX PT, R3, R18, RZ, 0x181f ;  /* 0x00181fff12037589 */ /* 0x001e2800000e0000 */
[----:B------:R-:W-:Y:S04]  /*12360*/  SHFL.IDX PT, R7, R18, 0x1, 0x181f ;  /* 0x00381f0012077f89 */ /* 0x000fe800000e0000 */
[----:B------:R-:W-:Y:S04]  /*12370*/  SHFL.IDX PT, R9, R17, 0x2, 0x181f ;  /* 0x00581f0011097f89 */ /* 0x000fe800000e0000 */
[----:B------:R-:W-:Y:S01]  /*12380*/  SHFL.IDX PT, R8, R18, 0x2, 0x181f ;  /* 0x00581f0012087f89 */ /* 0x000fe200000e0000 */
[----:B-1----:R-:W-:-:S05]  /*12390*/  IMAD.SHL.U32 R2, R2, 0x8, RZ ;  /* 0x0000000802027824 */ /* 0x002fca00078e00ff */
[----:B------:R-:W-:-:S05]  /*123a0*/  LOP3.LUT R2, R2, 0x38, RZ, 0xc0, !PT ;  /* 0x0000003802027812 */ /* 0x000fca00078ec0ff */
[----:B------:R-:W-:-:S05]  /*123b0*/  IMAD.SHL.U32 R6, R2, 0x2, RZ ;  /* 0x0000000202067824 */ /* 0x000fca00078e00ff */
[----:B--2---:R-:W-:Y:S02]  /*123c0*/  IADD3 R2, P0, R14, R6, RZ ;  /* 0x000000060e027210 */ /* 0x004fe40007f1e0ff */
[----:B------:R-:W1:Y:S03]  /*123d0*/  SHFL.IDX PT, R14, R17, 0x1, 0x181f ;  /* 0x00381f00110e7f89 */ /* 0x000e6600000e0000 */
[----:B0-----:R-:W-:Y:S01]  /*123e0*/  IMAD.X R3, RZ, RZ, R3, P0 ;  /* 0x000000ffff037224 */ /* 0x001fe200000e0603 */
[----:B------:R-:W-:-:S13]  /*123f0*/  ISETP.LT.OR P0, PT, R5, 0x1, P2 ;  /* 0x000000010500780c */ /* 0x000fda0001701670 */
[----:B------:R1:W-:Y:S02]  /*12400*/  LDGSTS.E.BYPASS.LTC128B.128 [R0+0x400], desc[UR52][R2.64], !P0 ;  /* 0x0040000002007fae */ /* 0x0003e4000c101d74 */
[----:B-1----:R-:W-:Y:S02]  /*12410*/  IADD3 R2, P0, R14, R6, RZ ;  /* 0x000000060e027210 */ /* 0x002fe40007f1e0ff */
[----:B------:R-:W0:Y:S03]  /*12420*/  SHFL.IDX PT, R14, R17, 0x3, 0x181f ;  /* 0x00781f00110e7f89 */ /* 0x000e2600000e0000 */
[----:B------:R-:W-:Y:S01]  /*12430*/  IMAD.X R3, RZ, RZ, R7, P0 ;  /* 0x000000ffff037224 */ /* 0x000fe200000e0607 */
[----:B------:R-:W-:Y:S01]  /*12440*/  ISETP.LT.OR P0, PT, R5, 0x11, P2 ;  /* 0x000000110500780c */ /* 0x000fe20001701670 */
[----:B------:R-:W1:-:S12]  /*12450*/  SHFL.IDX PT, R7, R18, 0x3, 0x181f ;  /* 0x00781f0012077f89 */ /* 0x000e5800000e0000 */
[----:B------:R2:W-:Y:S02]  /*12460*/  LDGSTS.E.BYPASS.LTC128B.128 [R0+0xc00], desc[UR52][R2.64], !P0 ;  /* 0x00c0000002007fae */ /* 0x0005e4000c101d74 */
[----:B--2---:R-:W-:Y:S02]  /*12470*/  IADD3 R2, P0, R9, R6, RZ ;  /* 0x0000000609027210 */ /* 0x004fe40007f1e0ff */
[----:B------:R-:W2:Y:S03]  /*12480*/  SHFL.IDX PT, R9, R17, 0x4, 0x181f ;  /* 0x00981f0011097f89 */ /* 0x000ea600000e0000 */
[----:B------:R-:W-:Y:S01]  /*12490*/  IMAD.X R3, RZ, RZ, R8, P0 ;  /* 0x000000ffff037224 */ /* 0x000fe200000e0608 */
[----:B------:R-:W-:Y:S01]  /*124a0*/  ISETP.LT.OR P0, PT, R5, 0x21, P2 ;  /* 0x000000210500780c */ /* 0x000fe20001701670 */
[----:B------:R-:W3:-:S12]  /*124b0*/  SHFL.IDX PT, R8, R18, 0x4, 0x181f ;  /* 0x00981f0012087f89 */ /* 0x000ed800000e0000 */
[----:B------:R0:W-:Y:S02]  /*124c0*/  LDGSTS.E.BYPASS.LTC128B.128 [R0+0x1400], desc[UR52][R2.64], !P0 ;  /* 0x0140000002007fae */ /* 0x0001e4000c101d74 */
[----:B0-----:R-:W-:Y:S02]  /*124d0*/  IADD3 R2, P0, R14, R6, RZ ;  /* 0x000000060e027210 */ /* 0x001fe40007f1e0ff */
[----:B------:R-:W0:Y:S03]  /*124e0*/  SHFL.IDX PT, R14, R17, 0x5, 0x181f ;  /* 0x00b81f00110e7f89 */ /* 0x000e2600000e0000 */
[----:B-1----:R-:W-:Y:S01]  /*124f0*/  IMAD.X R3, RZ, RZ, R7, P0 ;  /* 0x000000ffff037224 */ /* 0x002fe200000e0607 */
[----:B------:R-:W-:Y:S01]  /*12500*/  ISETP.LT.OR P0, PT, R5, 0x31, P2 ;  /* 0x000000310500780c */ /* 0x000fe20001701670 */
[----:B------:R-:W1:-:S12]  /*12510*/  SHFL.IDX PT, R7, R18, 0x5, 0x181f ;  /* 0x00b81f0012077f89 */ /* 0x000e5800000e0000 */
[----:B------:R2:W-:Y:S02]  /*12520*/  LDGSTS.E.BYPASS.LTC128B.128 [R0+0x1c00], desc[UR52][R2.64], !P0 ;  /* 0x01c0000002007fae */ /* 0x0005e4000c101d74 */
[----:B--2---:R-:W-:Y:S02]  /*12530*/  IADD3 R2, P0, R9, R6, RZ ;  /* 0x0000000609027210 */ /* 0x004fe40007f1e0ff */
[----:B------:R-:W2:Y:S03]  /*12540*/  SHFL.IDX PT, R9, R17, 0x6, 0x181f ;  /* 0x00d81f0011097f89 */ /* 0x000ea600000e0000 */
[----:B---3--:R-:W-:Y:S01]  /*12550*/  IMAD.X R3, RZ, RZ, R8, P0 ;  /* 0x000000ffff037224 */ /* 0x008fe200000e0608 */
[----:B------:R-:W-:Y:S01]  /*12560*/  ISETP.LT.OR P0, PT, R5, 0x41, P2 ;  /* 0x000000410500780c */ /* 0x000fe20001701670 */
[----:B------:R-:W3:-:S12]  /*12570*/  SHFL.IDX PT, R8, R18, 0x6, 0x181f ;  /* 0x00d81f0012087f89 */ /* 0x000ed800000e0000 */
[----:B------:R0:W-:Y:S02]  /*12580*/  LDGSTS.E.BYPASS.LTC128B.128 [R0+0x2400], desc[UR52][R2.64], !P0 ;  /* 0x0240000002007fae */ /* 0x0001e4000c101d74 */
[----:B0-----:R-:W-:Y:S02]  /*12590*/  IADD3 R2, P0, R14, R6, RZ ;  /* 0x000000060e027210 */ /* 0x001fe40007f1e0ff */
[----:B------:R0:W4:Y:S03]  /*125a0*/  SHFL.IDX PT, R14, R17, 0x7, 0x181f ;  /* 0x00f81f00110e7f89 */ /* 0x00012600000e0000 */
[----:B-1----:R-:W-:Y:S01]  /*125b0*/  IMAD.X R3, RZ, RZ, R7, P0 ;  /* 0x000000ffff037224 */ /* 0x002fe200000e0607 */
[----:B------:R-:W-:Y:S01]  /*125c0*/  ISETP.LT.OR P0, PT, R5, 0x51, P2 ;  /* 0x000000510500780c */ /* 0x000fe20001701670 */
[----:B------:R0:W1:-:S12]  /*125d0*/  SHFL.IDX PT, R7, R18, 0x7, 0x181f ;  /* 0x00f81f0012077f89 */ /* 0x00005800000e0000 */
[----:B------:R2:W-:Y:S02]  /*125e0*/  LDGSTS.E.BYPASS.LTC128B.128 [R0+0x2c00], desc[UR52][R2.64], !P0 ;  /* 0x02c0000002007fae */ /* 0x0005e4000c101d74 */
[----:B--2---:R-:W-:-:S05]  /*125f0*/  IADD3 R2, P0, R9, R6, RZ ;  /* 0x0000000609027210 */ /* 0x004fca0007f1e0ff */
[----:B---3--:R-:W-:Y:S01]  /*12600*/  IMAD.X R3, RZ, RZ, R8, P0 ;  /* 0x000000ffff037224 */ /* 0x008fe200000e0608 */
[----:B------:R-:W-:-:S13]  /*12610*/  ISETP.LT.OR P0, PT, R5, 0x61, P2 ;  /* 0x000000610500780c */ /* 0x000fda0001701670 */
[----:B-1--4-:R0:W-:Y:S02]  /*12620*/  LDGSTS.E.BYPASS.LTC128B.128 [R0+0x3400], desc[UR52][R2.64], !P0 ;  /* 0x0340000002007fae */ /* 0x0121e4000c101d74 */
.L_x_1195:
[----:B0-----:R-:W-:-:S05]  /*12630*/  IADD3 R2, P0, R14, R6, RZ ;  /* 0x000000060e027210 */ /* 0x001fca0007f1e0ff */
[----:B------:R-:W-:Y:S01]  /*12640*/  IMAD.X R3, RZ, RZ, R7, P0 ;  /* 0x000000ffff037224 */ /* 0x000fe200000e0607 */
[----:B------:R-:W-:-:S13]  /*12650*/  ISETP.LT.OR P0, PT, R5, 0x71, P2 ;  /* 0x000000710500780c */ /* 0x000fda0001701670 */
[----:B------:R-:W-:Y:S01]  /*12660*/  @!PT LDS RZ, [RZ] ;  /* 0x00000000fffff984 */ /* 0x000fe20000000800 */
[----:B------:R-:W-:Y:S01]  /*12670*/  @!PT LDS RZ, [RZ] ;  /* 0x00000000fffff984 */ /* 0x000fe20000000800 */
[----:B------:R-:W-:Y:S01]  /*12680*/  @!PT LDS RZ, [RZ] ;  /* 0x00000000fffff984 */ /* 0x000fe20000000800 */
[----:B------:R0:W-:Y:S01]  /*12690*/  LDGSTS.E.BYPASS.LTC128B.128 [R0+0x3c00], desc[UR52][R2.64], !P0 ;  /* 0x03c0000002007fae */ /* 0x0001e2000c101d74 */
[----:B------:R-:W-:Y:S01]  /*126a0*/  PLOP3.LUT P0, PT, PT, PT, PT, 0x80, 0x0 ;  /* 0x000000000000781c */ /* 0x000fe20003f0f070 */
[----:B------:R-:W-:-:S12]  /*126b0*/  NOP ;  /* 0x0000000000007918 */ /* 0x000fd80000000000 */
.L_x_1072:
        /* <DEDUP_REMOVED lines=11> */
.L_x_1073:
[----:B------:R2:W-:Y:S01]  /*12770*/  SYNCS.ARRIVE.TRANS64.A1T0 RZ, [R4+URZ+0x16850], RZ ;  /* 0x016850ff04ff79a7 */ /* 0x0005e2000810003f */
[----:B------:R-:W-:-:S05]  /*12780*/  VIADD R23, R23, 0x1 ;  /* 0x0000000117177836 */ /* 0x000fca0000000000 */
[----:B------:R-:W-:-:S04]  /*12790*/  ISETP.NE.AND P0, PT, R23, 0x2, PT ;  /* 0x000000021700780c */ /* 0x000fc80003f05270 */
[----:B------:R-:W-:Y:S02]  /*127a0*/  SEL R3, RZ, 0x1, P0 ;  /* 0x00000001ff037807 */ /* 0x000fe40000000000 */
[----:B------:R-:W-:Y:S02]  /*127b0*/  SEL R23, R23, RZ, P0 ;  /* 0x000000ff17177207 */ /* 0x000fe40000000000 */
[----:B--2---:R-:W-:-:S07]  /*127c0*/  LOP3.LUT R26, R26, R3, RZ, 0x3c, !PT ;  /* 0x000000031a1a7212 */ /* 0x004fce00078e3cff */
.L_x_1033:
[----:B------:R-:W-:Y:S05]  /*127d0*/  BSYNC B7 ;  /* 0x0000000000077941 */ /* 0x000fea0003800000 */
.L_x_1031:
[----:B------:R2:W5:Y:S01]  /*127e0*/  LDL R2, [R1+0xc] ;  /* 0x00000c0001027983 */ /* 0x0005620000100800 */
[----:B------:R-:W-:-:S13]  /*127f0*/  LOP3.LUT P0, RZ, R19, 0x20, RZ, 0xc0, !PT ;  /* 0x0000002013ff7812 */ /* 0x000fda000780c0ff */
[----:B--2---:R-:W-:Y:S05]  /*12800*/  @!P0 BRA `(.L_x_1074) ;  /* 0x0000000000288947 */ /* 0x004fea0003800000 */
[----:B------:R-:W-:Y:S05]  /*12810*/  WARPSYNC.ALL ;  /* 0x0000000000007948 */ /* 0x000fea0003800000 */
[----:B------:R-:W2:Y:S08]  /*12820*/  S2UR UR5, SR_CgaCtaId ;  /* 0x00000000000579c3 */ /* 0x000eb00000008800 */
[----:B------:R-:W-:Y:S06]  /*12830*/  BAR.SYNC.DEFER_BLOCKING 0x5, 0x200 ;  /* 0x0148000000007b1d */ /* 0x000fec0000010000 */
[----:B------:R-:W-:-:S02]  /*12840*/  UMOV UR4, 0x400 ;  /* 0x0000040000047882 */ /* 0x000fc40000000000 */
[----:B--2---:R-:W-:-:S06]  /*12850*/  ULEA UR4, UR5, UR4, 0x18 ;  /* 0x0000000405047291 */ /* 0x004fcc000f8ec03f */
[----:B------:R-:W-:-:S05]  /*12860*/  IMAD.U32 R16, RZ, RZ, UR4 ;  /* 0x00000004ff107e24 */ /* 0x000fca000f8e00ff */
[----:B-----5:R-:W2:Y:S04]  /*12870*/  LDS R2, [R16+0x168d0] ;  /* 0x0168d00010027984 */ /* 0x020ea80000000800 */
[----:B--2---:R3:W-:Y:S01]  /*12880*/  STL [R1+0xc], R2 ;  /* 0x00000c0201007387 */ /* 0x0047e20000100800 */
[----:B------:R-:W-:Y:S06]  /*12890*/  BAR.ARV 0x4, 0x200 ;  /* 0x0108000000007b1d */ /* 0x000fec0000002000 */
[----:B------:R-:W-:Y:S05]  /*128a0*/  BRA `(.L_x_1075) ;  /* 0x00000000002c7947 */ /* 0x000fea0003800000 */
.L_x_1074:
[----:B------:R-:W-:-:S03]  /*128b0*/  UMOV UR4, 0xffffffff ;  /* 0xffffffff00047882 */ /* 0x000fc60000000000 */
[----:B------:R-:W-:Y:S05]  /*128c0*/  BRA.DIV UR4, `(.L_x_1076) ;  /* 0x0000003e04bc7947 */ /* 0x000fea000b800000 */
[----:B-----5:R2:W3:Y:S02]  /*128d0*/  SHFL.IDX PT, R14, R2, RZ, 0x1f ;  /* 0x00001fff020e7589 */ /* 0x0204e400000e0000 */
.L_x_1198:
[----:B------:R-:W4:Y:S01]  /*128e0*/  @!P1 S2R R3, SR_CgaCtaId ;  /* 0x0000000000039919 */ /* 0x000f220000008800 */
[----:B------:R-:W-:Y:S05]  /*128f0*/  WARPSYNC.ALL ;  /* 0x0000000000007948 */ /* 0x000fea0003800000 */
[----:B------:R-:W-:Y:S01]  /*12900*/  BAR.SYNC.DEFER_BLOCKING 0x4, 0x200 ;  /* 0x0108000000007b1d */ /* 0x000fe20000010000 */
[----:B-1----:R-:W-:-:S05]  /*12910*/  @!P1 MOV R0, 0x400 ;  /* 0x0000040000009802 */ /* 0x002fca0000000f00 */
[----:B---3--:R1:W-:Y:S01]  /*12920*/  STL [R1+0xc], R14 ;  /* 0x00000c0e01007387 */ /* 0x0083e20000100800 */
[----:B----4-:R-:W-:-:S05]  /*12930*/  @!P1 LEA R16, R3, R0, 0x18 ;  /* 0x0000000003109211 */ /* 0x010fca00078ec0ff */
[----:B------:R1:W-:Y:S01]  /*12940*/  @!P1 STS [R16+0x168d0], R2 ;  /* 0x0168d00210009388 */ /* 0x0003e20000000800 */
[----:B------:R-:W-:Y:S06]  /*12950*/  BAR.ARV 0x5, 0x200 ;  /* 0x0148000000007b1d */ /* 0x000fec0000002000 */
.L_x_1075:
[----:B-1----:R-:W4:Y:S01]  /*12960*/  LDL R0, [R1+0xc] ;  /* 0x00000c0001007983 */ /* 0x002f220000100800 */
[----:B------:R-:W-:Y:S02]  /*12970*/  ULDC UR4, c[0x0][0xc38] ;  /* 0x00030e0000047ab9 */ /* 0x000fe40000000800 */
[----:B----4-:R-:W-:-:S13]  /*12980*/  ISETP.GE.AND P0, PT, R0, UR4, PT ;  /* 0x0000000400007c0c */ /* 0x010fda000bf06270 */
[----:B------:R-:W-:Y:S05]  /*12990*/  @!P0 BRA `(.L_x_1077) ;  /* 0xffffffbc006c8947 */ /* 0x000fea000383ffff */
.L_x_1022:
[----:B------:R-:W4:Y:S01]  /*129a0*/  LDL.LU R0, [R1+0x10] ;  /* 0x0000100001007983 */ /* 0x000f220000300800 */
[----:B------:R-:W-:Y:S01]  /*129b0*/  BSSY B0, `(.L_x_1078) ;  /* 0x000000b000007945 */ /* 0x000fe20003800000 */
[----:B------:R-:W5:Y:S01]  /*129c0*/  S2R R5, SR_CgaCtaId ;  /* 0x0000000000057919 */ /* 0x000f620000008800 */
[----:B----4-:R-:W-:-:S05]  /*129d0*/  VIADD R0, R0, 0x1 ;  /* 0x0000000100007836 */ /* 0x010fca0000000000 */
[----:B--23--:R-:W-:-:S04]  /*129e0*/  LEA.HI R2, R0, R0, RZ, 0x1 ;  /* 0x0000000000027211 */ /* 0x00cfc800078f08ff */
[----:B------:R-:W-:Y:S02]  /*129f0*/  LOP3.LUT R3, R2, 0xfffffffe, RZ, 0xc0, !PT ;  /* 0xfffffffe02037812 */ /* 0x000fe400078ec0ff */
[----:B------:R-:W-:-:S03]  /*12a00*/  MOV R2, 0x400 ;  /* 0x0000040000027802 */ /* 0x000fc60000000f00 */
[----:B------:R-:W-:Y:S01]  /*12a10*/  IMAD.IADD R0, R0, 0x1, -R3 ;  /* 0x0000000100007824 */ /* 0x000fe200078e0a03 */
[----:B-----5:R-:W-:-:S04]  /*12a20*/  LEA R4, R5, R2, 0x18 ;  /* 0x0000000205047211 */ /* 0x020fc800078ec0ff */
[----:B------:R-:W-:-:S04]  /*12a30*/  SHF.L.U32 R0, R0, 0x1f, RZ ;  /* 0x0000001f00007819 */ /* 0x000fc800000006ff */
[----:B------:R-:W2:Y:S02]  /*12a40*/  SYNCS.PHASECHK.TRANS64.TRYWAIT P0, [R4+URZ+0x16820], R0 ;  /* 0x01682000040075a7 */ /* 0x000ea4000800017f */
[----:B--2---:R-:W-:Y:S05]  /*12a50*/  @!P0 BRA `(.L_x_1079) ;  /* 0x0000003c00808947 */ /* 0x004fea0003800000 */
.L_x_1199:
[----:B-1----:R-:W-:Y:S05]  /*12a60*/  BSYNC B0 ;  /* 0x0000000000007941 */ /* 0x002fea0003800000 */
.L_x_1078:
[----:B------:R-:W-:-:S03]  /*12a70*/  UMOV UR4, 0xffffffff ;  /* 0xffffffff00047882 */ /* 0x000fc60000000000 */
[----:B------:R-:W-:Y:S05]  /*12a80*/  BRA.DIV UR4, `(.L_x_1080) ;  /* 0x0000003e04887947 */ /* 0x000fea000b800000 */
[----:B--2---:R-:W1:Y:S02]  /*12a90*/  S2R R0, SR_TID.X ;  /* 0x0000000000007919 */ /* 0x004e640000002100 */
[----:B-1----:R-:W-:-:S04]  /*12aa0*/  SHF.R.U32.HI R0, RZ, 0x5, R0 ;  /* 0x00000005ff007819 */ /* 0x002fc80000011600 */
[----:B------:R-:W-:-:S05]  /*12ab0*/  LOP3.LUT R0, R0, 0x3, RZ, 0xc0, !PT ;  /* 0x0000000300007812 */ /* 0x000fca00078ec0ff */
[----:B------:R1:W2:Y:S02]  /*12ac0*/  SHFL.IDX PT, R14, R0, RZ, 0x1f ;  /* 0x00001fff000e7589 */ /* 0x0002a400000e0000 */
.L_x_1202:
[----:B--2---:R-:W-:Y:S01]  /*12ad0*/  ISETP.NE.AND P0, PT, R14, RZ, PT ;  /* 0x000000ff0e00720c */ /* 0x004fe20003f05270 */
[----:B------:R-:W-:-:S12]  /*12ae0*/  BSSY B0, `(.L_x_1081) ;  /* 0x0000024000007945 */ /* 0x000fd80003800000 */
[----:B------:R-:W-:Y:S05]  /*12af0*/  @P0 BRA `(.L_x_1082) ;  /* 0x0000000000880947 */ /* 0x000fea0003800000 */
[----:B------:R-:W-:-:S03]  /*12b00*/  UMOV UR4, 0xffffffff ;  /* 0xffffffff00047882 */ /* 0x000fc60000000000 */
[----:B------:R-:W-:Y:S05]  /*12b10*/  BRA.DIV UR4, `(.L_x_1083) ;  /* 0x0000003e04987947 */ /* 0x000fea000b800000 */
[----:B------:R-:W-:-:S13]  /*12b20*/  ELECT P6, URZ, PT ;  /* 0x00000000003f782f */ /* 0x000fda00038c0000 */
.L_x_1205:
[----:B------:R-:W-:Y:S05]  /*12b30*/  @!P6 BRA `(.L_x_1082) ;  /* 0x000000000078e947 */ /* 0x000fea0003800000 */
[----:B------:R-:W-:-:S06]  /*12b40*/  ULOP3.LUT UR4, UR37, 0x2, URZ, 0xfc, !UPT ;  /* 0x0000000225047892 */ /* 0x000fcc000f8efc3f */
[----:B-1----:R-:W-:-:S05]  /*12b50*/  IMAD.U32 R0, RZ, RZ, UR4 ;  /* 0x00000004ff007e24 */ /* 0x002fca000f8e00ff */
[----:B------:R-:W-:-:S13]  /*12b60*/  ISETP.NE.AND P0, PT, R0, 0x3, PT ;  /* 0x000000030000780c */ /* 0x000fda0003f05270 */
[----:B------:R-:W-:Y:S05]  /*12b70*/  @!P0 BRA `(.L_x_1084) ;  /* 0x0000000000048947 */ /* 0x000fea0003800000 */
[----:B------:R-:W-:Y:S01]  /*12b80*/  BPT.TRAP 0x1 ;  /* 0x000000040000795c */ /* 0x000fe20000300000 */
.L_x_1084:
[C---:B------:R-:W-:Y:S01]  /*12b90*/  IMAD R5, R23.reuse, 0x8, R4 ;  /* 0x0000000817057824 */ /* 0x040fe200078e0204 */
[----:B------:R-:W-:Y:S01]  /*12ba0*/  SHF.L.U32 R0, R26, 0x1f, RZ ;  /* 0x0000001f1a007819 */ /* 0x000fe200000006ff */
[----:B------:R-:W-:-:S03]  /*12bb0*/  VIADD R23, R23, 0x1 ;  /* 0x0000000117177836 */ /* 0x000fc60000000000 */
[----:B------:R-:W1:Y:S02]  /*12bc0*/  SYNCS.PHASECHK.TRANS64.TRYWAIT P1, [R5+URZ+0x16840], R0 ;  /* 0x01684000050075a7 */ /* 0x000e64000802017f */
[----:B------:R-:W-:-:S04]  /*12bd0*/  ISETP.NE.AND P2, PT, R23, 0x2, PT ;  /* 0x000000021700780c */ /* 0x000fc80003f45270 */
[----:B------:R-:W-:Y:S01]  /*12be0*/  SEL R3, RZ, 0x1, P2 ;  /* 0x00000001ff037807 */ /* 0x000fe20001000000 */
[----:B-1----:R-:W-:Y:S08]  /*12bf0*/  @!P1 BRA `(.L_x_1085) ;  /* 0x0000003c00809947 */ /* 0x002ff00003800000 */
.L_x_1206:
[----:B------:R-:W-:Y:S02]  /*12c00*/  SEL R23, R23, RZ, P2 ;  /* 0x000000ff17177207 */ /* 0x000fe40001000000 */
[----:B------:R-:W-:Y:S01]  /*12c10*/  LOP3.LUT R2, R26, R3, RZ, 0x3c, !PT ;  /* 0x000000031a027212 */ /* 0x000fe200078e3cff */
[----:B------:R-:W-:Y:S06]  /*12c20*/  @!P0 BRA `(.L_x_1086) ;  /* 0x0000000000048947 */ /* 0x000fec0003800000 */
[----:B------:R-:W-:Y:S01]  /*12c30*/  BPT.TRAP 0x1 ;  /* 0x000000040000795c */ /* 0x000fe20000300000 */
.L_x_1086:
[----:B------:R-:W-:Y:S01]  /*12c40*/  IMAD R23, R23, 0x8, R4 ;  /* 0x0000000817177824 */ /* 0x000fe200078e0204 */
[----:B------:R-:W-:-:S04]  /*12c50*/  SHF.L.U32 R2, R2, 0x1f, RZ ;  /* 0x0000001f02027819 */ /* 0x000fc800000006ff */
[----:B------:R-:W2:Y:S02]  /*12c60*/  SYNCS.PHASECHK.TRANS64.TRYWAIT P1, [R23+URZ+0x16840], R2 ;  /* 0x01684002170075a7 */ /* 0x000ea4000802017f */
[----:B--2---:R-:W-:Y:S05]  /*12c70*/  @!P1 BRA `(.L_x_1087) ;  /* 0x0000003c00749947 */ /* 0x004fea0003800000 */
.L_x_1207:
[----:B------:R-:W-:Y:S05]  /*12c80*/  @!P0 BRA `(.L_x_1088) ;  /* 0x0000000000048947 */ /* 0x000fea0003800000 */
[----:B------:R-:W-:Y:S01]  /*12c90*/  BPT.TRAP 0x1 ;  /* 0x000000040000795c */ /* 0x000fe20000300000 */
.L_x_1088:
[----:B------:R-:W3:Y:S02]  /*12ca0*/  SYNCS.PHASECHK.TRANS64.TRYWAIT P1, [R5+URZ+0x16860], R0 ;  /* 0x01686000050075a7 */ /* 0x000ee4000802017f */
[----:B---3--:R-:W-:Y:S05]  /*12cb0*/  @!P1 BRA `(.L_x_1089) ;  /* 0x0000003c00789947 */ /* 0x008fea0003800000 */
.L_x_1208:
[----:B------:R-:W-:Y:S05]  /*12cc0*/  @!P0 BRA `(.L_x_1090) ;  /* 0x0000000000048947 */ /* 0x000fea0003800000 */
[----:B------:R-:W-:Y:S01]  /*12cd0*/  BPT.TRAP 0x1 ;  /* 0x000000040000795c */ /* 0x000fe20000300000 */
.L_x_1090:
[----:B----4-:R4:W0:Y:S02]  /*12ce0*/  SYNCS.PHASECHK.TRANS64.TRYWAIT P0, [R23+URZ+0x16860], R2 ;  /* 0x01686002170075a7 */ /* 0x010824000800017f */
[----:B0-----:R-:W-:Y:S05]  /*12cf0*/  @!P0 NANOSLEEP.SYNCS 0x989680 ;  /* 0x009896800000895d */ /* 0x001fea0003900000 */
[----:B------:R-:W0:Y:S02]  /*12d00*/  @!P0 SYNCS.PHASECHK.TRANS64 P0, [R23+URZ+0x16860], R2 ;  /* 0x01686002170085a7 */ /* 0x000e24000800007f */
[----:B0-----:R-:W-:Y:S05]  /*12d10*/  @!P0 BRA `(.L_x_1090) ;  /* 0xfffffffc00f08947 */ /* 0x001fea000383ffff */
.L_x_1082:
[----:B------:R-:W-:Y:S05]  /*12d20*/  BSYNC B0 ;  /* 0x0000000000007941 */ /* 0x000fea0003800000 */
.L_x_1081:
[----:B------:R-:W-:Y:S05]  /*12d30*/  EXIT ;  /* 0x000000000000794d */ /* 0x000fea0003800000 */
.L_x_939:
[----:B0-----:R-:W-:-:S04]  /*12d40*/  IMAD.U32 R3, RZ, RZ, UR45 ;  /* 0x0000002dff037e24 */ /* 0x001fc8000f8e00ff */
[----:B------:R0:W1:Y:S03]  /*12d50*/  SYNCS.PHASECHK.TRANS64.TRYWAIT P1, [R3+URZ+0x16800], R0 ;  /* 0x01680000030075a7 */ /* 0x000066000802017f */
[----:B-1----:R-:W-:Y:S05]  /*12d60*/  @!P1 NANOSLEEP.SYNCS 0x989680 ;  /* 0x009896800000995d */ /* 0x002fea0003900000 */
[----:B------:R-:W1:Y:S02]  /*12d70*/  @!P1 SYNCS.PHASECHK.TRANS64 P1, [R3+URZ+0x16800], R0 ;  /* 0x01680000030095a7 */ /* 0x000e64000802007f */
[----:B-1----:R-:W-:Y:S05]  /*12d80*/  @!P1 BRA `(.L_x_939) ;  /* 0xfffffffc00ec9947 */ /* 0x002fea000383ffff */
[----:B------:R-:W-:Y:S05]  /*12d90*/  BRA `(.L_x_1091) ;  /* 0xfffffee800cc7947 */ /* 0x000fea000383ffff */
.L_x_943:
[----:B-1----:R1:W2:Y:S02]  /*12da0*/  SYNCS.PHASECHK.TRANS64.TRYWAIT P1, [R3+URZ+0x16830], R0 ;  /* 0x01683000030075a7 */ /* 0x0022a4000802017f */
[----:B--2---:R-:W-:Y:S05]  /*12db0*/  @!P1 NANOSLEEP.SYNCS 0x989680 ;  /* 0x009896800000995d */ /* 0x004fea0003900000 */
[----:B------:R-:W2:Y:S02]  /*12dc0*/  @!P1 SYNCS.PHASECHK.TRANS64 P1, [R3+URZ+0x16830], R0 ;  /* 0x01683000030095a7 */ /* 0x000ea4000802007f */
[----:B--2---:R-:W-:Y:S05]  /*12dd0*/  @!P1 BRA `(.L_x_943) ;  /* 0xfffffffc00f09947 */ /* 0x004fea000383ffff */
[----:B------:R-:W-:Y:S05]  /*12de0*/  BRA `(.L_x_942) ;  /* 0xfffffee800e87947 */ /* 0x000fea000383ffff */
.L_x_960:
[----:B-1----:R-:W-:-:S04]  /*12df0*/  IMAD.U32 R5, RZ, RZ, UR6 ;  /* 0x00000006ff057e24 */ /* 0x002fc8000f8e00ff */
[----:B------:R1:W2:Y:S03]  /*12e00*/  SYNCS.PHASECHK.TRANS64.TRYWAIT P1, [R5+URZ+0x16830], R0 ;  /* 0x01683000050075a7 */ /* 0x0002a6000802017f */
[----:B--2---:R-:W-:Y:S05]  /*12e10*/  @!P1 NANOSLEEP.SYNCS 0x989680 ;  /* 0x009896800000995d */ /* 0x004fea0003900000 */
[----:B------:R-:W2:Y:S02]  /*12e20*/  @!P1 SYNCS.PHASECHK.TRANS64 P1, [R5+URZ+0x16830], R0 ;  /* 0x01683000050095a7 */ /* 0x000ea4000802007f */
[----:B--2---:R-:W-:Y:S05]  /*12e30*/  @!P1 BRA `(.L_x_960) ;  /* 0xfffffffc00ec9947 */ /* 0x004fea000383ffff */
[----:B------:R-:W-:Y:S05]  /*12e40*/  BRA `(.L_x_957) ;  /* 0xffffff1c007c7947 */ /* 0x000fea000383ffff */
.L_x_964:
[----:B-1----:R-:W-:-:S04]  /*12e50*/  IMAD.U32 R5, RZ, RZ, UR6 ;  /* 0x00000006ff057e24 */ /* 0x002fc8000f8e00ff */
[----:B------:R1:W2:Y:S03]  /*12e60*/  SYNCS.PHASECHK.TRANS64.TRYWAIT P1, [R5+URZ+0x16850], R0 ;  /* 0x01685000050075a7 */ /* 0x0002a6000802017f */
[----:B--2---:R-:W-:Y:S05]  /*12e70*/  @!P1 NANOSLEEP.SYNCS 0x989680 ;  /* 0x009896800000995d */ /* 0x004fea0003900000 */
[----:B------:R-:W2:Y:S02]  /*12e80*/  @!P1 SYNCS.PHASECHK.TRANS64 P1, [R5+URZ+0x16850], R0 ;  /* 0x01685000050095a7 */ /* 0x000ea4000802007f */
[----:B--2---:R-:W-:Y:S05]  /*12e90*/  @!P1 BRA `(.L_x_964) ;  /* 0xfffffffc00ec9947 */ /* 0x004fea000383ffff */
[----:B------:R-:W-:Y:S05]  /*12ea0*/  BRA `(.L_x_961) ;  /* 0xffffff1c00f87947 */ /* 0x000fea000383ffff */
.L_x_983:
[----:B-1----:R-:W-:-:S04]  /*12eb0*/  IMAD.U32 R11, RZ, RZ, UR6 ;  /* 0x00000006ff0b7e24 */ /* 0x002fc8000f8e00ff */
[----:B------:R1:W2:Y:S03]  /*12ec0*/  SYNCS.PHASECHK.TRANS64.TRYWAIT P1, [R11+URZ+0x16830], R0 ;  /* 0x016830000b0075a7 */ /* 0x0002a6000802017f */
[----:B--2---:R-:W-:Y:S05]  /*12ed0*/  @!P1 NANOSLEEP.SYNCS 0x989680 ;  /* 0x009896800000995d */ /* 0x004fea0003900000 */
[----:B------:R-:W2:Y:S02]  /*12ee0*/  @!P1 SYNCS.PHASECHK.TRANS64 P1, [R11+URZ+0x16830], R0 ;  /* 0x016830000b0095a7 */ /* 0x000ea4000802007f */
[----:B--2---:R-:W-:Y:S05]  /*12ef0*/  @!P1 BRA `(.L_x_983) ;  /* 0xfffffffc00ec9947 */ /* 0x004fea000383ffff */
[----:B------:R-:W-:Y:S05]  /*12f00*/  BRA `(.L_x_980) ;  /* 0xffffff4c00707947 */ /* 0x000fea000383ffff */
.L_x_987:
[----:B-1----:R-:W-:-:S04]  /*12f10*/  IMAD.U32 R11, RZ, RZ, UR6 ;  /* 0x00000006ff0b7e24 */ /* 0x002fc8000f8e00ff */
[----:B------:R1:W2:Y:S03]  /*12f20*/  SYNCS.PHASECHK.TRANS64.TRYWAIT P1, [R11+URZ+0x16850], R0 ;  /* 0x016850000b0075a7 */ /* 0x0002a6000802017f */
[----:B--2---:R-:W-:Y:S05]  /*12f30*/  @!P1 NANOSLEEP.SYNCS 0x989680 ;  /* 0x009896800000995d */ /* 0x004fea0003900000 */
[----:B------:R-:W2:Y:S02]  /*12f40*/  @!P1 SYNCS.PHASECHK.TRANS64 P1, [R11+URZ+0x16850], R0 ;  /* 0x016850000b0095a7 */ /* 0x000ea4000802007f */
[----:B--2---:R-:W-:Y:S05]  /*12f50*/  @!P1 BRA `(.L_x_987) ;  /* 0xfffffffc00ec9947 */ /* 0x004fea000383ffff */
[----:B------:R-:W-:Y:S05]  /*12f60*/  BRA `(.L_x_984) ;  /* 0xffffff4c00ec7947 */ /* 0x000fea000383ffff */
.L_x_995:
[----:B-1----:R-:W-:-:S04]  /*12f70*/  IMAD.U32 R7, RZ, RZ, UR6 ;  /* 0x00000006ff077e24 */ /* 0x002fc8000f8e00ff */
[----:B------:R1:W2:Y:S03]  /*12f80*/  SYNCS.PHASECHK.TRANS64.TRYWAIT P1, [R7+URZ+0x16830], R0 ;  /* 0x01683000070075a7 */ /* 0x0002a6000802017f */
[----:B--2---:R-:W-:Y:S05]  /*12f90*/  @!P1 NANOSLEEP.SYNCS 0x989680 ;  /* 0x009896800000995d */ /* 0x004fea0003900000 */
[----:B------:R-:W2:Y:S02]  /*12fa0*/  @!P1 SYNCS.PHASECHK.TRANS64 P1, [R7+URZ+0x16830], R0 ;  /* 0x01683000070095a7 */ /* 0x000ea4000802007f */
[----:B--2---:R-:W-:Y:S05]  /*12fb0*/  @!P1 BRA `(.L_x_995) ;  /* 0xfffffffc00ec9947 */ /* 0x004fea000383ffff */
[----:B------:R-:W-:Y:S05]  /*12fc0*/  BRA `(.L_x_992) ;  /* 0xffffff6800987947 */ /* 0x000fea000383ffff */
.L_x_999:
[----:B-1----:R-:W-:-:S04]  /*12fd0*/  IMAD.U32 R7, RZ, RZ, UR6 ;  /* 0x00000006ff077e24 */ /* 0x002fc8000f8e00ff */
[----:B------:R1:W2:Y:S03]  /*12fe0*/  SYNCS.PHASECHK.TRANS64.TRYWAIT P1, [R7+URZ+0x16850], R0 ;  /* 0x01685000070075a7 */ /* 0x0002a6000802017f */
[----:B--2---:R-:W-:Y:S05]  /*12ff0*/  @!P1 NANOSLEEP.SYNCS 0x989680 ;  /* 0x009896800000995d */ /* 0x004fea0003900000 */
[----:B------:R-:W2:Y:S02]  /*13000*/  @!P1 SYNCS.PHASECHK.TRANS64 P1, [R7+URZ+0x16850], R0 ;  /* 0x01685000070095a7 */ /* 0x000ea4000802007f */
[----:B--2---:R-:W-:Y:S05]  /*13010*/  @!P1 BRA `(.L_x_999) ;  /* 0xfffffffc00ec9947 */ /* 0x004fea000383ffff */
[----:B------:R-:W-:Y:S05]  /*13020*/  BRA `(.L_x_996) ;  /* 0xffffff6c00087947 */ /* 0x000fea000383ffff */
.L_x_1014:
[----:B-1----:R-:W-:-:S04]  /*13030*/  IMAD.U32 R6, RZ, RZ, UR5 ;  /* 0x00000005ff067e24 */ /* 0x002fc8000f8e00ff */
[----:B------:R1:W2:Y:S03]  /*13040*/  SYNCS.PHASECHK.TRANS64.TRYWAIT P1, [R6+URZ+0x16850], R5 ;  /* 0x01685005060075a7 */ /* 0x0002a6000802017f */
[----:B--2---:R-:W-:Y:S05]  /*13050*/  @!P1 NANOSLEEP.SYNCS 0x989680 ;  /* 0x009896800000995d */ /* 0x004fea0003900000 */
[----:B------:R-:W2:Y:S02]  /*13060*/  @!P1 SYNCS.PHASECHK.TRANS64 P1, [R6+URZ+0x16850], R5 ;  /* 0x01685005060095a7 */ /* 0x000ea4000802007f */
[----:B--2---:R-:W-:Y:S05]  /*13070*/  @!P1 BRA `(.L_x_1014) ;  /* 0xfffffffc00ec9947 */ /* 0x004fea000383ffff */
[----:B------:R-:W-:Y:S05]  /*13080*/  BRA `(.L_x_1013) ;  /* 0xffffff9400bc7947 */ /* 0x000fea000383ffff */
.L_x_1039:
[----:B------:R-:W3:Y:S01]  /*13090*/  S2R R17, SR_TID.X ;  /* 0x0000000000117919 */ /* 0x000ee20000002100 */
[----:B------:R-:W-:Y:S02]  /*130a0*/  IMAD.MOV.U32 R12, RZ, RZ, RZ ;  /* 0x000000ffff0c7224 */ /* 0x000fe400078e00ff */
[----:B------:R-:W-:Y:S02]  /*130b0*/  IMAD.MOV.U32 R11, RZ, RZ, 0x1f ;  /* 0x0000001fff0b7424 */ /* 0x000fe400078e00ff */
[----:B------:R-:W-:Y:S01]  /*130c0*/  IMAD.MOV.U32 R15, RZ, RZ, -0x1 ;  /* 0xffffffffff0f7424 */ /* 0x000fe200078e00ff */
[----:B---3--:R-:W-:-:S04]  /*130d0*/  SHF.R.U32.HI R17, RZ, 0x5, R17 ;  /* 0x00000005ff117819 */ /* 0x008fc80000011611 */
[----:B------:R-:W-:-:S05]  /*130e0*/  LOP3.LUT R17, R17, 0x3, RZ, 0xc0, !PT ;  /* 0x0000000311117812 */ /* 0x000fca00078ec0ff */
[----:B------:R-:W-:-:S07]  /*130f0*/  IMAD.MOV.U32 R13, RZ, RZ, R17 ;  /* 0x000000ffff0d7224 */ /* 0x000fce00078e0011 */
[----:B012--5:R-:W-:Y:S05]  /*13100*/  WARPSYNC.COLLECTIVE R15, `(.L_x_1092) ;  /* 0x000000000f087348 */ /* 0x027fea0003c00000 */
[----:B------:R3:W4:Y:S02]  /*13110*/  SHFL.IDX P6, R14, R13, R12, R11 ;  /* 0x0000000c0d0e7389 */ /* 0x00072400000c000b */
[----:B012345:R-:W-:Y:S01]  /*13120*/  ENDCOLLECTIVE ;  /* 0x000000000000791b */ /* 0x03ffe20003800000 */
.L_x_1092:
[----:B------:R-:W-:Y:S05]  /*13130*/  BRA `(.L_x_1093) ;  /* 0xffffffc000ec7947 */ /* 0x000fea000383ffff */
.L_x_1042:
[----:B0-----:R0:W1:Y:S02]  /*13140*/  SYNCS.PHASECHK.TRANS64.TRYWAIT P0, [R0+URZ+0x16840], R2 ;  /* 0x01684002000075a7 */ /* 0x001064000800017f */
[----:B-1----:R-:W-:Y:S05]  /*13150*/  @!P0 NANOSLEEP.SYNCS 0x989680 ;  /* 0x009896800000895d */ /* 0x002fea0003900000 */
[----:B------:R-:W1:Y:S02]  /*13160*/  @!P0 SYNCS.PHASECHK.TRANS64 P0, [R0+URZ+0x16840], R2 ;  /* 0x01684002000085a7 */ /* 0x000e64000800007f */
[----:B-1----:R-:W-:Y:S05]  /*13170*/  @!P0 BRA `(.L_x_1042) ;  /* 0xfffffffc00f08947 */ /* 0x002fea000383ffff */
[----:B------:R-:W-:Y:S05]  /*13180*/  BRA `(.L_x_1094) ;  /* 0xffffffc400f47947 */ /* 0x000fea000383ffff */
.L_x_1043:
        /* <DEDUP_REMOVED lines=8> */
.L_x_1096:
[----:B------:R-:W-:Y:S05]  /*13210*/  BSYNC B0 ;  /* 0x0000000000007941 */ /* 0x000fea0003800000 */
.L_x_1095:
[----:B------:R-:W-:Y:S02]  /*13220*/  IMAD.MOV.U32 R13, RZ, RZ, R4 ;  /* 0x000000ffff0d7224 */ /* 0x000fe400078e0004 */
[----:B------:R-:W-:Y:S02]  /*13230*/  IMAD.MOV.U32 R12, RZ, RZ, RZ ;  /* 0x000000ffff0c7224 */ /* 0x000fe400078e00ff */
[----:B------:R-:W-:Y:S02]  /*13240*/  IMAD.MOV.U32 R11, RZ, RZ, 0x181f ;  /* 0x0000181fff0b7424 */ /* 0x000fe400078e00ff */
[----:B------:R-:W-:Y:S02]  /*13250*/  IMAD.MOV.U32 R15, RZ, RZ, -0x1 ;  /* 0xffffffffff0f7424 */ /* 0x000fe400078e00ff */
[----:B------:R-:W-:Y:S02]  /*13260*/  IMAD.MOV.U32 R2, RZ, RZ, R14 ;  /* 0x000000ffff027224 */ /* 0x000fe400078e000e */
[----:B------:R-:W-:-:S07]  /*13270*/  @P0 IMAD R8, R6, 0x2, R16 ;  /* 0x0000000206080824 */ /* 0x000fce00078e0210 */
[----:B------:R-:W-:Y:S05]  /*13280*/  WARPSYNC.COLLECTIVE R15, `(.L_x_1097) ;  /* 0x000000000f087348 */ /* 0x000fea0003c00000 */
[----:B------:R0:W1:Y:S02]  /*13290*/  SHFL.IDX P6, R14, R13, R12, R11 ;  /* 0x0000000c0d0e7389 */ /* 0x00006400000c000b */
[----:B01----:R-:W-:Y:S01]  /*132a0*/  ENDCOLLECTIVE ;  /* 0x000000000000791b */ /* 0x003fe20003800000 */
.L_x_1097:
[----:B------:R-:W-:Y:S02]  /*132b0*/  IMAD.MOV.U32 R13, RZ, RZ, R5 ;  /* 0x000000ffff0d7224 */ /* 0x000fe400078e0005 */
[----:B------:R-:W-:Y:S02]  /*132c0*/  IMAD.MOV.U32 R12, RZ, RZ, 0x1 ;  /* 0x00000001ff0c7424 */ /* 0x000fe400078e00ff */
[----:B------:R-:W-:-:S07]  /*132d0*/  IMAD.MOV.U32 R3, RZ, RZ, R14 ;  /* 0x000000ffff037224 */ /* 0x000fce00078e000e */
[----:B------:R-:W-:Y:S05]  /*132e0*/  WARPSYNC.COLLECTIVE R15, `(.L_x_1098) ;  /* 0x000000000f087348 */ /* 0x000fea0003c00000 */
[----:B------:R0:W1:Y:S02]  /*132f0*/  SHFL.IDX P6, R14, R13, R12, R11 ;  /* 0x0000000c0d0e7389 */ /* 0x00006400000c000b */
[----:B01----:R-:W-:Y:S01]  /*13300*/  ENDCOLLECTIVE ;  /* 0x000000000000791b */ /* 0x003fe20003800000 */
.L_x_1098:
[----:B------:R-:W-:-:S05]  /*13310*/  @P0 LEA R3, P1, R9, R3, 0x1 ;  /* 0x0000000309030211 */ /* 0x000fca00078208ff */
[----:B------:R-:W-:Y:S01]  /*13320*/  @P0 IMAD.X R2, RZ, RZ, R2, P1 ;  /* 0x000000ffff020224 */ /* 0x000fe200008e0602 */
[----:B------:R-:W-:-:S04]  /*13330*/  ISETP.GE.AND P1, PT, R7, 0x11, PT ;  /* 0x000000110700780c */ /* 0x000fc80003f26270 */
[----:B------:R-:W-:Y:S01]  /*13340*/  @P0 LOP3.LUT R3, R3, R2, RZ, 0x3c, !PT ;  /* 0x0000000203030212 */ /* 0x000fe200078e3cff */
[----:B------:R-:W-:-:S03]  /*13350*/  IMAD.MOV.U32 R13, RZ, RZ, R4 ;  /* 0x000000ffff0d7224 */ /* 0x000fc600078e0004 */
        /* <DEDUP_REMOVED lines=10> */
.L_x_1099:
[----:B------:R-:W-:Y:S02]  /*13400*/  @P1 IMAD R8, R6, 0x2, R16 ;  /* 0x0000000206081824 */ /* 0x000fe400078e0210 */
[----:B------:R-:W-:Y:S02]  /*13410*/  IMAD.MOV.U32 R13, RZ, RZ, R5 ;  /* 0x000000ffff0d7224 */ /* 0x000fe400078e0005 */
[----:B------:R-:W-:Y:S02]  /*13420*/  IMAD.MOV.U32 R12, RZ, RZ, 0x2 ;  /* 0x00000002ff0c7424 */ /* 0x000fe400078e00ff */
[----:B------:R-:W-:-:S07]  /*13430*/  IMAD.MOV.U32 R3, RZ, RZ, R14 ;  /* 0x000000ffff037224 */ /* 0x000fce00078e000e */
[----:B------:R-:W-:Y:S05]  /*13440*/  WARPSYNC.COLLECTIVE R15, `(.L_x_1100) ;  /* 0x000000000f087348 */ /* 0x000fea0003c00000 */
[----:B------:R0:W1:Y:S02]  /*13450*/  SHFL.IDX P6, R14, R13, R12, R11 ;  /* 0x0000000c0d0e7389 */ /* 0x00006400000c000b */
[----:B01----:R-:W-:Y:S01]  /*13460*/  ENDCOLLECTIVE ;  /* 0x000000000000791b */ /* 0x003fe20003800000 */
.L_x_1100:
        /* <DEDUP_REMOVED lines=15> */
.L_x_1101:
[----:B------:R-:W-:Y:S02]  /*13560*/  @P1 IMAD R8, R6, 0x2, R16 ;  /* 0x0000000206081824 */ /* 0x000fe400078e0210 */
[----:B------:R-:W-:Y:S02]  /*13570*/  IMAD.MOV.U32 R13, RZ, RZ, R5 ;  /* 0x000000ffff0d7224 */ /* 0x000fe400078e0005 */
[----:B------:R-:W-:Y:S02]  /*13580*/  IMAD.MOV.U32 R12, RZ, RZ, 0x3 ;  /* 0x00000003ff0c7424 */ /* 0x000fe400078e00ff */
[----:B------:R-:W-:-:S07]  /*13590*/  IMAD.MOV.U32 R3, RZ, RZ, R14 ;  /* 0x000000ffff037224 */ /* 0x000fce00078e000e */
[----:B------:R-:W-:Y:S05]  /*135a0*/  WARPSYNC.COLLECTIVE R15, `(.L_x_1102) ;  /* 0x000000000f087348 */ /* 0x000fea0003c00000 */
[----:B------:R0:W1:Y:S02]  /*135b0*/  SHFL.IDX P6, R14, R13, R12, R11 ;  /* 0x0000000c0d0e7389 */ /* 0x00006400000c000b */
[----:B01----:R-:W-:Y:S01]  /*135c0*/  ENDCOLLECTIVE ;  /* 0x000000000000791b */ /* 0x003fe20003800000 */
.L_x_1102:
        /* <DEDUP_REMOVED lines=15> */
.L_x_1103:
[----:B------:R-:W-:Y:S02]  /*136c0*/  @P1 IMAD R8, R6, 0x2, R16 ;  /* 0x0000000206081824 */ /* 0x000fe400078e0210 */
[----:B------:R-:W-:Y:S02]  /*136d0*/  IMAD.MOV.U32 R13, RZ, RZ, R5 ;  /* 0x000000ffff0d7224 */ /* 0x000fe400078e0005 */
[----:B------:R-:W-:Y:S02]  /*136e0*/  IMAD.MOV.U32 R12, RZ, RZ, 0x4 ;  /* 0x00000004ff0c7424 */ /* 0x000fe400078e00ff */
[----:B------:R-:W-:-:S07]  /*136f0*/  IMAD.MOV.U32 R3, RZ, RZ, R14 ;  /* 0x000000ffff037224 */ /* 0x000fce00078e000e */
[----:B------:R-:W-:Y:S05]  /*13700*/  WARPSYNC.COLLECTIVE R15, `(.L_x_1104) ;  /* 0x000000000f087348 */ /* 0x000fea0003c00000 */
[----:B------:R0:W1:Y:S02]  /*13710*/  SHFL.IDX P6, R14, R13, R12, R11 ;  /* 0x0000000c0d0e7389 */ /* 0x00006400000c000b */
[----:B01----:R-:W-:Y:S01]  /*13720*/  ENDCOLLECTIVE ;  /* 0x000000000000791b */ /* 0x003fe20003800000 */
.L_x_1104:
        /* <DEDUP_REMOVED lines=15> */
.L_x_1105:
[----:B------:R-:W-:Y:S02]  /*13820*/  @P1 IMAD R8, R6, 0x2, R16 ;  /* 0x0000000206081824 */ /* 0x000fe400078e0210 */
[----:B------:R-:W-:Y:S02]  /*13830*/  IMAD.MOV.U32 R13, RZ, RZ, R5 ;  /* 0x000000ffff0d7224 */ /* 0x000fe400078e0005 */
[----:B------:R-:W-:Y:S02]  /*13840*/  IMAD.MOV.U32 R12, RZ, RZ, 0x5 ;  /* 0x00000005ff0c7424 */ /* 0x000fe400078e00ff */
[----:B------:R-:W-:-:S07]  /*13850*/  IMAD.MOV.U32 R3, RZ, RZ, R14 ;  /* 0x000000ffff037224 */ /* 0x000fce00078e000e */
[----:B------:R-:W-:Y:S05]  /*13860*/  WARPSYNC.COLLECTIVE R15, `(.L_x_1106) ;  /* 0x000000000f087348 */ /* 0x000fea0003c00000 */
[----:B------:R0:W1:Y:S02]  /*13870*/  SHFL.IDX P6, R14, R13, R12, R11 ;  /* 0x0000000c0d0e7389 */ /* 0x00006400000c000b */
[----:B01----:R-:W-:Y:S01]  /*13880*/  ENDCOLLECTIVE ;  /* 0x000000000000791b */ /* 0x003fe20003800000 */
.L_x_1106:
        /* <DEDUP_REMOVED lines=15> */
.L_x_1107:
[----:B------:R-:W-:Y:S02]  /*13980*/  @P1 IMAD R8, R6, 0x2, R16 ;  /* 0x0000000206081824 */ /* 0x000fe400078e0210 */
[----:B------:R-:W-:Y:S02]  /*13990*/  IMAD.MOV.U32 R13, RZ, RZ, R5 ;  /* 0x000000ffff0d7224 */ /* 0x000fe400078e0005 */
[----:B------:R-:W-:Y:S02]  /*139a0*/  IMAD.MOV.U32 R12, RZ, RZ, 0x6 ;  /* 0x00000006ff0c7424 */ /* 0x000fe400078e00ff */
[----:B------:R-:W-:-:S07]  /*139b0*/  IMAD.MOV.U32 R3, RZ, RZ, R14 ;  /* 0x000000ffff037224 */ /* 0x000fce00078e000e */
[----:B------:R-:W-:Y:S05]  /*139c0*/  WARPSYNC.COLLECTIVE R15, `(.L_x_1108) ;  /* 0x000000000f087348 */ /* 0x000fea0003c00000 */
[----:B------:R0:W1:Y:S02]  /*139d0*/  SHFL.IDX P6, R14, R13, R12, R11 ;  /* 0x0000000c0d0e7389 */ /* 0x00006400000c000b */
[----:B01----:R-:W-:Y:S01]  /*139e0*/  ENDCOLLECTIVE ;  /* 0x000000000000791b */ /* 0x003fe20003800000 */
.L_x_1108:
        /* <DEDUP_REMOVED lines=15> */
.L_x_1109:
[----:B------:R-:W-:Y:S02]  /*13ae0*/  @P1 IMAD R8, R6, 0x2, R16 ;  /* 0x0000000206081824 */ /* 0x000fe400078e0210 */
[----:B------:R-:W-:Y:S02]  /*13af0*/  IMAD.MOV.U32 R13, RZ, RZ, R5 ;  /* 0x000000ffff0d7224 */ /* 0x000fe400078e0005 */
[----:B------:R-:W-:Y:S02]  /*13b00*/  IMAD.MOV.U32 R12, RZ, RZ, 0x7 ;  /* 0x00000007ff0c7424 */ /* 0x000fe400078e00ff */
[----:B------:R-:W-:-:S07]  /*13b10*/  IMAD.MOV.U32 R3, RZ, RZ, R14 ;  /* 0x000000ffff037224 */ /* 0x000fce00078e000e */
[----:B------:R-:W-:Y:S05]  /*13b20*/  WARPSYNC.COLLECTIVE R15, `(.L_x_1110) ;  /* 0x000000000f087348 */ /* 0x000fea0003c00000 */
[----:B------:R0:W1:Y:S02]  /*13b30*/  SHFL.IDX P6, R14, R13, R12, R11 ;  /* 0x0000000c0d0e7389 */ /* 0x00006400000c000b */
[----:B01----:R-:W-:Y:S01]  /*13b40*/  ENDCOLLECTIVE ;  /* 0x000000000000791b */ /* 0x003fe20003800000 */
.L_x_1110:
        /* <DEDUP_REMOVED lines=14> */
.L_x_1111:
[----:B------:R-:W-:Y:S05]  /*13c30*/  BRA `(.L_x_1112) ;  /* 0xffffffc000f47947 */ /* 0x000fea000383ffff */
.L_x_1048:
[----:B------:R-:W-:Y:S02]  /*13c40*/  IMAD.MOV.U32 R13, RZ, RZ, R4 ;  /* 0x000000ffff0d7224 */ /* 0x000fe400078e0004 */
[----:B------:R-:W-:Y:S02]  /*13c50*/  IMAD.MOV.U32 R12, RZ, RZ, RZ ;  /* 0x000000ffff0c7224 */ /* 0x000fe400078e00ff */
[----:B------:R-:W-:Y:S02]  /*13c60*/  IMAD.MOV.U32 R11, RZ, RZ, 0x181f ;  /* 0x0000181fff0b7424 */ /* 0x000fe400078e00ff */
[----:B------:R-:W-:Y:S02]  /*13c70*/  IMAD.MOV.U32 R15, RZ, RZ, -0x1 ;  /* 0xffffffffff0f7424 */ /* 0x000fe400078e00ff */
[----:B------:R-:W-:-:S07]  /*13c80*/  VIADD R6, R20, UR43 ;  /* 0x0000002b14067c36 */ /* 0x000fce0008000000 */
[----:B-----5:R-:W-:Y:S05]  /*13c90*/  WARPSYNC.COLLECTIVE R15, `(.L_x_1113) ;  /* 0x000000000f087348 */ /* 0x020fea0003c00000 */
[----:B------:R0:W1:Y:S02]  /*13ca0*/  SHFL.IDX P6, R14, R13, R12, R11 ;  /* 0x0000000c0d0e7389 */ /* 0x00006400000c000b */
[----:B01---5:R-:W-:Y:S01]  /*13cb0*/  ENDCOLLECTIVE ;  /* 0x000000000000791b */ /* 0x023fe20003800000 */
.L_x_1113:
[C---:B------:R-:W-:Y:S01]  /*13cc0*/  VIADD R8, R6.reuse, 0x10 ;  /* 0x0000001006087836 */ /* 0x040fe20000000000 */
[----:B------:R-:W-:Y:S01]  /*13cd0*/  ISETP.GE.AND P1, PT, R6, UR38, PT ;  /* 0x0000002606007c0c */ /* 0x000fe2000bf26270 */
[----:B------:R-:W-:Y:S02]  /*13ce0*/  IMAD.MOV.U32 R13, RZ, RZ, R0 ;  /* 0x000000ffff0d7224 */ /* 0x000fe400078e0000 */
[----:B------:R-:W-:-:S10]  /*13cf0*/  IMAD.MOV.U32 R2, RZ, RZ, R14 ;  /* 0x000000ffff027224 */ /* 0x000fd400078e000e */
[----:B------:R-:W-:Y:S05]  /*13d00*/  WARPSYNC.COLLECTIVE R15, `(.L_x_1114) ;  /* 0x000000000f087348 */ /* 0x000fea0003c00000 */
[----:B------:R0:W1:Y:S02]  /*13d10*/  SHFL.IDX P6, R14, R13, R12, R11 ;  /* 0x0000000c0d0e7389 */ /* 0x00006400000c000b */
[----:B01----:R-:W-:Y:S01]  /*13d20*/  ENDCOLLECTIVE ;  /* 0x000000000000791b */ /* 0x003fe20003800000 */
.L_x_1114:
[----:B------:R-:W-:Y:S02]  /*13d30*/  IMAD.MOV.U32 R13, RZ, RZ, R4 ;  /* 0x000000ffff0d7224 */ /* 0x000fe400078e0004 */
[----:B------:R-:W-:Y:S02]  /*13d40*/  IMAD.MOV.U32 R12, RZ, RZ, 0x1 ;  /* 0x00000001ff0c7424 */ /* 0x000fe400078e00ff */
[----:B------:R-:W-:-:S07]  /*13d50*/  IMAD.MOV.U32 R3, RZ, RZ, R14 ;  /* 0x000000ffff037224 */ /* 0x000fce00078e000e */
[----:B------:R-:W-:Y:S05]  /*13d60*/  WARPSYNC.COLLECTIVE R15, `(.L_x_1115) ;  /* 0x000000000f087348 */ /* 0x000fea0003c00000 */
[----:B------:R0:W1:Y:S02]  /*13d70*/  SHFL.IDX P6, R14, R13, R12, R11 ;  /* 0x0000000c0d0e7389 */ /* 0x00006400000c000b */
[----:B01----:R-:W-:Y:S01]  /*13d80*/  ENDCOLLECTIVE ;  /* 0x000000000000791b */ /* 0x003fe20003800000 */
.L_x_1115:
        /* <DEDUP_REMOVED lines=15> */
.L_x_1116:
[----:B------:R-:W-:Y:S02]  /*13e80*/  IMAD.MOV.U32 R13, RZ, RZ, R4 ;  /* 0x000000ffff0d7224 */ /* 0x000fe400078e0004 */
[----:B------:R-:W-:Y:S02]  /*13e90*/  IMAD.MOV.U32 R12, RZ, RZ, 0x2 ;  /* 0x00000002ff0c7424 */ /* 0x000fe400078e00ff */
[----:B------:R-:W-:-:S07]  /*13ea0*/  IMAD.MOV.U32 R3, RZ, RZ, R14 ;  /* 0x000000ffff037224 */ /* 0x000fce00078e000e */
[----:B------:R-:W-:Y:S05]  /*13eb0*/  WARPSYNC.COLLECTIVE R15, `(.L_x_1117) ;  /* 0x000000000f087348 */ /* 0x000fea0003c00000 */
[----:B------:R0:W1:Y:S02]  /*13ec0*/  SHFL.IDX P6, R14, R13, R12, R11 ;  /* 0x0000000c0d0e7389 */ /* 0x00006400000c000b */
[----:B01----:R-:W-:Y:S01]  /*13ed0*/  ENDCOLLECTIVE ;  /* 0x000000000000791b */ /* 0x003fe20003800000 */
.L_x_1117:
        /* <DEDUP_REMOVED lines=11> */
[----:B------:R-:W-:Y:S01]  /*13f90*/  ISETP.GE.AND P1, PT, R2, UR38, PT ;  /* 0x0000002602007c0c */ /* 0x000fe2000bf26270 */
[----:B------:R-:W-:-:S12]  /*13fa0*/  IMAD.MOV.U32 R2, RZ, RZ, R14 ;  /* 0x000000ffff027224 */ /* 0x000fd800078e000e */
[----:B------:R-:W-:Y:S05]  /*13fb0*/  WARPSYNC.COLLECTIVE R15, `(.L_x_1118) ;  /* 0x000000000f087348 */ /* 0x000fea0003c00000 */
[----:B------:R0:W1:Y:S02]  /*13fc0*/  SHFL.IDX P6, R14, R13, R12, R11 ;  /* 0x0000000c0d0e7389 */ /* 0x00006400000c000b */
[----:B01----:R-:W-:Y:S01]  /*13fd0*/  ENDCOLLECTIVE ;  /* 0x000000000000791b */ /* 0x003fe20003800000 */
.L_x_1118:
[----:B------:R-:W-:Y:S02]  /*13fe0*/  IMAD.MOV.U32 R13, RZ, RZ, R4 ;  /* 0x000000ffff0d7224 */ /* 0x000fe400078e0004 */
[----:B------:R-:W-:Y:S02]  /*13ff0*/  IMAD.MOV.U32 R12, RZ, RZ, 0x3 ;  /* 0x00000003ff0c7424 */ /* 0x000fe400078e00ff */
[----:B------:R-:W-:-:S07]  /*14000*/  IMAD.MOV.U32 R3, RZ, RZ, R14 ;  /* 0x000000ffff037224 */ /* 0x000fce00078e000e */
[----:B------:R-:W-:Y:S05]  /*14010*/  WARPSYNC.COLLECTIVE R15, `(.L_x_1119) ;  /* 0x000000000f087348 */ /* 0x000fea0003c00000 */
[----:B------:R0:W1:Y:S02]  /*14020*/  SHFL.IDX P6, R14, R13, R12, R11 ;  /* 0x0000000c0d0e7389 */ /* 0x00006400000c000b */
[----:B01----:R-:W-:Y:S01]  /*14030*/  ENDCOLLECTIVE ;  /* 0x000000000000791b */ /* 0x003fe20003800000 */
.L_x_1119:
        /* <DEDUP_REMOVED lines=16> */
.L_x_1120:
[----:B------:R-:W-:Y:S02]  /*14140*/  IMAD.MOV.U32 R13, RZ, RZ, R4 ;  /* 0x000000ffff0d7224 */ /* 0x000fe400078e0004 */
[----:B------:R-:W-:Y:S02]  /*14150*/  IMAD.MOV.U32 R12, RZ, RZ, 0x4 ;  /* 0x00000004ff0c7424 */ /* 0x000fe400078e00ff */
[----:B------:R-:W-:-:S07]  /*14160*/  IMAD.MOV.U32 R3, RZ, RZ, R14 ;  /* 0x000000ffff037224 */ /* 0x000fce00078e000e */
[----:B------:R-:W-:Y:S05]  /*14170*/  WARPSYNC.COLLECTIVE R15, `(.L_x_1121) ;  /* 0x000000000f087348 */ /* 0x000fea0003c00000 */
[----:B------:R0:W1:Y:S02]  /*14180*/  SHFL.IDX P6, R14, R13, R12, R11 ;  /* 0x0000000c0d0e7389 */ /* 0x00006400000c000b */
[----:B01----:R-:W-:Y:S01]  /*14190*/  ENDCOLLECTIVE ;  /* 0x000000000000791b */ /* 0x003fe20003800000 */
.L_x_1121:
        /* <DEDUP_REMOVED lines=16> */
.L_x_1122:
[----:B------:R-:W-:Y:S02]  /*142a0*/  IMAD.MOV.U32 R13, RZ, RZ, R4 ;  /* 0x000000ffff0d7224 */ /* 0x000fe400078e0004 */
[----:B------:R-:W-:Y:S02]  /*142b0*/  IMAD.MOV.U32 R12, RZ, RZ, 0x5 ;  /* 0x00000005ff0c7424 */ /* 0x000fe400078e00ff */
[----:B------:R-:W-:-:S07]  /*142c0*/  IMAD.MOV.U32 R3, RZ, RZ, R14 ;  /* 0x000000ffff037224 */ /* 0x000fce00078e000e */
[----:B------:R-:W-:Y:S05]  /*142d0*/  WARPSYNC.COLLECTIVE R15, `(.L_x_1123) ;  /* 0x000000000f087348 */ /* 0x000fea0003c00000 */
[----:B------:R0:W1:Y:S02]  /*142e0*/  SHFL.IDX P6, R14, R13, R12, R11 ;  /* 0x0000000c0d0e7389 */ /* 0x00006400000c000b */
[----:B01----:R-:W-:Y:S01]  /*142f0*/  ENDCOLLECTIVE ;  /* 0x000000000000791b */ /* 0x003fe20003800000 */
.L_x_1123:
        /* <DEDUP_REMOVED lines=16> */
.L_x_1124:
[----:B------:R-:W-:Y:S02]  /*14400*/  IMAD.MOV.U32 R13, RZ, RZ, R4 ;  /* 0x000000ffff0d7224 */ /* 0x000fe400078e0004 */
[----:B------:R-:W-:Y:S02]  /*14410*/  IMAD.MOV.U32 R12, RZ, RZ, 0x6 ;  /* 0x00000006ff0c7424 */ /* 0x000fe400078e00ff */
[----:B------:R-:W-:-:S07]  /*14420*/  IMAD.MOV.U32 R3, RZ, RZ, R14 ;  /* 0x000000ffff037224 */ /* 0x000fce00078e000e */
[----:B------:R-:W-:Y:S05]  /*14430*/  WARPSYNC.COLLECTIVE R15, `(.L_x_1125) ;  /* 0x000000000f087348 */ /* 0x000fea0003c00000 */
[----:B------:R0:W1:Y:S02]  /*14440*/  SHFL.IDX P6, R14, R13, R12, R11 ;  /* 0x0000000c0d0e7389 */ /* 0x00006400000c000b */
[----:B01----:R-:W-:Y:S01]  /*14450*/  ENDCOLLECTIVE ;  /* 0x000000000000791b */ /* 0x003fe20003800000 */
.L_x_1125:
        /* <DEDUP_REMOVED lines=16> */
.L_x_1126:
[----:B------:R-:W-:Y:S02]  /*14560*/  IMAD.MOV.U32 R13, RZ, RZ, R4 ;  /* 0x000000ffff0d7224 */ /* 0x000fe400078e0004 */
[----:B------:R-:W-:Y:S02]  /*14570*/  IMAD.MOV.U32 R12, RZ, RZ, 0x7 ;  /* 0x00000007ff0c7424 */ /* 0x000fe400078e00ff */
[----:B------:R-:W-:-:S07]  /*14580*/  IMAD.MOV.U32 R3, RZ, RZ, R14 ;  /* 0x000000ffff037224 */ /* 0x000fce00078e000e */
[----:B------:R-:W-:Y:S05]  /*14590*/  WARPSYNC.COLLECTIVE R15, `(.L_x_1127) ;  /* 0x000000000f087348 */ /* 0x000fea0003c00000 */
[----:B------:R0:W1:Y:S02]  /*145a0*/  SHFL.IDX P6, R14, R13, R12, R11 ;  /* 0x0000000c0d0e7389 */ /* 0x00006400000c000b */
[----:B01----:R-:W-:Y:S01]  /*145b0*/  ENDCOLLECTIVE ;  /* 0x000000000000791b */ /* 0x003fe20003800000 */
.L_x_1127:
[----:B------:R-:W-:-:S05]  /*145c0*/  @!P1 LEA R3, P0, R10, R3, 0x1 ;  /* 0x000000030a039211 */ /* 0x000fca00078008ff */
[----:B------:R-:W-:-:S05]  /*145d0*/  @!P1 IMAD.X R2, RZ, RZ, R2, P0 ;  /* 0x000000ffff029224 */ /* 0x000fca00000e0602 */
[----:B------:R-:W-:Y:S01]  /*145e0*/  @!P1 LOP3.LUT R3, R3, R2, RZ, 0x3c, !PT ;  /* 0x0000000203039212 */ /* 0x000fe200078e3cff */
[----:B------:R-:W-:-:S03]  /*145f0*/  IMAD.MOV.U32 R13, RZ, RZ, R0 ;  /* 0x000000ffff0d7224 */ /* 0x000fc600078e0000 */
[----:B------:R-:W-:-:S04]  /*14600*/  @!P1 LOP3.LUT R2, R3, R2, RZ, 0x3c, !PT ;  /* 0x0000000203029212 */ /* 0x000fc800078e3cff */
[----:B------:R-:W-:Y:S01]  /*14610*/  @!P1 LOP3.LUT R3, R3, R2, RZ, 0x3c, !PT ;  /* 0x0000000203039212 */ /* 0x000fe200078e3cff */
[----:B------:R-:W-:-:S07]  /*14620*/  IMAD.MOV.U32 R4, RZ, RZ, R14 ;  /* 0x000000ffff047224 */ /* 0x000fce00078e000e */
[----:B------:R-:W-:Y:S05]  /*14630*/  WARPSYNC.COLLECTIVE R15, `(.L_x_1128) ;  /* 0x000000000f087348 */ /* 0x000fea0003c00000 */
[----:B------:R0:W1:Y:S02]  /*14640*/  SHFL.IDX P6, R14, R13, R12, R11 ;  /* 0x0000000c0d0e7389 */ /* 0x00006400000c000b */
[----:B01----:R-:W-:Y:S01]  /*14650*/  ENDCOLLECTIVE ;  /* 0x000000000000791b */ /* 0x003fe20003800000 */
.L_x_1128:
[----:B------:R-:W-:Y:S01]  /*14660*/  @!PT LDS RZ, [RZ] ;  /* 0x00000000fffff984 */ /* 0x000fe20000000800 */
[----:B------:R-:W-:Y:S01]  /*14670*/  @!PT LDS RZ, [RZ] ;  /* 0x00000000fffff984 */ /* 0x000fe20000000800 */
[----:B------:R-:W-:Y:S01]  /*14680*/  @!PT LDS RZ, [RZ] ;  /* 0x00000000fffff984 */ /* 0x000fe20000000800 */
[----:B------:R0:W-:Y:S01]  /*14690*/  @!P1 LDGSTS.E.BYPASS.LTC128B.128 [R9+0xb400], desc[UR52][R2.64], !P5 ;  /* 0x0b40000002099fae */ /* 0x0001e2000e901d74 */
[----:B------:R-:W-:Y:S02]  /*146a0*/  IMAD.MOV.U32 R13, RZ, RZ, R7 ;  /* 0x000000ffff0d7224 */ /* 0x000fe400078e0007 */
[----:B0-----:R-:W-:Y:S02]  /*146b0*/  VIADD R2, R6, 0x70 ;  /* 0x0000007006027836 */ /* 0x001fe40000000000 */
[----:B------:R-:W-:-:S03]  /*146c0*/  IMAD.MOV.U32 R12, RZ, RZ, RZ ;  /* 0x000000ffff0c7224 */ /* 0x000fc600078e00ff */
[----:B------:R-:W-:Y:S01]  /*146d0*/  ISETP.GE.AND P1, PT, R2, UR38, PT ;  /* 0x0000002602007c0c */ /* 0x000fe2000bf26270 */
[----:B------:R-:W-:-:S12]  /*146e0*/  IMAD.MOV.U32 R0, RZ, RZ, R14 ;  /* 0x000000ffff007224 */ /* 0x000fd800078e000e */
[----:B------:R-:W-:Y:S05]  /*146f0*/  WARPSYNC.COLLECTIVE R15, `(.L_x_1129) ;  /* 0x000000000f087348 */ /* 0x000fea0003c00000 */
[----:B------:R0:W1:Y:S02]  /*14700*/  SHFL.IDX P6, R14, R13, R12, R11 ;  /* 0x0000000c0d0e7389 */ /* 0x00006400000c000b */
[----:B01----:R-:W-:Y:S01]  /*14710*/  ENDCOLLECTIVE ;  /* 0x000000000000791b */ /* 0x003fe20003800000 */
.L_x_1129:
[----:B------:R-:W-:Y:S01]  /*14720*/  @!P1 LEA R2, P0, R10, R0, 0x1 ;  /* 0x000000000a029211 */ /* 0x000fe200078008ff */
[----:B------:R-:W-:-:S04]  /*14730*/  VIADD R0, R6, 0x80 ;  /* 0x0000008006007836 */ /* 0x000fc80000000000 */
[----:B------:R-:W-:Y:S02]  /*14740*/  @!P1 IMAD.X R3, RZ, RZ, R4, P0 ;  /* 0x000000ffff039224 */ /* 0x000fe400000e0604 */
[----:B------:R-:W-:-:S03]  /*14750*/  IMAD.MOV.U32 R13, RZ, RZ, R5 ;  /* 0x000000ffff0d7224 */ /* 0x000fc600078e0005 */
[----:B------:R-:W-:Y:S01]  /*14760*/  @!PT LDS RZ, [RZ] ;  /* 0x00000000fffff984 */ /* 0x000fe20000000800 */
[----:B------:R-:W-:Y:S01]  /*14770*/  @!PT LDS RZ, [RZ] ;  /* 0x00000000fffff984 */ /* 0x000fe20000000800 */
[----:B------:R-:W-:Y:S01]  /*14780*/  @!PT LDS RZ, [RZ] ;  /* 0x00000000fffff984 */ /* 0x000fe20000000800 */
[----:B------:R0:W-:Y:S01]  /*14790*/  @!P1 LDGSTS.E.BYPASS.LTC128B.128 [R9+0xbc00], desc[UR52][R2.64], !P5 ;  /* 0x0bc0000002099fae */ /* 0x0001e2000e901d74 */
[----:B------:R-:W-:Y:S01]  /*147a0*/  ISETP.GE.AND P1, PT, R0, UR38, PT ;  /* 0x0000002600007c0c */ /* 0x000fe2000bf26270 */
[----:B------:R-:W-:-:S12]  /*147b0*/  IMAD.MOV.U32 R0, RZ, RZ, R14 ;  /* 0x000000ffff007224 */ /* 0x000fd800078e000e */
[----:B0-----:R-:W-:Y:S05]  /*147c0*/  WARPSYNC.COLLECTIVE R15, `(.L_x_1130) ;  /* 0x000000000f087348 */ /* 0x001fea0003c00000 */
[----:B------:R1:W2:Y:S02]  /*147d0*/  SHFL.IDX P6, R14, R13, R12, R11 ;  /* 0x0000000c0d0e7389 */ /* 0x0002a400000c000b */
[----:B012---:R-:W-:Y:S01]  /*147e0*/  ENDCOLLECTIVE ;  /* 0x000000000000791b */ /* 0x007fe20003800000 */
.L_x_1130:
[----:B------:R-:W-:Y:S02]  /*147f0*/  IMAD.MOV.U32 R13, RZ, RZ, R7 ;  /* 0x000000ffff0d7224 */ /* 0x000fe400078e0007 */
[----:B------:R-:W-:Y:S01]  /*14800*/  IMAD.MOV.U32 R12, RZ, RZ, 0x1 ;  /* 0x00000001ff0c7424 */ /* 0x000fe200078e00ff */
[----:B------:R-:W-:-:S13]  /*14810*/  @!P1 LEA R2, P0, R10, R14, 0x1 ;  /* 0x0000000e0a029211 */ /* 0x000fda00078008ff */
[----:B------:R-:W-:Y:S05]  /*14820*/  WARPSYNC.COLLECTIVE R15, `(.L_x_1131) ;  /* 0x000000000f087348 */ /* 0x000fea0003c00000 */
[----:B------:R0:W1:Y:S02]  /*14830*/  SHFL.IDX P6, R14, R13, R12, R11 ;  /* 0x0000000c0d0e7389 */ /* 0x00006400000c000b */
[----:B01----:R-:W-:Y:S01]  /*14840*/  ENDCOLLECTIVE ;  /* 0x000000000000791b */ /* 0x003fe20003800000 */
.L_x_1131:
[----:B------:R-:W-:Y:S02]  /*14850*/  @!P1 IMAD.X R3, RZ, RZ, R0, P0 ;  /* 0x000000ffff039224 */ /* 0x000fe400000e0600 */
[----:B------:R-:W-:-:S03]  /*14860*/  VIADD R0, R6, 0x90 ;  /* 0x0000009006007836 */ /* 0x000fc60000000000 */
[----:B------:R-:W-:Y:S01]  /*14870*/  @!PT LDS RZ, [RZ] ;  /* 0x00000000fffff984 */ /* 0x000fe20000000800 */
[----:B------:R-:W-:Y:S01]  /*14880*/  @!PT LDS RZ, [RZ] ;  /* 0x00000000fffff984 */ /* 0x000fe20000000800 */
[----:B------:R-:W-:Y:S01]  /*14890*/  @!PT LDS RZ, [RZ] ;  /* 0x00000000fffff984 */ /* 0x000fe20000000800 */
[----:B------:R0:W-:Y:S02]  /*148a0*/  @!P1 LDGSTS.E.BYPASS.LTC128B.128 [R9+0xc400], desc[UR52][R2.64], !P5 ;  /* 0x0c40000002099fae */ /* 0x0001e4000e901d74 */
[----:B------:R-:W-:Y:S01]  /*148b0*/  ISETP.GE.AND P1, PT, R0, UR38, PT ;  /* 0x0000002600007c0c */ /* 0x000fe2000bf26270 */
[----:B------:R-:W-:Y:S02]  /*148c0*/  IMAD.MOV.U32 R13, RZ, RZ, R5 ;  /* 0x000000ffff0d7224 */ /* 0x000fe400078e0005 */
[----:B------:R-:W-:-:S10]  /*148d0*/  IMAD.MOV.U32 R0, RZ, RZ, R14 ;  /* 0x000000ffff007224 */ /* 0x000fd400078e000e */
[----:B0-----:R-:W-:Y:S05]  /*148e0*/  WARPSYNC.COLLECTIVE R15, `(.L_x_1132) ;  /* 0x000000000f087348 */ /* 0x001fea0003c00000 */
[----:B------:R1:W2:Y:S02]  /*148f0*/  SHFL.IDX P6, R14, R13, R12, R11 ;  /* 0x0000000c0d0e7389 */ /* 0x0002a400000c000b */
[----:B012---:R-:W-:Y:S01]  /*14900*/  ENDCOLLECTIVE ;  /* 0x000000000000791b */ /* 0x007fe20003800000 */
.L_x_1132:
[----:B------:R-:W-:Y:S02]  /*14910*/  IMAD.MOV.U32 R13, RZ, RZ, R7 ;  /* 0x000000ffff0d7224 */ /* 0x000fe400078e0007 */
[----:B------:R-:W-:Y:S02]  /*14920*/  IMAD.MOV.U32 R12, RZ, RZ, 0x2 ;  /* 0x00000002ff0c7424 */ /* 0x000fe400078e00ff */
[----:B------:R-:W-:-:S07]  /*14930*/  IMAD.MOV.U32 R2, RZ, RZ, R14 ;  /* 0x000000ffff027224 */ /* 0x000fce00078e000e */
[----:B------:R-:W-:Y:S05]  /*14940*/  WARPSYNC.COLLECTIVE R15, `(.L_x_1133) ;  /* 0x000000000f087348 */ /* 0x000fea0003c00000 */
[----:B------:R0:W1:Y:S02]  /*14950*/  SHFL.IDX P6, R14, R13, R12, R11 ;  /* 0x0000000c0d0e7389 */ /* 0x00006400000c000b */
[----:B01----:R-:W-:Y:S01]  /*14960*/  ENDCOLLECTIVE ;  /* 0x000000000000791b */ /* 0x003fe20003800000 */
.L_x_1133:
[----:B------:R-:W-:-:S05]  /*14970*/  @!P1 LEA R2, P0, R10, R2, 0x1 ;  /* 0x000000020a029211 */ /* 0x000fca00078008ff */
[----:B------:R-:W-:-:S05]  /*14980*/  @!P1 IMAD.X R3, RZ, RZ, R0, P0 ;  /* 0x000000ffff039224 */ /* 0x000fca00000e0600 */
        /* <DEDUP_REMOVED lines=9> */
.L_x_1134:
[----:B------:R-:W-:-:S05]  /*14a20*/  VIADD R3, R6, 0xa0 ;  /* 0x000000a006037836 */ /* 0x000fca0000000000 */
[----:B------:R-:W-:Y:S01]  /*14a30*/  ISETP.GE.AND P1, PT, R3, UR38, PT ;  /* 0x0000002603007c0c */ /* 0x000fe2000bf26270 */
[----:B------:R-:W-:Y:S02]  /*14a40*/  IMAD.MOV.U32 R13, RZ, RZ, R7 ;  /* 0x000000ffff0d7224 */ /* 0x000fe400078e0007 */
[----:B------:R-:W-:Y:S02]  /*14a50*/  IMAD.MOV.U32 R12, RZ, RZ, 0x3 ;  /* 0x00000003ff0c7424 */ /* 0x000fe400078e00ff */
[----:B------:R-:W-:-:S08]  /*14a60*/  IMAD.MOV.U32 R2, RZ, RZ, R14 ;  /* 0x000000ffff027224 */ /* 0x000fd000078e000e */
[----:B------:R-:W-:Y:S05]  /*14a70*/  WARPSYNC.COLLECTIVE R15, `(.L_x_1135) ;  /* 0x000000000f087348 */ /* 0x000fea0003c00000 */
[----:B------:R0:W1:Y:S02]  /*14a80*/  SHFL.IDX P6, R14, R13, R12, R11 ;  /* 0x0000000c0d0e7389 */ /* 0x00006400000c000b */
[----:B01----:R-:W-:Y:S01]  /*14a90*/  ENDCOLLECTIVE ;  /* 0x000000000000791b */ /* 0x003fe20003800000 */
.L_x_1135:
        /* <DEDUP_REMOVED lines=11> */
.L_x_1136:
[----:B------:R-:W-:Y:S05]  /*14b50*/  BRA `(.L_x_1137) ;  /* 0xffffffc000b07947 */ /* 0x000fea000383ffff */
.L_x_1051:
[----:B0-----:R0:W1:Y:S02]  /*14b60*/  SYNCS.PHASECHK.TRANS64.TRYWAIT P0, [R16+URZ+0x16820], R3 ;  /* 0x01682003100075a7 */ /* 0x001064000800017f */
[----:B-1----:R-:W-:Y:S05]  /*14b70*/  @!P0 NANOSLEEP.SYNCS 0x989680 ;  /* 0x009896800000895d */ /* 0x002fea0003900000 */
[----:B------:R-:W1:Y:S02]  /*14b80*/  @!P0 SYNCS.PHASECHK.TRANS64 P0, [R16+URZ+0x16820], R3 ;  /* 0x01682003100085a7 */ /* 0x000e64000800007f */
[----:B-1----:R-:W-:Y:S05]  /*14b90*/  @!P0 BRA `(.L_x_1051) ;  /* 0xfffffffc00f08947 */ /* 0x002fea000383ffff */
[----:B------:R-:W-:Y:S05]  /*14ba0*/  BRA `(.L_x_1138) ;  /* 0xffffffc4000c7947 */ /* 0x000fea000383ffff */
.L_x_1055:
[----:B0-----:R0:W1:Y:S02]  /*14bb0*/  SYNCS.PHASECHK.TRANS64.TRYWAIT P0, [R5+URZ+0x16840], R2 ;  /* 0x01684002050075a7 */ /* 0x001064000800017f */
[----:B-1----:R-:W-:Y:S05]  /*14bc0*/  @!P0 NANOSLEEP.SYNCS 0x989680 ;  /* 0x009896800000895d */ /* 0x002fea0003900000 */
[----:B------:R-:W1:Y:S02]  /*14bd0*/  @!P0 SYNCS.PHASECHK.TRANS64 P0, [R5+URZ+0x16840], R2 ;  /* 0x01684002050085a7 */ /* 0x000e64000800007f */
[----:B-1----:R-:W-:Y:S05]  /*14be0*/  @!P0 BRA `(.L_x_1055) ;  /* 0xfffffffc00f08947 */ /* 0x002fea000383ffff */
[----:B------:R-:W-:Y:S05]  /*14bf0*/  BRA `(.L_x_1139) ;  /* 0xffffffc400d87947 */ /* 0x000fea000383ffff */
.L_x_1056:
        /* <DEDUP_REMOVED lines=8> */
.L_x_1141:
[----:B------:R-:W-:Y:S05]  /*14c80*/  BSYNC B1 ;  /* 0x0000000000017941 */ /* 0x000fea0003800000 */
.L_x_1140:
[----:B------:R-:W0:Y:S01]  /*14c90*/  S2R R7, SR_TID.X ;  /* 0x0000000000077919 */ /* 0x000e220000002100 */
[----:B------:R-:W-:Y:S02]  /*14ca0*/  IMAD.MOV.U32 R13, RZ, RZ, R8 ;  /* 0x000000ffff0d7224 */ /* 0x000fe400078e0008 */
[----:B------:R-:W-:Y:S02]  /*14cb0*/  IMAD.MOV.U32 R12, RZ, RZ, RZ ;  /* 0x000000ffff0c7224 */ /* 0x000fe400078e00ff */
[----:B------:R-:W-:Y:S02]  /*14cc0*/  IMAD.MOV.U32 R11, RZ, RZ, 0x181f ;  /* 0x0000181fff0b7424 */ /* 0x000fe400078e00ff */
[----:B------:R-:W-:Y:S02]  /*14cd0*/  IMAD.MOV.U32 R15, RZ, RZ, -0x1 ;  /* 0xffffffffff0f7424 */ /* 0x000fe400078e00ff */
[----:B------:R-:W-:Y:S02]  /*14ce0*/  IMAD.MOV.U32 R3, RZ, RZ, R14 ;  /* 0x000000ffff037224 */ /* 0x000fe400078e000e */
[----:B------:R-:W-:-:S07]  /*14cf0*/  IMAD R9, R9, 0x2, R16 ;  /* 0x0000000209097824 */ /* 0x000fce00078e0210 */
[----:B0-----:R-:W-:Y:S05]  /*14d00*/  WARPSYNC.COLLECTIVE R15, `(.L_x_1142) ;  /* 0x000000000f087348 */ /* 0x001fea0003c00000 */
[----:B------:R1:W2:Y:S02]  /*14d10*/  SHFL.IDX P6, R14, R13, R12, R11 ;  /* 0x0000000c0d0e7389 */ /* 0x0002a400000c000b */
[----:B012---:R-:W-:Y:S01]  /*14d20*/  ENDCOLLECTIVE ;  /* 0x000000000000791b */ /* 0x007fe20003800000 */
.L_x_1142:
[----:B------:R-:W-:Y:S02]  /*14d30*/  IMAD.MOV.U32 R13, RZ, RZ, R10 ;  /* 0x000000ffff0d7224 */ /* 0x000fe400078e000a */
[----:B------:R-:W-:Y:S02]  /*14d40*/  IMAD.MOV.U32 R12, RZ, RZ, 0x1 ;  /* 0x00000001ff0c7424 */ /* 0x000fe400078e00ff */
[----:B------:R-:W-:Y:S02]  /*14d50*/  IMAD.SHL.U32 R7, R7, 0x8, RZ ;  /* 0x0000000807077824 */ /* 0x000fe400078e00ff */
[----:B------:R-:W-:-:S03]  /*14d60*/  IMAD.MOV.U32 R2, RZ, RZ, R14 ;  /* 0x000000ffff027224 */ /* 0x000fc600078e000e */
[----:B------:R-:W-:-:S07]  /*14d70*/  LOP3.LUT R7, R7, 0x38, RZ, 0xc0, !PT ;  /* 0x0000003807077812 */ /* 0x000fce00078ec0ff */
[----:B------:R-:W-:Y:S05]  /*14d80*/  WARPSYNC.COLLECTIVE R15, `(.L_x_1143) ;  /* 0x000000000f087348 */ /* 0x000fea0003c00000 */
[----:B------:R0:W1:Y:S02]  /*14d90*/  SHFL.IDX P6, R14, R13, R12, R11 ;  /* 0x0000000c0d0e7389 */ /* 0x00006400000c000b */
[----:B01----:R-:W-:Y:S01]  /*14da0*/  ENDCOLLECTIVE ;  /* 0x000000000000791b */ /* 0x003fe20003800000 */
.L_x_1143:
        /* <DEDUP_REMOVED lines=12> */
.L_x_1144:
[----:B------:R-:W-:Y:S02]  /*14e70*/  IMAD.MOV.U32 R13, RZ, RZ, R10 ;  /* 0x000000ffff0d7224 */ /* 0x000fe400078e000a */
[----:B------:R-:W-:Y:S02]  /*14e80*/  IMAD.MOV.U32 R12, RZ, RZ, 0x2 ;  /* 0x00000002ff0c7424 */ /* 0x000fe400078e00ff */
[----:B------:R-:W-:-:S07]  /*14e90*/  IMAD.MOV.U32 R2, RZ, RZ, R14 ;  /* 0x000000ffff027224 */ /* 0x000fce00078e000e */
[----:B------:R-:W-:Y:S05]  /*14ea0*/  WARPSYNC.COLLECTIVE R15, `(.L_x_1145) ;  /* 0x000000000f087348 */ /* 0x000fea0003c00000 */
[----:B------:R0:W1:Y:S02]  /*14eb0*/  SHFL.IDX P6, R14, R13, R12, R11 ;  /* 0x0000000c0d0e7389 */ /* 0x00006400000c000b */
[----:B01----:R-:W-:Y:S01]  /*14ec0*/  ENDCOLLECTIVE ;  /* 0x000000000000791b */ /* 0x003fe20003800000 */
.L_x_1145:
        /* <DEDUP_REMOVED lines=11> */
.L_x_1146:
[----:B------:R-:W-:Y:S02]  /*14f80*/  IMAD.MOV.U32 R13, RZ, RZ, R10 ;  /* 0x000000ffff0d7224 */ /* 0x000fe400078e000a */
[----:B------:R-:W-:Y:S02]  /*14f90*/  IMAD.MOV.U32 R12, RZ, RZ, 0x3 ;  /* 0x00000003ff0c7424 */ /* 0x000fe400078e00ff */
[----:B------:R-:W-:-:S07]  /*14fa0*/  IMAD.MOV.U32 R2, RZ, RZ, R14 ;  /* 0x000000ffff027224 */ /* 0x000fce00078e000e */
[----:B------:R-:W-:Y:S05]  /*14fb0*/  WARPSYNC.COLLECTIVE R15, `(.L_x_1147) ;  /* 0x000000000f087348 */ /* 0x000fea0003c00000 */
[----:B------:R0:W1:Y:S02]  /*14fc0*/  SHFL.IDX P6, R14, R13, R12, R11 ;  /* 0x0000000c0d0e7389 */ /* 0x00006400000c000b */
[----:B01----:R-:W-:Y:S01]  /*14fd0*/  ENDCOLLECTIVE ;  /* 0x000000000000791b */ /* 0x003fe20003800000 */
.L_x_1147:
        /* <DEDUP_REMOVED lines=11> */
.L_x_1148:
[----:B------:R-:W-:Y:S02]  /*15090*/  IMAD.MOV.U32 R13, RZ, RZ, R10 ;  /* 0x000000ffff0d7224 */ /* 0x000fe400078e000a */
[----:B------:R-:W-:Y:S02]  /*150a0*/  IMAD.MOV.U32 R12, RZ, RZ, 0x4 ;  /* 0x00000004ff0c7424 */ /* 0x000fe400078e00ff */
[----:B------:R-:W-:-:S07]  /*150b0*/  IMAD.MOV.U32 R2, RZ, RZ, R14 ;  /* 0x000000ffff027224 */ /* 0x000fce00078e000e */
[----:B------:R-:W-:Y:S05]  /*150c0*/  WARPSYNC.COLLECTIVE R15, `(.L_x_1149) ;  /* 0x000000000f087348 */ /* 0x000fea0003c00000 */
[----:B------:R0:W1:Y:S02]  /*150d0*/  SHFL.IDX P6, R14, R13, R12, R11 ;  /* 0x0000000c0d0e7389 */ /* 0x00006400000c000b */
[----:B01----:R-:W-:Y:S01]  /*150e0*/  ENDCOLLECTIVE ;  /* 0x000000000000791b */ /* 0x003fe20003800000 */
.L_x_1149:
        /* <DEDUP_REMOVED lines=11> */
.L_x_1150:
[----:B------:R-:W-:Y:S02]  /*151a0*/  IMAD.MOV.U32 R13, RZ, RZ, R10 ;  /* 0x000000ffff0d7224 */ /* 0x000fe400078e000a */
[----:B------:R-:W-:Y:S02]  /*151b0*/  IMAD.MOV.U32 R12, RZ, RZ, 0x5 ;  /* 0x00000005ff0c7424 */ /* 0x000fe400078e00ff */
[----:B------:R-:W-:-:S07]  /*151c0*/  IMAD.MOV.U32 R2, RZ, RZ, R14 ;  /* 0x000000ffff027224 */ /* 0x000fce00078e000e */
[----:B------:R-:W-:Y:S05]  /*151d0*/  WARPSYNC.COLLECTIVE R15, `(.L_x_1151) ;  /* 0x000000000f087348 */ /* 0x000fea0003c00000 */
[----:B------:R0:W1:Y:S02]  /*151e0*/  SHFL.IDX P6, R14, R13, R12, R11 ;  /* 0x0000000c0d0e7389 */ /* 0x00006400000c000b */
[----:B01----:R-:W-:Y:S01]  /*151f0*/  ENDCOLLECTIVE ;  /* 0x000000000000791b */ /* 0x003fe20003800000 */
.L_x_1151:
        /* <DEDUP_REMOVED lines=11> */
.L_x_1152:
[----:B------:R-:W-:Y:S02]  /*152b0*/  IMAD.MOV.U32 R13, RZ, RZ, R10 ;  /* 0x000000ffff0d7224 */ /* 0x000fe400078e000a */
[----:B------:R-:W-:Y:S02]  /*152c0*/  IMAD.MOV.U32 R12, RZ, RZ, 0x6 ;  /* 0x00000006ff0c7424 */ /* 0x000fe400078e00ff */
[----:B------:R-:W-:-:S07]  /*152d0*/  IMAD.MOV.U32 R2, RZ, RZ, R14 ;  /* 0x000000ffff027224 */ /* 0x000fce00078e000e */
[----:B------:R-:W-:Y:S05]  /*152e0*/  WARPSYNC.COLLECTIVE R15, `(.L_x_1153) ;  /* 0x000000000f087348 */ /* 0x000fea0003c00000 */
[----:B------:R0:W1:Y:S02]  /*152f0*/  SHFL.IDX P6, R14, R13, R12, R11 ;  /* 0x0000000c0d0e7389 */ /* 0x00006400000c000b */
[----:B01----:R-:W-:Y:S01]  /*15300*/  ENDCOLLECTIVE ;  /* 0x000000000000791b */ /* 0x003fe20003800000 */
.L_x_1153:
        /* <DEDUP_REMOVED lines=11> */
.L_x_1154:
[----:B------:R-:W-:Y:S02]  /*153c0*/  IMAD.MOV.U32 R13, RZ, RZ, R10 ;  /* 0x000000ffff0d7224 */ /* 0x000fe400078e000a */
[----:B------:R-:W-:Y:S02]  /*153d0*/  IMAD.MOV.U32 R12, RZ, RZ, 0x7 ;  /* 0x00000007ff0c7424 */ /* 0x000fe400078e00ff */
[----:B------:R-:W-:-:S07]  /*153e0*/  IMAD.MOV.U32 R2, RZ, RZ, R14 ;  /* 0x000000ffff027224 */ /* 0x000fce00078e000e */
[----:B------:R-:W-:Y:S05]  /*153f0*/  WARPSYNC.COLLECTIVE R15, `(.L_x_1155) ;  /* 0x000000000f087348 */ /* 0x000fea0003c00000 */
[----:B------:R0:W1:Y:S02]  /*15400*/  SHFL.IDX P6, R14, R13, R12, R11 ;  /* 0x0000000c0d0e7389 */ /* 0x00006400000c000b */
[----:B01----:R-:W-:Y:S01]  /*15410*/  ENDCOLLECTIVE ;  /* 0x000000000000791b */ /* 0x003fe20003800000 */
.L_x_1155:
        /* <DEDUP_REMOVED lines=11> */
.L_x_1156:
[----:B------:R-:W-:Y:S01]  /*154d0*/  IMAD.MOV.U32 R2, RZ, RZ, R14 ;  /* 0x000000ffff027224 */ /* 0x000fe200078e000e */
[----:B------:R-:W-:Y:S06]  /*154e0*/  BRA `(.L_x_1157) ;  /* 0xffffffc000c07947 */ /* 0x000fec000383ffff */
.L_x_1061:
[----:B-1----:R1:W2:Y:S02]  /*154f0*/  SYNCS.PHASECHK.TRANS64.TRYWAIT P0, [R5+URZ+0x16860], R2 ;  /* 0x01686002050075a7 */ /* 0x0022a4000800017f */
[----:B--2---:R-:W-:Y:S05]  /*15500*/  @!P0 NANOSLEEP.SYNCS 0x989680 ;  /* 0x009896800000895d */ /* 0x004fea0003900000 */
[----:B------:R-:W2:Y:S02]  /*15510*/  @!P0 SYNCS.PHASECHK.TRANS64 P0, [R5+URZ+0x16860], R2 ;  /* 0x01686002050085a7 */ /* 0x000ea4000800007f */
[----:B--2---:R-:W-:Y:S05]  /*15520*/  @!P0 BRA `(.L_x_1061) ;  /* 0xfffffffc00f08947 */ /* 0x004fea000383ffff */
[----:B------:R-:W-:Y:S05]  /*15530*/  BRA `(.L_x_1158) ;  /* 0xffffffc400187947 */ /* 0x000fea000383ffff */
.L_x_1062:
        /* <DEDUP_REMOVED lines=8> */
.L_x_1160:
[----:B------:R-:W-:Y:S05]  /*155c0*/  BSYNC B1 ;  /* 0x0000000000017941 */ /* 0x000fea0003800000 */
.L_x_1159:
[----:B------:R-:W-:Y:S02]  /*155d0*/  IMAD.MOV.U32 R13, RZ, RZ, R17 ;  /* 0x000000ffff0d7224 */ /* 0x000fe400078e0011 */
[----:B------:R-:W-:Y:S02]  /*155e0*/  IMAD.MOV.U32 R12, RZ, RZ, RZ ;  /* 0x000000ffff0c7224 */ /* 0x000fe400078e00ff */
[----:B------:R-:W-:Y:S02]  /*155f0*/  IMAD.MOV.U32 R11, RZ, RZ, 0x181f ;  /* 0x0000181fff0b7424 */ /* 0x000fe400078e00ff */
[----:B------:R-:W-:Y:S02]  /*15600*/  IMAD.MOV.U32 R15, RZ, RZ, -0x1 ;  /* 0xffffffffff0f7424 */ /* 0x000fe400078e00ff */
[----:B------:R-:W-:Y:S02]  /*15610*/  IMAD.MOV.U32 R3, RZ, RZ, R14 ;  /* 0x000000ffff037224 */ /* 0x000fe400078e000e */
[----:B------:R-:W-:-:S07]  /*15620*/  IMAD R6, R6, 0x2, R16 ;  /* 0x0000000206067824 */ /* 0x000fce00078e0210 */
[----:B------:R-:W-:Y:S05]  /*15630*/  WARPSYNC.COLLECTIVE R15, `(.L_x_1161) ;  /* 0x000000000f087348 */ /* 0x000fea0003c00000 */
[----:B------:R0:W1:Y:S02]  /*15640*/  SHFL.IDX P6, R14, R13, R12, R11 ;  /* 0x0000000c0d0e7389 */ /* 0x00006400000c000b */
[----:B01----:R-:W-:Y:S01]  /*15650*/  ENDCOLLECTIVE ;  /* 0x000000000000791b */ /* 0x003fe20003800000 */
.L_x_1161:
[----:B------:R-:W-:Y:S02]  /*15660*/  IMAD.MOV.U32 R13, RZ, RZ, R18 ;  /* 0x000000ffff0d7224 */ /* 0x000fe400078e0012 */
[----:B------:R-:W-:Y:S02]  /*15670*/  IMAD.MOV.U32 R12, RZ, RZ, 0x1 ;  /* 0x00000001ff0c7424 */ /* 0x000fe400078e00ff */
[----:B------:R-:W-:-:S07]  /*15680*/  IMAD.MOV.U32 R2, RZ, RZ, R14 ;  /* 0x000000ffff027224 */ /* 0x000fce00078e000e */
[----:B------:R-:W-:Y:S05]  /*15690*/  WARPSYNC.COLLECTIVE R15, `(.L_x_1162) ;  /* 0x000000000f087348 */ /* 0x000fea0003c00000 */
[----:B------:R0:W1:Y:S02]  /*156a0*/  SHFL.IDX P6, R14, R13, R12, R11 ;  /* 0x0000000c0d0e7389 */ /* 0x00006400000c000b */
[----:B01----:R-:W-:Y:S01]  /*156b0*/  ENDCOLLECTIVE ;  /* 0x000000000000791b */ /* 0x003fe20003800000 */
.L_x_1162:
[----:B------:R-:W-:-:S05]  /*156c0*/  IADD3 R2, P0, R2, R7, RZ ;  /* 0x0000000702027210 */ /* 0x000fca0007f1e0ff */
[----:B------:R-:W-:Y:S01]  /*156d0*/  IMAD.X R3, RZ, RZ, R3, P0 ;  /* 0x000000ffff037224 */ /* 0x000fe200000e0603 */
[----:B------:R-:W-:Y:S01]  /*156e0*/  ISETP.LT.OR P0, PT, R8, 0x1, P1 ;  /* 0x000000010800780c */ /* 0x000fe20000f01670 */
[----:B------:R-:W-:-:S12]  /*156f0*/  IMAD.MOV.U32 R13, RZ, RZ, R17 ;  /* 0x000000ffff0d7224 */ /* 0x000fd800078e0011 */
        /* <DEDUP_REMOVED lines=8> */
.L_x_1163:
[----:B------:R-:W-:Y:S02]  /*15780*/  IMAD.MOV.U32 R13, RZ, RZ, R18 ;  /* 0x000000ffff0d7224 */ /* 0x000fe400078e0012 */
[----:B------:R-:W-:Y:S02]  /*15790*/  IMAD.MOV.U32 R12, RZ, RZ, 0x2 ;  /* 0x00000002ff0c7424 */ /* 0x000fe400078e00ff */
[----:B------:R-:W-:-:S07]  /*157a0*/  IMAD.MOV.U32 R2, RZ, RZ, R14 ;  /* 0x000000ffff027224 */ /* 0x000fce00078e000e */
[----:B------:R-:W-:Y:S05]  /*157b0*/  WARPSYNC.COLLECTIVE R15, `(.L_x_1164) ;  /* 0x000000000f087348 */ /* 0x000fea0003c00000 */
[----:B------:R0:W1:Y:S02]  /*157c0*/  SHFL.IDX P6, R14, R13, R12, R11 ;  /* 0x0000000c0d0e7389 */ /* 0x00006400000c000b */
[----:B01----:R-:W-:Y:S01]  /*157d0*/  ENDCOLLECTIVE ;  /* 0x000000000000791b */ /* 0x003fe20003800000 */
.L_x_1164:
        /* <DEDUP_REMOVED lines=12> */
.L_x_1165:
[----:B------:R-:W-:Y:S02]  /*158a0*/  IMAD.MOV.U32 R13, RZ, RZ, R18 ;  /* 0x000000ffff0d7224 */ /* 0x000fe400078e0012 */
[----:B------:R-:W-:Y:S02]  /*158b0*/  IMAD.MOV.U32 R12, RZ, RZ, 0x3 ;  /* 0x00000003ff0c7424 */ /* 0x000fe400078e00ff */
[----:B------:R-:W-:-:S07]  /*158c0*/  IMAD.MOV.U32 R2, RZ, RZ, R14 ;  /* 0x000000ffff027224 */ /* 0x000fce00078e000e */
[----:B------:R-:W-:Y:S05]  /*158d0*/  WARPSYNC.COLLECTIVE R15, `(.L_x_1166) ;  /* 0x000000000f087348 */ /* 0x000fea0003c00000 */
[----:B------:R0:W1:Y:S02]  /*158e0*/  SHFL.IDX P6, R14, R13, R12, R11 ;  /* 0x0000000c0d0e7389 */ /* 0x00006400000c000b */
[----:B01----:R-:W-:Y:S01]  /*158f0*/  ENDCOLLECTIVE ;  /* 0x000000000000791b */ /* 0x003fe20003800000 */
.L_x_1166:
        /* <DEDUP_REMOVED lines=12> */
.L_x_1167:
[----:B------:R-:W-:Y:S02]  /*159c0*/  IMAD.MOV.U32 R13, RZ, RZ, R18 ;  /* 0x000000ffff0d7224 */ /* 0x000fe400078e0012 */
[----:B------:R-:W-:Y:S02]  /*159d0*/  IMAD.MOV.U32 R12, RZ, RZ, 0x4 ;  /* 0x00000004ff0c7424 */ /* 0x000fe400078e00ff */
[----:B------:R-:W-:-:S07]  /*159e0*/  IMAD.MOV.U32 R2, RZ, RZ, R14 ;  /* 0x000000ffff027224 */ /* 0x000fce00078e000e */
[----:B------:R-:W-:Y:S05]  /*159f0*/  WARPSYNC.COLLECTIVE R15, `(.L_x_1168) ;  /* 0x000000000f087348 */ /* 0x000fea0003c00000 */
[----:B------:R0:W1:Y:S02]  /*15a00*/  SHFL.IDX P6, R14, R13, R12, R11 ;  /* 0x0000000c0d0e7389 */ /* 0x00006400000c000b */
[----:B01----:R-:W-:Y:S01]  /*15a10*/  ENDCOLLECTIVE ;  /* 0x000000000000791b */ /* 0x003fe20003800000 */
.L_x_1168:
        /* <DEDUP_REMOVED lines=12> */
.L_x_1169:
[----:B------:R-:W-:Y:S02]  /*15ae0*/  IMAD.MOV.U32 R13, RZ, RZ, R18 ;  /* 0x000000ffff0d7224 */ /* 0x000fe400078e0012 */
[----:B------:R-:W-:Y:S02]  /*15af0*/  IMAD.MOV.U32 R12, RZ, RZ, 0x5 ;  /* 0x00000005ff0c7424 */ /* 0x000fe400078e00ff */
[----:B------:R-:W-:-:S07]  /*15b00*/  IMAD.MOV.U32 R2, RZ, RZ, R14 ;  /* 0x000000ffff027224 */ /* 0x000fce00078e000e */
[----:B------:R-:W-:Y:S05]  /*15b10*/  WARPSYNC.COLLECTIVE R15, `(.L_x_1170) ;  /* 0x000000000f087348 */ /* 0x000fea0003c00000 */
[----:B------:R0:W1:Y:S02]  /*15b20*/  SHFL.IDX P6, R14, R13, R12, R11 ;  /* 0x0000000c0d0e7389 */ /* 0x00006400000c000b */
[----:B01----:R-:W-:Y:S01]  /*15b30*/  ENDCOLLECTIVE ;  /* 0x000000000000791b */ /* 0x003fe20003800000 */
.L_x_1170:
        /* <DEDUP_REMOVED lines=12> */
.L_x_1171:
[----:B------:R-:W-:Y:S02]  /*15c00*/  IMAD.MOV.U32 R13, RZ, RZ, R18 ;  /* 0x000000ffff0d7224 */ /* 0x000fe400078e0012 */
[----:B------:R-:W-:Y:S02]  /*15c10*/  IMAD.MOV.U32 R12, RZ, RZ, 0x6 ;  /* 0x00000006ff0c7424 */ /* 0x000fe400078e00ff */
[----:B------:R-:W-:-:S07]  /*15c20*/  IMAD.MOV.U32 R2, RZ, RZ, R14 ;  /* 0x000000ffff027224 */ /* 0x000fce00078e000e */
[----:B------:R-:W-:Y:S05]  /*15c30*/  WARPSYNC.COLLECTIVE R15, `(.L_x_1172) ;  /* 0x000000000f087348 */ /* 0x000fea0003c00000 */
[----:B------:R0:W1:Y:S02]  /*15c40*/  SHFL.IDX P6, R14, R13, R12, R11 ;  /* 0x0000000c0d0e7389 */ /* 0x00006400000c000b */
[----:B01----:R-:W-:Y:S01]  /*15c50*/  ENDCOLLECTIVE ;  /* 0x000000000000791b */ /* 0x003fe20003800000 */
.L_x_1172:
        /* <DEDUP_REMOVED lines=12> */
.L_x_1173:
[----:B------:R-:W-:Y:S02]  /*15d20*/  IMAD.MOV.U32 R13, RZ, RZ, R18 ;  /* 0x000000ffff0d7224 */ /* 0x000fe400078e0012 */
[----:B------:R-:W-:Y:S02]  /*15d30*/  IMAD.MOV.U32 R12, RZ, RZ, 0x7 ;  /* 0x00000007ff0c7424 */ /* 0x000fe400078e00ff */
[----:B------:R-:W-:-:S07]  /*15d40*/  IMAD.MOV.U32 R2, RZ, RZ, R14 ;  /* 0x000000ffff027224 */ /* 0x000fce00078e000e */
[----:B------:R-:W-:Y:S05]  /*15d50*/  WARPSYNC.COLLECTIVE R15, `(.L_x_1174) ;  /* 0x000000000f087348 */ /* 0x000fea0003c00000 */
[----:B------:R0:W1:Y:S02]  /*15d60*/  SHFL.IDX P6, R14, R13, R12, R11 ;  /* 0x0000000c0d0e7389 */ /* 0x00006400000c000b */
[----:B01----:R-:W-:Y:S01]  /*15d70*/  ENDCOLLECTIVE ;  /* 0x000000000000791b */ /* 0x003fe20003800000 */
.L_x_1174:
[----:B------:R-:W-:-:S05]  /*15d80*/  IADD3 R2, P0, R2, R7, RZ ;  /* 0x0000000702027210 */ /* 0x000fca0007f1e0ff */
[----:B------:R-:W-:Y:S01]  /*15d90*/  IMAD.X R3, RZ, RZ, R3, P0 ;  /* 0x000000ffff037224 */ /* 0x000fe200000e0603 */
[----:B------:R-:W-:Y:S01]  /*15da0*/  ISETP.LT.OR P0, PT, R8, 0x61, P1 ;  /* 0x000000610800780c */ /* 0x000fe20000f01670 */
[----:B------:R-:W-:-:S12]  /*15db0*/  IMAD.MOV.U32 R13, RZ, RZ, R17 ;  /* 0x000000ffff0d7224 */ /* 0x000fd800078e0011 */
[----:B------:R-:W-:Y:S01]  /*15dc0*/  @!PT LDS RZ, [RZ] ;  /* 0x00000000fffff984 */ /* 0x000fe20000000800 */
[----:B------:R-:W-:Y:S01]  /*15dd0*/  @!PT LDS RZ, [RZ] ;  /* 0x00000000fffff984 */ /* 0x000fe20000000800 */
[----:B------:R-:W-:Y:S01]  /*15de0*/  @!PT LDS RZ, [RZ] ;  /* 0x00000000fffff984 */ /* 0x000fe20000000800 */
[----:B------:R0:W-:Y:S01]  /*15df0*/  LDGSTS.E.BYPASS.LTC128B.128 [R6+0x3400], desc[UR52][R2.64], !P0 ;  /* 0x0340000002067fae */ /* 0x0001e2000c101d74 */
[----:B------:R-:W-:-:S07]  /*15e00*/  IMAD.MOV.U32 R18, RZ, RZ, R14 ;  /* 0x000000ffff127224 */ /* 0x000fce00078e000e */
[----:B0-----:R-:W-:Y:S05]  /*15e10*/  WARPSYNC.COLLECTIVE R15, `(.L_x_1175) ;  /* 0x000000000f087348 */ /* 0x001fea0003c00000 */
[----:B------:R1:W2:Y:S02]  /*15e20*/  SHFL.IDX P6, R14, R13, R12, R11 ;  /* 0x0000000c0d0e7389 */ /* 0x0002a400000c000b */
[----:B012---:R-:W-:Y:S01]  /*15e30*/  ENDCOLLECTIVE ;  /* 0x000000000000791b */ /* 0x007fe20003800000 */
.L_x_1175:
[----:B------:R-:W-:Y:S01]  /*15e40*/  IMAD.MOV.U32 R2, RZ, RZ, R14 ;  /* 0x000000ffff027224 */ /* 0x000fe200078e000e */
[----:B------:R-:W-:Y:S06]  /*15e50*/  BRA `(.L_x_1176) ;  /* 0xffffffbc00c87947 */ /* 0x000fec000383ffff */
.L_x_1070:
[----:B0-----:R0:W1:Y:S02]  /*15e60*/  SYNCS.PHASECHK.TRANS64.TRYWAIT P0, [R4+URZ+0x16860], R3 ;  /* 0x01686003040075a7 */ /* 0x001064000800017f */
[----:B-1----:R-:W-:Y:S05]  /*15e70*/  @!P0 NANOSLEEP.SYNCS 0x989680 ;  /* 0x009896800000895d */ /* 0x002fea0003900000 */
[----:B------:R-:W1:Y:S02]  /*15e80*/  @!P0 SYNCS.PHASECHK.TRANS64 P0, [R4+URZ+0x16860], R3 ;  /* 0x01686003040085a7 */ /* 0x000e64000800007f */
[----:B-1----:R-:W-:Y:S05]  /*15e90*/  @!P0 BRA `(.L_x_1070) ;  /* 0xfffffffc00f08947 */ /* 0x002fea000383ffff */
[----:B------:R-:W-:Y:S05]  /*15ea0*/  BRA `(.L_x_1177) ;  /* 0xffffffc000dc7947 */ /* 0x000fea000383ffff */
.L_x_1071:
[----:B------:R-:W-:Y:S01]  /*15eb0*/  BSSY B0, `(.L_x_1178) ;  /* 0x0000008000007945 */ /* 0x000fe20003800000 */
[----:B------:R-:W-:Y:S02]  /*15ec0*/  IMAD.MOV.U32 R13, RZ, RZ, R18 ;  /* 0x000000ffff0d7224 */ /* 0x000fe400078e0012 */
[----:B------:R-:W-:Y:S02]  /*15ed0*/  IMAD.MOV.U32 R12, RZ, RZ, RZ ;  /* 0x000000ffff0c7224 */ /* 0x000fe400078e00ff */
[----:B------:R-:W-:Y:S02]  /*15ee0*/  IMAD.MOV.U32 R11, RZ, RZ, 0x181f ;  /* 0x0000181fff0b7424 */ /* 0x000fe400078e00ff */
[----:B------:R-:W-:-:S07]  /*15ef0*/  IMAD.MOV.U32 R15, RZ, RZ, -0x1 ;  /* 0xffffffffff0f7424 */ /* 0x000fce00078e00ff */
[----:B0-----:R-:W-:Y:S05]  /*15f00*/  WARPSYNC.COLLECTIVE R15, `(.L_x_1179) ;  /* 0x000000000f087348 */ /* 0x001fea0003c00000 */
[----:B------:R1:W2:Y:S02]  /*15f10*/  SHFL.IDX P6, R14, R13, R12, R11 ;  /* 0x0000000c0d0e7389 */ /* 0x0002a400000c000b */
[----:B012---:R-:W-:Y:S01]  /*15f20*/  ENDCOLLECTIVE ;  /* 0x000000000000791b */ /* 0x007fe20003800000 */
.L_x_1179:
[----:B------:R-:W-:Y:S05]  /*15f30*/  BSYNC B0 ;  /* 0x0000000000007941 */ /* 0x000fea0003800000 */
.L_x_1178:
        /* <DEDUP_REMOVED lines=10> */
.L_x_1180:
[----:B------:R-:W-:Y:S02]  /*15fe0*/  IMAD.MOV.U32 R13, RZ, RZ, R18 ;  /* 0x000000ffff0d7224 */ /* 0x000fe400078e0012 */
[----:B------:R-:W-:Y:S02]  /*15ff0*/  IMAD.MOV.U32 R12, RZ, RZ, 0x1 ;  /* 0x00000001ff0c7424 */ /* 0x000fe400078e00ff */
[----:B------:R-:W-:-:S05]  /*16000*/  IMAD.SHL.U32 R2, R2, 0x8, RZ ;  /* 0x0000000802027824 */ /* 0x000fca00078e00ff */
[----:B------:R-:W-:-:S05]  /*16010*/  LOP3.LUT R2, R2, 0x38, RZ, 0xc0, !PT ;  /* 0x0000003802027812 */ /* 0x000fca00078ec0ff */
[----:B------:R-:W-:-:S05]  /*16020*/  IMAD.SHL.U32 R6, R2, 0x2, RZ ;  /* 0x0000000202067824 */ /* 0x000fca00078e00ff */
[----:B------:R-:W-:-:S13]  /*16030*/  IADD3 R2, P0, R14, R6, RZ ;  /* 0x000000060e027210 */ /* 0x000fda0007f1e0ff */
[----:B------:R-:W-:Y:S05]  /*16040*/  WARPSYNC.COLLECTIVE R15, `(.L_x_1181) ;  /* 0x000000000f087348 */ /* 0x000fea0003c00000 */
[----:B------:R0:W1:Y:S02]  /*16050*/  SHFL.IDX P6, R14, R13, R12, R11 ;  /* 0x0000000c0d0e7389 */ /* 0x00006400000c000b */
[----:B01----:R-:W-:Y:S01]  /*16060*/  ENDCOLLECTIVE ;  /* 0x000000000000791b */ /* 0x003fe20003800000 */
.L_x_1181:
        /* <DEDUP_REMOVED lines=11> */
.L_x_1182:
[----:B------:R-:W-:Y:S02]  /*16120*/  IMAD.MOV.U32 R13, RZ, RZ, R18 ;  /* 0x000000ffff0d7224 */ /* 0x000fe400078e0012 */
[----:B------:R-:W-:Y:S01]  /*16130*/  IMAD.MOV.U32 R12, RZ, RZ, 0x2 ;  /* 0x00000002ff0c7424 */ /* 0x000fe200078e00ff */
[----:B------:R-:W-:-:S13]  /*16140*/  IADD3 R2, P0, R14, R6, RZ ;  /* 0x000000060e027210 */ /* 0x000fda0007f1e0ff */
[----:B------:R-:W-:Y:S05]  /*16150*/  WARPSYNC.COLLECTIVE R15, `(.L_x_1183) ;  /* 0x000000000f087348 */ /* 0x000fea0003c00000 */
[----:B------:R0:W1:Y:S02]  /*16160*/  SHFL.IDX P6, R14, R13, R12, R11 ;  /* 0x0000000c0d0e7389 */ /* 0x00006400000c000b */
[----:B01----:R-:W-:Y:S01]  /*16170*/  ENDCOLLECTIVE ;  /* 0x000000000000791b */ /* 0x003fe20003800000 */
.L_x_1183:
        /* <DEDUP_REMOVED lines=11> */
.L_x_1184:
[----:B------:R-:W-:Y:S02]  /*16230*/  IMAD.MOV.U32 R13, RZ, RZ, R18 ;  /* 0x000000ffff0d7224 */ /* 0x000fe400078e0012 */
[----:B------:R-:W-:Y:S02]  /*16240*/  IMAD.MOV.U32 R12, RZ, RZ, 0x3 ;  /* 0x00000003ff0c7424 */ /* 0x000fe400078e00ff */
[----:B------:R-:W-:-:S07]  /*16250*/  IMAD.MOV.U32 R9, RZ, RZ, R14 ;  /* 0x000000ffff097224 */ /* 0x000fce00078e000e */
[----:B------:R-:W-:Y:S05]  /*16260*/  WARPSYNC.COLLECTIVE R15, `(.L_x_1185) ;  /* 0x000000000f087348 */ /* 0x000fea0003c00000 */
[----:B------:R0:W1:Y:S02]  /*16270*/  SHFL.IDX P6, R14, R13, R12, R11 ;  /* 0x0000000c0d0e7389 */ /* 0x00006400000c000b */
[----:B01----:R-:W-:Y:S01]  /*16280*/  ENDCOLLECTIVE ;  /* 0x000000000000791b */ /* 0x003fe20003800000 */
.L_x_1185:
        /* <DEDUP_REMOVED lines=12> */
.L_x_1186:
[----:B------:R-:W-:Y:S02]  /*16350*/  IMAD.MOV.U32 R13, RZ, RZ, R18 ;  /* 0x000000ffff0d7224 */ /* 0x000fe400078e0012 */
[----:B------:R-:W-:Y:S01]  /*16360*/  IMAD.MOV.U32 R12, RZ, RZ, 0x4 ;  /* 0x00000004ff0c7424 */ /* 0x000fe200078e00ff */
[----:B------:R-:W-:-:S13]  /*16370*/  IADD3 R2, P0, R14, R6, RZ ;  /* 0x000000060e027210 */ /* 0x000fda0007f1e0ff */
[----:B------:R-:W-:Y:S05]  /*16380*/  WARPSYNC.COLLECTIVE R15, `(.L_x_1187) ;  /* 0x000000000f087348 */ /* 0x000fea0003c00000 */
[----:B------:R0:W1:Y:S02]  /*16390*/  SHFL.IDX P6, R14, R13, R12, R11 ;  /* 0x0000000c0d0e7389 */ /* 0x00006400000c000b */
[----:B01----:R-:W-:Y:S01]  /*163a0*/  ENDCOLLECTIVE ;  /* 0x000000000000791b */ /* 0x003fe20003800000 */
.L_x_1187:
        /* <DEDUP_REMOVED lines=11> */
.L_x_1188:
[----:B------:R-:W-:Y:S02]  /*16460*/  IMAD.MOV.U32 R13, RZ, RZ, R18 ;  /* 0x000000ffff0d7224 */ /* 0x000fe400078e0012 */
[----:B------:R-:W-:Y:S02]  /*16470*/  IMAD.MOV.U32 R12, RZ, RZ, 0x5 ;  /* 0x00000005ff0c7424 */ /* 0x000fe400078e00ff */
[----:B------:R-:W-:-:S07]  /*16480*/  IMAD.MOV.U32 R9, RZ, RZ, R14 ;  /* 0x000000ffff097224 */ /* 0x000fce00078e000e */
[----:B------:R-:W-:Y:S05]  /*16490*/  WARPSYNC.COLLECTIVE R15, `(.L_x_1189) ;  /* 0x000000000f087348 */ /* 0x000fea0003c00000 */
[----:B------:R0:W1:Y:S02]  /*164a0*/  SHFL.IDX P6, R14, R13, R12, R11 ;  /* 0x0000000c0d0e7389 */ /* 0x00006400000c000b */
[----:B01----:R-:W-:Y:S01]  /*164b0*/  ENDCOLLECTIVE ;  /* 0x000000000000791b */ /* 0x003fe20003800000 */
.L_x_1189:
        /* <DEDUP_REMOVED lines=12> */
.L_x_1190:
[----:B------:R-:W-:Y:S02]  /*16580*/  IMAD.MOV.U32 R13, RZ, RZ, R18 ;  /* 0x000000ffff0d7224 */ /* 0x000fe400078e0012 */
[----:B------:R-:W-:Y:S01]  /*16590*/  IMAD.MOV.U32 R12, RZ, RZ, 0x6 ;  /* 0x00000006ff0c7424 */ /* 0x000fe200078e00ff */
[----:B------:R-:W-:-:S13]  /*165a0*/  IADD3 R2, P0, R14, R6, RZ ;  /* 0x000000060e027210 */ /* 0x000fda0007f1e0ff */
[----:B------:R-:W-:Y:S05]  /*165b0*/  WARPSYNC.COLLECTIVE R15, `(.L_x_1191) ;  /* 0x000000000f087348 */ /* 0x000fea0003c00000 */
[----:B------:R0:W1:Y:S02]  /*165c0*/  SHFL.IDX P6, R14, R13, R12, R11 ;  /* 0x0000000c0d0e7389 */ /* 0x00006400000c000b */
[----:B01----:R-:W-:Y:S01]  /*165d0*/  ENDCOLLECTIVE ;  /* 0x000000000000791b */ /* 0x003fe20003800000 */
.L_x_1191:
        /* <DEDUP_REMOVED lines=11> */
.L_x_1192:
[----:B------:R-:W-:Y:S02]  /*16690*/  IMAD.MOV.U32 R13, RZ, RZ, R18 ;  /* 0x000000ffff0d7224 */ /* 0x000fe400078e0012 */
[----:B------:R-:W-:Y:S02]  /*166a0*/  IMAD.MOV.U32 R12, RZ, RZ, 0x7 ;  /* 0x00000007ff0c7424 */ /* 0x000fe400078e00ff */
[----:B------:R-:W-:-:S07]  /*166b0*/  IMAD.MOV.U32 R9, RZ, RZ, R14 ;  /* 0x000000ffff097224 */ /* 0x000fce00078e000e */
[----:B------:R-:W-:Y:S05]  /*166c0*/  WARPSYNC.COLLECTIVE R15, `(.L_x_1193) ;  /* 0x000000000f087348 */ /* 0x000fea0003c00000 */
[----:B------:R0:W1:Y:S02]  /*166d0*/  SHFL.IDX P6, R14, R13, R12, R11 ;  /* 0x0000000c0d0e7389 */ /* 0x00006400000c000b */
[----:B01----:R-:W-:Y:S01]  /*166e0*/  ENDCOLLECTIVE ;  /* 0x000000000000791b */ /* 0x003fe20003800000 */
.L_x_1193:
        /* <DEDUP_REMOVED lines=12> */
.L_x_1194:
[----:B------:R-:W-:Y:S05]  /*167b0*/  BRA `(.L_x_1195) ;  /* 0xffffffbc009c7947 */ /* 0x000fea000383ffff */
.L_x_1076:
[----:B------:R-:W-:Y:S01]  /*167c0*/  BSSY B0, `(.L_x_1196) ;  /* 0x0000008000007945 */ /* 0x000fe20003800000 */
[----:B-----5:R-:W-:Y:S02]  /*167d0*/  IMAD.MOV.U32 R13, RZ, RZ, R2 ;  /* 0x000000ffff0d7224 */ /* 0x020fe400078e0002 */
[----:B------:R-:W-:Y:S02]  /*167e0*/  IMAD.MOV.U32 R12, RZ, RZ, RZ ;  /* 0x000000ffff0c7224 */ /* 0x000fe400078e00ff */
[----:B------:R-:W-:Y:S02]  /*167f0*/  IMAD.MOV.U32 R11, RZ, RZ, 0x1f ;  /* 0x0000001fff0b7424 */ /* 0x000fe400078e00ff */
[----:B------:R-:W-:-:S07]  /*16800*/  IMAD.MOV.U32 R15, RZ, RZ, -0x1 ;  /* 0xffffffffff0f7424 */ /* 0x000fce00078e00ff */
[----:B01----:R-:W-:Y:S05]  /*16810*/  WARPSYNC.COLLECTIVE R15, `(.L_x_1197) ;  /* 0x000000000f087348 */ /* 0x003fea0003c00000 */
[----:B------:R2:W3:Y:S02]  /*16820*/  SHFL.IDX P6, R14, R13, R12, R11 ;  /* 0x0000000c0d0e7389 */ /* 0x0004e400000c000b */
[----:B0123--:R-:W-:Y:S01]  /*16830*/  ENDCOLLECTIVE ;  /* 0x000000000000791b */ /* 0x00ffe20003800000 */
.L_x_1197:
[----:B------:R-:W-:Y:S05]  /*16840*/  BSYNC B0 ;  /* 0x0000000000007941 */ /* 0x000fea0003800000 */
.L_x_1196:
[----:B------:R-:W-:Y:S05]  /*16850*/  BRA `(.L_x_1198) ;  /* 0xffffffc000207947 */ /* 0x000fea000383ffff */
.L_x_1079:
[----:B--2---:R2:W3:Y:S02]  /*16860*/  SYNCS.PHASECHK.TRANS64.TRYWAIT P0, [R4+URZ+0x16820], R0 ;  /* 0x01682000040075a7 */ /* 0x0044e4000800017f */
[----:B---3--:R-:W-:Y:S05]  /*16870*/  @!P0 NANOSLEEP.SYNCS 0x989680 ;  /* 0x009896800000895d */ /* 0x008fea0003900000 */
[----:B------:R-:W3:Y:S02]  /*16880*/  @!P0 SYNCS.PHASECHK.TRANS64 P0, [R4+URZ+0x16820], R0 ;  /* 0x01682000040085a7 */ /* 0x000ee4000800007f */
[----:B---3--:R-:W-:Y:S05]  /*16890*/  @!P0 BRA `(.L_x_1079) ;  /* 0xfffffffc00f08947 */ /* 0x008fea000383ffff */
[----:B------:R-:W-:Y:S05]  /*168a0*/  BRA `(.L_x_1199) ;  /* 0xffffffc0006c7947 */ /* 0x000fea000383ffff */
.L_x_1080:
        /* <DEDUP_REMOVED lines=8> */
[----:B0-2---:R-:W-:Y:S05]  /*16930*/  WARPSYNC.COLLECTIVE R15, `(.L_x_1201) ;  /* 0x000000000f087348 */ /* 0x005fea0003c00000 */
[----:B------:R1:W3:Y:S02]  /*16940*/  SHFL.IDX P6, R14, R13, R12, R11 ;  /* 0x0000000c0d0e7389 */ /* 0x0002e400000c000b */
[----:B0123--:R-:W-:Y:S01]  /*16950*/  ENDCOLLECTIVE ;  /* 0x000000000000791b */ /* 0x00ffe20003800000 */
.L_x_1201:
[----:B------:R-:W-:Y:S05]  /*16960*/  BSYNC B0 ;  /* 0x0000000000007941 */ /* 0x000fea0003800000 */
.L_x_1200:
[----:B------:R-:W-:Y:S05]  /*16970*/  BRA `(.L_x_1202) ;  /* 0xffffffc000547947 */ /* 0x000fea000383ffff */
.L_x_1083:
[----:B------:R-:W-:Y:S01]  /*16980*/  BSSY B1, `(.L_x_1203) ;  /* 0x0000006000017945 */ /* 0x000fe20003800000 */
[----:B------:R-:W-:-:S07]  /*16990*/  IMAD.MOV.U32 R15, RZ, RZ, -0x1 ;  /* 0xffffffffff0f7424 */ /* 0x000fce00078e00ff */
[----:B01----:R-:W-:Y:S05]  /*169a0*/  WARPSYNC.COLLECTIVE R15, `(.L_x_1204) ;  /* 0x000000000f0c7348 */ /* 0x003fea0003c00000 */
[----:B------:R-:W-:Y:S02]  /*169b0*/  ELECT P6, UR62, PT ;  /* 0x00000000003e782f */ /* 0x000fe400038c0000 */
[----:B------:R-:W-:Y:S01]  /*169c0*/  MOV R14, UR62 ;  /* 0x0000003e000e7c02 */ /* 0x000fe20008000f00 */
[----:B01----:R-:W-:Y:S10]  /*169d0*/  ENDCOLLECTIVE ;  /* 0x000000000000791b */ /* 0x003ff40003800000 */
.L_x_1204:
[----:B------:R-:W-:Y:S05]  /*169e0*/  BSYNC B1 ;  /* 0x0000000000017941 */ /* 0x000fea0003800000 */
.L_x_1203:
[----:B------:R-:W-:Y:S05]  /*169f0*/  BRA `(.L_x_1205) ;  /* 0xffffffc0004c7947 */ /* 0x000fea000383ffff */
.L_x_1085:
[----:B-1----:R1:W2:Y:S02]  /*16a00*/  SYNCS.PHASECHK.TRANS64.TRYWAIT P1, [R5+URZ+0x16840], R0 ;  /* 0x01684000050075a7 */ /* 0x0022a4000802017f */
[----:B--2---:R-:W-:Y:S05]  /*16a10*/  @!P1 NANOSLEEP.SYNCS 0x989680 ;  /* 0x009896800000995d */ /* 0x004fea0003900000 */
[----:B------:R-:W2:Y:S02]  /*16a20*/  @!P1 SYNCS.PHASECHK.TRANS64 P1, [R5+URZ+0x16840], R0 ;  /* 0x01684000050095a7 */ /* 0x000ea4000802007f */
[----:B--2---:R-:W-:Y:S05]  /*16a30*/  @!P1 BRA `(.L_x_1085) ;  /* 0xfffffffc00f09947 */ /* 0x004fea000383ffff */
[----:B------:R-:W-:Y:S05]  /*16a40*/  BRA `(.L_x_1206) ;  /* 0xffffffc0006c7947 */ /* 0x000fea000383ffff */
.L_x_1087:
[----:B--2---:R2:W3:Y:S02]  /*16a50*/  SYNCS.PHASECHK.TRANS64.TRYWAIT P1, [R23+URZ+0x16840], R2 ;  /* 0x01684002170075a7 */ /* 0x0044e4000802017f */
[----:B---3--:R-:W-:Y:S05]  /*16a60*/  @!P1 NANOSLEEP.SYNCS 0x989680 ;  /* 0x009896800000995d */ /* 0x008fea0003900000 */
[----:B------:R-:W3:Y:S02]  /*16a70*/  @!P1 SYNCS.PHASECHK.TRANS64 P1, [R23+URZ+0x16840], R2 ;  /* 0x01684002170095a7 */ /* 0x000ee4000802007f */
[----:B---3--:R-:W-:Y:S05]  /*16a80*/  @!P1 BRA `(.L_x_1087) ;  /* 0xfffffffc00f09947 */ /* 0x008fea000383ffff */
[----:B------:R-:W-:Y:S05]  /*16a90*/  BRA `(.L_x_1207) ;  /* 0xffffffc000787947 */ /* 0x000fea000383ffff */
.L_x_1089:
[----:B---3--:R3:W4:Y:S02]  /*16aa0*/  SYNCS.PHASECHK.TRANS64.TRYWAIT P1, [R5+URZ+0x16860], R0 ;  /* 0x01686000050075a7 */ /* 0x008724000802017f */
[----:B----4-:R-:W-:Y:S05]  /*16ab0*/  @!P1 NANOSLEEP.SYNCS 0x989680 ;  /* 0x009896800000995d */ /* 0x010fea0003900000 */
[----:B------:R-:W4:Y:S02]  /*16ac0*/  @!P1 SYNCS.PHASECHK.TRANS64 P1, [R5+URZ+0x16860], R0 ;  /* 0x01686000050095a7 */ /* 0x000f24000802007f */
[----:B----4-:R-:W-:Y:S05]  /*16ad0*/  @!P1 BRA `(.L_x_1089) ;  /* 0xfffffffc00f09947 */ /* 0x010fea000383ffff */
[----:B------:R-:W-:Y:S05]  /*16ae0*/  BRA `(.L_x_1208) ;  /* 0xffffffc000747947 */ /* 0x000fea000383ffff */
.L_x_1209:
        /* <DEDUP_REMOVED lines=9> */
.L_x_3108:


//--------------------- .text._ZN7cutlass13device_kernelIN5flash11enable_sm90INS1_16FlashAttnFwdSm90INS1_25CollectiveMainloopFwdSm90ILi2EN4cute5tupleIJNS5_1CILi1EEES8_S8_EEENS6_IJNS7_ILi192EEENS7_ILi128EEENS7_ILi64EEEEEELi64ENS_6half_tEfNS_4arch4Sm90ELb0ELb1ELb0ELb1ELb1ELb0ELb0ELb1ELb1ELb1ELb0ELb0EEENS1_21CollectiveEpilogueFwdINS6_IJSA_SC_SB_EEES9_SE_SG_Li384ELb1ELb1ELb0ELb0EEENS1_36VarlenDynamicPersistentTileSchedulerILi192ELi128ELi384ELi128ELb0ELb1ELb1ELb1ELb0ELb1EEEEEEEEEvNT_6ParamsE --------------------------
	.section	.text._ZN7cutlass13device_kernelIN5flash11enable_sm90INS1_16FlashAttnFwdSm90INS1_25CollectiveMainloopFwdSm90ILi2EN4cute5tupleIJNS5_1CILi1EEES8_S8_EEENS6_IJNS7_ILi192EEENS7_ILi128EEENS7_ILi64EEEEEELi64ENS_6half_tEfNS_4arch4Sm90ELb0ELb1ELb0ELb1ELb1ELb0ELb0ELb1ELb1ELb1ELb0ELb0EEENS1_21CollectiveEpilogueFwdINS6_IJSA_SC_SB_EEES9_SE_SG_Li384ELb1ELb1ELb0ELb0EEENS1_36VarlenDynamicPersistentTileSchedulerILi192ELi128ELi384ELi128ELb0ELb1ELb1ELb1ELb0ELb1EEEEEEEEEvNT_6ParamsE,"ax",@progbits
	.align	128
.text._ZN7cutlass13device_kernelIN5flash11enable_sm90INS1_16FlashAttnFwdSm90INS1_25CollectiveMainloopFwdSm90ILi2EN4cute5tupleIJNS5_1CILi1EEES8_S8_EEENS6_IJNS7_ILi192EEENS7_ILi128EEENS7_ILi64EEEEEELi64ENS_6half_tEfNS_4arch4Sm90ELb0ELb1ELb0ELb1ELb1ELb0ELb0ELb1ELb1ELb1ELb0ELb0EEENS1_21CollectiveEpilogueFwdINS6_IJSA_SC_SB_EEES9_SE_SG_Li384ELb1ELb1ELb0ELb0EEENS1_36VarlenDynamicPersistentTileSchedulerILi192ELi128ELi384ELi128ELb0ELb1ELb1ELb1ELb0ELb1EEEEEEEEEvNT_6ParamsE:
        .type           _ZN7cutlass13device_kernelIN5flash11enable_sm90INS1_16FlashAttnFwdSm90INS1_25CollectiveMainloopFwdSm90ILi2EN4cute5tupleIJNS5_1CILi1EEES8_S8_EEENS6_IJNS7_ILi192EEENS7_ILi128EEENS7_ILi64EEEEEELi64ENS_6half_tEfNS_4arch4Sm90ELb0ELb1ELb0ELb1ELb1ELb0ELb0ELb1ELb1ELb1ELb0ELb0EEENS1_21CollectiveEpilogueFwdINS6_IJSA_SC_SB_EEES9_SE_SG_Li384ELb1ELb1ELb0ELb0EEENS1_36VarlenDynamicPersistentTileSchedulerILi192ELi128ELi384ELi128ELb0ELb1ELb1ELb1ELb0ELb1EEEEEEEEEvNT_6ParamsE,@function
        .size           _ZN7cutlass13device_kernelIN5flash11enable_sm90INS1_16FlashAttnFwdSm90INS1_25CollectiveMainloopFwdSm90ILi2EN4cute5tupleIJNS5_1CILi1EEES8_S8_EEENS6_IJNS7_ILi192EEENS7_ILi128EEENS7_ILi64EEEEEELi64ENS_6half_tEfNS_4arch4Sm90ELb0ELb1ELb0ELb1ELb1ELb0ELb0ELb1ELb1ELb1ELb0ELb0EEENS1_21CollectiveEpilogueFwdINS6_IJSA_SC_SB_EEES9_SE_SG_Li384ELb1ELb1ELb0ELb0EEENS1_36VarlenDynamicPersistentTileSchedulerILi192ELi128ELi384ELi128ELb0ELb1ELb1ELb1ELb0ELb1EEEEEEEEEvNT_6ParamsE,(.L_x_3109 - _ZN7cutlass13device_kernelIN5flash11enable_sm90INS1_16FlashAttnFwdSm90INS1_25CollectiveMainloopFwdSm90ILi2EN4cute5tupleIJNS5_1CILi1EEES8_S8_EEENS6_IJNS7_ILi192EEENS7_ILi128EEENS7_ILi64EEEEEELi64ENS_6half_tEfNS_4arch4Sm90ELb0ELb1ELb0ELb1ELb1ELb0ELb0ELb1ELb1ELb1ELb0ELb0EEENS1_21CollectiveEpilogueFwdINS6_IJSA_SC_SB_EEES9_SE_SG_Li384ELb1ELb1ELb0ELb0EEENS1_36VarlenDynamicPersistentTileSchedulerILi192ELi128ELi384ELi128ELb0ELb1ELb1ELb1ELb0ELb1EEEEEEEEEvNT_6ParamsE)
        .other          _ZN7cutlass13device_kernelIN5flash11enable_sm90INS1_16FlashAttnFwdSm90INS1_25CollectiveMainloopFwdSm90ILi2EN4cute5tupleIJNS5_1CILi1EEES8_S8_EEENS6_IJNS7_ILi192EEENS7_ILi128EEENS7_ILi64EEEEEELi64ENS_6half_tEfNS_4arch4Sm90ELb0ELb1ELb0ELb1ELb1ELb0ELb0ELb1ELb1ELb1ELb0ELb0EEENS1_21CollectiveEpilogueFwdINS6_IJSA_SC_SB_EEES9_SE_SG_Li384ELb1ELb1ELb0ELb0EEENS1_36VarlenDynamicPersistentTileSchedulerILi192ELi128ELi384ELi128ELb0ELb1ELb1ELb1ELb0ELb1EEEEEEEEEvNT_6ParamsE,@"STO_CUDA_ENTRY STV_DEFAULT"
_ZN7cutlass13device_kernelIN5flash11enable_sm90INS1_16FlashAttnFwdSm90INS1_25CollectiveMainloopFwdSm90ILi2EN4cute5tupleIJNS5_1CILi1EEES8_S8_EEENS6_IJNS7_ILi192EEENS7_ILi128EEENS7_ILi64EEEEEELi64ENS_6half_tEfNS_4arch4Sm90ELb0ELb1ELb0ELb1ELb1ELb0ELb0ELb1ELb1ELb1ELb0ELb0EEENS1_21CollectiveEpilogueFwdINS6_IJSA_SC_SB_EEES9_SE_SG_Li384ELb1ELb1ELb0ELb0EEENS1_36VarlenDynamicPersistentTileSchedulerILi192ELi128ELi384ELi128ELb0ELb1ELb1ELb1ELb0ELb1EEEEEEEEEvNT_6ParamsE:
        /* <DEDUP_REMOVED lines=45> */
.L_x_1210:
        /* <DEDUP_REMOVED lines=22> */
.L_x_1211:
        /* <DEDUP_REMOVED lines=18> */
.L_x_1212:
        /* <DEDUP_REMOVED lines=22> */
.L_x_1213:
        /* <DEDUP_REMOVED lines=23> */
.L_x_1214:
        /* <DEDUP_REMOVED lines=8> */
.L_x_1216:
        /* <DEDUP_REMOVED lines=20> */
[----:B------:R-:W-:Y:S01]  /*09e0*/  ULOP3.LUT UR49, UR36, 0x1, URZ, 0xfc, !UPT ;  /* 0x0000000124317892 */ /* 0x000fe2000f8efc3f */
[----:B------:R-:W-:Y:S01]  /*09f0*/  R2UR UR7, R6 ;  /* 0x00000000060772ca */ /* 0x000fe200000e0000 */
[----:B------:R-:W-:Y:S01]  /*0a00*/  UMOV UR48, URZ ;  /* 0x0000003f00307c82 */ /* 0x000fe20008000000 */
[----:B------:R-:W-:Y:S01]  /*0a10*/  SHF.R.S32.HI R0, RZ, 0x1f, R157 ;  /* 0x0000001fff007819 */ /* 0x000fe2000001149d */
[----:B------:R-:W-:Y:S01]  /*0a20*/  UMOV UR47, URZ ;  /* 0x0000003f002f7c82 */ /* 0x000fe20008000000 */
[----:B------:R-:W-:Y:S01]  /*0a30*/  R2UR UR5, R5 ;  /* 0x00000000050572ca */ /* 0x000fe200000e0000 */
[----:B------:R-:W-:Y:S01]  /*0a40*/  UMOV UR46, URZ ;  /* 0x0000003f002e7c82 */ /* 0x000fe20008000000 */
[CC--:B------:R-:W-:Y:S02]  /*0a50*/  LEA.HI R153, R0.reuse, R157.reuse, RZ, 0x7 ;  /* 0x0000009d00997211 */ /* 0x0c0fe400078f38ff */
[----:B------:R-:W-:-:S02]  /*0a60*/  LEA.HI R3, R0, R157, RZ, 0x5 ;  /* 0x0000009d00037211 */ /* 0x000fc400078f28ff */
[----:B------:R-:W-:Y:S02]  /*0a70*/  LOP3.LUT R152, R153, 0xffffff80, RZ, 0xc0, !PT ;  /* 0xffffff8099987812 */ /* 0x000fe400078ec0ff */
[CC--:B------:R-:W-:Y:S01]  /*0a80*/  LEA.HI R2, R0.reuse, R157.reuse, RZ, 0x4 ;  /* 0x0000009d00027211 */ /* 0x0c0fe200078f20ff */
[----:B------:R-:W-:Y:S01]  /*0a90*/  IMAD.SHL.U32 R3, R3, 0x20, RZ ;  /* 0x0000002003037824 */ /* 0x000fe200078e00ff */
[----:B------:R-:W-:Y:S01]  /*0aa0*/  LEA.HI R10, R0, R157, RZ, 0x2 ;  /* 0x0000009d000a7211 */ /* 0x000fe200078f10ff */
[C---:B------:R-:W-:Y:S01]  /*0ab0*/  IMAD.IADD R152, R157.reuse, 0x1, -R152 ;  /* 0x000000019d987824 */ /* 0x040fe200078e0a98 */
[----:B------:R-:W-:Y:S02]  /*0ac0*/  LOP3.LUT R4, R2, 0x3fffff0, RZ, 0xc0, !PT ;  /* 0x03fffff002047812 */ /* 0x000fe400078ec0ff */
[----:B------:R-:W-:Y:S02]  /*0ad0*/  SHF.R.S32.HI R5, RZ, 0x4, R2 ;  /* 0x00000004ff057819 */ /* 0x000fe40000011402 */
[----:B------:R-:W-:Y:S01]  /*0ae0*/  SHF.R.S32.HI R7, RZ, 0x1f, R152 ;  /* 0x0000001fff077819 */ /* 0x000fe20000011498 */
[----:B------:R-:W-:Y:S01]  /*0af0*/  IMAD.IADD R4, R157, 0x1, -R4 ;  /* 0x000000019d047824 */ /* 0x000fe200078e0a04 */
[----:B------:R-:W-:-:S02]  /*0b00*/  LOP3.LUT R3, R3, 0xfffffc00, RZ, 0xc0, !PT ;  /* 0xfffffc0003037812 */ /* 0x000fc400078ec0ff */
[----:B------:R-:W-:Y:S02]  /*0b10*/  LEA.HI R6, R7, R152, RZ, 0x2 ;  /* 0x0000009807067211 */ /* 0x000fe400078f10ff */
[----:B------:R-:W-:Y:S01]  /*0b20*/  LEA.HI R2, R2, R5, RZ, 0x1 ;  /* 0x0000000502027211 */ /* 0x000fe200078f08ff */
[----:B------:R-:W-:Y:S01]  /*0b30*/  IMAD R3, R4, 0x40, R3 ;  /* 0x0000004004037824 */ /* 0x000fe200078e0203 */
[--C-:B------:R-:W-:Y:S02]  /*0b40*/  SHF.R.S32.HI R8, RZ, 0x2, R6.reuse ;  /* 0x00000002ff087819 */ /* 0x100fe40000011406 */
[----:B------:R-:W-:Y:S02]  /*0b50*/  SHF.R.S32.HI R9, RZ, 0x1f, R6 ;  /* 0x0000001fff097819 */ /* 0x000fe40000011406 */
[----:B------:R-:W-:Y:S02]  /*0b60*/  SHF.R.S32.HI R153, RZ, 0x7, R153 ;  /* 0x00000007ff997819 */ /* 0x000fe40000011499 */
[----:B------:R-:W-:-:S02]  /*0b70*/  LOP3.LUT R10, R10, 0xfffffffc, RZ, 0xc0, !PT ;  /* 0xfffffffc0a0a7812 */ /* 0x000fc400078ec0ff */
[----:B------:R-:W-:Y:S01]  /*0b80*/  LEA.HI R9, R9, R8, RZ, 0x3 ;  /* 0x0000000809097211 */ /* 0x000fe200078f18ff */
[----:B------:R-:W-:Y:S01]  /*0b90*/  IMAD.HI R4, R153, 0x55555556, RZ ;  /* 0x5555555699047827 */ /* 0x000fe200078e02ff */
[----:B------:R-:W-:Y:S02]  /*0ba0*/  LOP3.LUT R2, R2, 0x1ffffffe, RZ, 0xc0, !PT ;  /* 0x1ffffffe02027812 */ /* 0x000fe400078ec0ff */
[----:B------:R-:W-:Y:S01]  /*0bb0*/  LEA.HI R0, R0, R157, RZ, 0x3 ;  /* 0x0000009d00007211 */ /* 0x000fe200078f18ff */
[----:B------:R-:W-:Y:S01]  /*0bc0*/  IMAD.IADD R10, R157, 0x1, -R10 ;  /* 0x000000019d0a7824 */ /* 0x000fe200078e0a0a */
[----:B------:R-:W-:Y:S01]  /*0bd0*/  LOP3.LUT R9, R9, 0xfffffff8, RZ, 0xc0, !PT ;  /* 0xfffffff809097812 */ /* 0x000fe200078ec0ff */
[----:B------:R-:W-:Y:S01]  /*0be0*/  IMAD.IADD R2, R5, 0x1, -R2 ;  /* 0x0000000105027824 */ /* 0x000fe200078e0a02 */
[----:B------:R-:W-:Y:S02]  /*0bf0*/  LEA.HI R7, R7, R152, RZ, 0x5 ;  /* 0x0000009807077211 */ /* 0x000fe400078f28ff */
[----:B------:R-:W-:Y:S01]  /*0c00*/  LOP3.LUT R18, R0, 0xfffffff8, RZ, 0xc0, !PT ;  /* 0xfffffff800127812 */ /* 0x000fe200078ec0ff */
[----:B------:R-:W-:Y:S01]  /*0c10*/  IMAD.IADD R8, R8, 0x1, -R9 ;  /* 0x0000000108087824 */ /* 0x000fe200078e0a09 */
[----:B------:R-:W-:Y:S01]  /*0c20*/  LEA.HI R4, R4, R4, RZ, 0x1 ;  /* 0x0000000404047211 */ /* 0x000fe200078f08ff */
[----:B------:R-:W-:Y:S01]  /*0c30*/  IMAD R155, R2, 0x8, R3 ;  /* 0x00000008029b7824 */ /* 0x000fe200078e0203 */
[----:B------:R-:W-:Y:S01]  /*0c40*/  LEA.HI R5, R10, R10, RZ, 0x1 ;  /* 0x0000000a0a057211 */ /* 0x000fe200078f08ff */
[----:B------:R-:W-:Y:S01]  /*0c50*/  IMAD.IADD R18, R157, 0x1, -R18 ;  /* 0x000000019d127824 */ /* 0x000fe200078e0a12 */
[----:B------:R-:W-:Y:S01]  /*0c60*/  SHF.R.S32.HI R7, RZ, 0x5, R7 ;  /* 0x00000005ff077819 */ /* 0x000fe20000011407 */
[----:B------:R-:W-:Y:S01]  /*0c70*/  IMAD R4, R4, -0x3, R153 ;  /* 0xfffffffd04047824 */ /* 0x000fe200078e0299 */
[----:B------:R-:W-:Y:S01]  /*0c80*/  LOP3.LUT R5, R5, 0x1ffffffe, RZ, 0xc0, !PT ;  /* 0x1ffffffe05057812 */ /* 0x000fe200078ec0ff */
[----:B------:R-:W-:Y:S01]  /*0c90*/  IMAD.SHL.U32 R19, R18, 0x8, RZ ;  /* 0x0000000812137824 */ /* 0x000fe200078e00ff */
[----:B------:R-:W-:Y:S01]  /*0ca0*/  LOP3.LUT R3, R6, 0x7ffffffc, RZ, 0xc0, !PT ;  /* 0x7ffffffc06037812 */ /* 0x000fe200078ec0ff */
[----:B------:R-:W-:Y:S01]  /*0cb0*/  IMAD R7, R7, 0x10, R8 ;  /* 0x0000001007077824 */ /* 0x000fe200078e0208 */
[----:B------:R-:W-:Y:S01]  /*0cc0*/  SHF.R.S32.HI R23, RZ, 0x3, R0 ;  /* 0x00000003ff177819 */ /* 0x000fe20000011400 */
[----:B------:R-:W-:Y:S01]  /*0cd0*/  IMAD.IADD R5, R10, 0x1, -R5 ;  /* 0x000000010a057824 */ /* 0x000fe200078e0a05 */
[----:B------:R-:W-:Y:S01]  /*0ce0*/  SHF.R.S32.HI R156, RZ, 0x1f, R19 ;  /* 0x0000001fff9c7819 */ /* 0x000fe20000011413 */
[----:B------:R-:W-:-:S02]  /*0cf0*/  IMAD R154, R4, 0x40, R7 ;  /* 0x00000040049a7824 */ /* 0x000fc400078e0207 */
[----:B------:R-:W-:Y:S02]  /*0d00*/  IMAD.IADD R16, R152, 0x1, -R3 ;  /* 0x0000000198107824 */ /* 0x000fe400078e0a03 */
[----:B------:R-:W-:-:S07]  /*0d10*/  IMAD R17, R5, 0x8, R154 ;  /* 0x0000000805117824 */ /* 0x000fce00078e029a */
.L_x_1312:
[----:B------:R-:W-:Y:S01]  /*0d20*/  ULDC.64 UR8, c[0x0][0xa28] ;  /* 0x00028a0000087ab9 */ /* 0x000fe20000000a00 */
[----:B------:R-:W-:Y:S01]  /*0d30*/  ULDC UR4, c[0x0][0x424] ;  /* 0x0001090000047ab9 */ /* 0x000fe20000000800 */
[----:B------:R-:W-:-:S04]  /*0d40*/  UISETP.NE.U32.AND UP0, UPT, UR8, URZ, UPT ;  /* 0x0000003f0800728c */ /* 0x000fc8000bf05070 */
[----:B------:R-:W-:-:S03]  /*0d50*/  UISETP.NE.AND.EX UP0, UPT, UR9, URZ, UPT, UP0 ;  /* 0x0000003f0900728c */ /* 0x000fc6000bf05300 */
[----:B------:R-:W-:Y:S02]  /*0d60*/  ULDC.64 UR8, c[0x0][0xa18] ;  /* 0x0002860000087ab9 */ /* 0x000fe40000000a00 */
[----:B------:R-:W-:Y:S01]  /*0d70*/  UISETP.NE.U32.AND UP1, UPT, UR8, URZ, UPT ;  /* 0x0000003f0800728c */ /* 0x000fe2000bf25070 */
[----:B------:R-:W-:-:S03]  /*0d80*/  PLOP3.LUT P0, PT, PT, PT, UP0, 0x80, 0x0 ;  /* 0x000000000000781c */ /* 0x000fc60003f0f008 */
[----:B------:R-:W-:-:S03]  /*0d90*/  UISETP.NE.AND.EX UP1, UPT, UR9, URZ, UPT, UP1 ;  /* 0x0000003f0900728c */ /* 0x000fc6000bf25310 */
[----:B------:R-:W-:Y:S02]  /*0da0*/  @UP0 ULDC.64 UR8, c[0x0][0xa28] ;  /* 0x00028a0000080ab9 */ /* 0x000fe40000000a00 */
[----:B------:R-:W-:Y:S01]  /*0db0*/  @UP0 UIMAD.WIDE UR8, UR6, 0x4, UR8 ;  /* 0x00000004060808a5 */ /* 0x000fe2000f8e0208 */
[----:B------:R-:W-:-:S05]  /*0dc0*/  PLOP3.LUT P2, PT, PT, PT, UP1, 0x80, 0x0 ;  /* 0x000000000000781c */ /* 0x000fca0003f4f018 */
[----:B------:R-:W-:Y:S01]  /*0dd0*/  @UP1 ULDC.64 UR10, c[0x0][0xa18] ;  /* 0x00028600000a1ab9 */ /* 0x000fe20000000a00 */
[----:B012---:R-:W-:Y:S02]  /*0de0*/  IMAD.U32 R2, RZ, RZ, UR8 ;  /* 0x00000008ff027e24 */ /* 0x007fe4000f8e00ff */
[----:B------:R-:W-:Y:S01]  /*0df0*/  IMAD.U32 R3, RZ, RZ, UR9 ;  /* 0x00000009ff037e24 */ /* 0x000fe2000f8e00ff */
[----:B------:R-:W-:-:S04]  /*0e00*/  @UP1 UIMAD.WIDE UR8, UR6, 0x4, UR10 ;  /* 0x00000004060818a5 */ /* 0x000fc8000f8e020a */
[----:B------:R-:W2:Y:S02]  /*0e10*/  @P0 LDG.E R2, desc[UR52][R2.64] ;  /* 0x0000003402020981 */ /* 0x000ea4000c1e1900 */
[----:B------:R-:W-:Y:S02]  /*0e20*/  IMAD.U32 R4, RZ, RZ, UR8 ;  /* 0x00000008ff047e24 */ /* 0x000fe4000f8e00ff */
[----:B------:R-:W-:Y:S01]  /*0e30*/  IMAD.U32 R5, RZ, RZ, UR9 ;  /* 0x00000009ff057e24 */ /* 0x000fe2000f8e00ff */
[----:B------:R-:W-:-:S04]  /*0e40*/  ULDC.64 UR8, c[0x0][0x418] ;  /* 0x0001060000087ab9 */ /* 0x000fc80000000a00 */
[----:B------:R-:W3:Y:S01]  /*0e50*/  @P2 LDG.E R4, desc[UR52][R4.64] ;  /* 0x0000003404042981 */ /* 0x000ee2000c1e1900 */
[----:B------:R-:W-:Y:S01]  /*0e60*/  UISETP.NE.U32.AND UP0, UPT, UR8, URZ, UPT ;  /* 0x0000003f0800728c */ /* 0x000fe2000bf05070 */
[----:B------:R-:W-:Y:S01]  /*0e70*/  UMOV UR41, URZ ;  /* 0x0000003f00297c82 */ /* 0x000fe20008000000 */
[----:B------:R-:W-:Y:S02]  /*0e80*/  UMOV UR38, UR7 ;  /* 0x0000000700267c82 */ /* 0x000fe40008000000 */
[----:B------:R-:W-:-:S03]  /*0e90*/  UISETP.NE.AND.EX UP0, UPT, UR9, URZ, UPT, UP0 ;  /* 0x0000003f0900728c */ /* 0x000fc6000bf05300 */
[----:B------:R-:W-:Y:S01]  /*0ea0*/  ULDC.64 UR8, c[0x0][0xa20] ;  /* 0x0002880000087ab9 */ /* 0x000fe20000000a00 */
[----:B------:R-:W-:Y:S01]  /*0eb0*/  USEL UR4, UR4, 0x1, UP0 ;  /* 0x0000000104047887 */ /* 0x000fe20008000000 */
[----:B------:R-:W-:Y:S01]  /*0ec0*/  ISETP.NE.U32.AND P1, PT, RZ, UR8, PT ;  /* 0x00000008ff007c0c */ /* 0x000fe2000bf25070 */
[----:B------:R-:W-:Y:S02]  /*0ed0*/  ULDC UR8, c[0x0][0x2f0] ;  /* 0x0000bc0000087ab9 */ /* 0x000fe40000000800 */
[----:B------:R-:W-:Y:S01]  /*0ee0*/  UIMAD UR4, UR4, UR8, URZ ;  /* 0x00000008040472a4 */ /* 0x000fe2000f8e023f */
[----:B------:R-:W-:Y:S02]  /*0ef0*/  ISETP.NE.AND.EX P1, PT, RZ, UR9, PT, P1 ;  /* 0x00000009ff007c0c */ /* 0x000fe4000bf25310 */
[----:B--2---:R-:W-:Y:S02]  /*0f00*/  @P0 R2UR UR41, R2 ;  /* 0x00000000022902ca */ /* 0x004fe400000e0000 */
[----:B---3--:R-:W-:Y:S01]  /*0f10*/  @P2 R2UR UR37, R4 ;  /* 0x00000000042522ca */ /* 0x008fe200000e0000 */
[----:B-----5:R-:W-:-:S14]  /*0f20*/  @P2 BRA `(.L_x_1217) ;  /* 0x0000000000382947 */ /* 0x020fdc0003800000 */
[----:B------:R-:W-:Y:S01]  /*0f30*/  ULDC.64 UR8, c[0x0][0xa00] ;  /* 0x0002800000087ab9 */ /* 0x000fe20000000a00 */
[----:B------:R-:W-:Y:S01]  /*0f40*/  ULDC UR37, c[0x0][0x288] ;  /* 0x0000a20000257ab9 */ /* 0x000fe20000000800 */
        /* <DEDUP_REMOVED lines=12> */
.L_x_1217:
[----:B------:R-:W-:Y:S01]  /*1010*/  UMOV UR39, UR6 ;  /* 0x0000000600277c82 */ /* 0x000fe20008000000 */
[----:B------:R-:W-:Y:S05]  /*1020*/  @!P1 BRA `(.L_x_1218) ;  /* 0x00000000001c9947 */ /* 0x000fea0003800000 */
[----:B------:R-:W-:Y:S02]  /*1030*/  ULDC.64 UR8, c[0x0][0xa20] ;  /* 0x0002880000087ab9 */ /* 0x000fe40000000a00 */
[----:B------:R-:W-:-:S06]  /*1040*/  UIMAD.WIDE UR6, UR6, 0x4, UR8 ;  /* 0x00000004060678a5 */ /* 0x000fcc000f8e0208 */
[----:B------:R-:W-:Y:S02]  /*1050*/  IMAD.U32 R2, RZ, RZ, UR6 ;  /* 0x00000006ff027e24 */ /* 0x000fe4000f8e00ff */
[----:B------:R-:W-:-:S05]  /*1060*/  IMAD.U32 R3, RZ, RZ, UR7 ;  /* 0x00000007ff037e24 */ /* 0x000fca000f8e00ff */
[----:B------:R-:W2:Y:S02]  /*1070*/  LDG.E R2, desc[UR52][R2.64] ;  /* 0x0000003402027981 */ /* 0x000ea4000c1e1900 */
[----:B--2---:R-:W-:Y:S01]  /*1080*/  R2UR UR4, R2 ;  /* 0x00000000020472ca */ /* 0x004fe200000e0000 */
[----:B------:R-:W-:-:S14]  /*1090*/  BRA `(.L_x_1219) ;  /* 0x0000000000347947 */ /* 0x000fdc0003800000 */
.L_x_1218:
        /* <DEDUP_REMOVED lines=13> */
.L_x_1219:
[----:B------:R-:W-:Y:S01]  /*1170*/  ULDC UR6, c[0x0][0x448] ;  /* 0x0001120000067ab9 */ /* 0x000fe20000000800 */
[----:B------:R-:W-:Y:S02]  /*1180*/  UIMAD UR40, UR5, 0xc0, URZ ;  /* 0x000000c0052878a4 */ /* 0x000fe4000f8e023f */
[----:B------:R-:W-:Y:S02]  /*1190*/  UISETP.NE.AND UP0, UPT, UR6, 0x1, UPT ;  /* 0x000000010600788c */ /* 0x000fe4000bf05270 */
[----:B------:R-:W-:Y:S02]  /*11a0*/  UIADD3 UR8, UR40, 0xbf, URZ ;  /* 0x000000bf28087890 */ /* 0x000fe4000fffe03f */
[----:B------:R-:W-:Y:S02]  /*11b0*/  UIADD3 UR41, -UR41, UR4, URZ ;  /* 0x0000000429297290 */ /* 0x000fe4000fffe13f */
[----:B------:R-:W-:Y:S01]  /*11c0*/  UP2UR UR51, UPR, URZ, 0x1 ;  /* 0x000000013f337883 */ /* 0x000fe20008000000 */
[----:B------:R-:W-:Y:S01]  /*11d0*/  ULDC.64 UR4, c[0x0][0x9e0] ;  /* 0x0002780000047ab9 */ /* 0x000fe20000000a00 */
[----:B------:R-:W-:-:S03]  /*11e0*/  UIADD3 UR9, UR41, 0x1, -UR37 ;  /* 0x0000000129097890 */ /* 0x000fc6000fffe825 */
[----:B------:R-:W-:Y:S01]  /*11f0*/  @UP0 ULDC UR6, c[0x0][0x44c] ;  /* 0x0001130000060ab9 */ /* 0x000fe20000000800 */
[----:B------:R-:W-:Y:S01]  /*1200*/  @UP0 ULDC UR10, c[0x0][0x450] ;  /* 0x00011400000a0ab9 */ /* 0x000fe20000000800 */
[----:B------:R-:W-:-:S04]  /*1210*/  UIMAD.WIDE.U32 UR6, UR8, UR6, URZ ;  /* 0x00000006080672a5 */ /* 0x000fc8000f8e003f */
[----:B------:R-:W-:Y:S02]  /*1220*/  @UP0 USHF.R.U32.HI UR8, URZ, UR10, UR7 ;  /* 0x0000000a3f080299 */ /* 0x000fe40008011607 */
[----:B------:R-:W-:Y:S02]  /*1230*/  UISETP.GE.AND UP0, UPT, UR5, 0x1, UPT ;  /* 0x000000010500788c */ /* 0x000fe4000bf06270 */
[----:B------:R-:W-:Y:S02]  /*1240*/  UIADD3 UR8, UR9, UR8, URZ ;  /* 0x0000000809087290 */ /* 0x000fe4000fffe03f */
[----:B------:R-:W-:Y:S02]  /*1250*/  UP2UR UR50, UPR, URZ, 0x1 ;  /* 0x000000013f327883 */ /* 0x000fe40008000000 */
[----:B------:R-:W-:Y:S01]  /*1260*/  PLOP3.LUT P0, PT, PT, PT, UP0, 0x40, 0x0 ;  /* 0x000000000000781c */ /* 0x000fe20003f0e808 */
[----:B------:R-:W-:-:S06]  /*1270*/  UIADD3 UR4, UR8, UR4, URZ ;  /* 0x0000000408047290 */ /* 0x000fcc000fffe03f */
[----:B------:R-:W-:-:S06]  /*1280*/  IMAD.U32 R0, RZ, RZ, UR4 ;  /* 0x00000004ff007e24 */ /* 0x000fcc000f8e00ff */
[----:B------:R-:W-:Y:S05]  /*1290*/  @P0 BRA `(.L_x_1220) ;  /* 0x0000000000400947 */ /* 0x000fea0003800000 */
        /* <DEDUP_REMOVED lines=10> */
.L_x_1221:
[----:B------:R-:W-:-:S11]  /*1340*/  UISETP.NE.AND UP0, UPT, UR5, 0x1, UPT ;  /* 0x000000010500788c */ /* 0x000fd6000bf05270 */
[----:B------:R-:W-:Y:S02]  /*1350*/  @UP0 ULDC.64 UR8, c[0x0][0x9e8] ;  /* 0x00027a0000080ab9 */ /* 0x000fe40000000a00 */
[----:B------:R-:W-:-:S04]  /*1360*/  UIMAD.WIDE.U32 UR6, UR4, UR8, URZ ;  /* 0x00000008040672a5 */ /* 0x000fc8000f8e003f */
[----:B------:R-:W-:-:S12]  /*1370*/  @UP0 USHF.R.U32.HI UR4, URZ, UR9, UR7 ;  /* 0x000000093f040299 */ /* 0x000fd80008011607 */
.L_x_1222:
[----:B------:R-:W-:-:S06]  /*1380*/  UIMAD UR4, UR4, UR5, UR5 ;  /* 0x00000005040472a4 */ /* 0x000fcc000f8e0205 */
[----:B------:R-:W-:-:S07]  /*1390*/  VIMNMX R0, R0, UR4, PT ;  /* 0x0000000400007c48 */ /* 0x000fce000bfe0100 */
.L_x_1220:
[----:B------:R-:W-:Y:S01]  /*13a0*/  UISETP.NE.AND UP0, UPT, UR51, URZ, UPT ;  /* 0x0000003f3300728c */ /* 0x000fe2000bf05270 */
[----:B------:R-:W-:Y:S01]  /*13b0*/  VIADD R0, R0, 0x7f ;  /* 0x0000007f00007836 */ /* 0x000fe20000000000 */
[----:B------:R-:W-:Y:S01]  /*13c0*/  UMOV UR9, UR40 ;  /* 0x0000002800097c82 */ /* 0x000fe20008000000 */
[----:B------:R-:W-:Y:S02]  /*13d0*/  UIADD3 UR4, UR41, 0x7f, URZ ;  /* 0x0000007f29047890 */ /* 0x000fe4000fffe03f */
[----:B------:R-:W-:Y:S01]  /*13e0*/  UIADD3 UR54, UR41, -UR37, URZ ;  /* 0x8000002529367290 */ /* 0x000fe2000fffe03f */
        /* <DEDUP_REMOVED lines=27> */
.L_x_1224:
[----:B------:R-:W-:-:S11]  /*15a0*/  UISETP.NE.AND UP0, UPT, UR5, 0x1, UPT ;  /* 0x000000010500788c */ /* 0x000fd6000bf05270 */
[----:B------:R-:W-:Y:S02]  /*15b0*/  @UP0 ULDC.64 UR10, c[0x0][0x9e8] ;  /* 0x00027a00000a0ab9 */ /* 0x000fe40000000a00 */
[----:B------:R-:W-:-:S04]  /*15c0*/  UIMAD.WIDE.U32 UR6, UR4, UR10, URZ ;  /* 0x0000000a040672a5 */ /* 0x000fc8000f8e003f */
[----:B------:R-:W-:-:S12]  /*15d0*/  @UP0 USHF.R.U32.HI UR4, URZ, UR11, UR7 ;  /* 0x0000000b3f040299 */ /* 0x000fd80008011607 */
.L_x_1225:
[----:B------:R-:W-:-:S04]  /*15e0*/  UIMAD UR4, UR4, UR5, URZ ;  /* 0x00000005040472a4 */ /* 0x000fc8000f8e023f */
[----:B------:R-:W-:-:S04]  /*15f0*/  UISETP.LT.AND UP0, UPT, UR9, UR4, UPT ;  /* 0x000000040900728c */ /* 0x000fc8000bf01270 */
[----:B------:R-:W-:-:S12]  /*1600*/  USEL UR9, UR9, UR4, !UP0 ;  /* 0x0000000409097287 */ /* 0x000fd8000c000000 */
.L_x_1223:
[----:B------:R-:W-:Y:S01]  /*1610*/  USHF.R.S32.HI UR4, URZ, 0x1f, UR9 ;  /* 0x0000001f3f047899 */ /* 0x000fe20008011409 */
[----:B------:R-:W-:Y:S02]  /*1620*/  PLOP3.LUT P0, PT, PT, PT, PT, 0x80, 0x0 ;  /* 0x000000000000781c */ /* 0x000fe40003f0f070 */
[----:B------:R-:W-:Y:S02]  /*1630*/  CS2R R20, SRZ ;  /* 0x0000000000147805 */ /* 0x000fe4000001ff00 */
[----:B------:R-:W-:Y:S01]  /*1640*/  CS2R R118, SRZ ;  /* 0x0000000000767805 */ /* 0x000fe2000001ff00 */
[----:B------:R-:W-:Y:S01]  /*1650*/  ULEA.HI UR4, UR4, UR9, URZ, 0x7 ;  /* 0x0000000904047291 */ /* 0x000fe2000f8f383f */
[----:B------:R-:W-:Y:S02]  /*1660*/  CS2R R116, SRZ ;  /* 0x0000000000747805 */ /* 0x000fe4000001ff00 */
[----:B------:R-:W-:Y:S02]  /*1670*/  CS2R R114, SRZ ;  /* 0x0000000000727805 */ /* 0x000fe4000001ff00 */
[----:B------:R-:W-:Y:S01]  /*1680*/  CS2R R112, SRZ ;  /* 0x0000000000707805 */ /* 0x000fe2000001ff00 */
[----:B------:R-:W-:Y:S01]  /*1690*/  USHF.R.S32.HI UR4, URZ, 0x7, UR4 ;  /* 0x000000073f047899 */ /* 0x000fe20008011404 */
[----:B------:R-:W-:Y:S01]  /*16a0*/  CS2R R14, SRZ ;  /* 0x00000000000e7805 */ /* 0x000fe2000001ff00 */
[----:B------:R-:W-:Y:S01]  /*16b0*/  IMAD.MOV.U32 R110, RZ, RZ, RZ ;  /* 0x000000ffff6e7224 */ /* 0x000fe200078e00ff */
[----:B------:R-:W-:Y:S01]  /*16c0*/  CS2R R24, SRZ ;  /* 0x0000000000187805 */ /* 0x000fe2000001ff00 */
[----:B------:R-:W-:Y:S01]  /*16d0*/  UISETP.LT.AND UP0, UPT, URZ, UR4, UPT ;  /* 0x000000043f00728c */ /* 0x000fe2000bf01270 */
[----:B------:R-:W-:Y:S01]  /*16e0*/  CS2R R12, SRZ ;  /* 0x00000000000c7805 */ /* 0x000fe2000001ff00 */
[----:B------:R-:W-:Y:S01]  /*16f0*/  IMAD.MOV.U32 R106, RZ, RZ, RZ ;  /* 0x000000ffff6a7224 */ /* 0x000fe200078e00ff */
[----:B------:R-:W-:Y:S01]  /*1700*/  CS2R R102, SRZ ;  /* 0x0000000000667805 */ /* 0x000fe2000001ff00 */
[----:B------:R-:W-:Y:S01]  /*1710*/  USEL UR42, URZ, UR4, !UP0 ;  /* 0x000000043f2a7287 */ /* 0x000fe2000c000000 */
[----:B------:R-:W-:Y:S01]  /*1720*/  IMAD.MOV.U32 R27, RZ, RZ, RZ ;  /* 0x000000ffff1b7224 */ /* 0x000fe200078e00ff */
[----:B------:R-:W-:-:S02]  /*1730*/  CS2R R100, SRZ ;  /* 0x0000000000647805 */ /* 0x000fc4000001ff00 */
[----:B------:R-:W-:Y:S02]  /*1740*/  CS2R R98, SRZ ;  /* 0x0000000000627805 */ /* 0x000fe4000001ff00 */
[----:B------:R-:W-:Y:S02]  /*1750*/  CS2R R96, SRZ ;  /* 0x0000000000607805 */ /* 0x000fe4000001ff00 */
[----:B------:R-:W-:Y:S02]  /*1760*/  CS2R R94, SRZ ;  /* 0x00000000005e7805 */ /* 0x000fe4000001ff00 */
[----:B------:R-:W-:Y:S02]  /*1770*/  ISETP.GT.AND P1, PT, R88, UR42, PT ;  /* 0x0000002a58007c0c */ /* 0x000fe4000bf24270 */
[----:B------:R-:W-:Y:S02]  /*1780*/  CS2R R92, SRZ ;  /* 0x00000000005c7805 */ /* 0x000fe4000001ff00 */
[----:B------:R-:W-:Y:S01]  /*1790*/  CS2R R90, SRZ ;  /* 0x00000000005a7805 */ /* 0x000fe2000001ff00 */
[----:B------:R-:W-:-:S08]  /*17a0*/  IMAD.MOV.U32 R89, RZ, RZ, RZ ;  /* 0x000000ffff597224 */ /* 0x000fd000078e00ff */
        /* <DEDUP_REMOVED lines=32> */
.L_x_1227:
        /* <DEDUP_REMOVED lines=9> */
.L_x_1405:
[----:B------:R-:W-:Y:S05]  /*1a40*/  @!P0 BRA `(.L_x_1229) ;  /* 0x0000000000048947 */ /* 0x000fea0003800000 */
[----:B------:R-:W-:Y:S01]  /*1a50*/  BPT.TRAP 0x1 ;  /* 0x000000040000795c */ /* 0x000fe20000300000 */
.L_x_1229:
[----:B0-----:R-:W-:Y:S02]  /*1a60*/  IMAD.U32 R3, RZ, RZ, UR46 ;  /* 0x0000002eff037e24 */ /* 0x001fe4000f8e00ff */
[----:B------:R-:W-:-:S03]  /*1a70*/  IMAD.U32 R0, RZ, RZ, UR47 ;  /* 0x0000002fff007e24 */ /* 0x000fc6000f8e00ff */
[----:B------:R-:W-:Y:S02]  /*1a80*/  LEA R3, R3, UR45, 0x3 ;  /* 0x0000002d03037c11 */ /* 0x000fe4000f8e18ff */
[----:B------:R-:W-:-:S04]  /*1a90*/  SHF.L.U32 R0, R0, 0x1f, RZ ;  /* 0x0000001f00007819 */ /* 0x000fc800000006ff */
[----:B------:R0:W1:Y:S01]  /*1aa0*/  SYNCS.PHASECHK.TRANS64.TRYWAIT P1, [R3+URZ+0x16830], R0 ;  /* 0x01683000030075a7 */ /* 0x000062000802017f */
[----:B------:R-:W-:Y:S05]  /*1ab0*/  @!P0 BRA `(.L_x_1230) ;  /* 0x0000000000048947 */ /* 0x000fea0003800000 */
[----:B------:R-:W-:Y:S01]  /*1ac0*/  BPT.TRAP 0x1 ;  /* 0x000000040000795c */ /* 0x000fe20000300000 */
.L_x_1230:
[----:B-1----:R-:W-:Y:S05]  /*1ad0*/  @P1 BRA `(.L_x_1231) ;  /* 0x0000000000081947 */ /* 0x002fea0003800000 */
[----:B------:R-:W1:Y:S02]  /*1ae0*/  SYNCS.PHASECHK.TRANS64.TRYWAIT P1, [R3+URZ+0x16830], R0 ;  /* 0x01683000030075a7 */ /* 0x000e64000802017f */
[----:B-1----:R-:W-:Y:S05]  /*1af0*/  @!P1 BRA `(.L_x_1232) ;  /* 0x0000012c00749947 */ /* 0x002fea0003800000 */
.L_x_1231:
        /* <DEDUP_REMOVED lines=35> */
.L_x_1233:
[----:B------:R-:W-:Y:S01]  /*1d30*/  UISETP.NE.AND UP1, UPT, UR51, URZ, UPT ;  /* 0x0000003f3300728c */ /* 0x000fe2000bf25270 */
[----:B01----:R-:W-:Y:S01]  /*1d40*/  VIADD R0, R17, UR40 ;  /* 0x0000002811007c36 */ /* 0x003fe20008000000 */
[----:B------:R-:W-:Y:S01]  /*1d50*/  R2UR UR6, R3 ;  /* 0x00000000030672ca */ /* 0x000fe200000e0000 */
[----:B------:R-:W-:Y:S01]  /*1d60*/  IMAD.MOV.U32 R3, RZ, RZ, -0x80 ;  /* 0xffffff80ff037424 */ /* 0x000fe200078e00ff */
[----:B------:R-:W-:Y:S01]  /*1d70*/  UISETP.NE.AND UP0, UPT, UR50, URZ, UPT ;  /* 0x0000003f3200728c */ /* 0x000fe2000bf05270 */
[----:B------:R-:W-:Y:S01]  /*1d80*/  IMAD.U32 R7, RZ, RZ, UR37 ;  /* 0x00000025ff077e24 */ /* 0x000fe2000f8e00ff */
[----:B------:R-:W-:Y:S01]  /*1d90*/  PLOP3.LUT P1, PT, PT, PT, UP1, 0x80, 0x0 ;  /* 0x000000000000781c */ /* 0x000fe20003f2f018 */
[----:B------:R-:W-:Y:S01]  /*1da0*/  IMAD R10, R88, R3, 0x80 ;  /* 0x00000080580a7424 */ /* 0x000fe200078e0203 */
[----:B------:R-:W-:Y:S01]  /*1db0*/  PLOP3.LUT P2, PT, PT, PT, UP1, 0x80, 0x0 ;  /* 0x000000000000781c */ /* 0x000fe20003f4f018 */
[----:B------:R-:W-:Y:S01]  /*1dc0*/  ULDC UR22, c[0x0][0x9dc] ;  /* 0x0002770000167ab9 */ /* 0x000fe20000000800 */
[----:B------:R-:W-:Y:S01]  /*1dd0*/  ULDC UR11, c[0x0][0x9e0] ;  /* 0x00027800000b7ab9 */ /* 0x000fe20000000800 */
[----:B------:R-:W-:Y:S01]  /*1de0*/  @UP1 ULDC UR7, c[0x0][0x44c] ;  /* 0x0001130000071ab9 */ /* 0x000fe20000000800 */
[----:B------:R-:W-:Y:S01]  /*1df0*/  VIADD R3, R10, 0x1 ;  /* 0x000000010a037836 */ /* 0x000fe20000000000 */
[----:B------:R-:W-:-:S02]  /*1e00*/  LEA R8, R88, 0xffffff80, 0x7 ;  /* 0xffffff8058087811 */ /* 0x000fc400078e38ff */
[----:B------:R-:W-:-:S04]  /*1e10*/  UIADD3 UR6, UR6, 0x16840, URZ ;  /* 0x0001684006067890 */ /* 0x000fc8000fffe03f */
[----:B------:R-:W-:Y:S01]  /*1e20*/  @P1 IMAD.HI.U32 R2, R0, UR7, RZ ;  /* 0x0000000700021c27 */ /* 0x000fe2000f8e00ff */
[----:B------:R-:W-:Y:S01]  /*1e30*/  @UP1 ULDC UR7, c[0x0][0x450] ;  /* 0x0001140000071ab9 */ /* 0x000fe20000000800 */
[----:B------:R-:W-:Y:S01]  /*1e40*/  UPRMT UR6, UR43, 0x654, UR6 ;  /* 0x000006542b067896 */ /* 0x000fe20008000006 */
[----:B------:R-:W-:Y:S02]  /*1e50*/  PLOP3.LUT P1, PT, PT, PT, UP0, 0x40, 0x0 ;  /* 0x000000000000781c */ /* 0x000fe40003f2e808 */
[----:B------:R-:W-:Y:S01]  /*1e60*/  @P2 SHF.R.U32.HI R0, RZ, UR7, R2 ;  /* 0x00000007ff002c19 */ /* 0x000fe20008011602 */
[----:B------:R-:W-:Y:S02]  /*1e70*/  IMAD R2, R16, -0x2, R3 ;  /* 0xfffffffe10027824 */ /* 0x000fe400078e0203 */
[----:B------:R-:W-:Y:S02]  /*1e80*/  VIADD R3, R10, UR41 ;  /* 0x000000290a037c36 */ /* 0x000fe40008000000 */
[----:B------:R-:W0:Y:S01]  /*1e90*/  SHFL.IDX PT, R5, R0, RZ, 0x1c1f ;  /* 0x001c1fff00057589 */ /* 0x000e2200000e0000 */
[----:B------:R-:W-:Y:S01]  /*1ea0*/  SYNCS.ARRIVE.TRANS64.RED.A1T0 RZ, [UR6], RZ ;  /* 0x000000ffffff79a7 */ /* 0x000fe20008100406 */
[----:B------:R-:W-:Y:S01]  /*1eb0*/  ULOP3.LUT UR6, URZ, UR22, URZ, 0x33, !UPT ;  /* 0x000000163f067292 */ /* 0x000fe2000f8e333f */
[----:B------:R-:W-:Y:S01]  /*1ec0*/  IADD3 R2, -R7, UR41, R2 ;  /* 0x0000002907027c10 */ /* 0x000fe2000fffe102 */
[----:B------:R-:W-:-:S04]  /*1ed0*/  IMAD R12, R16, -0x2, R3 ;  /* 0xfffffffe100c7824 */ /* 0x000fc800078e0203 */
[C---:B------:R-:W-:Y:S02]  /*1ee0*/  VIADD R95, R2.reuse, UR11 ;  /* 0x0000000b025f7c36 */ /* 0x040fe40008000000 */
[----:B------:R-:W-:-:S03]  /*1ef0*/  VIADD R14, R2, UR6 ;  /* 0x00000006020e7c36 */ /* 0x000fc60008000000 */
[----:B0-----:R-:W-:Y:S01]  /*1f00*/  VIADDMNMX R2, R5, R95, R12, PT ;  /* 0x0000005f05027246 */ /* 0x001fe2000380010c */
[----:B------:R-:W-:Y:S01]  /*1f10*/  IMAD.IADD R4, R14, 0x1, R5 ;  /* 0x000000010e047824 */ /* 0x000fe200078e0205 */
[----:B------:R-:W-:Y:S06]  /*1f20*/  @P1 BRA `(.L_x_1234) ;  /* 0x0000000000641947 */ /* 0x000fec0003800000 */
[----:B------:R-:W-:Y:S01]  /*1f30*/  IMAD.U32 R6, RZ, RZ, UR37 ;  /* 0x00000025ff067e24 */ /* 0x000fe2000f8e00ff */
[----:B------:R-:W-:Y:S04]  /*1f40*/  BSSY B0, `(.L_x_1235) ;  /* 0x0000013000007945 */ /* 0x000fe80003800000 */
[----:B------:R-:W-:-:S04]  /*1f50*/  IADD3 R3, -R6, UR41, R5 ;  /* 0x0000002906037c10 */ /* 0x000fc8000fffe105 */
        /* <DEDUP_REMOVED lines=11> */
.L_x_1236:
[----:B------:R-:W-:Y:S02]  /*2010*/  ULDC UR6, c[0x0][0x9e4] ;  /* 0x0002790000067ab9 */ /* 0x000fe40000000800 */
[----:B------:R-:W-:-:S05]  /*2020*/  IMAD.U32 R5, RZ, RZ, UR6 ;  /* 0x00000006ff057e24 */ /* 0x000fca000f8e00ff */
[----:B------:R-:W-:-:S13]  /*2030*/  ISETP.NE.AND P1, PT, R5, 0x1, PT ;  /* 0x000000010500780c */ /* 0x000fda0003f25270 */
[----:B------:R-:W0:Y:S02]  /*2040*/  @P1 LDC.64 R6, c[0x0][0x9e8] ;  /* 0x00027a00ff061b82 */ /* 0x000e240000000a00 */
[----:B0-----:R-:W-:-:S05]  /*2050*/  @P1 IMAD.HI.U32 R6, R3, R6, RZ ;  /* 0x0000000603061227 */ /* 0x001fca00078e00ff */
[----:B------:R-:W-:-:S07]  /*2060*/  @P1 SHF.R.U32.HI R3, RZ, R7, R6 ;  /* 0x00000007ff031219 */ /* 0x000fce0000011606 */
.L_x_1237:
[----:B------:R-:W-:Y:S05]  /*2070*/  BSYNC B0 ;  /* 0x0000000000007941 */ /* 0x000fea0003800000 */
.L_x_1235:
[----:B------:R-:W-:-:S04]  /*2080*/  IMAD R3, R3, R5, -R8 ;  /* 0x0000000503037224 */ /* 0x000fc800078e0a08 */
[----:B------:R-:W-:-:S05]  /*2090*/  IMAD R3, R16, -0x2, R3 ;  /* 0xfffffffe10037824 */ /* 0x000fca00078e0203 */
[----:B------:R-:W-:Y:S02]  /*20a0*/  VIADDMNMX R2, R3, R5, R2, PT ;  /* 0x0000000503027246 */ /* 0x000fe40003800102 */
[----:B------:R-:W-:-:S07]  /*20b0*/  VIMNMX R4, R4, R3, !PT ;  /* 0x0000000304047248 */ /* 0x000fce0007fe0100 */
.L_x_1234:
[----:B------:R-:W2:Y:S01]  /*20c0*/  LDL.LU R20, [R1] ;  /* 0x0000000001147983 */ /* 0x000ea20000300800 */
[C---:B------:R-:W-:Y:S01]  /*20d0*/  ISETP.GE.AND P6, PT, R10.reuse, 0xa, PT ;  /* 0x0000000a0a00780c */ /* 0x040fe20003fc6270 */
[----:B------:R-:W-:Y:S01]  /*20e0*/  UISETP.NE.AND UP0, UPT, UR50, URZ, UPT ;  /* 0x0000003f3200728c */ /* 0x000fe2000bf05270 */
[C---:B------:R-:W-:Y:S01]  /*20f0*/  ISETP.GE.AND P1, PT, R10.reuse, 0x2, PT ;  /* 0x000000020a00780c */ /* 0x040fe20003f26270 */
[----:B------:R-:W0:Y:S01]  /*2100*/  SHFL.IDX PT, R97, R0, 0x1, 0x1c1f ;  /* 0x003c1f0000617f89 */ /* 0x000e2200000e0000 */
[C---:B------:R-:W-:Y:S02]  /*2110*/  ISETP.GE.AND P2, PT, R10.reuse, 0x9, PT ;  /* 0x000000090a00780c */ /* 0x040fe40003f46270 */
[----:B------:R-:W-:Y:S02]  /*2120*/  ISETP.GE.AND P5, PT, R10, 0x11, PT ;  /* 0x000000110a00780c */ /* 0x000fe40003fa6270 */
[C---:B------:R-:W-:Y:S02]  /*2130*/  ISETP.GT.AND P4, PT, R4.reuse, 0x1, !P1 ;  /* 0x000000010400780c */ /* 0x040fe40004f84270 */
[----:B------:R-:W-:-:S02]  /*2140*/  ISETP.GT.AND P3, PT, R4, 0x8, !P2 ;  /* 0x000000080400780c */ /* 0x000fc40005764270 */
[C---:B------:R-:W-:Y:S02]  /*2150*/  ISETP.LT.OR P4, PT, R2.reuse, 0x2, P4 ;  /* 0x000000020200780c */ /* 0x040fe40002781670 */
[----:B------:R-:W-:Y:S02]  /*2160*/  ISETP.LT.OR P3, PT, R2, 0x9, P3 ;  /* 0x000000090200780c */ /* 0x000fe40001f61670 */
[----:B------:R-:W-:Y:S02]  /*2170*/  FSEL R125, R25, -INF , !P4 ;  /* 0xff800000197d7808 */ /* 0x000fe40006000000 */
[----:B------:R-:W-:Y:S02]  /*2180*/  FSEL R123, R28, -INF , !P3 ;  /* 0xff8000001c7b7808 */ /* 0x000fe40005800000 */
[C---:B------:R-:W-:Y:S02]  /*2190*/  ISETP.GT.AND P4, PT, R4.reuse, 0x9, !P6 ;  /* 0x000000090400780c */ /* 0x040fe40007784270 */
[----:B------:R-:W-:-:S02]  /*21a0*/  ISETP.GT.AND P3, PT, R4, 0x10, !P5 ;  /* 0x000000100400780c */ /* 0x000fc40006f64270 */
[C---:B------:R-:W-:Y:S02]  /*21b0*/  ISETP.LT.OR P4, PT, R2.reuse, 0xa, P4 ;  /* 0x0000000a0200780c */ /* 0x040fe40002781670 */
[----:B------:R-:W-:Y:S01]  /*21c0*/  ISETP.LT.OR P3, PT, R2, 0x11, P3 ;  /* 0x000000110200780c */ /* 0x000fe20001f61670 */
[----:B0-----:R-:W-:Y:S01]  /*21d0*/  IMAD.IADD R6, R14, 0x1, R97 ;  /* 0x000000010e067824 */ /* 0x001fe200078e0261 */
[----:B------:R-:W-:Y:S02]  /*21e0*/  FSEL R121, R29, -INF , !P4 ;  /* 0xff8000001d797808 */ /* 0x000fe40006000000 */
[----:B------:R-:W-:Y:S02]  /*21f0*/  ISETP.GE.AND P4, PT, R10, 0x19, PT ;  /* 0x000000190a00780c */ /* 0x000fe40003f86270 */
[----:B------:R-:W-:Y:S02]  /*2200*/  FSEL R119, R32, -INF , !P3 ;  /* 0xff80000020777808 */ /* 0x000fe40005800000 */
[----:B--2---:R-:W-:-:S04]  /*2210*/  LOP3.LUT R20, R20, 0xfffffffb, RZ, 0xc0, !PT ;  /* 0xfffffffb14147812 */ /* 0x004fc800078ec0ff */
[----:B------:R-:W-:-:S04]  /*2220*/  @P6 LOP3.LUT R20, R20, 0x4, RZ, 0xfc, !PT ;  /* 0x0000000414146812 */ /* 0x000fc800078efcff */
[----:B------:R-:W-:-:S04]  /*2230*/  LOP3.LUT R20, R20, 0xfffffff7, RZ, 0xc0, !PT ;  /* 0xfffffff714147812 */ /* 0x000fc800078ec0ff */
[----:B------:R-:W-:Y:S02]  /*2240*/  @P5 LOP3.LUT R20, R20, 0x8, RZ, 0xfc, !PT ;  /* 0x0000000814145812 */ /* 0x000fe400078efcff */
[----:B------:R-:W-:Y:S02]  /*2250*/  ISETP.GE.AND P5, PT, R10, 0x12, PT ;  /* 0x000000120a00780c */ /* 0x000fe40003fa6270 */
[----:B------:R-:W-:Y:S02]  /*2260*/  LOP3.LUT R20, R20, 0xffffffef, RZ, 0xc0, !PT ;  /* 0xffffffef14147812 */ /* 0x000fe400078ec0ff */
[----:B------:R-:W-:-:S04]  /*2270*/  ISETP.GT.AND P3, PT, R4, 0x11, !P5 ;  /* 0x000000110400780c */ /* 0x000fc80006f64270 */
[----:B------:R-:W-:-:S04]  /*2280*/  ISETP.LT.OR P3, PT, R2, 0x12, P3 ;  /* 0x000000120200780c */ /* 0x000fc80001f61670 */
[----:B------:R-:W-:Y:S02]  /*2290*/  FSEL R33, R33, -INF , !P3 ;  /* 0xff80000021217808 */ /* 0x000fe40005800000 */
[----:B------:R-:W-:Y:S02]  /*22a0*/  @P5 LOP3.LUT R20, R20, 0x10, RZ, 0xfc, !PT ;  /* 0x0000001014145812 */ /* 0x000fe400078efcff */
[----:B------:R-:W-:Y:S02]  /*22b0*/  ISETP.GT.AND P3, PT, R4, 0x18, !P4 ;  /* 0x000000180400780c */ /* 0x000fe40006764270 */
[----:B------:R-:W-:Y:S02]  /*22c0*/  LOP3.LUT R20, R20, 0xfdffffff, RZ, 0xc0, !PT ;  /* 0xfdffffff14147812 */ /* 0x000fe400078ec0ff */
[----:B------:R-:W-:Y:S02]  /*22d0*/  ISETP.LT.OR P3, PT, R2, 0x19, P3 ;  /* 0x000000190200780c */ /* 0x000fe40001f61670 */
[----:B------:R-:W-:-:S02]  /*22e0*/  @P4 LOP3.LUT R20, R20, 0x2000000, RZ, 0xfc, !PT ;  /* 0x0200000014144812 */ /* 0x000fc400078efcff */
        /* <DEDUP_REMOVED lines=149> */
[----:B------:R-:W-:Y:S01]  /*2c40*/  VIADDMNMX R4, R97, R95, R12, PT ;  /* 0x0000005f61047246 */ /* 0x000fe2000380010c */
[----:B------:R0:W-:Y:S01]  /*2c50*/  STL [R1], R20 ;  /* 0x0000001401007387 */ /* 0x0001e20000100800 */
[----:B------:R-:W-:-:S04]  /*2c60*/  ISETP.LT.OR P6, PT, R2, 0x7a, P6 ;  /* 0x0000007a0200780c */ /* 0x000fc800037c1670 */
[----:B------:R-:W-:Y:S02]  /*2c70*/  FSEL R85, R85, -INF , !P6 ;  /* 0xff80000055557808 */ /* 0x000fe40007000000 */
[----:B------:R-:W-:-:S13]  /*2c80*/  PLOP3.LUT P6, PT, PT, PT, UP0, 0x40, 0x0 ;  /* 0x000000000000781c */ /* 0x000fda0003fce808 */
[----:B0-----:R-:W-:Y:S05]  /*2c90*/  @P6 BRA `(.L_x_1238) ;  /* 0x0000000000646947 */ /* 0x001fea0003800000 */
        /* <DEDUP_REMOVED lines=14> */
.L_x_1240:
[----:B------:R-:W-:Y:S02]  /*2d80*/  ULDC UR6, c[0x0][0x9e4] ;  /* 0x0002790000067ab9 */ /* 0x000fe40000000800 */
[----:B------:R-:W-:-:S05]  /*2d90*/  IMAD.U32 R2, RZ, RZ, UR6 ;  /* 0x00000006ff027e24 */ /* 0x000fca000f8e00ff */
[----:B------:R-:W-:-:S13]  /*2da0*/  ISETP.NE.AND P6, PT, R2, 0x1, PT ;  /* 0x000000010200780c */ /* 0x000fda0003fc5270 */
[----:B------:R-:W0:Y:S02]  /*2db0*/  @P6 LDC.64 R96, c[0x0][0x9e8] ;  /* 0x00027a00ff606b82 */ /* 0x000e240000000a00 */
[----:B0-----:R-:W-:-:S05]  /*2dc0*/  @P6 IMAD.HI.U32 R0, R95, R96, RZ ;  /* 0x000000605f006227 */ /* 0x001fca00078e00ff */
[----:B------:R-:W-:-:S07]  /*2dd0*/  @P6 SHF.R.U32.HI R95, RZ, R97, R0 ;  /* 0x00000061ff5f6219 */ /* 0x000fce0000011600 */
.L_x_1241:
[----:B------:R-:W-:Y:S05]  /*2de0*/  BSYNC B0 ;  /* 0x0000000000007941 */ /* 0x000fea0003800000 */
.L_x_1239:
[----:B------:R-:W-:-:S04]  /*2df0*/  IMAD R95, R95, R2, -R8 ;  /* 0x000000025f5f7224 */ /* 0x000fc800078e0a08 */
[----:B------:R-:W-:-:S05]  /*2e00*/  IMAD R95, R16, -0x2, R95 ;  /* 0xfffffffe105f7824 */ /* 0x000fca00078e025f */
[----:B------:R-:W-:Y:S02]  /*2e10*/  VIADDMNMX R4, R95, R2, R4, PT ;  /* 0x000000025f047246 */ /* 0x000fe40003800104 */
[----:B------:R-:W-:-:S07]  /*2e20*/  VIMNMX R6, R6, R95, !PT ;  /* 0x0000005f06067248 */ /* 0x000fce0007fe0100 */
.L_x_1238:
        /* <DEDUP_REMOVED lines=29> */
[----:B------:R-:W-:Y:S02]  /*3000*/  LOP3.LUT P1, RZ, R20, 0x2000000, RZ, 0xc0, !PT ;  /* 0x0200000014ff7812 */ /* 0x000fe4000782c0ff */
        /* <DEDUP_REMOVED lines=65> */
[C---:B------:R-:W-:Y:S01]  /*3420*/  LOP3.LUT P2, RZ, R20.reuse, 0x80, RZ, 0xc0, !PT ;  /* 0x0000008014ff7812 */ /* 0x040fe2000784c0ff */
        /* <DEDUP_REMOVED lines=79> */
[-CC-:B------:R-:W-:Y:S01]  /*3920*/  FFMA.FTZ R125, R125, R0.reuse, -R8.reuse ;  /* 0x000000007d7d7223 */ /* 0x180fe20000010808 */
[----:B------:R-:W-:Y:S01]  /*3930*/  ISETP.LT.OR P1, PT, R4, 0x69, P1 ;  /* 0x000000690400780c */ /* 0x000fe20000f21670 */
[--C-:B------:R-:W-:Y:S01]  /*3940*/  FFMA.FTZ R150, R123, R0, -R8.reuse ;  /* 0x000000007b967223 */ /* 0x100fe20000010808 */
[----:B------:R-:W-:Y:S01]  /*3950*/  FMNMX.FTZ R10, R111, R10, !PT ;  /* 0x0000000a6f0a7209 */ /* 0x000fe20007810000 */
[----:B------:R-:W-:Y:S01]  /*3960*/  MUFU.EX2 R148, R148 ;  /* 0x0000009400947308 */ /* 0x000fe20000000800 */
[----:B------:R-:W-:Y:S01]  /*3970*/  FSEL R49, R78, -INF , !P1 ;  /* 0xff8000004e317808 */ /* 0x000fe20004800000 */
[--C-:B------:R-:W-:Y:S01]  /*3980*/  FFMA.FTZ R128, R9, R0, -R8.reuse ;  /* 0x0000000009807223 */ /* 0x100fe20000010808 */
[----:B------:R-:W-:Y:S01]  /*3990*/  FMNMX.FTZ R10, R95, R10, !PT ;  /* 0x0000000a5f0a7209 */ /* 0x000fe20007810000 */
[-CC-:B------:R-:W-:Y:S01]  /*39a0*/  FFMA.FTZ R121, R121, R0.reuse, -R8.reuse ;  /* 0x0000000079797223 */ /* 0x180fe20000010808 */
[----:B------:R-:W-:Y:S01]  /*39b0*/  FSEL R53, R82, -INF , !P3 ;  /* 0xff80000052357808 */ /* 0x000fe20005800000 */
[--C-:B------:R-:W-:Y:S01]  /*39c0*/  FFMA.FTZ R144, R119, R0, -R8.reuse ;  /* 0x0000000077907223 */ /* 0x100fe20000010808 */
[----:B------:R-:W-:Y:S01]  /*39d0*/  FMNMX.FTZ R10, R109, R10, !PT ;  /* 0x0000000a6d0a7209 */ /* 0x000fe20007810000 */
[----:B------:R-:W0:Y:S01]  /*39e0*/  MUFU.EX2 R125, R125 ;  /* 0x0000007d007d7308 */ /* 0x000e220000000800 */
[----:B------:R-:W-:Y:S01]  /*39f0*/  ISETP.GT.AND P6, PT, R6, 0x79, !P6 ;  /* 0x000000790600780c */ /* 0x000fe200077c4270 */
[--C-:B------:R-:W-:Y:S01]  /*3a00*/  FFMA.FTZ R33, R33, R0, -R8.reuse ;  /* 0x0000000021217223 */ /* 0x100fe20000010808 */
[----:B------:R-:W-:Y:S01]  /*3a10*/  FMNMX.FTZ R10, R97, R10, !PT ;  /* 0x0000000a610a7209 */ /* 0x000fe20007810000 */
[-CC-:B------:R-:W-:Y:S01]  /*3a20*/  FFMA.FTZ R146, R93, R0.reuse, -R8.reuse ;  /* 0x000000005d927223 */ /* 0x180fe20000010808 */
[----:B------:R-:W-:Y:S01]  /*3a30*/  ISETP.LT.OR P6, PT, R4, 0x7a, P6 ;  /* 0x0000007a0400780c */ /* 0x000fe200037c1670 */
[--C-:B------:R-:W-:Y:S01]  /*3a40*/  FFMA.FTZ R37, R37, R0, -R8.reuse ;  /* 0x0000000025257223 */ /* 0x100fe20000010808 */
[----:B------:R-:W-:Y:S01]  /*3a50*/  FMNMX.FTZ R10, R107, R10, !PT ;  /* 0x0000000a6b0a7209 */ /* 0x000fe20007810000 */
[----:B------:R-:W1:Y:S01]  /*3a60*/  MUFU.EX2 R150, R150 ;  /* 0x0000009600967308 */ /* 0x000e620000000800 */
[----:B------:R-:W-:Y:S01]  /*3a70*/  FSEL R57, R86, -INF , !P5 ;  /* 0xff80000056397808 */ /* 0x000fe20006800000 */
[--C-:B------:R-:W-:Y:S01]  /*3a80*/  FFMA.FTZ R140, R91, R0, -R8.reuse ;  /* 0x000000005b8c7223 */ /* 0x100fe20000010808 */
[----:B------:R-:W-:Y:S01]  /*3a90*/  FMNMX.FTZ R10, R35, R10, !PT ;  /* 0x0000000a230a7209 */ /* 0x000fe20007810000 */
[-CC-:B------:R-:W-:Y:S01]  /*3aa0*/  FFMA.FTZ R41, R41, R0.reuse, -R8.reuse ;  /* 0x0000000029297223 */ /* 0x180fe20000010808 */
[----:B------:R-:W-:Y:S01]  /*3ab0*/  FSEL R87, R87, -INF , !P6 ;  /* 0xff80000057577808 */ /* 0x000fe20007000000 */
[--C-:B------:R-:W-:Y:S01]  /*3ac0*/  FFMA.FTZ R45, R45, R0, -R8.reuse ;  /* 0x000000002d2d7223 */ /* 0x100fe20000010808 */
[----:B------:R-:W-:Y:S01]  /*3ad0*/  FMNMX.FTZ R10, R105, R10, !PT ;  /* 0x0000000a690a7209 */ /* 0x000fe20007810000 */
[----:B------:R-:W2:Y:S01]  /*3ae0*/  MUFU.EX2 R121, R121 ;  /* 0x0000007900797308 */ /* 0x000ea20000000800 */
[-CC-:B------:R-:W-:Y:S01]  /*3af0*/  FFMA.FTZ R134, R15, R0.reuse, -R8.reuse ;  /* 0x000000000f867223 */ /* 0x180fe20000010808 */
[--C-:B------:R-:W-:Y:S01]  /*3b00*/  FFMA.FTZ R15, R61, R0, -R8.reuse ;  /* 0x000000003d0f7223 */ /* 0x100fe20000010808 */
[----:B------:R-:W-:Y:S01]  /*3b10*/  FMNMX.FTZ R10, R39, R10, !PT ;  /* 0x0000000a270a7209 */ /* 0x000fe20007810000 */
[-CC-:B------:R-:W-:Y:S01]  /*3b20*/  FFMA.FTZ R130, R11, R0.reuse, -R8.reuse ;  /* 0x000000000b827223 */ /* 0x180fe20000010808 */
[-CC-:B------:R-:W-:Y:S01]  /*3b30*/  FFMA.FTZ R124, R5, R0.reuse, -R8.reuse ;  /* 0x00000000057c7223 */ /* 0x180fe20000010808 */
[--C-:B------:R-:W-:Y:S01]  /*3b40*/  FFMA.FTZ R126, R7, R0, -R8.reuse ;  /* 0x00000000077e7223 */ /* 0x100fe20000010808 */
[----:B------:R-:W-:Y:S01]  /*3b50*/  FMNMX.FTZ R10, R103, R10, !PT ;  /* 0x0000000a670a7209 */ /* 0x000fe20007810000 */
[----:B------:R-:W3:Y:S01]  /*3b60*/  MUFU.EX2 R144, R144 ;  /* 0x0000009000907308 */ /* 0x000ee20000000800 */
[-CC-:B------:R-:W-:Y:S01]  /*3b70*/  FFMA.FTZ R120, R13, R0.reuse, -R8.reuse ;  /* 0x000000000d787223 */ /* 0x180fe20000010808 */
[--C-:B------:R-:W-:Y:S01]  /*3b80*/  FFMA.FTZ R122, R3, R0, -R8.reuse ;  /* 0x00000000037a7223 */ /* 0x100fe20000010808 */
[----:B------:R-:W-:Y:S01]  /*3b90*/  FMNMX.FTZ R10, R43, R10, !PT ;  /* 0x0000000a2b0a7209 */ /* 0x000fe20007810000 */
[-CC-:B------:R-:W-:Y:S01]  /*3ba0*/  FFMA.FTZ R61, R65, R0.reuse, -R8.reuse ;  /* 0x00000000413d7223 */ /* 0x180fe20000010808 */
[-CC-:B------:R-:W-:Y:S01]  /*3bb0*/  FFMA.FTZ R11, R69, R0.reuse, -R8.reuse ;  /* 0x00000000450b7223 */ /* 0x180fe20000010808 */
[--C-:B------:R-:W-:Y:S01]  /*3bc0*/  FFMA.FTZ R5, R73, R0, -R8.reuse ;  /* 0x0000000049057223 */ /* 0x100fe20000010808 */
[----:B------:R-:W-:Y:S01]  /*3bd0*/  FMNMX.FTZ R10, R101, R10, !PT ;  /* 0x0000000a650a7209 */ /* 0x000fe20007810000 */
[----:B------:R-:W4:Y:S01]  /*3be0*/  MUFU.EX2 R33, R33 ;  /* 0x0000002100217308 */ /* 0x000f220000000800 */
[-CC-:B------:R-:W-:Y:S01]  /*3bf0*/  FFMA.FTZ R7, R77, R0.reuse, -R8.reuse ;  /* 0x000000004d077223 */ /* 0x180fe20000010808 */
[--C-:B------:R-:W-:Y:S01]  /*3c00*/  FFMA.FTZ R13, R81, R0, -R8.reuse ;  /* 0x00000000510d7223 */ /* 0x100fe20000010808 */
[----:B------:R-:W-:Y:S01]  /*3c10*/  FMNMX.FTZ R10, R51, R10, !PT ;  /* 0x0000000a330a7209 */ /* 0x000fe20007810000 */
[----:B------:R-:W-:-:S03]  /*3c20*/  FFMA.FTZ R3, R85, R0, -R8 ;  /* 0x0000000055037223 */ /* 0x000fc60000010808 */
[----:B------:R-:W-:Y:S01]  /*3c30*/  FMNMX.FTZ R10, R55, R10, !PT ;  /* 0x0000000a370a7209 */ /* 0x000fe20007810000 */
[----:B------:R-:W5:Y:S03]  /*3c40*/  MUFU.EX2 R146, R146 ;  /* 0x0000009200927308 */ /* 0x000f660000000800 */
[----:B------:R-:W-:-:S04]  /*3c50*/  FMNMX.FTZ R10, R47, R10, !PT ;  /* 0x0000000a2f0a7209 */ /* 0x000fc80007810000 */
        /* <DEDUP_REMOVED lines=115> */
[----:B------:R-:W-:Y:S01]  /*4390*/  F2FP.F16.F32.PACK_AB R140, R41, R140 ;  /* 0x0000008c298c723e */ /* 0x000fe200000000ff */
        /* <DEDUP_REMOVED lines=20> */
[----:B------:R-:W-:-:S06]  /*44e0*/  FADD.FTZ R36, R130, R31 ;  /* 0x0000001f82247221 */ /* 0x000fcc0000010000 */
        /* <DEDUP_REMOVED lines=25> */
[----:B------:R-:W-:Y:S01]  /*4680*/  F2FP.F16.F32.PACK_AB R126, R7, R126 ;  /* 0x0000007e077e723e */ /* 0x000fe200000000ff */
[----:B------:R-:W-:-:S05]  /*4690*/  VIADD R7, R88, 0xfffffffe ;  /* 0xfffffffe58077836 */ /* 0x000fca0000000000 */
        /* <DEDUP_REMOVED lines=39> */
[----:B------:R-:W-:-:S03]  /*4910*/  F2FP.F16.F32.PACK_AB R121, R6, R53 ;  /* 0x000000350679723e */ /* 0x000fc600000000ff */
[----:B--2---:R-:W-:-:S04]  /*4920*/  FADD.FTZ R3, R57, R10 ;  /* 0x0000000a39037221 */ /* 0x004fc80000010000 */
[C---:B0-----:R-:W-:Y:S01]  /*4930*/  FADD.FTZ R3, R8.reuse, R3 ;  /* 0x0000000308037221 */ /* 0x041fe20000010000 */
        /* <DEDUP_REMOVED lines=13> */
.L_x_1243:
[----:B------:R-:W-:Y:S02]  /*4a10*/  ULDC UR14, c[0x0][0x9e4] ;  /* 0x00027900000e7ab9 */ /* 0x000fe40000000800 */
[----:B------:R-:W-:-:S11]  /*4a20*/  UISETP.NE.AND UP0, UPT, UR14, 0x1, UPT ;  /* 0x000000010e00788c */ /* 0x000fd6000bf05270 */
[----:B------:R-:W-:Y:S02]  /*4a30*/  @UP0 ULDC.64 UR18, c[0x0][0x9e8] ;  /* 0x00027a0000120ab9 */ /* 0x000fe40000000a00 */
[----:B------:R-:W-:-:S04]  /*4a40*/  UIMAD.WIDE.U32 UR6, UR11, UR18, URZ ;  /* 0x000000120b0672a5 */ /* 0x000fc8000f8e003f */
[----:B------:R-:W-:-:S12]  /*4a50*/  @UP0 USHF.R.U32.HI UR11, URZ, UR19, UR7 ;  /* 0x000000133f0b0299 */ /* 0x000fd80008011607 */
.L_x_1244:
[----:B------:R-:W-:-:S04]  /*4a60*/  UIMAD UR11, UR11, UR14, UR14 ;  /* 0x0000000e0b0b72a4 */ /* 0x000fc8000f8e020e */
[----:B------:R-:W-:-:S04]  /*4a70*/  UISETP.LT.AND UP0, UPT, UR10, UR11, UPT ;  /* 0x0000000b0a00728c */ /* 0x000fc8000bf01270 */
[----:B------:R-:W-:-:S12]  /*4a80*/  USEL UR10, UR10, UR11, UP0 ;  /* 0x0000000b0a0a7287 */ /* 0x000fd80008000000 */
.L_x_1242:
        /* <DEDUP_REMOVED lines=31> */
.L_x_1264:
[----:B------:R-:W-:Y:S01]  /*4c80*/  ISETP.NE.AND P2, PT, RZ, UR44, PT ;  /* 0x0000002cff007c0c */ /* 0x000fe2000bf45270 */
[----:B------:R-:W-:-:S04]  /*4c90*/  UISETP.NE.AND UP0, UPT, UR25, 0x1, UPT ;  /* 0x000000011900788c */ /* 0x000fc8000bf05270 */
[----:B------:R-:W-:-:S04]  /*4ca0*/  USEL UR47, URZ, 0x1, UP0 ;  /* 0x000000013f2f7887 */ /* 0x000fc80008000000 */
[----:B------:R-:W-:-:S04]  /*4cb0*/  ULOP3.LUT UR47, UR26, UR47, URZ, 0x3c, !UPT ;  /* 0x0000002f1a2f7292 */ /* 0x000fc8000f8e3c3f */
[----:B------:R-:W-:Y:S08]  /*4cc0*/  @P2 BRA `(.L_x_1246) ;  /* 0x0000000000382947 */ /* 0x000ff00003800000 */
[----:B------:R-:W-:Y:S05]  /*4cd0*/  @!P0 BRA `(.L_x_1247) ;  /* 0x0000000000048947 */ /* 0x000fea0003800000 */
[----:B------:R-:W-:Y:S01]  /*4ce0*/  BPT.TRAP 0x1 ;  /* 0x000000040000795c */ /* 0x000fe20000300000 */
.L_x_1247:
        /* <DEDUP_REMOVED lines=9> */
.L_x_1248:
[----:B-1----:R-:W-:Y:S05]  /*4d80*/  @P1 BRA `(.L_x_1246) ;  /* 0x0000000000081947 */ /* 0x002fea0003800000 */
[----:B------:R-:W1:Y:S02]  /*4d90*/  SYNCS.PHASECHK.TRANS64.TRYWAIT P1, [UR6+0x16830], R0 ;  /* 0x01683000ff0075a7 */ /* 0x000e640008020146 */
[----:B-1----:R-:W-:Y:S05]  /*4da0*/  @!P1 BRA `(.L_x_1249) ;  /* 0x000000f800dc9947 */ /* 0x002fea0003800000 */
.L_x_1246:
        /* <DEDUP_REMOVED lines=28> */
.L_x_1251:
[----:B------:R-:W-:Y:S01]  /*4f70*/  ULEA UR6, UR25, UR45, 0x3 ;  /* 0x0000002d19067291 */ /* 0x000fe2000f8e183f */
[----:B------:R-:W-:-:S05]  /*4f80*/  IMAD.U32 R0, RZ, RZ, UR26 ;  /* 0x0000001aff007e24 */ /* 0x000fca000f8e00ff */
[----:B------:R-:W-:-:S04]  /*4f90*/  SHF.L.U32 R0, R0, 0x1f, RZ ;  /* 0x0000001f00007819 */ /* 0x000fc800000006ff */
[----:B------:R0:W1:Y:S01]  /*4fa0*/  SYNCS.PHASECHK.TRANS64.TRYWAIT P1, [UR6+0x16850], R0 ;  /* 0x01685000ff0075a7 */ /* 0x0000620008020146 */
[----:B------:R-:W-:Y:S05]  /*4fb0*/  @!P0 BRA `(.L_x_1252) ;  /* 0x0000000000048947 */ /* 0x000fea0003800000 */
[----:B------:R-:W-:Y:S01]  /*4fc0*/  BPT.TRAP 0x1 ;  /* 0x000000040000795c */ /* 0x000fe20000300000 */
.L_x_1252:
[----:B-1----:R-:W-:Y:S05]  /*4fd0*/  @P1 BRA `(.L_x_1250) ;  /* 0x0000000000081947 */ /* 0x002fea0003800000 */
[----:B------:R-:W1:Y:S02]  /*4fe0*/  SYNCS.PHASECHK.TRANS64.TRYWAIT P1, [UR6+0x16850], R0 ;  /* 0x01685000ff0075a7 */ /* 0x000e640008020146 */
[----:B-1----:R-:W-:Y:S05]  /*4ff0*/  @!P1 BRA `(.L_x_1253) ;  /* 0x000000f800609947 */ /* 0x002fea0003800000 */
.L_x_1250:
        /* <DEDUP_REMOVED lines=51> */
.L_x_1254:
[----:B------:R-:W-:Y:S01]  /*5330*/  UISETP.NE.AND UP1, UPT, UR51, URZ, UPT ;  /* 0x0000003f3300728c */ /* 0x000fe2000bf25270 */
[----:B------:R-:W-:Y:S01]  /*5340*/  VIADD R9, R17, UR40 ;  /* 0x0000002811097c36 */ /* 0x000fe20008000000 */
[----:B------:R-:W-:Y:S01]  /*5350*/  ULEA UR6, UR46, UR45, 0x3 ;  /* 0x0000002d2e067291 */ /* 0x000fe2000f8e183f */
[----:B------:R-:W-:Y:S01]  /*5360*/  IMAD.U32 R2, RZ, RZ, UR37 ;  /* 0x00000025ff027e24 */ /* 0x000fe2000f8e00ff */
[----:B------:R-:W-:Y:S02]  /*5370*/  UISETP.NE.AND UP0, UPT, UR50, URZ, UPT ;  /* 0x0000003f3200728c */ /* 0x000fe4000bf05270 */
        /* <DEDUP_REMOVED lines=14> */
[----:B------:R-:W-:-:S05]  /*5460*/  IMAD R11, R16, -0x2, R11 ;  /* 0xfffffffe100b7824 */ /* 0x000fca00078e020b */
[----:B------:R-:W-:-:S05]  /*5470*/  IADD3 R11, -R2, UR41, R11 ;  /* 0x00000029020b7c10 */ /* 0x000fca000fffe10b */
[C---:B------:R-:W-:Y:S02]  /*5480*/  VIADD R10, R11.reuse, UR23 ;  /* 0x000000170b0a7c36 */ /* 0x040fe40008000000 */
[----:B------:R-:W-:Y:S02]  /*5490*/  VIADD R12, R11, UR6 ;  /* 0x000000060b0c7c36 */ /* 0x000fe40008000000 */
[--C-:B0-----:R-:W-:Y:S02]  /*54a0*/  IMAD.IADD R2, R10, 0x1, R13.reuse ;  /* 0x000000010a027824 */ /* 0x101fe400078e020d */
[----:B------:R-:W-:Y:S01]  /*54b0*/  IMAD.IADD R8, R12, 0x1, R13 ;  /* 0x000000010c087824 */ /* 0x000fe200078e020d */
[----:B------:R-:W-:Y:S06]  /*54c0*/  @P1 BRA `(.L_x_1255) ;  /* 0x00000000005c1947 */ /* 0x000fec0003800000 */
[----:B------:R-:W-:Y:S01]  /*54d0*/  IMAD.U32 R14, RZ, RZ, UR37 ;  /* 0x00000025ff0e7e24 */ /* 0x000fe2000f8e00ff */
[----:B------:R-:W-:Y:S04]  /*54e0*/  BSSY B0, `(.L_x_1256) ;  /* 0x0000011000007945 */ /* 0x000fe80003800000 */
[----:B------:R-:W-:-:S04]  /*54f0*/  IADD3 R11, -R14, UR41, R13 ;  /* 0x000000290e0b7c10 */ /* 0x000fc8000fffe10d */
        /* <DEDUP_REMOVED lines=10> */
.L_x_1257:
[----:B------:R-:W-:-:S05]  /*55a0*/  IMAD.U32 R13, RZ, RZ, UR21 ;  /* 0x00000015ff0d7e24 */ /* 0x000fca000f8e00ff */
[----:B------:R-:W-:-:S13]  /*55b0*/  ISETP.NE.AND P1, PT, R13, 0x1, PT ;  /* 0x000000010d00780c */ /* 0x000fda0003f25270 */
[----:B------:R-:W0:Y:S02]  /*55c0*/  @P1 LDC.64 R14, c[0x0][0x9e8] ;  /* 0x00027a00ff0e1b82 */ /* 0x000e240000000a00 */
[----:B0-----:R-:W-:-:S05]  /*55d0*/  @P1 IMAD.HI.U32 R14, R11, R14, RZ ;  /* 0x0000000e0b0e1227 */ /* 0x001fca00078e00ff */
[----:B------:R-:W-:-:S07]  /*55e0*/  @P1 SHF.R.U32.HI R11, RZ, R15, R14 ;  /* 0x0000000fff0b1219 */ /* 0x000fce000001160e */
.L_x_1258:
[----:B------:R-:W-:Y:S05]  /*55f0*/  BSYNC B0 ;  /* 0x0000000000007941 */ /* 0x000fea0003800000 */
.L_x_1256:
[----:B------:R-:W-:-:S04]  /*5600*/  IMAD R11, R11, R13, -R0 ;  /* 0x0000000d0b0b7224 */ /* 0x000fc800078e0a00 */
[----:B------:R-:W-:-:S05]  /*5610*/  IMAD R11, R16, -0x2, R11 ;  /* 0xfffffffe100b7824 */ /* 0x000fca00078e020b */
[----:B------:R-:W-:Y:S02]  /*5620*/  VIADDMNMX R2, R11, R13, R2, PT ;  /* 0x0000000d0b027246 */ /* 0x000fe40003800102 */
[----:B------:R-:W-:-:S07]  /*5630*/  VIMNMX R8, R8, R11, !PT ;  /* 0x0000000b08087248 */ /* 0x000fce0007fe0100 */
.L_x_1255:
        /* <DEDUP_REMOVED lines=116> */
.L_x_1261:
[----:B------:R-:W-:-:S05]  /*5d80*/  IMAD.U32 R2, RZ, RZ, UR21 ;  /* 0x00000015ff027e24 */ /* 0x000fca000f8e00ff */
[----:B------:R-:W-:-:S13]  /*5d90*/  ISETP.NE.AND P2, PT, R2, 0x1, PT ;  /* 0x000000010200780c */ /* 0x000fda0003f45270 */
[----:B------:R-:W0:Y:S02]  /*5da0*/  @P2 LDC.64 R8, c[0x0][0x9e8] ;  /* 0x00027a00ff082b82 */ /* 0x000e240000000a00 */
[----:B0-----:R-:W-:-:S05]  /*5db0*/  @P2 IMAD.HI.U32 R8, R143, R8, RZ ;  /* 0x000000088f082227 */ /* 0x001fca00078e00ff */
[----:B------:R-:W-:-:S07]  /*5dc0*/  @P2 SHF.R.U32.HI R143, RZ, R9, R8 ;  /* 0x00000009ff8f2219 */ /* 0x000fce0000011608 */
.L_x_1262:
[----:B------:R-:W-:Y:S05]  /*5dd0*/  BSYNC B0 ;  /* 0x0000000000007941 */ /* 0x000fea0003800000 */
.L_x_1260:
[----:B------:R-:W-:-:S04]  /*5de0*/  IMAD R143, R143, R2, -R0 ;  /* 0x000000028f8f7224 */ /* 0x000fc800078e0a00 */
[----:B------:R-:W-:-:S05]  /*5df0*/  IMAD R143, R16, -0x2, R143 ;  /* 0xfffffffe108f7824 */ /* 0x000fca00078e028f */
[----:B------:R-:W-:Y:S02]  /*5e00*/  VIADDMNMX R10, R143, R2, R10, PT ;  /* 0x000000028f0a7246 */ /* 0x000fe4000380010a */
[----:B------:R-:W-:-:S07]  /*5e10*/  VIMNMX R12, R12, R143, !PT ;  /* 0x0000008f0c0c7248 */ /* 0x000fce0007fe0100 */
.L_x_1259:
        /* <DEDUP_REMOVED lines=213> */
[-C--:B------:R-:W-:Y:S01]  /*6b70*/  FFMA.FTZ R5, R85, R0.reuse, -R8 ;  /* 0x0000000055057223 */ /* 0x080fe20000010808 */
[----:B------:R-:W1:Y:S02]  /*6b80*/  SHFL.BFLY PT, R9, R10, 0x2, 0x1f ;  /* 0x0c401f000a097f89 */ /* 0x000e6400000e0000 */
[----:B------:R-:W-:Y:S01]  /*6b90*/  FMUL.FTZ R8, R69, R0 ;  /* 0x0000000045087220 */ /* 0x000fe20000410000 */
[----:B------:R-:W-:Y:S08]  /*6ba0*/  MUFU.EX2 R136, R136 ;  /* 0x0000008800887308 */ /* 0x000ff00000000800 */
[----:B------:R-:W2:Y:S08]  /*6bb0*/  MUFU.EX2 R8, R8 ;  /* 0x0000000800087308 */ /* 0x000eb00000000800 */
[----:B------:R-:W-:Y:S01]  /*6bc0*/  MUFU.EX2 R41, R41 ;  /* 0x0000002900297308 */ /* 0x000fe20000000800 */
[----:B-1----:R-:W-:-:S07]  /*6bd0*/  FMNMX.FTZ R9, R10, R9, !PT ;  /* 0x000000090a097209 */ /* 0x002fce0007810000 */
[----:B------:R-:W-:Y:S01]  /*6be0*/  MUFU.EX2 R138, R138 ;  /* 0x0000008a008a7308 */ /* 0x000fe20000000800 */
[----:B------:R-:W1:Y:S07]  /*6bf0*/  SHFL.BFLY PT, R10, R9, 0x1, 0x1f ;  /* 0x0c201f00090a7f89 */ /* 0x000e6e00000e0000 */
[----:B------:R-:W-:Y:S08]  /*6c00*/  MUFU.EX2 R45, R45 ;  /* 0x0000002d002d7308 */ /* 0x000ff00000000800 */
[----:B------:R-:W-:Y:S08]  /*6c10*/  MUFU.EX2 R132, R132 ;  /* 0x0000008400847308 */ /* 0x000ff00000000800 */
[----:B------:R-:W-:Y:S01]  /*6c20*/  MUFU.EX2 R49, R49 ;  /* 0x0000003100317308 */ /* 0x000fe20000000800 */
[----:B-1----:R-:W-:-:S04]  /*6c30*/  FMNMX.FTZ R9, R9, R10, !PT ;  /* 0x0000000a09097209 */ /* 0x002fc80007810000 */
        /* <DEDUP_REMOVED lines=15> */
[----:B------:R-:W-:Y:S01]  /*6d30*/  FMUL.FTZ R6, R25, R0 ;  /* 0x0000000019067220 */ /* 0x000fe20000410000 */
[----:B--2---:R-:W-:Y:S01]  /*6d40*/  FFMA.FTZ R25, R8, R4, R35 ;  /* 0x0000000408197223 */ /* 0x004fe20000010023 */
        /* <DEDUP_REMOVED lines=134> */
.L_x_1263:
        /* <DEDUP_REMOVED lines=75> */
.L_x_1245:
[----:B------:R-:W-:Y:S02]  /*7a60*/  UISETP.NE.AND UP1, UPT, UR51, URZ, UPT ;  /* 0x0000003f3300728c */ /* 0x000fe4000bf25270 */
[----:B------:R-:W-:Y:S02]  /*7a70*/  UISETP.NE.AND UP0, UPT, UR50, URZ, UPT ;  /* 0x0000003f3200728c */ /* 0x000fe4000bf05270 */
[----:B------:R-:W-:Y:S02]  /*7a80*/  UIADD3 UR10, UR40, 0xbf, URZ ;  /* 0x000000bf280a7890 */ /* 0x000fe4000fffe03f */
[----:B------:R-:W-:Y:S02]  /*7a90*/  UIADD3 UR11, UR41, 0x1, -UR37 ;  /* 0x00000001290b7890 */ /* 0x000fe4000fffe825 */
[----:B------:R-:W-:-:S03]  /*7aa0*/  PLOP3.LUT P1, PT, PT, PT, UP0, 0x40, 0x0 ;  /* 0x000000000000781c */ /* 0x000fc60003f2e808 */
[----:B------:R-:W-:Y:S01]  /*7ab0*/  @UP1 ULDC UR6, c[0x0][0x44c] ;  /* 0x0001130000061ab9 */ /* 0x000fe20000000800 */
[----:B------:R-:W-:Y:S01]  /*7ac0*/  @UP1 ULDC UR14, c[0x0][0x450] ;  /* 0x00011400000e1ab9 */ /* 0x000fe20000000800 */
[----:B------:R-:W-:-:S04]  /*7ad0*/  UIMAD.WIDE.U32 UR6, UR10, UR6, URZ ;  /* 0x000000060a0672a5 */ /* 0x000fc8000f8e003f */
[----:B------:R-:W-:-:S04]  /*7ae0*/  @UP1 USHF.R.U32.HI UR10, URZ, UR14, UR7 ;  /* 0x0000000e3f0a1299 */ /* 0x000fc80008011607 */
[----:B------:R-:W-:-:S04]  /*7af0*/  UIADD3 UR10, UR11, UR10, URZ ;  /* 0x0000000a0b0a7290 */ /* 0x000fc8000fffe03f */
[----:B------:R-:W-:Y:S01]  /*7b00*/  UIADD3 UR22, UR10, -UR22, URZ ;  /* 0x800000160a167290 */ /* 0x000fe2000fffe03f */
[----:B------:R-:W-:Y:S11]  /*7b10*/  @P1 BRA `(.L_x_1265) ;  /* 0x00000000004c1947 */ /* 0x000ff60003800000 */
[----:B------:R-:W-:-:S06]  /*7b20*/  UISETP.GT.AND UP0, UPT, UR10, -0x1, UPT ;  /* 0xffffffff0a00788c */ /* 0x000fcc000bf04270 */
[----:B------:R-:W-:-:S13]  /*7b30*/  PLOP3.LUT P1, PT, PT, PT, UP0, 0x80, 0x0 ;  /* 0x000000000000781c */ /* 0x000fda0003f2f008 */
[----:B------:R-:W-:Y:S05]  /*7b40*/  @P1 BRA `(.L_x_1266) ;  /* 0x0000000000201947 */ /* 0x000fea0003800000 */
[----:B------:R-:W-:Y:S01]  /*7b50*/  ULDC UR11, c[0x0][0x9e4] ;  /* 0x00027900000b7ab9 */ /* 0x000fe20000000800 */
[----:B------:R-:W-:Y:S02]  /*7b60*/  ULOP3.LUT UR10, URZ, UR10, URZ, 0x33, !UPT ;  /* 0x0000000a3f0a7292 */ /* 0x000fe4000f8e333f */
[----:B------:R-:W-:-:S11]  /*7b70*/  UISETP.NE.AND UP0, UPT, UR11, 0x1, UPT ;  /* 0x000000010b00788c */ /* 0x000fd6000bf05270 */
[----:B------:R-:W-:Y:S02]  /*7b80*/  @UP0 ULDC.64 UR14, c[0x0][0x9e8] ;  /* 0x00027a00000e0ab9 */ /* 0x000fe40000000a00 */
[----:B------:R-:W-:-:S04]  /*7b90*/  UIMAD.WIDE.U32 UR6, UR10, UR14, URZ ;  /* 0x0000000e0a0672a5 */ /* 0x000fc8000f8e003f */
[----:B------:R-:W-:-:S04]  /*7ba0*/  @UP0 USHF.R.U32.HI UR10, URZ, UR15, UR7 ;  /* 0x0000000f3f0a0299 */ /* 0x000fc80008011607 */
[----:B------:R-:W-:Y:S01]  /*7bb0*/  ULOP3.LUT UR10, URZ, UR10, URZ, 0x33, !UPT ;  /* 0x0000000a3f0a7292 */ /* 0x000fe2000f8e333f */
[----:B------:R-:W-:Y:S11]  /*7bc0*/  BRA `(.L_x_1267) ;  /* 0x0000000000147947 */ /* 0x000ff60003800000 */
.L_x_1266:
[----:B------:R-:W-:Y:S02]  /*7bd0*/  ULDC UR11, c[0x0][0x9e4] ;  /* 0x00027900000b7ab9 */ /* 0x000fe40000000800 */
[----:B------:R-:W-:-:S11]  /*7be0*/  UISETP.NE.AND UP0, UPT, UR11, 0x1, UPT ;  /* 0x000000010b00788c */ /* 0x000fd6000bf05270 */
[----:B------:R-:W-:Y:S02]  /*7bf0*/  @UP0 ULDC.64 UR14, c[0x0][0x9e8] ;  /* 0x00027a00000e0ab9 */ /* 0x000fe40000000a00 */
[----:B------:R-:W-:-:S04]  /*7c00*/  UIMAD.WIDE.U32 UR6, UR10, UR14, URZ ;  /* 0x0000000e0a0672a5 */ /* 0x000fc8000f8e003f */
[----:B------:R-:W-:-:S12]  /*7c10*/  @UP0 USHF.R.U32.HI UR10, URZ, UR15, UR7 ;  /* 0x0000000f3f0a0299 */ /* 0x000fd80008011607 */
.L_x_1267:
[----:B------:R-:W-:-:S04]  /*7c20*/  UIMAD UR10, UR10, UR11, URZ ;  /* 0x0000000b0a0a72a4 */ /* 0x000fc8000f8e023f */
[----:B------:R-:W-:-:S04]  /*7c30*/  UISETP.LT.AND UP0, UPT, UR22, UR10, UPT ;  /* 0x0000000a1600728c */ /* 0x000fc8000bf01270 */
[----:B------:R-:W-:-:S12]  /*7c40*/  USEL UR22, UR22, UR10, !UP0 ;  /* 0x0000000a16167287 */ /* 0x000fd8000c000000 */
.L_x_1265:
[----:B------:R-:W-:-:S04]  /*7c50*/  UIADD3 UR22, UR22, 0x7f, URZ ;  /* 0x0000007f16167890 */ /* 0x000fc8000fffe03f */
[----:B------:R-:W-:-:S04]  /*7c60*/  USHF.R.S32.HI UR6, URZ, 0x1f, UR22 ;  /* 0x0000001f3f067899 */ /* 0x000fc80008011416 */
[----:B------:R-:W-:-:S04]  /*7c70*/  ULEA.HI UR6, UR6, UR22, URZ, 0x7 ;  /* 0x0000001606067291 */ /* 0x000fc8000f8f383f */
[----:B------:R-:W-:-:S04]  /*7c80*/  USHF.R.S32.HI UR6, URZ, 0x7, UR6 ;  /* 0x000000073f067899 */ /* 0x000fc80008011406 */
[----:B------:R-:W-:-:S04]  /*7c90*/  UISETP.LT.AND UP0, UPT, UR42, UR6, UPT ;  /* 0x000000062a00728c */ /* 0x000fc8000bf01270 */
[----:B------:R-:W-:-:S06]  /*7ca0*/  USEL UR21, UR42, UR6, !UP0 ;  /* 0x000000062a157287 */ /* 0x000fcc000c000000 */
[----:B------:R-:W-:-:S13]  /*7cb0*/  ISETP.GE.AND P1, PT, R7, UR21, PT ;  /* 0x0000001507007c0c */ /* 0x000fda000bf26270 */
[----:B------:R-:W-:Y:S05]  /*7cc0*/  @!P1 BRA `(.L_x_1268) ;  /* 0x0000001c00449947 */ /* 0x000fea0003800000 */
[----:B------:R-:W-:Y:S01]  /*7cd0*/  IMAD.MOV.U32 R6, RZ, RZ, R9 ;  /* 0x000000ffff067224 */ /* 0x000fe200078e0009 */
[----:B------:R-:W-:Y:S01]  /*7ce0*/  UMOV UR23, UR47 ;  /* 0x0000002f00177c82 */ /* 0x000fe20008000000 */
[----:B------:R-:W-:Y:S01]  /*7cf0*/  IMAD.MOV.U32 R5, RZ, RZ, R2 ;  /* 0x000000ffff057224 */ /* 0x000fe200078e0002 */
[----:B------:R-:W-:-:S06]  /*7d00*/  UMOV UR22, UR46 ;  /* 0x0000002e00167c82 */ /* 0x000fcc0008000000 */
.L_x_1279:
[----:B------:R-:W-:Y:S01]  /*7d10*/  ISETP.NE.AND P2, PT, RZ, UR44, PT ;  /* 0x0000002cff007c0c */ /* 0x000fe2000bf45270 */
[----:B------:R-:W-:-:S04]  /*7d20*/  UISETP.NE.AND UP0, UPT, UR22, 0x1, UPT ;  /* 0x000000011600788c */ /* 0x000fc8000bf05270 */
[----:B------:R-:W-:-:S04]  /*7d30*/  USEL UR47, URZ, 0x1, UP0 ;  /* 0x000000013f2f7887 */ /* 0x000fc80008000000 */
[----:B------:R-:W-:-:S04]  /*7d40*/  ULOP3.LUT UR47, UR23, UR47, URZ, 0x3c, !UPT ;  /* 0x0000002f172f7292 */ /* 0x000fc8000f8e3c3f */
[----:B------:R-:W-:Y:S08]  /*7d50*/  @P2 BRA `(.L_x_1269) ;  /* 0x0000000000382947 */ /* 0x000ff00003800000 */
[----:B------:R-:W-:Y:S05]  /*7d60*/  @!P0 BRA `(.L_x_1270) ;  /* 0x0000000000048947 */ /* 0x000fea0003800000 */
[----:B------:R-:W-:Y:S01]  /*7d70*/  BPT.TRAP 0x1 ;  /* 0x000000040000795c */ /* 0x000fe20000300000 */
.L_x_1270:
        /* <DEDUP_REMOVED lines=9> */
.L_x_1271:
[----:B-1----:R-:W-:Y:S05]  /*7e10*/  @P1 BRA `(.L_x_1269) ;  /* 0x0000000000081947 */ /* 0x002fea0003800000 */
[----:B------:R-:W1:Y:S02]  /*7e20*/  SYNCS.PHASECHK.TRANS64.TRYWAIT P1, [UR6+0x16830], R0 ;  /* 0x01683000ff0075a7 */ /* 0x000e640008020146 */
[----:B-1----:R-:W-:Y:S05]  /*7e30*/  @!P1 BRA `(.L_x_1272) ;  /* 0x000000c800e89947 */ /* 0x002fea0003800000 */
.L_x_1269:
        /* <DEDUP_REMOVED lines=28> */
.L_x_1274:
[----:B------:R-:W-:Y:S01]  /*8000*/  ULEA UR6, UR22, UR45, 0x3 ;  /* 0x0000002d16067291 */ /* 0x000fe2000f8e183f */
[----:B------:R-:W-:-:S05]  /*8010*/  IMAD.U32 R0, RZ, RZ, UR23 ;  /* 0x00000017ff007e24 */ /* 0x000fca000f8e00ff */
[----:B------:R-:W-:-:S04]  /*8020*/  SHF.L.U32 R0, R0, 0x1f, RZ ;  /* 0x0000001f00007819 */ /* 0x000fc800000006ff */
[----:B------:R0:W1:Y:S01]  /*8030*/  SYNCS.PHASECHK.TRANS64.TRYWAIT P1, [UR6+0x16850], R0 ;  /* 0x01685000ff0075a7 */ /* 0x0000620008020146 */
[----:B------:R-:W-:Y:S05]  /*8040*/  @!P0 BRA `(.L_x_1275) ;  /* 0x0000000000048947 */ /* 0x000fea0003800000 */
[----:B------:R-:W-:Y:S01]  /*8050*/  BPT.TRAP 0x1 ;  /* 0x000000040000795c */ /* 0x000fe20000300000 */
.L_x_1275:
[----:B-1----:R-:W-:Y:S05]  /*8060*/  @P1 BRA `(.L_x_1273) ;  /* 0x0000000000081947 */ /* 0x002fea0003800000 */
[----:B------:R-:W1:Y:S02]  /*8070*/  SYNCS.PHASECHK.TRANS64.TRYWAIT P1, [UR6+0x16850], R0 ;  /* 0x01685000ff0075a7 */ /* 0x000e640008020146 */
[----:B-1----:R-:W-:Y:S05]  /*8080*/  @!P1 BRA `(.L_x_1276) ;  /* 0x000000c8006c9947 */ /* 0x002fea0003800000 */
.L_x_1273:
        /* <DEDUP_REMOVED lines=51> */
.L_x_1277:
        /* <DEDUP_REMOVED lines=80> */
[-CC-:B------:R-:W-:Y:S01]  /*88c0*/  FFMA.FTZ R37, R53, R0.reuse, -R131.reuse ;  /* 0x0000000035257223 */ /* 0x180fe20000010883 */
[C---:B------:R-:W-:Y:S01]  /*88d0*/  FADD.FTZ R15, -R9.reuse, R6 ;  /* 0x00000006090f7221 */ /* 0x040fe20000010100 */
[-C--:B------:R-:W-:Y:S01]  /*88e0*/  FMUL.FTZ R53, R9, R0.reuse ;  /* 0x0000000009357220 */ /* 0x080fe20000410000 */
[-C--:B------:R-:W-:Y:S01]  /*88f0*/  FMUL.FTZ R5, R5, R0.reuse ;  /* 0x0000000005057220 */ /* 0x080fe20000410000 */
[-C--:B------:R-:W-:Y:S01]  /*8900*/  FFMA.FTZ R148, R24, R0.reuse, -R131 ;  /* 0x0000000018947223 */ /* 0x080fe20000010883 */
[-C--:B------:R-:W-:Y:S01]  /*8910*/  FMUL.FTZ R6, R15, R0.reuse ;  /* 0x000000000f067220 */ /* 0x080fe20000410000 */
        /* <DEDUP_REMOVED lines=193> */
.L_x_1278:
[----:B------:R-:W-:Y:S01]  /*9530*/  ULEA UR6, UR22, UR45, 0x3 ;  /* 0x0000002d16067291 */ /* 0x000fe2000f8e183f */
[----:B------:R-:W-:Y:S01]  /*9540*/  ISETP.GT.AND P1, PT, R7, UR21, PT ;  /* 0x0000001507007c0c */ /* 0x000fe2000bf24270 */
        /* <DEDUP_REMOVED lines=73> */
.L_x_1268:
        /* <DEDUP_REMOVED lines=8> */
[----:B------:R-:W-:-:S05]  /*9a60*/  ULDC UR22, c[0x0][0x9e0] ;  /* 0x0002780000167ab9 */ /* 0x000fca0000000800 */
.L_x_1299:
        /* <DEDUP_REMOVED lines=9> */
.L_x_1282:
[----:B------:R-:W-:Y:S01]  /*9b00*/  ULEA UR6, UR46, UR45, 0x3 ;  /* 0x0000002d2e067291 */ /* 0x000fe2000f8e183f */
[----:B------:R-:W-:-:S05]  /*9b10*/  IMAD.U32 R0, RZ, RZ, UR47 ;  /* 0x0000002fff007e24 */ /* 0x000fca000f8e00ff */
[----:B------:R-:W-:-:S04]  /*9b20*/  SHF.L.U32 R0, R0, 0x1f, RZ ;  /* 0x0000001f00007819 */ /* 0x000fc800000006ff */
[----:B------:R0:W1:Y:S01]  /*9b30*/  SYNCS.PHASECHK.TRANS64.TRYWAIT P1, [UR6+0x16830], R0 ;  /* 0x01683000ff0075a7 */ /* 0x0000620008020146 */
[----:B------:R-:W-:Y:S05]  /*9b40*/  @!P0 BRA `(.L_x_1283) ;  /* 0x0000000000048947 */ /* 0x000fea0003800000 */
[----:B------:R-:W-:Y:S01]  /*9b50*/  BPT.TRAP 0x1 ;  /* 0x000000040000795c */ /* 0x000fe20000300000 */
.L_x_1283:
[----:B-1----:R-:W-:Y:S05]  /*9b60*/  @P1 BRA `(.L_x_1281) ;  /* 0x0000000000081947 */ /* 0x002fea0003800000 */
[----:B------:R-:W1:Y:S02]  /*9b70*/  SYNCS.PHASECHK.TRANS64.TRYWAIT P1, [UR6+0x16830], R0 ;  /* 0x01683000ff0075a7 */ /* 0x000e640008020146 */
[----:B-1----:R-:W-:Y:S05]  /*9b80*/  @!P1 BRA `(.L_x_1284) ;  /* 0x000000ac00c49947 */ /* 0x002fea0003800000 */
.L_x_1281:
        /* <DEDUP_REMOVED lines=25> */
.L_x_1286:
[----:B------:R-:W-:Y:S01]  /*9d20*/  ULEA UR6, UR24, UR45, 0x3 ;  /* 0x0000002d18067291 */ /* 0x000fe2000f8e183f */
[----:B------:R-:W-:-:S05]  /*9d30*/  IMAD.U32 R0, RZ, RZ, UR25 ;  /* 0x00000019ff007e24 */ /* 0x000fca000f8e00ff */
[----:B------:R-:W-:-:S04]  /*9d40*/  SHF.L.U32 R0, R0, 0x1f, RZ ;  /* 0x0000001f00007819 */ /* 0x000fc800000006ff */
[----:B------:R0:W1:Y:S01]  /*9d50*/  SYNCS.PHASECHK.TRANS64.TRYWAIT P1, [UR6+0x16850], R0 ;  /* 0x01685000ff0075a7 */ /* 0x0000620008020146 */
[----:B------:R-:W-:Y:S05]  /*9d60*/  @!P0 BRA `(.L_x_1287) ;  /* 0x0000000000048947 */ /* 0x000fea0003800000 */
[----:B------:R-:W-:Y:S01]  /*9d70*/  BPT.TRAP 0x1 ;  /* 0x000000040000795c */ /* 0x000fe20000300000 */
.L_x_1287:
[----:B-1----:R-:W-:Y:S05]  /*9d80*/  @P1 BRA `(.L_x_1285) ;  /* 0x0000000000081947 */ /* 0x002fea0003800000 */
[----:B------:R-:W1:Y:S02]  /*9d90*/  SYNCS.PHASECHK.TRANS64.TRYWAIT P1, [UR6+0x16850], R0 ;  /* 0x01685000ff0075a7 */ /* 0x000e640008020146 */
[----:B-1----:R-:W-:Y:S05]  /*9da0*/  @!P1 BRA `(.L_x_1288) ;  /* 0x000000ac00549947 */ /* 0x002fea0003800000 */
.L_x_1285:
        /* <DEDUP_REMOVED lines=51> */
.L_x_1289:
        /* <DEDUP_REMOVED lines=39> */
.L_x_1292:
[----:B------:R-:W-:-:S05]  /*a350*/  IMAD.U32 R13, RZ, RZ, UR21 ;  /* 0x00000015ff0d7e24 */ /* 0x000fca000f8e00ff */
[----:B------:R-:W-:-:S13]  /*a360*/  ISETP.NE.AND P1, PT, R13, 0x1, PT ;  /* 0x000000010d00780c */ /* 0x000fda0003f25270 */
[----:B------:R-:W0:Y:S02]  /*a370*/  @P1 LDC.64 R14, c[0x0][0x9e8] ;  /* 0x00027a00ff0e1b82 */ /* 0x000e240000000a00 */
[----:B0-----:R-:W-:-:S05]  /*a380*/  @P1 IMAD.HI.U32 R14, R11, R14, RZ ;  /* 0x0000000e0b0e1227 */ /* 0x001fca00078e00ff */
[----:B------:R-:W-:-:S07]  /*a390*/  @P1 SHF.R.U32.HI R11, RZ, R15, R14 ;  /* 0x0000000fff0b1219 */ /* 0x000fce000001160e */
.L_x_1293:
[----:B------:R-:W-:Y:S05]  /*a3a0*/  BSYNC B0 ;  /* 0x0000000000007941 */ /* 0x000fea0003800000 */
.L_x_1291:
[----:B------:R-:W-:-:S04]  /*a3b0*/  IMAD R11, R11, R13, -R0 ;  /* 0x0000000d0b0b7224 */ /* 0x000fc800078e0a00 */
[----:B------:R-:W-:-:S05]  /*a3c0*/  IMAD R11, R16, -0x2, R11 ;  /* 0xfffffffe100b7824 */ /* 0x000fca00078e020b */
[----:B------:R-:W-:Y:S02]  /*a3d0*/  VIADDMNMX R2, R11, R13, R2, PT ;  /* 0x0000000d0b027246 */ /* 0x000fe40003800102 */
[----:B------:R-:W-:-:S07]  /*a3e0*/  VIMNMX R8, R8, R11, !PT ;  /* 0x0000000b08087248 */ /* 0x000fce0007fe0100 */
.L_x_1290:
        /* <DEDUP_REMOVED lines=116> */
.L_x_1296:
[----:B------:R-:W-:-:S05]  /*ab30*/  IMAD.U32 R2, RZ, RZ, UR21 ;  /* 0x00000015ff027e24 */ /* 0x000fca000f8e00ff */
[----:B------:R-:W-:-:S13]  /*ab40*/  ISETP.NE.AND P2, PT, R2, 0x1, PT ;  /* 0x000000010200780c */ /* 0x000fda0003f45270 */
[----:B------:R-:W0:Y:S02]  /*ab50*/  @P2 LDC.64 R8, c[0x0][0x9e8] ;  /* 0x00027a00ff082b82 */ /* 0x000e240000000a00 */
[----:B0-----:R-:W-:-:S05]  /*ab60*/  @P2 IMAD.HI.U32 R8, R143, R8, RZ ;  /* 0x000000088f082227 */ /* 0x001fca00078e00ff */
[----:B------:R-:W-:-:S07]  /*ab70*/  @P2 SHF.R.U32.HI R143, RZ, R9, R8 ;  /* 0x00000009ff8f2219 */ /* 0x000fce0000011608 */
.L_x_1297:
[----:B------:R-:W-:Y:S05]  /*ab80*/  BSYNC B0 ;  /* 0x0000000000007941 */ /* 0x000fea0003800000 */
.L_x_1295:
[----:B------:R-:W-:-:S04]  /*ab90*/  IMAD R143, R143, R2, -R0 ;  /* 0x000000028f8f7224 */ /* 0x000fc800078e0a00 */
[----:B------:R-:W-:-:S05]  /*aba0*/  IMAD R143, R16, -0x2, R143 ;  /* 0xfffffffe108f7824 */ /* 0x000fca00078e028f */
[----:B------:R-:W-:Y:S02]  /*abb0*/  VIADDMNMX R10, R143, R2, R10, PT ;  /* 0x000000028f0a7246 */ /* 0x000fe4000380010a */
[----:B------:R-:W-:-:S07]  /*abc0*/  VIMNMX R12, R12, R143, !PT ;  /* 0x0000008f0c0c7248 */ /* 0x000fce0007fe0100 */
.L_x_1294:
        /* <DEDUP_REMOVED lines=377> */
.L_x_1298:
        /* <DEDUP_REMOVED lines=75> */
.L_x_1280:
[----:B------:R-:W-:Y:S06]  /*c810*/  BAR.ARV 0x8, 0x200 ;  /* 0x0208000000007b1d */ /* 0x000fec0000002000 */
[----:B------:R-:W-:Y:S05]  /*c820*/  @!P0 BRA `(.L_x_1300) ;  /* 0x0000000000048947 */ /* 0x000fea0003800000 */
[----:B------:R-:W-:Y:S01]  /*c830*/  BPT.TRAP 0x1 ;  /* 0x000000040000795c */ /* 0x000fe20000300000 */
.L_x_1300:
[----:B------:R-:W-:Y:S01]  /*c840*/  ULEA UR5, UR46, UR45, 0x3 ;  /* 0x0000002d2e057291 */ /* 0x000fe2000f8e183f */
[----:B------:R-:W-:-:S05]  /*c850*/  IMAD.U32 R5, RZ, RZ, UR47 ;  /* 0x0000002fff057e24 */ /* 0x000fca000f8e00ff */
[----:B------:R-:W-:-:S04]  /*c860*/  SHF.L.U32 R5, R5, 0x1f, RZ ;  /* 0x0000001f05057819 */ /* 0x000fc800000006ff */
[----:B------:R0:W1:Y:S01]  /*c870*/  SYNCS.PHASECHK.TRANS64.TRYWAIT P1, [UR5+0x16850], R5 ;  /* 0x01685005ff0075a7 */ /* 0x0000620008020145 */
[----:B------:R-:W-:Y:S05]  /*c880*/  @!P0 BRA `(.L_x_1301) ;  /* 0x0000000000048947 */ /* 0x000fea0003800000 */
[----:B------:R-:W-:Y:S01]  /*c890*/  BPT.TRAP 0x1 ;  /* 0x000000040000795c */ /* 0x000fe20000300000 */
.L_x_1301:
[----:B-1----:R-:W-:Y:S05]  /*c8a0*/  @P1 BRA `(.L_x_1302) ;  /* 0x0000000000081947 */ /* 0x002fea0003800000 */
[----:B------:R-:W1:Y:S02]  /*c8b0*/  SYNCS.PHASECHK.TRANS64.TRYWAIT P1, [UR5+0x16850], R5 ;  /* 0x01685005ff0075a7 */ /* 0x000e640008020145 */
[----:B-1----:R-:W-:Y:S05]  /*c8c0*/  @!P1 BRA `(.L_x_1303) ;  /* 0x0000008000a49947 */ /* 0x002fea0003800000 */
.L_x_1302:
[----:B------:R-:W-:Y:S01]  /*c8d0*/  UIADD3 UR45, UR45, 0x400, URZ ;  /* 0x000004002d2d7890 */ /* 0x000fe2000fffe03f */
[----:B------:R-:W-:Y:S01]  /*c8e0*/  WARPGROUP.ARRIVE ;  /* 0x00000000000079c5 */ /* 0x000fe20000000000 */
[----:B------:R-:W-:Y:S01]  /*c8f0*/  UMOV UR7, 0x40000040 ;  /* 0x4000004000077882 */ /* 0x000fe20000000000 */
[----:B01----:R-:W0:Y:S01]  /*c900*/  SHFL.BFLY PT, R5, R4, 0x2, 0x1f ;  /* 0x0c401f0004057f89 */ /* 0x003e2200000e0000 */
[----:B------:R-:W-:Y:S01]  /*c910*/  USHF.R.U32.HI UR45, URZ, 0x4, UR45 ;  /* 0x000000043f2d7899 */ /* 0x000fe2000801162d */
[----:B------:R-:W-:Y:S02]  /*c920*/  IMAD.MOV.U32 R21, RZ, RZ, -0x800000 ;  /* 0xff800000ff157424 */ /* 0x000fe400078e00ff */
        /* <DEDUP_REMOVED lines=9> */
[----:B-1----:R-:W-:Y:S01]  /*c9c0*/  FADD.FTZ R7, R6, R3 ;  /* 0x0000000306077221 */ /* 0x002fe20000010000 */
[----:B------:R-:W-:-:S03]  /*c9d0*/  IMAD.MOV.U32 R3, RZ, RZ, RZ ;  /* 0x000000ffff037224 */ /* 0x000fc600078e00ff */
[----:B------:R-:W0:Y:S04]  /*c9e0*/  SHFL.BFLY PT, R6, R5, 0x1, 0x1f ;  /* 0x0c201f0005067f89 */ /* 0x000e2800000e0000 */
[----:B------:R-:W1:Y:S01]  /*c9f0*/  SHFL.BFLY PT, R8, R7, 0x1, 0x1f ;  /* 0x0c201f0007087f89 */ /* 0x000e6200000e0000 */
[----:B0-----:R-:W-:Y:S01]  /*ca00*/  FADD.FTZ R10, R5, R6 ;  /* 0x00000006050a7221 */ /* 0x001fe20000010000 */
[----:B------:R-:W-:Y:S02]  /*ca10*/  IMAD.MOV.U32 R6, RZ, RZ, RZ ;  /* 0x000000ffff067224 */ /* 0x000fe400078e00ff */
[----:B-1----:R-:W-:Y:S02]  /*ca20*/  FADD.FTZ R11, R7, R8 ;  /* 0x00000008070b7221 */ /* 0x002fe40000010000 */
[----:B------:R-:W-:-:S03]  /*ca30*/  FSETP.NE.FTZ.AND P1, PT, R10, RZ, PT ;  /* 0x000000ff0a00720b */ /* 0x000fc60003f35000 */
[----:B------:R-:W-:-:S10]  /*ca40*/  FSETP.NE.FTZ.AND P2, PT, R11, RZ, PT ;  /* 0x000000ff0b00720b */ /* 0x000fd40003f55000 */
[----:B------:R-:W0:Y:S01]  /*ca50*/  @P1 MUFU.LG2 R4, R10 ;  /* 0x0000000a00041308 */ /* 0x000e220000000c00 */
[C---:B------:R-:W-:Y:S02]  /*ca60*/  @P1 FMUL.FTZ R5, R0.reuse, 0.69314718246459960938 ;  /* 0x3f31721800051820 */ /* 0x040fe40000410000 */
[----:B------:R-:W-:-:S05]  /*ca70*/  @P2 FMUL.FTZ R7, R0, 0.69314718246459960938 ;  /* 0x3f31721800072820 */ /* 0x000fca0000410000 */
        /* <DEDUP_REMOVED lines=44> */
.L_x_1304:
        /* <DEDUP_REMOVED lines=42> */
.L_x_1226:
[----:B------:R-:W0:Y:S01]  /*cfe0*/  S2R R3, SR_CgaCtaId ;  /* 0x0000000000037919 */ /* 0x000e220000008800 */
[----:B------:R-:W-:Y:S01]  /*cff0*/  MOV R0, 0x400 ;  /* 0x0000040000007802 */ /* 0x000fe20000000f00 */
[----:B------:R-:W-:Y:S01]  /*d000*/  BSSY B0, `(.L_x_1305) ;  /* 0x000018a000007945 */ /* 0x000fe20003800000 */
[----:B------:R-:W-:Y:S02]  /*d010*/  BAR.SYNC.DEFER_BLOCKING 0x5, 0x200 ;  /* 0x0148000000007b1d */ /* 0x000fe40000010000 */
[----:B0-----:R-:W-:-:S05]  /*d020*/  LEA R0, R3, R0, 0x18 ;  /* 0x0000000003007211 */ /* 0x001fca00078ec0ff */
[----:B------:R-:W0:Y:S02]  /*d030*/  LDS.128 R4, [R0+0x168d0] ;  /* 0x0168d00000047984 */ /* 0x000e240000000c00 */
[----:B0-----:R-:W-:Y:S02]  /*d040*/  R2UR UR5, R5 ;  /* 0x00000000050572ca */ /* 0x001fe400000e0000 */
[----:B------:R-:W-:Y:S02]  /*d050*/  R2UR UR7, R6 ;  /* 0x00000000060772ca */ /* 0x000fe400000e0000 */
        /* <DEDUP_REMOVED lines=9> */
[----:B------:R-:W1:Y:S01]  /*d0f0*/  LDC R33, c[0x0][0xbe8] ;  /* 0x0002fa00ff217b82 */ /* 0x000e620000000800 */
[----:B------:R-:W-:Y:S01]  /*d100*/  F2FP.F16.F32.PACK_AB R14, R14, R25 ;  /* 0x000000190e0e723e */ /* 0x000fe200000000ff */
[----:B------:R-:W-:Y:S01]  /*d110*/  UISETP.NE.AND.EX UP0, UPT, UR9, URZ, UPT, UP0 ;  /* 0x0000003f0900728c */ /* 0x000fe2000bf05300 */
[----:B------:R-:W-:-:S05]  /*d120*/  F2FP.F16.F32.PACK_AB R15, R15, R110 ;  /* 0x0000006e0f0f723e */ /* 0x000fca00000000ff */
[----:B------:R-:W-:Y:S01]  /*d130*/  BAR.SYNC.DEFER_BLOCKING 0x1, 0x180 ;  /* 0x0046000000007b1d */ /* 0x000fe20000010000 */
[----:B------:R-:W-:Y:S02]  /*d140*/  F2FP.F16.F32.PACK_AB R113, R115, R114 ;  /* 0x000000727371723e */ /* 0x000fe400000000ff */
[----:B------:R-:W-:Y:S02]  /*d150*/  F2FP.F16.F32.PACK_AB R114, R117, R116 ;  /* 0x000000747572723e */ /* 0x000fe400000000ff */
[----:B------:R-:W-:Y:S01]  /*d160*/  F2FP.F16.F32.PACK_AB R115, R119, R118 ;  /* 0x000000767773723e */ /* 0x000fe200000000ff */
[----:B------:R-:W-:Y:S01]  /*d170*/  ULDC.64 UR8, c[0x0][0xc00] ;  /* 0x0003000000087ab9 */ /* 0x000fe20000000a00 */
[----:B------:R-:W-:Y:S01]  /*d180*/  UMOV UR4, URZ ;  /* 0x0000003f00047c82 */ /* 0x000fe20008000000 */
[----:B------:R-:W-:Y:S02]  /*d190*/  UIMAD.WIDE UR8, UR39, 0x4, UR8 ;  /* 0x00000004270878a5 */ /* 0x000fe4000f8e0208 */
[----:B------:R-:W-:Y:S01]  /*d1a0*/  USHF.R.S32.HI UR18, URZ, 0x1f, UR38 ;  /* 0x0000001f3f127899 */ /* 0x000fe20008011426 */
[----:B------:R-:W-:Y:S01]  /*d1b0*/  ULDC.64 UR12, c[0x0][0xb90] ;  /* 0x0002e400000c7ab9 */ /* 0x000fe20000000a00 */
[----:B------:R-:W-:-:S02]  /*d1c0*/  USHF.R.S32.HI UR11, URZ, 0x1f, UR39 ;  /* 0x0000001f3f0b7899 */ /* 0x000fc40008011427 */
        /* <DEDUP_REMOVED lines=28> */
[----:B------:R-:W-:Y:S01]  /*d390*/  F2FP.F16.F32.PACK_AB R8, R89, R24 ;  /* 0x000000185908723e */ /* 0x000fe200000000ff */
[----:B------:R-:W-:Y:S01]  /*d3a0*/  IMAD.U32 R24, RZ, RZ, UR8 ;  /* 0x00000008ff187e24 */ /* 0x000fe2000f8e00ff */
        /* <DEDUP_REMOVED lines=8> */
[----:B------:R-:W-:-:S03]  /*d430*/  PLOP3.LUT P2, PT, PT, PT, UP0, 0x80, 0x0 ;  /* 0x000000000000781c */ /* 0x000fc60003f4f008 */
[----:B------:R2:W-:Y:S04]  /*d440*/  STSM.16.M88.4 [R30], R4 ;  /* 0x000000041e007844 */ /* 0x0005e80000000200 */
[----:B------:R3:W-:Y:S04]  /*d450*/  STSM.16.M88.4 [R29], R12 ;  /* 0x0000000c1d007844 */ /* 0x0007e80000000200 */
[----:B------:R3:W-:Y:S01]  /*d460*/  STSM.16.M88.4 [R28], R112 ;  /* 0x000000701c007844 */ /* 0x0007e20000000200 */
[----:B------:R-:W-:Y:S06]  /*d470*/  BAR.SYNC.DEFER_BLOCKING 0x1, 0x180 ;  /* 0x0046000000007b1d */ /* 0x000fec0000010000 */
[----:B------:R-:W4:Y:S01]  /*d480*/  @P2 LDG.E R26, desc[UR52][R24.64] ;  /* 0x00000034181a2981 */ /* 0x000f22000c1e1900 */
[----:B-1----:R-:W-:Y:S01]  /*d490*/  ISETP.NE.AND P1, PT, R33, 0x1, PT ;  /* 0x000000012100780c */ /* 0x002fe20003f25270 */
[----:B0-----:R-:W-:Y:S01]  /*d4a0*/  VIADD R8, R17, UR40 ;  /* 0x0000002811087c36 */ /* 0x001fe20008000000 */
[----:B------:R-:W-:-:S02]  /*d4b0*/  UIMAD UR8, UR18, UR12, URZ ;  /* 0x0000000c120872a4 */ /* 0x000fc4000f8e023f */
[----:B------:R-:W-:Y:S01]  /*d4c0*/  USEL UR11, UR11, URZ, !UP0 ;  /* 0x0000003f0b0b7287 */ /* 0x000fe2000c000000 */
[----:B--2---:R-:W-:Y:S01]  /*d4d0*/  IMAD.MOV.U32 R4, RZ, RZ, R8 ;  /* 0x000000ffff047224 */ /* 0x004fe200078e0008 */
[----:B------:R-:W-:Y:S02]  /*d4e0*/  UIMAD UR14, UR38, UR13, UR8 ;  /* 0x0000000d260e72a4 */ /* 0x000fe4000f8e0208 */
[----:B------:R-:W-:Y:S02]  /*d4f0*/  USEL UR10, UR39, URZ, !UP0 ;  /* 0x0000003f270a7287 */ /* 0x000fe4000c000000 */
[----:B------:R-:W-:-:S03]  /*d500*/  UISETP.NE.U32.AND UP0, UPT, UR20, URZ, UPT ;  /* 0x0000003f1400728c */ /* 0x000fc6000bf05070 */
[----:B------:R-:W0:Y:S01]  /*d510*/  @P1 LDC R27, c[0x0][0xbec] ;  /* 0x0002fb00ff1b1b82 */ /* 0x000e220000000800 */
[----:B------:R-:W-:-:S06]  /*d520*/  UISETP.NE.AND.EX UP0, UPT, UR21, URZ, UPT, UP0 ;  /* 0x0000003f1500728c */ /* 0x000fcc000bf05300 */
[----:B------:R-:W-:Y:S01]  /*d530*/  PLOP3.LUT P3, PT, PT, PT, UP0, 0x80, 0x0 ;  /* 0x000000000000781c */ /* 0x000fe20003f6f008 */
[----:B------:R-:W1:Y:S01]  /*d540*/  @P1 LDC R32, c[0x0][0xbf0] ;  /* 0x0002fc00ff201b82 */ /* 0x000e620000000800 */
[----:B0-----:R-:W-:-:S05]  /*d550*/  @P1 IMAD.HI.U32 R5, R8, R27, RZ ;  /* 0x0000001b08051227 */ /* 0x001fca00078e00ff */
[----:B-1----:R-:W-:-:S05]  /*d560*/  @P1 SHF.R.U32.HI R4, RZ, R32, R5 ;  /* 0x00000020ff041219 */ /* 0x002fca0000011605 */
[----:B------:R-:W-:-:S04]  /*d570*/  IMAD.MOV R6, RZ, RZ, -R4 ;  /* 0x000000ffff067224 */ /* 0x000fc800078e0a04 */
[----:B------:R-:W-:Y:S01]  /*d580*/  IMAD R7, R33, R6, R8 ;  /* 0x0000000621077224 */ /* 0x000fe200078e0208 */
[----:B------:R-:W-:-:S04]  /*d590*/  SHF.R.S32.HI R6, RZ, 0x1f, R4 ;  /* 0x0000001fff067819 */ /* 0x000fc80000011404 */
[----:B------:R-:W-:Y:S02]  /*d5a0*/  SHF.R.S32.HI R5, RZ, 0x1f, R7 ;  /* 0x0000001fff057819 */ /* 0x000fe40000011407 */
[----:B----4-:R-:W-:-:S13]  /*d5b0*/  @P2 R2UR UR4, R26 ;  /* 0x000000001a0422ca */ /* 0x010fda00000e0000 */
[----:B------:R-:W-:Y:S02]  /*d5c0*/  USHF.R.S32.HI UR9, URZ, 0x1f, UR4 ;  /* 0x0000001f3f097899 */ /* 0x000fe40008011404 */
[----:B------:R-:W-:Y:S02]  /*d5d0*/  UMOV UR8, UR4 ;  /* 0x0000000400087c82 */ /* 0x000fe40008000000 */
[----:B------:R-:W-:-:S04]  /*d5e0*/  UIMAD.WIDE.U32 UR12, UR38, UR12, UR8 ;  /* 0x0000000c260c72a5 */ /* 0x000fc8000f8e0008 */
[----:B------:R-:W-:Y:S02]  /*d5f0*/  UIADD3 UR13, UR13, UR14, URZ ;  /* 0x0000000e0d0d7290 */ /* 0x000fe4000fffe03f */
[----:B------:R-:W-:Y:S02]  /*d600*/  UIMAD UR14, UR11, UR16, URZ ;  /* 0x000000100b0e72a4 */ /* 0x000fe4000f8e023f */
[----:B------:R-:W-:Y:S02]  /*d610*/  UIMAD.WIDE.U32 UR12, UR10, UR16, UR12 ;  /* 0x000000100a0c72a5 */ /* 0x000fe4000f8e000c */
[----:B------:R-:W-:Y:S01]  /*d620*/  UIMAD UR14, UR10, UR17, UR14 ;  /* 0x000000110a0e72a4 */ /* 0x000fe2000f8e020e */
[----:B------:R-:W-:-:S03]  /*d630*/  ULDC UR16, c[0x0][0xa88] ;  /* 0x0002a20000107ab9 */ /* 0x000fc60000000800 */
[----:B------:R-:W-:Y:S02]  /*d640*/  IADD3 R4, P0, R4, UR12, RZ ;  /* 0x0000000c04047c10 */ /* 0x000fe4000ff1e0ff */
[----:B------:R-:W-:Y:S01]  /*d650*/  IMAD.U32 R9, RZ, RZ, UR14 ;  /* 0x0000000eff097e24 */ /* 0x000fe2000f8e00ff */
[----:B------:R-:W-:Y:S02]  /*d660*/  ULDC.64 UR14, c[0x0][0xb88] ;  /* 0x0002e200000e7ab9 */ /* 0x000fe40000000a00 */
[----:B------:R-:W-:Y:S02]  /*d670*/  IMAD R8, R5, UR14, RZ ;  /* 0x0000000e05087c24 */ /* 0x000fe4000f8e02ff */
[----:B------:R-:W-:Y:S01]  /*d680*/  IADD3.X R5, R6, UR13, R9, P0, !PT ;  /* 0x0000000d06057c10 */ /* 0x000fe200087fe409 */
[----:B------:R-:W-:Y:S01]  /*d690*/  @UP0 ULDC.64 UR12, c[0x0][0xc08] ;  /* 0x00030200000c0ab9 */ /* 0x000fe20000000a00 */
[----:B------:R-:W-:Y:S01]  /*d6a0*/  IMAD R9, R7, UR15, R8 ;  /* 0x0000000f07097c24 */ /* 0x000fe2000f8e0208 */
[----:B------:R-:W-:Y:S01]  /*d6b0*/  @UP0 UIMAD.WIDE UR12, UR39, 0x4, UR12 ;  /* 0x00000004270c08a5 */ /* 0x000fe2000f8e020c */
[----:B------:R-:W-:-:S02]  /*d6c0*/  IMAD.U32 R6, RZ, RZ, UR16 ;  /* 0x00000010ff067e24 */ /* 0x000fc4000f8e00ff */
[----:B------:R-:W-:Y:S01]  /*d6d0*/  IMAD.WIDE.U32 R4, R7, UR14, R4 ;  /* 0x0000000e07047c25 */ /* 0x000fe2000f8e0004 */
[----:B------:R-:W-:-:S03]  /*d6e0*/  ULDC.64 UR14, c[0x0][0xb50] ;  /* 0x0002d400000e7ab9 */ /* 0x000fc60000000a00 */
[----:B------:R-:W-:Y:S01]  /*d6f0*/  IMAD.IADD R5, R5, 0x1, R9 ;  /* 0x0000000105057824 */ /* 0x000fe200078e0209 */
[C---:B------:R-:W-:Y:S01]  /*d700*/  LEA R7, P0, R4.reuse, UR14, 0x2 ;  /* 0x0000000e04077c11 */ /* 0x040fe2000f8010ff */
[----:B------:R-:W-:Y:S02]  /*d710*/  IMAD.U32 R8, RZ, RZ, UR12 ;  /* 0x0000000cff087e24 */ /* 0x000fe4000f8e00ff */
[----:B------:R-:W-:Y:S01]  /*d720*/  IMAD.U32 R9, RZ, RZ, UR13 ;  /* 0x0000000dff097e24 */ /* 0x000fe2000f8e00ff */
[----:B------:R-:W-:Y:S01]  /*d730*/  LEA.HI.X R10, R4, UR15, R5, 0x2, P0 ;  /* 0x0000000f040a7c11 */ /* 0x000fe200080f1405 */
[----:B------:R-:W-:-:S03]  /*d740*/  IMAD R5, R23, 0x40, R19 ;  /* 0x0000004017057824 */ /* 0x000fc600078e0213 */
[----:B------:R3:W5:Y:S01]  /*d750*/  @P3 LDG.E R6, desc[UR52][R8.64] ;  /* 0x0000003408063981 */ /* 0x000762000c1e1900 */
[----:B------:R-:W-:Y:S05]  /*d760*/  @P3 BRA `(.L_x_1307) ;  /* 0x0000000000103947 */ /* 0x000fea0003800000 */
[----:B------:R-:W-:Y:S05]  /*d770*/  @!P2 BRA `(.L_x_1307) ;  /* 0x00000000000ca947 */ /* 0x000fea0003800000 */
[----:B---3--:R-:W2:Y:S04]  /*d780*/  LDG.E R9, desc[UR52][R24.64] ;  /* 0x0000003418097981 */ /* 0x008ea8000c1e1900 */
[----:B-----5:R-:W2:Y:S02]  /*d790*/  LDG.E R6, desc[UR52][R24.64+0x4] ;  /* 0x0000043418067981 */ /* 0x020ea4000c1e1900 */
[----:B--2---:R-:W-:-:S07]  /*d7a0*/  IMAD.IADD R6, R6, 0x1, -R9 ;  /* 0x0000000106067824 */ /* 0x004fce00078e0a09 */
.L_x_1307:
[----:B---3--:R-:W-:Y:S01]  /*d7b0*/  SHFL.IDX PT, R12, R7, RZ, 0x1c1f ;  /* 0x001c1fff070c7589 */ /* 0x008fe200000e0000 */
[----:B------:R-:W-:Y:S01]  /*d7c0*/  IMAD.WIDE R2, R5, 0x2, R2 ;  /* 0x0000000205027825 */ /* 0x000fe200078e0202 */
[----:B------:R-:W-:Y:S01]  /*d7d0*/  LOP3.LUT P0, RZ, R152, 0x3, RZ, 0xc0, !PT ;  /* 0x0000000398ff7812 */ /* 0x000fe2000780c0ff */
[----:B------:R-:W-:Y:S01]  /*d7e0*/  ULDC.64 UR14, c[0x0][0xaa0] ;  /* 0x0002a800000e7ab9 */ /* 0x000fe20000000a00 */
[----:B------:R-:W0:Y:S01]  /*d7f0*/  SHFL.IDX PT, R13, R10, RZ, 0x1c1f ;  /* 0x001c1fff0a0d7589 */ /* 0x000e2200000e0000 */
[----:B------:R-:W-:Y:S01]  /*d800*/  VIADD R8, R154, UR40 ;  /* 0x000000289a087c36 */ /* 0x000fe20008000000 */
[----:B------:R-:W-:Y:S01]  /*d810*/  IADD3 R9, P3, R2, 0x1800, RZ ;  /* 0x0000180002097810 */ /* 0x000fe20007f7e0ff */
[----:B-----5:R-:W-:Y:S01]  /*d820*/  IMAD R35, R6, R33, RZ ;  /* 0x0000002106237224 */ /* 0x020fe200078e02ff */
[----:B------:R-:W-:Y:S01]  /*d830*/  SHFL.IDX PT, R14, R7, 0x1, 0x1c1f ;  /* 0x003c1f00070e7f89 */ /* 0x000fe200000e0000 */
[----:B------:R-:W-:Y:S01]  /*d840*/  VIADD R4, R8, 0x8 ;  /* 0x0000000808047836 */ /* 0x000fe20000000000 */
[----:B------:R-:W-:-:S02]  /*d850*/  IADD3 R25, P4, R2, 0x3000, RZ ;  /* 0x0000300002197810 */ /* 0x000fc40007f9e0ff */
[----:B------:R-:W1:Y:S01]  /*d860*/  SHFL.IDX PT, R15, R10, 0x1, 0x1c1f ;  /* 0x003c1f000a0f7f89 */ /* 0x000e6200000e0000 */
[-C--:B------:R-:W-:Y:S02]  /*d870*/  ISETP.GE.OR P2, PT, R8, R35.reuse, P0 ;  /* 0x000000230800720c */ /* 0x080fe40000746670 */
[----:B------:R-:W-:Y:S02]  /*d880*/  LOP3.LUT R5, R2, 0x380, RZ, 0xc0, !PT ;  /* 0x0000038002057812 */ /* 0x000fe400078ec0ff */
[----:B------:R-:W-:Y:S02]  /*d890*/  LOP3.LUT R8, R9, 0x380, RZ, 0xc0, !PT ;  /* 0x0000038009087812 */ /* 0x000fe400078ec0ff */
[----:B------:R-:W-:Y:S02]  /*d8a0*/  ISETP.GE.OR P0, PT, R4, R35, P0 ;  /* 0x000000230400720c */ /* 0x000fe40000706670 */
[----:B------:R-:W-:Y:S02]  /*d8b0*/  LOP3.LUT R24, R25, 0x380, RZ, 0xc0, !PT ;  /* 0x0000038019187812 */ /* 0x000fe400078ec0ff */
[----:B------:R-:W-:-:S02]  /*d8c0*/  SHF.R.U64 R5, R5, 0x3, RZ ;  /* 0x0000000305057819 */ /* 0x000fc400000012ff */
[----:B------:R-:W-:Y:S02]  /*d8d0*/  SHF.R.U64 R8, R8, 0x3, RZ ;  /* 0x0000000308087819 */ /* 0x000fe400000012ff */
[----:B------:R-:W-:Y:S01]  /*d8e0*/  SHF.R.U64 R24, R24, 0x3, RZ ;  /* 0x0000000318187819 */ /* 0x000fe200000012ff */
[----:B0-----:R-:W-:Y:S01]  /*d8f0*/  @!P2 ST.E desc[UR52][R12.64], R21 ;  /* 0x000000150c00a985 */ /* 0x001fe2000c101934 */
[----:B------:R-:W-:Y:S01]  /*d900*/  LOP3.LUT R4, R5, R2, RZ, 0x3c, !PT ;  /* 0x0000000205047212 */ /* 0x000fe200078e3cff */
[--C-:B------:R-:W-:Y:S01]  /*d910*/  IMAD.MOV.U32 R5, RZ, RZ, R3.reuse ;  /* 0x000000ffff057224 */ /* 0x100fe200078e0003 */
[----:B------:R-:W-:Y:S01]  /*d920*/  LOP3.LUT R8, R8, R9, RZ, 0x3c, !PT ;  /* 0x0000000908087212 */ /* 0x000fe200078e3cff */
[--C-:B------:R-:W-:Y:S01]  /*d930*/  IMAD.X R9, RZ, RZ, R3.reuse, P3 ;  /* 0x000000ffff097224 */ /* 0x100fe200018e0603 */
[----:B------:R-:W-:Y:S01]  /*d940*/  LOP3.LUT R24, R24, R25, RZ, 0x3c, !PT ;  /* 0x0000001918187212 */ /* 0x000fe200078e3cff */
[--C-:B------:R-:W-:Y:S01]  /*d950*/  IMAD.X R25, RZ, RZ, R3.reuse, P4 ;  /* 0x000000ffff197224 */ /* 0x100fe200020e0603 */
[----:B-1----:R0:W-:Y:S04]  /*d960*/  @!P0 ST.E desc[UR52][R14.64], R20 ;  /* 0x000000140e008985 */ /* 0x0021e8000c101934 */
[----:B------:R-:W2:Y:S04]  /*d970*/  LD.E.128 R4, desc[UR52][R4.64] ;  /* 0x0000003404047980 */ /* 0x000ea8000c101d00 */
[----:B------:R-:W3:Y:S04]  /*d980*/  LD.E.128 R8, desc[UR52][R8.64] ;  /* 0x0000003408087980 */ /* 0x000ee8000c101d00 */
[----:B------:R-:W4:Y:S01]  /*d990*/  LD.E.128 R24, desc[UR52][R24.64] ;  /* 0x0000003418187980 */ /* 0x000f22000c101d00 */
[----:B------:R-:W-:Y:S01]  /*d9a0*/  IADD3 R29, P0, R2, 0x4800, RZ ;  /* 0x00004800021d7810 */ /* 0x000fe20007f1e0ff */
[----:B0-----:R-:W0:Y:S03]  /*d9b0*/  @P1 LDC R20, c[0x0][0xbec] ;  /* 0x0002fb00ff141b82 */ /* 0x001e260000000800 */
[----:B------:R-:W-:Y:S01]  /*d9c0*/  LOP3.LUT R2, R29, 0x380, RZ, 0xc0, !PT ;  /* 0x000003801d027812 */ /* 0x000fe200078ec0ff */
[----:B------:R-:W-:Y:S01]  /*d9d0*/  IMAD.X R13, RZ, RZ, R3, P0 ;  /* 0x000000ffff0d7224 */ /* 0x000fe200000e0603 */
[----:B------:R-:W-:-:S02]  /*d9e0*/  UIMAD UR12, UR9, UR14, URZ ;  /* 0x0000000e090c72a4 */ /* 0x000fc4000f8e023f */
[----:B------:R-:W-:Y:S01]  /*d9f0*/  SHF.R.U64 R2, R2, 0x3, RZ ;  /* 0x0000000302027819 */ /* 0x000fe200000012ff */
[----:B------:R-:W1:Y:S01]  /*da00*/  @P1 LDC R3, c[0x0][0xbf0] ;  /* 0x0002fc00ff031b82 */ /* 0x000e620000000800 */
[----:B------:R-:W-:Y:S02]  /*da10*/  UIMAD.WIDE.U32 UR8, UR4, UR14, URZ ;  /* 0x0000000e040872a5 */ /* 0x000fe4000f8e003f */
[----:B------:R-:W-:Y:S01]  /*da20*/  UIMAD UR12, UR4, UR15, UR12 ;  /* 0x0000000f040c72a4 */ /* 0x000fe2000f8e020c */
[----:B------:R-:W-:Y:S01]  /*da30*/  LOP3.LUT R12, R2, R29, RZ, 0x3c, !PT ;  /* 0x0000001d020c7212 */ /* 0x000fe200078e3cff */
[----:B------:R-:W-:Y:S01]  /*da40*/  IMAD R2, R18, 0x30, R23 ;  /* 0x0000003012027824 */ /* 0x000fe200078e0217 */
[----:B------:R-:W-:Y:S01]  /*da50*/  ULDC.64 UR14, c[0x0][0xae8] ;  /* 0x0002ba00000e7ab9 */ /* 0x000fe20000000a00 */
[----:B------:R-:W-:Y:S02]  /*da60*/  UIADD3 UR9, UR9, UR12, URZ ;  /* 0x0000000c09097290 */ /* 0x000fe4000fffe03f */
[----:B------:R-:W-:Y:S01]  /*da70*/  UIMAD UR4, UR18, UR14, URZ ;  /* 0x0000000e120472a4 */ /* 0x000fe2000f8e023f */
[----:B------:R-:W-:Y:S01]  /*da80*/  VIADD R29, R2, UR40 ;  /* 0x00000028021d7c36 */ /* 0x000fe20008000000 */
[----:B------:R-:W-:Y:S01]  /*da90*/  UIMAD.WIDE.U32 UR8, UR38, UR14, UR8 ;  /* 0x0000000e260872a5 */ /* 0x000fe2000f8e0008 */
[----:B------:R-:W-:Y:S01]  /*daa0*/  VIADD R32, R23, UR40 ;  /* 0x0000002817207c36 */ /* 0x000fe20008000000 */
[----:B------:R-:W-:Y:S01]  /*dab0*/  UIMAD UR4, UR38, UR15, UR4 ;  /* 0x0000000f260472a4 */ /* 0x000fe2000f8e0204 */
[----:B------:R-:W5:Y:S01]  /*dac0*/  LD.E.128 R12, desc[UR52][R12.64] ;  /* 0x000000340c0c7980 */ /* 0x000f62000c101d00 */
[----:B------:R-:W-:Y:S01]  /*dad0*/  ULDC.64 UR12, c[0x0][0xaf0] ;  /* 0x0002bc00000c7ab9 */ /* 0x000fe20000000a00 */
[----:B0-----:R-:W-:Y:S01]  /*dae0*/  @P1 IMAD.HI.U32 R2, R29, R20, RZ ;  /* 0x000000141d021227 */ /* 0x001fe200078e00ff */
[----:B------:R-:W-:Y:S01]  /*daf0*/  UIMAD UR11, UR11, UR12, URZ ;  /* 0x0000000c0b0b72a4 */ /* 0x000fe2000f8e023f */
[----:B------:R-:W-:Y:S01]  /*db00*/  @!PT LDS RZ, [RZ] ;  /* 0x00000000fffff984 */ /* 0x000fe20000000800 */
[----:B------:R-:W-:Y:S01]  /*db10*/  @!PT LDS RZ, [RZ] ;  /* 0x00000000fffff984 */ /* 0x000fe20000000800 */
[----:B------:R-:W-:Y:S01]  /*db20*/  @!PT LDS RZ, [RZ] ;  /* 0x00000000fffff984 */ /* 0x000fe20000000800 */
[----:B------:R-:W-:Y:S01]  /*db30*/  @!PT LDS RZ, [RZ] ;  /* 0x00000000fffff984 */ /* 0x000fe20000000800 */
[----:B------:R0:W-:Y:S06]  /*db40*/  MEMBAR.ALL.CTA ;  /* 0x0000000000007992 */ /* 0x0001ec0000008000 */
[----:B0-----:R-:W0:Y:S01]  /*db50*/  FENCE.VIEW.ASYNC.S ;  /* 0x00000000000073c6 */ /* 0x001e220000000000 */
[----:B------:R-:W-:Y:S01]  /*db60*/  UIADD3 UR9, UR9, UR4, URZ ;  /* 0x0000000409097290 */ /* 0x000fe2000fffe03f */
[----:B------:R-:W-:Y:S01]  /*db70*/  IMAD.MOV.U32 R21, RZ, RZ, R29 ;  /* 0x000000ffff157224 */ /* 0x000fe200078e001d */
[----:B------:R-:W-:Y:S01]  /*db80*/  UIMAD UR4, UR10, UR13, UR11 ;  /* 0x0000000d0a0472a4 */ /* 0x000fe2000f8e020b */
[----:B------:R-:W-:Y:S01]  /*db90*/  VIADD R0, R0, 0x16820 ;  /* 0x0001682000007836 */ /* 0x000fe20000000000 */
[----:B------:R-:W-:Y:S01]  /*dba0*/  UIMAD.WIDE.U32 UR10, UR10, UR12, UR8 ;  /* 0x0000000c0a0a72a5 */ /* 0x000fe2000f8e0008 */
[----:B-1----:R-:W-:-:S02]  /*dbb0*/  @P1 SHF.R.U32.HI R21, RZ, R3, R2 ;  /* 0x00000003ff151219 */ /* 0x002fc40000011602 */
[----:B------:R-:W-:Y:S01]  /*dbc0*/  ULDC.64 UR8, c[0x0][0xae0] ;  /* 0x0002b80000087ab9 */ /* 0x000fe20000000a00 */
[----:B------:R-:W-:Y:S01]  /*dbd0*/  UIADD3 UR4, UR11, UR4, URZ ;  /* 0x000000040b047290 */ /* 0x000fe2000fffe03f */
[--C-:B------:R-:W-:Y:S01]  /*dbe0*/  SHF.R.S32.HI R20, RZ, 0x1f, R21.reuse ;  /* 0x0000001fff147819 */ /* 0x100fe20000011415 */
[----:B------:R-:W-:Y:S01]  /*dbf0*/  IMAD.MOV R28, RZ, RZ, -R21 ;  /* 0x000000ffff1c7224 */ /* 0x000fe200078e0a15 */
[----:B------:R-:W-:Y:S01]  /*dc00*/  PRMT R0, RZ, 0x654, R0 ;  /* 0x00000654ff007816 */ /* 0x000fe20000000000 */
[----:B------:R-:W-:Y:S02]  /*dc10*/  IMAD.U32 R3, RZ, RZ, UR11 ;  /* 0x0000000bff037e24 */ /* 0x000fe4000f8e00ff */
[----:B------:R-:W-:Y:S02]  /*dc20*/  IMAD R20, R20, UR8, RZ ;  /* 0x0000000814147c24 */ /* 0x000fe4000f8e02ff */
[----:B------:R-:W-:Y:S02]  /*dc30*/  IMAD R29, R33, R28, R29 ;  /* 0x0000001c211d7224 */ /* 0x000fe400078e021d */
[----:B------:R-:W-:-:S02]  /*dc40*/  IMAD.U32 R2, RZ, RZ, UR10 ;  /* 0x0000000aff027e24 */ /* 0x000fc4000f8e00ff */
[----:B------:R-:W-:Y:S01]  /*dc50*/  IMAD.U32 R3, RZ, RZ, UR4 ;  /* 0x00000004ff037e24 */ /* 0x000fe2000f8e00ff */
[----:B------:R-:W-:Y:S01]  /*dc60*/  ULDC UR4, c[0x0][0xac8] ;  /* 0x0002b20000047ab9 */ /* 0x000fe20000000800 */
[C---:B------:R-:W-:Y:S01]  /*dc70*/  IMAD R31, R21.reuse, UR9, R20 ;  /* 0x00000009151f7c24 */ /* 0x040fe2000f8e0214 */
[----:B------:R-:W-:Y:S01]  /*dc80*/  SHF.R.S32.HI R20, RZ, 0x1f, R29 ;  /* 0x0000001fff147819 */ /* 0x000fe2000001141d */
[----:B------:R-:W-:Y:S01]  /*dc90*/  IMAD.WIDE.U32 R2, R21, UR8, R2 ;  /* 0x0000000815027c25 */ /* 0x000fe2000f8e0002 */
[----:B------:R-:W-:Y:S01]  /*dca0*/  ULDC.64 UR8, c[0x0][0xad8] ;  /* 0x0002b60000087ab9 */ /* 0x000fe20000000a00 */
[----:B0-----:R0:W-:Y:S02]  /*dcb0*/  SYNCS.ARRIVE.TRANS64.RED.A1T0 RZ, [R0+URZ], RZ ;  /* 0x000000ff00ff79a7 */ /* 0x0011e4000810043f */
[----:B------:R-:W-:Y:S02]  /*dcc0*/  IMAD.IADD R3, R3, 0x1, R31 ;  /* 0x0000000103037824 */ /* 0x000fe400078e021f */
[----:B------:R-:W-:-:S02]  /*dcd0*/  IMAD R20, R20, UR8, RZ ;  /* 0x0000000814147c24 */ /* 0x000fc4000f8e02ff */
[----:B------:R-:W-:-:S04]  /*dce0*/  IMAD.WIDE.U32 R2, R29, UR8, R2 ;  /* 0x000000081d027c25 */ /* 0x000fc8000f8e0002 */
[----:B------:R-:W-:Y:S01]  /*dcf0*/  IMAD R21, R29, UR9, R20 ;  /* 0x000000091d157c24 */ /* 0x000fe2000f8e0214 */
[----:B------:R-:W-:Y:S01]  /*dd00*/  ULDC.64 UR8, c[0x0][0xa80] ;  /* 0x0002a00000087ab9 */ /* 0x000fe20000000a00 */
[----:B0-----:R-:W-:Y:S01]  /*dd10*/  VIADD R0, R32, 0x90 ;  /* 0x0000009020007836 */ /* 0x001fe20000000000 */
[----:B------:R-:W-:Y:S01]  /*dd20*/  LEA R30, P0, R2, UR8, 0x1 ;  /* 0x00000008021e7c11 */ /* 0x000fe2000f8008ff */
[----:B------:R-:W-:-:S04]  /*dd30*/  IMAD.IADD R3, R3, 0x1, R21 ;  /* 0x0000000103037824 */ /* 0x000fc800078e0215 */
[----:B------:R-:W0:Y:S01]  /*dd40*/  SHFL.IDX PT, R20, R30, RZ, 0x181f ;  /* 0x00181fff1e147589 */ /* 0x000e2200000e0000 */
[----:B------:R-:W-:Y:S01]  /*dd50*/  LEA.HI.X R31, R2, UR9, R3, 0x1, P0 ;  /* 0x00000009021f7c11 */ /* 0x000fe200080f0c03 */
[C---:B------:R-:W-:Y:S01]  /*dd60*/  VIADD R2, R32.reuse, 0x30 ;  /* 0x0000003020027836 */ /* 0x040fe20000000000 */
[----:B------:R-:W-:Y:S01]  /*dd70*/  ISETP.GE.AND P0, PT, R19, UR4, PT ;  /* 0x0000000413007c0c */ /* 0x000fe2000bf06270 */
[----:B------:R-:W1:Y:S01]  /*dd80*/  SHFL.IDX PT, R28, R30, 0x1, 0x181f ;  /* 0x00381f001e1c7f89 */ /* 0x000e6200000e0000 */
[C---:B------:R-:W-:Y:S02]  /*dd90*/  VIADD R3, R32.reuse, 0x60 ;  /* 0x0000006020037836 */ /* 0x040fe40000000000 */
[-C--:B------:R-:W-:Y:S01]  /*dda0*/  ISETP.GE.OR P1, PT, R32, R35.reuse, P0 ;  /* 0x000000232000720c */ /* 0x080fe20000726670 */
[----:B------:R-:W1:Y:S01]  /*ddb0*/  SHFL.IDX PT, R34, R30, 0x2, 0x181f ;  /* 0x00581f001e227f89 */ /* 0x000e6200000e0000 */
[-C--:B------:R-:W-:Y:S02]  /*ddc0*/  ISETP.GE.OR P2, PT, R2, R35.reuse, P0 ;  /* 0x000000230200720c */ /* 0x080fe40000746670 */
[-C--:B------:R-:W-:Y:S01]  /*ddd0*/  ISETP.GE.OR P3, PT, R3, R35.reuse, P0 ;  /* 0x000000230300720c */ /* 0x080fe20000766670 */
[----:B------:R-:W1:Y:S01]  /*dde0*/  SHFL.IDX PT, R21, R31, RZ, 0x181f ;  /* 0x00181fff1f157589 */ /* 0x000e6200000e0000 */
[----:B------:R-:W-:-:S03]  /*ddf0*/  ISETP.GE.OR P0, PT, R0, R35, P0 ;  /* 0x000000230000720c */ /* 0x000fc60000706670 */
[----:B------:R-:W1:Y:S04]  /*de00*/  SHFL.IDX PT, R29, R31, 0x1, 0x181f ;  /* 0x00381f001f1d7f89 */ /* 0x000e6800000e0000 */
[----:B------:R-:W1:Y:S01]  /*de10*/  SHFL.IDX PT, R33, R31, 0x2, 0x181f ;  /* 0x00581f001f217f89 */ /* 0x000e6200000e0000 */
[----:B0-----:R-:W-:-:S03]  /*de20*/  @!P1 LEA R2, P4, R19, R20, 0x1 ;  /* 0x0000001413029211 */ /* 0x001fc600078808ff */
[----:B------:R-:W0:Y:S01]  /*de30*/  SHFL.IDX PT, R30, R30, 0x3, 0x181f ;  /* 0x00781f001e1e7f89 */ /* 0x000e2200000e0000 */
[----:B-1----:R-:W-:-:S03]  /*de40*/  @!P2 LEA R20, P5, R19, R28, 0x1 ;  /* 0x0000001c1314a211 */ /* 0x002fc600078a08ff */
[----:B------:R-:W1:Y:S01]  /*de50*/  SHFL.IDX PT, R31, R31, 0x3, 0x181f ;  /* 0x00781f001f1f7f89 */ /* 0x000e6200000e0000 */
[C---:B------:R-:W-:Y:S02]  /*de60*/  @!P3 LEA R28, P6, R19.reuse, R34, 0x1 ;  /* 0x00000022131cb211 */ /* 0x040fe400078c08ff */
[C-C-:B------:R-:W-:Y:S02]  /*de70*/  @!P1 LEA.HI.X R3, R19.reuse, R21, R156.reuse, 0x1, P4 ;  /* 0x0000001513039211 */ /* 0x140fe400020f0c9c */
[C-C-:B------:R-:W-:Y:S02]  /*de80*/  @!P2 LEA.HI.X R21, R19.reuse, R29, R156.reuse, 0x1, P5 ;  /* 0x0000001d1315a211 */ /* 0x140fe400028f0c9c */
[----:B------:R-:W-:Y:S01]  /*de90*/  @!P3 LEA.HI.X R29, R19, R33, R156, 0x1, P6 ;  /* 0x00000021131db211 */ /* 0x000fe200030f0c9c */
[----:B--2---:R2:W-:Y:S04]  /*dea0*/  @!P1 ST.E.128 desc[UR52][R2.64], R4 ;  /* 0x0000000402009985 */ /* 0x0045e8000c101d34 */
[----:B---3--:R2:W-:Y:S04]  /*deb0*/  @!P2 ST.E.128 desc[UR52][R20.64], R8 ;  /* 0x000000081400a985 */ /* 0x0085e8000c101d34 */
[----:B----4-:R2:W-:Y:S01]  /*dec0*/  @!P3 ST.E.128 desc[UR52][R28.64], R24 ;  /* 0x000000181c00b985 */ /* 0x0105e2000c101d34 */
[----:B01----:R-:W-:Y:S05]  /*ded0*/  @P0 BRA `(.L_x_1308) ;  /* 0x0000000800700947 */ /* 0x003fea0003800000 */
[----:B--2---:R-:W-:-:S04]  /*dee0*/  LEA R2, P0, R19, R30, 0x1 ;  /* 0x0000001e13027211 */ /* 0x004fc800078008ff */
[----:B------:R-:W-:-:S05]  /*def0*/  LEA.HI.X R3, R19, R31, R156, 0x1, P0 ;  /* 0x0000001f13037211 */ /* 0x000fca00000f0c9c */
[----:B-----5:R0:W-:Y:S01]  /*df00*/  ST.E.128 desc[UR52][R2.64], R12 ;  /* 0x0000000c02007985 */ /* 0x0201e2000c101d34 */
[----:B------:R-:W-:Y:S05]  /*df10*/  BRA `(.L_x_1308) ;  /* 0x0000000800607947 */ /* 0x000fea0003800000 */
.L_x_1306:
        /* <DEDUP_REMOVED lines=11> */
[----:B------:R-:W-:Y:S01]  /*dfd0*/  UISETP.NE.U32.AND UP1, UPT, UR8, URZ, UPT ;  /* 0x0000003f0800728c */ /* 0x000fe2000bf25070 */
[----:B------:R-:W-:Y:S02]  /*dfe0*/  IMAD.U32 R0, RZ, RZ, UR4 ;  /* 0x00000004ff007e24 */ /* 0x000fe4000f8e00ff */
[----:B------:R-:W2:Y:S01]  /*dff0*/  @P2 LDG.E R6, desc[UR52][R2.64] ;  /* 0x0000003402062981 */ /* 0x000ea2000c1e1900 */
[----:B------:R-:W-:-:S06]  /*e000*/  UISETP.NE.AND.EX UP1, UPT, UR9, URZ, UPT, UP1 ;  /* 0x0000003f0900728c */ /* 0x000fcc000bf25310 */
[----:B------:R-:W-:-:S05]  /*e010*/  PLOP3.LUT P3, PT, PT, PT, UP1, 0x80, 0x0 ;  /* 0x000000000000781c */ /* 0x000fca0003f6f018 */
[----:B------:R-:W-:Y:S02]  /*e020*/  @UP1 ULDC.64 UR8, c[0x0][0xc08] ;  /* 0x0003020000081ab9 */ /* 0x000fe40000000a00 */
[----:B------:R-:W-:-:S06]  /*e030*/  @UP1 UIMAD.WIDE UR8, UR39, 0x4, UR8 ;  /* 0x00000004270818a5 */ /* 0x000fcc000f8e0208 */
[----:B------:R-:W-:Y:S02]  /*e040*/  IMAD.U32 R4, RZ, RZ, UR8 ;  /* 0x00000008ff047e24 */ /* 0x000fe4000f8e00ff */
[----:B------:R-:W-:-:S05]  /*e050*/  IMAD.U32 R5, RZ, RZ, UR9 ;  /* 0x00000009ff057e24 */ /* 0x000fca000f8e00ff */
[----:B------:R1:W5:Y:S01]  /*e060*/  @P3 LDG.E R0, desc[UR52][R4.64] ;  /* 0x0000003404003981 */ /* 0x000362000c1e1900 */
[----:B0-----:R-:W-:Y:S01]  /*e070*/  ISETP.NE.AND P0, PT, R11, 0x1, PT ;  /* 0x000000010b00780c */ /* 0x001fe20003f05270 */
[----:B------:R-:W-:Y:S01]  /*e080*/  UMOV UR4, URZ ;  /* 0x0000003f00047c82 */ /* 0x000fe20008000000 */
[----:B------:R-:W-:Y:S01]  /*e090*/  USHF.R.S32.HI UR12, URZ, 0x1f, UR38 ;  /* 0x0000001f3f0c7899 */ /* 0x000fe20008011426 */
[----:B------:R-:W-:-:S10]  /*e0a0*/  ISETP.GE.AND P1, PT, R157, 0xc0, PT ;  /* 0x000000c09d00780c */ /* 0x000fd40003f26270 */
[----:B------:R-:W0:Y:S01]  /*e0b0*/  @P0 LDC R9, c[0x0][0xbec] ;  /* 0x0002fb00ff090b82 */ /* 0x000e220000000800 */
[----:B--2---:R-:W-:Y:S01]  /*e0c0*/  @P2 R2UR UR4, R6 ;  /* 0x00000000060422ca */ /* 0x004fe200000e0000 */
[----:B01----:R-:W-:-:S14]  /*e0d0*/  @P3 BRA `(.L_x_1309) ;  /* 0x0000000000103947 */ /* 0x003fdc0003800000 */
[----:B------:R-:W-:Y:S05]  /*e0e0*/  @!P2 BRA `(.L_x_1309) ;  /* 0x00000000000ca947 */ /* 0x000fea0003800000 */
[----:B------:R-:W2:Y:S04]  /*e0f0*/  LDG.E R5, desc[UR52][R2.64] ;  /* 0x0000003402057981 */ /* 0x000ea8000c1e1900 */
[----:B-----5:R-:W2:Y:S02]  /*e100*/  LDG.E R0, desc[UR52][R2.64+0x4] ;  /* 0x0000043402007981 */ /* 0x020ea4000c1e1900 */
[----:B--2---:R-:W-:-:S07]  /*e110*/  IMAD.IADD R0, R0, 0x1, -R5 ;  /* 0x0000000100007824 */ /* 0x004fce00078e0a05 */
.L_x_1309:
[----:B------:R-:W-:Y:S01]  /*e120*/  USHF.R.S32.HI UR8, URZ, 0x1f, UR39 ;  /* 0x0000001f3f087899 */ /* 0x000fe20008011427 */
[----:B------:R-:W-:Y:S01]  /*e130*/  BSSY B1, `(.L_x_1310) ;  /* 0x000002e000017945 */ /* 0x000fe20003800000 */
[----:B------:R-:W-:Y:S02]  /*e140*/  USHF.R.S32.HI UR11, URZ, 0x1f, UR4 ;  /* 0x0000001f3f0b7899 */ /* 0x000fe40008011404 */
[----:B------:R-:W-:Y:S02]  /*e150*/  USEL UR13, UR39, URZ, !UP0 ;  /* 0x0000003f270d7287 */ /* 0x000fe4000c000000 */
[----:B------:R-:W-:Y:S01]  /*e160*/  USEL UR14, UR8, URZ, !UP0 ;  /* 0x0000003f080e7287 */ /* 0x000fe2000c000000 */
[----:B------:R-:W-:Y:S11]  /*e170*/  @P1 BRA `(.L_x_1311) ;  /* 0x0000000000a41947 */ /* 0x000ff60003800000 */
[----:B------:R-:W0:Y:S01]  /*e180*/  S2R R3, SR_TID.X ;  /* 0x0000000000037919 */ /* 0x000e220000002100 */
[----:B------:R-:W1:Y:S01]  /*e190*/  LDC R7, c[0x0][0xbe8] ;  /* 0x0002fa00ff077b82 */ /* 0x000e620000000800 */
[----:B------:R-:W-:Y:S02]  /*e1a0*/  IMAD.U32 R4, RZ, RZ, UR40 ;  /* 0x00000028ff047e24 */ /* 0x000fe4000f8e00ff */
[----:B-1---5:R-:W-:-:S03]  /*e1b0*/  IMAD R2, R0, R7, RZ ;  /* 0x0000000700027224 */ /* 0x022fc600078e02ff */
[----:B0-----:R-:W-:-:S04]  /*e1c0*/  IADD3 R4, R4, -0x80, R3 ;  /* 0xffffff8004047810 */ /* 0x001fc80007ffe003 */
[----:B------:R-:W-:-:S13]  /*e1d0*/  ISETP.GE.AND P1, PT, R4, R2, PT ;  /* 0x000000020400720c */ /* 0x000fda0003f26270 */
[----:B------:R-:W-:Y:S05]  /*e1e0*/  @P1 BRA `(.L_x_1311) ;  /* 0x0000000000881947 */ /* 0x000fea0003800000 */
[----:B------:R-:W-:Y:S01]  /*e1f0*/  ISETP.NE.AND P1, PT, R7, 0x1, PT ;  /* 0x000000010700780c */ /* 0x000fe20003f25270 */
[----:B------:R-:W-:Y:S01]  /*e200*/  ULDC.64 UR16, c[0x0][0xb90] ;  /* 0x0002e40000107ab9 */ /* 0x000fe20000000a00 */
[----:B------:R-:W-:Y:S01]  /*e210*/  UMOV UR8, UR4 ;  /* 0x0000000400087c82 */ /* 0x000fe20008000000 */
[----:B------:R-:W-:Y:S01]  /*e220*/  UIMAD UR10, UR12, UR16, URZ ;  /* 0x000000100c0a72a4 */ /* 0x000fe2000f8e023f */
[----:B------:R-:W-:Y:S01]  /*e230*/  IMAD.MOV.U32 R2, RZ, RZ, R4 ;  /* 0x000000ffff027224 */ /* 0x000fe200078e0004 */
[----:B------:R-:W-:Y:S02]  /*e240*/  UMOV UR9, UR11 ;  /* 0x0000000b00097c82 */ /* 0x000fe40008000000 */
[----:B------:R-:W-:Y:S02]  /*e250*/  UIMAD.WIDE.U32 UR8, UR38, UR16, UR8 ;  /* 0x00000010260872a5 */ /* 0x000fe4000f8e0008 */
[----:B------:R-:W-:-:S03]  /*e260*/  UIMAD UR10, UR38, UR17, UR10 ;  /* 0x00000011260a72a4 */ /* 0x000fc6000f8e020a */
[----:B------:R-:W-:Y:S01]  /*e270*/  ULDC.64 UR16, c[0x0][0xb98] ;  /* 0x0002e60000107ab9 */ /* 0x000fe20000000a00 */
[----:B------:R-:W0:Y:S01]  /*e280*/  @P1 LDC R3, c[0x0][0xbec] ;  /* 0x0002fb00ff031b82 */ /* 0x000e220000000800 */
[----:B------:R-:W-:Y:S02]  /*e290*/  UIADD3 UR9, UR9, UR10, URZ ;  /* 0x0000000a09097290 */ /* 0x000fe4000fffe03f */
[----:B------:R-:W-:Y:S02]  /*e2a0*/  UIMAD UR10, UR14, UR16, URZ ;  /* 0x000000100e0a72a4 */ /* 0x000fe4000f8e023f */
[----:B------:R-:W-:Y:S02]  /*e2b0*/  UIMAD.WIDE.U32 UR8, UR13, UR16, UR8 ;  /* 0x000000100d0872a5 */ /* 0x000fe4000f8e0008 */
[----:B------:R-:W-:Y:S01]  /*e2c0*/  UIMAD UR10, UR13, UR17, UR10 ;  /* 0x000000110d0a72a4 */ /* 0x000fe2000f8e020a */
[----:B------:R-:W1:Y:S02]  /*e2d0*/  @P1 LDC R6, c[0x0][0xbf0] ;  /* 0x0002fc00ff061b82 */ /* 0x000e640000000800 */
[----:B------:R-:W-:Y:S01]  /*e2e0*/  ULDC.64 UR16, c[0x0][0xb88] ;  /* 0x0002e20000107ab9 */ /* 0x000fe20000000a00 */
[----:B0-----:R-:W-:-:S05]  /*e2f0*/  @P1 IMAD.HI.U32 R3, R4, R3, RZ ;  /* 0x0000000304031227 */ /* 0x001fca00078e00ff */
[----:B-1----:R-:W-:Y:S01]  /*e300*/  @P1 SHF.R.U32.HI R2, RZ, R6, R3 ;  /* 0x00000006ff021219 */ /* 0x002fe20000011603 */
[----:B------:R-:W-:-:S03]  /*e310*/  IMAD.U32 R6, RZ, RZ, UR10 ;  /* 0x0000000aff067e24 */ /* 0x000fc6000f8e00ff */
[--C-:B------:R-:W-:Y:S01]  /*e320*/  SHF.R.S32.HI R3, RZ, 0x1f, R2.reuse ;  /* 0x0000001fff037819 */ /* 0x100fe20000011402 */
[----:B------:R-:W-:Y:S01]  /*e330*/  IMAD.MOV R5, RZ, RZ, -R2 ;  /* 0x000000ffff057224 */ /* 0x000fe200078e0a02 */
[----:B------:R-:W-:-:S03]  /*e340*/  IADD3 R2, P1, R2, UR8, RZ ;  /* 0x0000000802027c10 */ /* 0x000fc6000ff3e0ff */
[----:B------:R-:W-:Y:S01]  /*e350*/  IMAD R5, R7, R5, R4 ;  /* 0x0000000507057224 */ /* 0x000fe200078e0204 */
[----:B------:R-:W-:Y:S01]  /*e360*/  IADD3.X R3, R3, UR9, R6, P1, !PT ;  /* 0x0000000903037c10 */ /* 0x000fe20008ffe406 */
[----:B------:R-:W-:-:S03]  /*e370*/  ULDC.64 UR8, c[0x0][0xb50] ;  /* 0x0002d40000087ab9 */ /* 0x000fc60000000a00 */
[----:B------:R-:W-:Y:S01]  /*e380*/  SHF.R.S32.HI R4, RZ, 0x1f, R5 ;  /* 0x0000001fff047819 */ /* 0x000fe20000011405 */
[----:B------:R-:W-:-:S04]  /*e390*/  IMAD.WIDE.U32 R2, R5, UR16, R2 ;  /* 0x0000001005027c25 */ /* 0x000fc8000f8e0002 */
[----:B------:R-:W-:-:S04]  /*e3a0*/  IMAD R4, R4, UR16, RZ ;  /* 0x0000001004047c24 */ /* 0x000fc8000f8e02ff */
[----:B------:R-:W-:Y:S01]  /*e3b0*/  IMAD R7, R5, UR17, R4 ;  /* 0x0000001105077c24 */ /* 0x000fe2000f8e0204 */
[----:B------:R-:W-:-:S03]  /*e3c0*/  LEA R4, P1, R2, UR8, 0x2 ;  /* 0x0000000802047c11 */ /* 0x000fc6000f8210ff */
[----:B------:R-:W-:-:S05]  /*e3d0*/  IMAD.IADD R3, R3, 0x1, R7 ;  /* 0x0000000103037824 */ /* 0x000fca00078e0207 */
[----:B------:R-:W-:Y:S01]  /*e3e0*/  LEA.HI.X R5, R2, UR9, R3, 0x2, P1 ;  /* 0x0000000902057c11 */ /* 0x000fe200088f1403 */
[----:B------:R-:W-:-:S05]  /*e3f0*/  IMAD.MOV.U32 R3, RZ, RZ, -0x800000 ;  /* 0xff800000ff037424 */ /* 0x000fca00078e00ff */
[----:B------:R0:W-:Y:S02]  /*e400*/  STG.E desc[UR52][R4.64], R3 ;  /* 0x0000000304007986 */ /* 0x0001e4000c101934 */
.L_x_1311:
[----:B------:R-:W-:Y:S05]  /*e410*/  BSYNC B1 ;  /* 0x0000000000017941 */ /* 0x000fea0003800000 */
.L_x_1310:
[----:B0-----:R-:W0:Y:S01]  /*e420*/  @P0 LDC R3, c[0x0][0xbf0] ;  /* 0x0002fc00ff030b82 */ /* 0x001e220000000800 */
[----:B------:R-:W-:Y:S01]  /*e430*/  ULDC.64 UR16, c[0x0][0xaa0] ;  /* 0x0002a80000107ab9 */ /* 0x000fe20000000a00 */
[----:B------:R-:W-:Y:S01]  /*e440*/  IMAD R2, R18, 0x30, R23 ;  /* 0x0000003012027824 */ /* 0x000fe200078e0217 */
[----:B------:R-:W-:Y:S01]  /*e450*/  UIMAD UR10, UR11, UR16, URZ ;  /* 0x000000100b0a72a4 */ /* 0x000fe2000f8e023f */
[----:B------:R-:W-:Y:S01]  /*e460*/  VIADD R20, R23, UR40 ;  /* 0x0000002817147c36 */ /* 0x000fe20008000000 */
[----:B------:R-:W-:Y:S01]  /*e470*/  UIMAD.WIDE.U32 UR8, UR4, UR16, URZ ;  /* 0x00000010040872a5 */ /* 0x000fe2000f8e003f */
[----:B------:R-:W-:Y:S01]  /*e480*/  VIADD R4, R2, UR40 ;  /* 0x0000002802047c36 */ /* 0x000fe20008000000 */
[----:B------:R-:W-:Y:S01]  /*e490*/  UIMAD UR10, UR4, UR17, UR10 ;  /* 0x00000011040a72a4 */ /* 0x000fe2000f8e020a */
[----:B-----5:R-:W-:Y:S02]  /*e4a0*/  IMAD R13, R0, R11, RZ ;  /* 0x0000000b000d7224 */ /* 0x020fe400078e02ff */
[----:B------:R-:W-:Y:S01]  /*e4b0*/  ULDC.64 UR16, c[0x0][0xae8] ;  /* 0x0002ba0000107ab9 */ /* 0x000fe20000000a00 */
[----:B------:R-:W-:Y:S01]  /*e4c0*/  UIADD3 UR9, UR9, UR10, URZ ;  /* 0x0000000a09097290 */ /* 0x000fe2000fffe03f */
[----:B------:R-:W-:Y:S01]  /*e4d0*/  @P0 IMAD.HI.U32 R2, R4, R9, RZ ;  /* 0x0000000904020227 */ /* 0x000fe200078e00ff */
[----:B------:R-:W-:-:S02]  /*e4e0*/  UIMAD UR4, UR12, UR16, URZ ;  /* 0x000000100c0472a4 */ /* 0x000fc4000f8e023f */
[----:B------:R-:W-:Y:S01]  /*e4f0*/  UIMAD.WIDE.U32 UR8, UR38, UR16, UR8 ;  /* 0x00000010260872a5 */ /* 0x000fe2000f8e0008 */
[----:B------:R-:W-:Y:S01]  /*e500*/  IMAD.MOV.U32 R5, RZ, RZ, R4 ;  /* 0x000000ffff057224 */ /* 0x000fe200078e0004 */
[----:B------:R-:W-:Y:S01]  /*e510*/  UIMAD UR4, UR38, UR17, UR4 ;  /* 0x00000011260472a4 */ /* 0x000fe2000f8e0204 */
[----:B------:R-:W-:Y:S01]  /*e520*/  VIADD R0, R20, 0x30 ;  /* 0x0000003014007836 */ /* 0x000fe20000000000 */
[----:B------:R-:W-:Y:S02]  /*e530*/  ULDC.64 UR10, c[0x0][0xaf0] ;  /* 0x0002bc00000a7ab9 */ /* 0x000fe40000000a00 */
[----:B------:R-:W-:Y:S02]  /*e540*/  UIADD3 UR9, UR9, UR4, URZ ;  /* 0x0000000409097290 */ /* 0x000fe4000fffe03f */
[----:B------:R-:W-:Y:S01]  /*e550*/  UIMAD UR4, UR14, UR10, URZ ;  /* 0x0000000a0e0472a4 */ /* 0x000fe2000f8e023f */
[----:B0-----:R-:W-:Y:S01]  /*e560*/  @P0 SHF.R.U32.HI R5, RZ, R3, R2 ;  /* 0x00000003ff050219 */ /* 0x001fe20000011602 */
[----:B------:R-:W-:-:S02]  /*e570*/  UIMAD.WIDE.U32 UR8, UR13, UR10, UR8 ;  /* 0x0000000a0d0872a5 */ /* 0x000fc4000f8e0008 */
[----:B------:R-:W-:Y:S01]  /*e580*/  UIMAD UR4, UR13, UR11, UR4 ;  /* 0x0000000b0d0472a4 */ /* 0x000fe2000f8e0204 */
[--C-:B------:R-:W-:Y:S01]  /*e590*/  SHF.R.S32.HI R2, RZ, 0x1f, R5.reuse ;  /* 0x0000001fff027819 */ /* 0x100fe20000011405 */
[----:B------:R-:W-:Y:S01]  /*e5a0*/  IMAD.MOV R7, RZ, RZ, -R5 ;  /* 0x000000ffff077224 */ /* 0x000fe200078e0a05 */
[----:B------:R-:W-:Y:S01]  /*e5b0*/  ULDC.64 UR10, c[0x0][0xae0] ;  /* 0x0002b800000a7ab9 */ /* 0x000fe20000000a00 */
[----:B------:R-:W-:Y:S02]  /*e5c0*/  UIADD3 UR4, UR9, UR4, URZ ;  /* 0x0000000409047290 */ /* 0x000fe4000fffe03f */
[----:B------:R-:W-:Y:S02]  /*e5d0*/  IMAD.U32 R3, RZ, RZ, UR9 ;  /* 0x00000009ff037e24 */ /* 0x000fe4000f8e00ff */
[----:B------:R-:W-:Y:S02]  /*e5e0*/  IMAD R7, R11, R7, R4 ;  /* 0x000000070b077224 */ /* 0x000fe400078e0204 */
[----:B------:R-:W-:-:S02]  /*e5f0*/  IMAD R6, R2, UR10, RZ ;  /* 0x0000000a02067c24 */ /* 0x000fc4000f8e02ff */
[----:B------:R-:W-:Y:S01]  /*e600*/  IMAD.U32 R2, RZ, RZ, UR8 ;  /* 0x00000008ff027e24 */ /* 0x000fe2000f8e00ff */
[----:B------:R-:W-:Y:S01]  /*e610*/  SHF.R.S32.HI R4, RZ, 0x1f, R7 ;  /* 0x0000001fff047819 */ /* 0x000fe20000011407 */
[----:B------:R-:W-:Y:S01]  /*e620*/  IMAD.U32 R3, RZ, RZ, UR4 ;  /* 0x00000004ff037e24 */ /* 0x000fe2000f8e00ff */
[----:B------:R-:W-:Y:S01]  /*e630*/  ULDC.64 UR8, c[0x0][0xad8] ;  /* 0x0002b60000087ab9 */ /* 0x000fe20000000a00 */
[C---:B------:R-:W-:Y:S01]  /*e640*/  IMAD R9, R5.reuse, UR11, R6 ;  /* 0x0000000b05097c24 */ /* 0x040fe2000f8e0206 */
[----:B------:R-:W-:Y:S01]  /*e650*/  ULDC UR4, c[0x0][0xac8] ;  /* 0x0002b20000047ab9 */ /* 0x000fe20000000800 */
[----:B------:R-:W-:-:S04]  /*e660*/  IMAD.WIDE.U32 R2, R5, UR10, R2 ;  /* 0x0000000a05027c25 */ /* 0x000fc8000f8e0002 */
[----:B------:R-:W-:Y:S02]  /*e670*/  IMAD R4, R4, UR8, RZ ;  /* 0x0000000804047c24 */ /* 0x000fe4000f8e02ff */
[----:B------:R-:W-:Y:S02]  /*e680*/  IMAD.IADD R3, R3, 0x1, R9 ;  /* 0x0000000103037824 */ /* 0x000fe400078e0209 */
[C---:B------:R-:W-:Y:S02]  /*e690*/  IMAD R5, R7.reuse, UR9, R4 ;  /* 0x0000000907057c24 */ /* 0x040fe4000f8e0204 */
[----:B------:R-:W-:Y:S01]  /*e6a0*/  IMAD.WIDE.U32 R2, R7, UR8, R2 ;  /* 0x0000000807027c25 */ /* 0x000fe2000f8e0002 */
[----:B------:R-:W-:-:S03]  /*e6b0*/  ULDC.64 UR8, c[0x0][0xa80] ;  /* 0x0002a00000087ab9 */ /* 0x000fc60000000a00 */
[----:B------:R-:W-:Y:S01]  /*e6c0*/  IMAD.IADD R3, R3, 0x1, R5 ;  /* 0x0000000103037824 */ /* 0x000fe200078e0205 */
[----:B------:R-:W-:-:S04]  /*e6d0*/  LEA R4, P0, R2, UR8, 0x1 ;  /* 0x0000000802047c11 */ /* 0x000fc8000f8008ff */
[----:B------:R-:W-:Y:S01]  /*e6e0*/  LEA.HI.X R8, R2, UR9, R3, 0x1, P0 ;  /* 0x0000000902087c11 */ /* 0x000fe200080f0c03 */
[----:B------:R-:W0:Y:S01]  /*e6f0*/  SHFL.IDX PT, R6, R4, RZ, 0x181f ;  /* 0x00181fff04067589 */ /* 0x000e2200000e0000 */
[----:B------:R-:W-:Y:S01]  /*e700*/  ISETP.GE.AND P0, PT, R19, UR4, PT ;  /* 0x0000000413007c0c */ /* 0x000fe2000bf06270 */
[C---:B------:R-:W-:Y:S02]  /*e710*/  VIADD R2, R20.reuse, 0x60 ;  /* 0x0000006014027836 */ /* 0x040fe40000000000 */
[----:B------:R-:W1:Y:S01]  /*e720*/  SHFL.IDX PT, R10, R4, 0x1, 0x181f ;  /* 0x00381f00040a7f89 */ /* 0x000e6200000e0000 */
[CC--:B------:R-:W-:Y:S01]  /*e730*/  ISETP.GE.OR P3, PT, R20.reuse, R13.reuse, P0 ;  /* 0x0000000d1400720c */ /* 0x0c0fe20000766670 */
[----:B------:R-:W-:Y:S01]  /*e740*/  VIADD R3, R20, 0x90 ;  /* 0x0000009014037836 */ /* 0x000fe20000000000 */
[-C--:B------:R-:W-:Y:S01]  /*e750*/  ISETP.GE.OR P2, PT, R0, R13.reuse, P0 ;  /* 0x0000000d0000720c */ /* 0x080fe20000746670 */
[----:B------:R-:W2:Y:S01]  /*e760*/  SHFL.IDX PT, R12, R4, 0x2, 0x181f ;  /* 0x00581f00040c7f89 */ /* 0x000ea200000e0000 */
[----:B------:R-:W-:-:S02]  /*e770*/  ISETP.GE.OR P1, PT, R2, R13, P0 ;  /* 0x0000000d0200720c */ /* 0x000fc40000726670 */
[----:B------:R-:W-:Y:S01]  /*e780*/  ISETP.GE.OR P0, PT, R3, R13, P0 ;  /* 0x0000000d0300720c */ /* 0x000fe20000706670 */
[----:B------:R-:W3:Y:S04]  /*e790*/  SHFL.IDX PT, R5, R8, RZ, 0x181f ;  /* 0x00181fff08057589 */ /* 0x000ee800000e0000 */
        /* <DEDUP_REMOVED lines=16> */
.L_x_1308:
[----:B------:R-:W-:Y:S05]  /*e8a0*/  BSYNC B0 ;  /* 0x0000000000007941 */ /* 0x000fea0003800000 */
.L_x_1305:
[----:B------:R-:W-:Y:S02]  /*e8b0*/  ULDC UR4, c[0x0][0xc3c] ;  /* 0x00030f0000047ab9 */ /* 0x000fe40000000800 */
[----:B------:R-:W-:-:S06]  /*e8c0*/  UISETP.GE.AND UP0, UPT, UR6, UR4, UPT ;  /* 0x000000040600728c */ /* 0x000fcc000bf06270 */
[----:B------:R-:W-:-:S13]  /*e8d0*/  PLOP3.LUT P0, PT, PT, PT, UP0, 0x80, 0x0 ;  /* 0x000000000000781c */ /* 0x000fda0003f0f008 */
[----:B------:R-:W-:Y:S05]  /*e8e0*/  @!P0 BRA `(.L_x_1312) ;  /* 0xffffff24000c8947 */ /* 0x000fea000383ffff */
[----:B------:R-:W-:Y:S05]  /*e8f0*/  EXIT ;  /* 0x000000000000794d */ /* 0x000fea0003800000 */
.L_x_1215:
        /* <DEDUP_REMOVED lines=18> */
.L_x_1313:
        /* <DEDUP_REMOVED lines=40> */
.L_x_1319:
        /* <DEDUP_REMOVED lines=12> */
.L_x_1318:
[----:B------:R-:W-:Y:S05]  /*ed60*/  BSYNC B0 ;  /* 0x0000000000007941 */ /* 0x000fea0003800000 */
.L_x_1317:
[----:B0----5:R-:W0:Y:S02]  /*ed70*/  SHFL.UP PT, R2, R0, 0x1, RZ ;  /* 0x0420000000027989 */ /* 0x021e2400000e00ff */
        /* <DEDUP_REMOVED lines=19> */
.L_x_1315:
[----:B------:R-:W-:-:S04]  /*eeb0*/  IMAD.IADD R13, R4, 0x1, -R3 ;  /* 0x00000001040d7824 */ /* 0x000fc800078e0a03 */
[----:B------:R-:W-:-:S05]  /*eec0*/  IMAD R2, R6, UR5, R13 ;  /* 0x0000000506027c24 */ /* 0x000fca000f8e020d */
[----:B------:R-:W-:Y:S02]  /*eed0*/  ISETP.GT.AND P0, PT, R2, UR6, PT ;  /* 0x0000000602007c0c */ /* 0x000fe4000bf04270 */
[----:B------:R-:W0:Y:S11]  /*eee0*/  LDC.64 R2, c[0x0][0xc90] ;  /* 0x00032400ff027b82 */ /* 0x000e360000000a00 */
[----:B------:R-:W-:-:S04]  /*eef0*/  VOTE.ANY R7, PT, !P0 ;  /* 0x0000000000077806 */ /* 0x000fc800040e0100 */
[----:B------:R-:W1:Y:S02]  /*ef00*/  POPC R15, R7 ;  /* 0x00000007000f7309 */ /* 0x000e640000000000 */
[----:B-1----:R-:W-:-:S04]  /*ef10*/  VIADD R19, R15, UR4 ;  /* 0x000000040f137c36 */ /* 0x002fc80008000000 */
[----:B0-----:R-:W-:-:S05]  /*ef20*/  IMAD.WIDE R2, R19, 0x4, R2 ;  /* 0x0000000413027825 */ /* 0x001fca00078e0202 */
[----:B------:R-:W2:Y:S01]  /*ef30*/  LDG.E R9, desc[UR52][R2.64] ;  /* 0x0000003402097981 */ /* 0x000ea2000c1e1900 */
[----:B------:R-:W-:-:S03]  /*ef40*/  ISETP.NE.AND P0, PT, R7, RZ, PT ;  /* 0x000000ff0700720c */ /* 0x000fc60003f05270 */
[----:B------:R-:W2:Y:S02]  /*ef50*/  SHFL.IDX PT, R0, R0, R15, 0x1f ;  /* 0x00001f0f00007589 */ /* 0x000ea400000e0000 */
[----:B--2---:R-:W-:-:S05]  /*ef60*/  IMAD R4, R0, R9, RZ ;  /* 0x0000000900047224 */ /* 0x004fca00078e02ff */
[----:B------:R-:W-:-:S04]  /*ef70*/  IABS R8, R4 ;  /* 0x0000000400087213 */ /* 0x000fc80000000000 */
[----:B------:R-:W0:Y:S08]  /*ef80*/  I2F.RP R10, R8 ;  /* 0x00000008000a7306 */ /* 0x000e300000209400 */
[----:B0-----:R-:W0:Y:S02]  /*ef90*/  MUFU.RCP R10, R10 ;  /* 0x0000000a000a7308 */ /* 0x001e240000001000 */
[----:B0-----:R-:W-:-:S06]  /*efa0*/  VIADD R11, R10, 0xffffffe ;  /* 0x0ffffffe0a0b7836 */ /* 0x001fcc0000000000 */
[----:B------:R0:W1:Y:S01]  /*efb0*/  F2I.FTZ.U32.TRUNC.NTZ R3, R11 ;  /* 0x0000000b00037305 */ /* 0x000062000021f000 */
[----:B------:R-:W-:Y:S05]  /*efc0*/  @!P0 BRA `(.L_x_1320) ;  /* 0x0000000000088947 */ /* 0x000fea0003800000 */
[----:B------:R-:W-:-:S05]  /*efd0*/  VIADD R7, R15, 0xffffffff ;  /* 0xffffffff0f077836 */ /* 0x000fca0000000000 */
[----:B------:R2:W3:Y:S02]  /*efe0*/  SHFL.IDX PT, R16, R6, R7, 0x1f ;  /* 0x00001f0706107589 */ /* 0x0004e400000e0000 */
.L_x_1320:
[----:B---3--:R-:W-:Y:S01]  /*eff0*/  IMAD R16, R16, UR5, R13 ;  /* 0x0000000510107c24 */ /* 0x008fe2000f8e020d */
[----:B------:R-:W-:Y:S01]  /*f000*/  IABS R2, R4 ;  /* 0x0000000400027213 */ /* 0x000fe20000000000 */
[----:B01----:R-:W-:-:S03]  /*f010*/  IMAD.MOV R11, RZ, RZ, -R3 ;  /* 0x000000ffff0b7224 */ /* 0x003fc600078e0a03 */
[----:B--2---:R-:W-:Y:S01]  /*f020*/  IADD3 R7, -R16, UR6, RZ ;  /* 0x0000000610077c10 */ /* 0x004fe2000fffe1ff */
        /* <DEDUP_REMOVED lines=17> */
[----:B------:R-:W-:Y:S01]  /*f140*/  @!P2 IMAD.MOV R2, RZ, RZ, -R2 ;  /* 0x000000ffff02a224 */ /* 0x000fe200078e0a02 */
[----:B------:R-:W-:-:S05]  /*f150*/  @!P1 LOP3.LUT R2, RZ, R4, RZ, 0x33, !PT ;  /* 0x00000004ff029212 */ /* 0x000fca00078e33ff */
[----:B------:R-:W-:Y:S02]  /*f160*/  IMAD R6, R9, R2, RZ ;  /* 0x0000000209067224 */ /* 0x000fe400078e02ff */
[----:B------:R-:W-:Y:S02]  /*f170*/  IMAD.MOV R2, RZ, RZ, -R2 ;  /* 0x000000ffff027224 */ /* 0x000fe400078e0a02 */
[----:B------:R-:W-:Y:S02]  /*f180*/  IMAD.MOV R8, RZ, RZ, -R6 ;  /* 0x000000ffff087224 */ /* 0x000fe400078e0a06 */
[----:B------:R-:W-:Y:S02]  /*f190*/  IMAD R4, R4, R2, R7 ;  /* 0x0000000204047224 */ /* 0x000fe400078e0207 */
[----:B------:R-:W-:Y:S01]  /*f1a0*/  IMAD.MOV.U32 R2, RZ, RZ, RZ ;  /* 0x000000ffff027224 */ /* 0x000fe200078e00ff */
[----:B------:R-:W-:-:S04]  /*f1b0*/  VIADDMNMX R9, R8, UR5, R9, PT ;  /* 0x0000000508097c46 */ /* 0x000fc8000b800109 */
[-C--:B------:R-:W-:Y:S02]  /*f1c0*/  IABS R8, R9.reuse ;  /* 0x0000000900087213 */ /* 0x080fe40000000000 */
[----:B------:R-:W-:Y:S02]  /*f1d0*/  IABS R12, R9 ;  /* 0x00000009000c7213 */ /* 0x000fe40000000000 */
[----:B------:R-:W0:Y:S08]  /*f1e0*/  I2F.RP R10, R8 ;  /* 0x00000008000a7306 */ /* 0x000e300000209400 */
[----:B0-----:R-:W0:Y:S02]  /*f1f0*/  MUFU.RCP R10, R10 ;  /* 0x0000000a000a7308 */ /* 0x001e240000001000 */
[----:B0-----:R-:W-:-:S06]  /*f200*/  VIADD R3, R10, 0xffffffe ;  /* 0x0ffffffe0a037836 */ /* 0x001fcc0000000000 */
[----:B------:R-:W0:Y:S02]  /*f210*/  F2I.FTZ.U32.TRUNC.NTZ R3, R3 ;  /* 0x0000000300037305 */ /* 0x000e24000021f000 */
[----:B0-----:R-:W-:-:S04]  /*f220*/  IMAD.MOV R11, RZ, RZ, -R3 ;  /* 0x000000ffff0b7224 */ /* 0x001fc800078e0a03 */
[----:B------:R-:W-:Y:S01]  /*f230*/  IMAD.MOV.U32 R7, RZ, RZ, R11 ;  /* 0x000000ffff077224 */ /* 0x000fe200078e000b */
[----:B------:R-:W-:-:S03]  /*f240*/  IABS R11, R4 ;  /* 0x00000004000b7213 */ /* 0x000fc60000000000 */
[----:B------:R-:W-:-:S04]  /*f250*/  IMAD R7, R7, R8, RZ ;  /* 0x0000000807077224 */ /* 0x000fc800078e02ff */
[----:B------:R-:W-:-:S04]  /*f260*/  IMAD.HI.U32 R2, R3, R7, R2 ;  /* 0x0000000703027227 */ /* 0x000fc800078e0002 */
[----:B------:R-:W-:Y:S02]  /*f270*/  IMAD.MOV R3, RZ, RZ, -R12 ;  /* 0x000000ffff037224 */ /* 0x000fe400078e0a0c */
        /* <DEDUP_REMOVED lines=8> */
[----:B------:R-:W-:Y:S01]  /*f300*/  ISETP.GE.AND P2, PT, R3, RZ, PT ;  /* 0x000000ff0300720c */ /* 0x000fe20003f46270 */
[----:B------:R-:W-:-:S06]  /*f310*/  IMAD.IADD R3, R4, 0x1, R6 ;  /* 0x0000000104037824 */ /* 0x000fcc00078e0206 */
[----:B------:R-:W-:-:S06]  /*f320*/  @P0 VIADD R2, R2, 0x1 ;  /* 0x0000000102020836 */ /* 0x000fcc0000000000 */
[----:B------:R-:W-:Y:S01]  /*f330*/  @!P2 IMAD.MOV R2, RZ, RZ, -R2 ;  /* 0x000000ffff02a224 */ /* 0x000fe200078e0a02 */
[----:B------:R-:W-:Y:S01]  /*f340*/  @!P1 LOP3.LUT R2, RZ, R9, RZ, 0x33, !PT ;  /* 0x00000009ff029212 */ /* 0x000fe200078e33ff */
[----:B------:R-:W-:-:S03]  /*f350*/  IMAD.MOV R9, RZ, RZ, -R9 ;  /* 0x000000ffff097224 */ /* 0x000fc600078e0a09 */
[----:B------:R-:W-:Y:S01]  /*f360*/  LOP3.LUT R17, RZ, R2, RZ, 0x33, !PT ;  /* 0x00000002ff117212 */ /* 0x000fe200078e33ff */
[----:B------:R-:W-:-:S04]  /*f370*/  IMAD R18, R2, R9, R3 ;  /* 0x0000000902127224 */ /* 0x000fc800078e0203 */
[----:B------:R-:W-:Y:S01]  /*f380*/  IMAD.IADD R17, R0, 0x1, R17 ;  /* 0x0000000100117824 */ /* 0x000fe200078e0211 */
[----:B------:R-:W-:Y:S06]  /*f390*/  BRA `(.L_x_1321) ;  /* 0x0000000000147947 */ /* 0x000fec0003800000 */
.L_x_1316:
[----:B------:R-:W-:Y:S01]  /*f3a0*/  ULDC UR4, c[0x0][0xc3c] ;  /* 0x00030f0000047ab9 */ /* 0x000fe20000000800 */
[----:B------:R-:W-:Y:S02]  /*f3b0*/  IMAD.MOV.U32 R17, RZ, RZ, RZ ;  /* 0x000000ffff117224 */ /* 0x000fe400078e00ff */
[----:B------:R-:W-:Y:S02]  /*f3c0*/  IMAD.U32 R16, RZ, RZ, UR6 ;  /* 0x00000006ff107e24 */ /* 0x000fe4000f8e00ff */
[----:B------:R-:W-:Y:S02]  /*f3d0*/  IMAD.MOV.U32 R18, RZ, RZ, RZ ;  /* 0x000000ffff127224 */ /* 0x000fe400078e00ff */
[----:B------:R-:W-:-:S07]  /*f3e0*/  IMAD.U32 R19, RZ, RZ, UR4 ;  /* 0x00000004ff137e24 */ /* 0x000fce000f8e00ff */
.L_x_1321:
[----:B------:R-:W-:-:S13]  /*f3f0*/  ISETP.NE.AND P0, PT, R5, RZ, PT ;  /* 0x000000ff0500720c */ /* 0x000fda0003f05270 */
[----:B------:R-:W0:Y:S01]  /*f400*/  @!P0 S2R R3, SR_CgaCtaId ;  /* 0x0000000000038919 */ /* 0x000e220000008800 */
[----:B------:R-:W-:-:S04]  /*f410*/  @!P0 MOV R0, 0x400 ;  /* 0x0000040000008802 */ /* 0x000fc80000000f00 */
[----:B0-----:R-:W-:-:S05]  /*f420*/  @!P0 LEA R0, R3, R0, 0x18 ;  /* 0x0000000003008211 */ /* 0x001fca00078ec0ff */
[----:B------:R0:W-:Y:S01]  /*f430*/  @!P0 STS.128 [R0+0x168d0], R16 ;  /* 0x0168d01000008388 */ /* 0x0001e20000000c00 */
[----:B------:R-:W-:Y:S06]  /*f440*/  BAR.ARV 0x5, 0x200 ;  /* 0x0148000000007b1d */ /* 0x000fec0000002000 */
.L_x_1314:
        /* <DEDUP_REMOVED lines=16> */
[----:B------:R-:W-:Y:S01]  /*f550*/  IMAD.U32 R22, RZ, RZ, UR4 ;  /* 0x00000004ff167e24 */ /* 0x000fe2000f8e00ff */
[C---:B-1----:R-:W-:Y:S01]  /*f560*/  LOP3.LUT R4, R3.reuse, 0x7f, RZ, 0xc0, !PT ;  /* 0x0000007f03047812 */ /* 0x042fe200078ec0ff */
[C---:B------:R-:W-:Y:S02]  /*f570*/  IMAD.SHL.U32 R28, R3.reuse, 0x8, RZ ;  /* 0x00000008031c7824 */ /* 0x040fe400078e00ff */
[----:B0-----:R-:W-:Y:S01]  /*f580*/  IMAD.SHL.U32 R2, R3, 0x10, RZ ;  /* 0x0000001003027824 */ /* 0x001fe200078e00ff */
[----:B------:R-:W-:Y:S02]  /*f590*/  SHF.R.U32.HI R4, RZ, 0x3, R4 ;  /* 0x00000003ff047819 */ /* 0x000fe40000011604 */
[----:B------:R-:W-:Y:S02]  /*f5a0*/  LOP3.LUT R0, R28, 0x1f8, RZ, 0xc0, !PT ;  /* 0x000001f81c007812 */ /* 0x000fe400078ec0ff */
[----:B------:R-:W-:Y:S02]  /*f5b0*/  LOP3.LUT R2, R2, 0x70, RZ, 0xc0, !PT ;  /* 0x0000007002027812 */ /* 0x000fe400078ec0ff */
[----:B------:R-:W-:-:S02]  /*f5c0*/  LOP3.LUT R3, R0, 0x38, R3, 0x78, !PT ;  /* 0x0000003800037812 */ /* 0x000fc400078e7803 */
[----:B------:R-:W-:Y:S02]  /*f5d0*/  LOP3.LUT R2, R4, R2, RZ, 0xfc, !PT ;  /* 0x0000000204027212 */ /* 0x000fe400078efcff */
[----:B------:R-:W-:Y:S02]  /*f5e0*/  LOP3.LUT R0, R3, 0x200, R28, 0xf8, !PT ;  /* 0x0000020003007812 */ /* 0x000fe400078ef81c */
[----:B------:R-:W-:-:S03]  /*f5f0*/  LOP3.LUT R28, R28, 0x38, RZ, 0xc0, !PT ;  /* 0x000000381c1c7812 */ /* 0x000fc600078ec0ff */
[----:B------:R-:W-:-:S05]  /*f600*/  IMAD R0, R0, 0x2, R22 ;  /* 0x0000000200007824 */ /* 0x000fca00078e0216 */
[----:B------:R3:W-:Y:S02]  /*f610*/  STL [R1+0x20], R0 ;  /* 0x0000200001007387 */ /* 0x0007e40000100800 */
.L_x_1391:
[----:B------:R-:W-:Y:S05]  /*f620*/  YIELD ;  /* 0x0000000000007946 */ /* 0x000fea0003800000 */
[----:B------:R-:W-:Y:S01]  /*f630*/  ULDC.64 UR4, c[0x0][0xa28] ;  /* 0x00028a0000047ab9 */ /* 0x000fe20000000a00 */
[----:B--2---:R-:W2:Y:S01]  /*f640*/  LDL.LU R6, [R1] ;  /* 0x0000000001067983 */ /* 0x004ea20000300800 */
[----:B------:R-:W-:Y:S01]  /*f650*/  ISETP.NE.U32.AND P0, PT, RZ, UR4, PT ;  /* 0x00000004ff007c0c */ /* 0x000fe2000bf05070 */
[----:B------:R-:W-:-:S03]  /*f660*/  IMAD.MOV.U32 R23, RZ, RZ, RZ ;  /* 0x000000ffff177224 */ /* 0x000fc600078e00ff */
[----:B------:R-:W-:Y:S01]  /*f670*/  ISETP.NE.AND.EX P0, PT, RZ, UR5, PT, P0 ;  /* 0x00000005ff007c0c */ /* 0x000fe2000bf05300 */
[----:B------:R-:W-:-:S12]  /*f680*/  ULDC.64 UR4, c[0x0][0xa18] ;  /* 0x0002860000047ab9 */ /* 0x000fd80000000a00 */
[----:B0-----:R-:W0:Y:S02]  /*f690*/  @P0 LDC.64 R2, c[0x0][0xa28] ;  /* 0x00028a00ff020b82 */ /* 0x001e240000000a00 */
[----:B0-----:R-:W-:-:S05]  /*f6a0*/  @P0 IMAD.WIDE R2, R19, 0x4, R2 ;  /* 0x0000000413020825 */ /* 0x001fca00078e0202 */
[----:B------:R0:W4:Y:S01]  /*f6b0*/  @P0 LDG.E R23, desc[UR52][R2.64] ;  /* 0x0000003402170981 */ /* 0x000122000c1e1900 */
[----:B------:R-:W-:Y:S01]  /*f6c0*/  ISETP.NE.U32.AND P0, PT, RZ, UR4, PT ;  /* 0x00000004ff007c0c */ /* 0x000fe2000bf05070 */
[----:B---3--:R-:W-:-:S03]  /*f6d0*/  IMAD.MOV.U32 R0, RZ, RZ, RZ ;  /* 0x000000ffff007224 */ /* 0x008fc600078e00ff */
[----:B------:R-:W-:Y:S01]  /*f6e0*/  ISETP.NE.AND.EX P1, PT, RZ, UR5, PT, P0 ;  /* 0x00000005ff007c0c */ /* 0x000fe2000bf25300 */
[----:B------:R-:W-:Y:S02]  /*f6f0*/  ULDC.64 UR4, c[0x0][0xa00] ;  /* 0x0002800000047ab9 */ /* 0x000fe40000000a00 */
[----:B------:R-:W-:Y:S01]  /*f700*/  ISETP.NE.U32.AND P0, PT, RZ, UR4, PT ;  /* 0x00000004ff007c0c */ /* 0x000fe2000bf05070 */
[----:B0-----:R-:W0:Y:S03]  /*f710*/  LDC.64 R2, c[0x0][0xa00] ;  /* 0x00028000ff027b82 */ /* 0x001e260000000a00 */
[----:B------:R-:W-:Y:S01]  /*f720*/  ISETP.NE.AND.EX P2, PT, RZ, UR5, PT, P0 ;  /* 0x00000005ff007c0c */ /* 0x000fe2000bf45300 */
[----:B------:R-:W-:-:S05]  /*f730*/  ULDC.64 UR4, c[0x0][0x418] ;  /* 0x0001060000047ab9 */ /* 0x000fca0000000a00 */
[----:B-1----:R-:W1:Y:S01]  /*f740*/  @P1 LDC.64 R4, c[0x0][0xa18] ;  /* 0x00028600ff041b82 */ /* 0x002e620000000a00 */
[----:B0-----:R-:W-:-:S06]  /*f750*/  IMAD.WIDE R2, R19, 0x4, R2 ;  /* 0x0000000413027825 */ /* 0x001fcc00078e0202 */
[----:B------:R-:W3:Y:S01]  /*f760*/  @P2 LDG.E R0, desc[UR52][R2.64] ;  /* 0x0000003402002981 */ /* 0x000ee2000c1e1900 */
[----:B-1----:R-:W-:-:S05]  /*f770*/  @P1 IMAD.WIDE R4, R19, 0x4, R4 ;  /* 0x0000000413041825 */ /* 0x002fca00078e0204 */
[----:B------:R0:W5:Y:S01]  /*f780*/  @P1 LDG.E R29, desc[UR52][R4.64] ;  /* 0x00000034041d1981 */ /* 0x000162000c1e1900 */
[----:B------:R-:W-:-:S03]  /*f790*/  UISETP.NE.U32.AND UP0, UPT, UR4, URZ, UPT ;  /* 0x0000003f0400728c */ /* 0x000fc6000bf05070 */
[----:B------:R-:W-:Y:S01]  /*f7a0*/  ULDC UR4, c[0x0][0x424] ;  /* 0x0001090000047ab9 */ /* 0x000fe20000000800 */
[----:B------:R-:W-:-:S03]  /*f7b0*/  UISETP.NE.AND.EX UP0, UPT, UR5, URZ, UPT, UP0 ;  /* 0x0000003f0500728c */ /* 0x000fc6000bf05300 */
[----:B------:R-:W-:Y:S01]  /*f7c0*/  ULDC UR5, c[0x0][0x2f0] ;  /* 0x0000bc0000057ab9 */ /* 0x000fe20000000800 */
[----:B------:R-:W-:-:S04]  /*f7d0*/  USEL UR4, UR4, 0x1, UP0 ;  /* 0x0000000104047887 */ /* 0x000fc80008000000 */
[----:B------:R-:W-:Y:S01]  /*f7e0*/  UIMAD UR4, UR4, UR5, URZ ;  /* 0x00000005040472a4 */ /* 0x000fe2000f8e023f */
[----:B--2---:R-:W-:-:S04]  /*f7f0*/  LOP3.LUT R6, R6, 0xffffffef, RZ, 0xc0, !PT ;  /* 0xffffffef06067812 */ /* 0x004fc800078ec0ff */
[----:B------:R-:W-:-:S05]  /*f800*/  @P2 LOP3.LUT R6, R6, 0x10, RZ, 0xfc, !PT ;  /* 0x0000001006062812 */ /* 0x000fca00078efcff */
[----:B------:R-:W-:Y:S04]  /*f810*/  STL [R1], R6 ;  /* 0x0000000601007387 */ /* 0x000fe80000100800 */
[----:B---3--:R1:W-:Y:S04]  /*f820*/  STL [R1+0x24], R0 ;  /* 0x0000240001007387 */ /* 0x0083e80000100800 */
[----:B----4-:R0:W-:Y:S01]  /*f830*/  STL [R1+0x18], R23 ;  /* 0x0000181701007387 */ /* 0x0101e20000100800 */
[----:B-1----:R-:W-:Y:S01]  /*f840*/  IMAD.U32 R0, RZ, RZ, UR4 ;  /* 0x00000004ff007e24 */ /* 0x002fe2000f8e00ff */
[----:B------:R-:W-:Y:S06]  /*f850*/  @P1 BRA `(.L_x_1323) ;  /* 0x0000000000181947 */ /* 0x000fec0003800000 */
[----:B------:R-:W-:Y:S02]  /*f860*/  ULDC UR4, c[0x0][0x288] ;  /* 0x0000a20000047ab9 */ /* 0x000fe40000000800 */
[----:B-----5:R-:W-:Y:S01]  /*f870*/  IMAD.U32 R29, RZ, RZ, UR4 ;  /* 0x00000004ff1d7e24 */ /* 0x020fe2000f8e00ff */
[----:B------:R-:W-:Y:S06]  /*f880*/  @!P2 BRA `(.L_x_1323) ;  /* 0x00000000000ca947 */ /* 0x000fec0003800000 */
[----:B0-----:R-:W2:Y:S04]  /*f890*/  LDG.E R4, desc[UR52][R2.64] ;  /* 0x0000003402047981 */ /* 0x001ea8000c1e1900 */
[----:B------:R-:W2:Y:S02]  /*f8a0*/  LDG.E R29, desc[UR52][R2.64+0x4] ;  /* 0x00000434021d7981 */ /* 0x000ea4000c1e1900 */
[----:B--2---:R-:W-:-:S07]  /*f8b0*/  IMAD.IADD R29, R29, 0x1, -R4 ;  /* 0x000000011d1d7824 */ /* 0x004fce00078e0a04 */
.L_x_1323:
[----:B------:R-:W-:Y:S02]  /*f8c0*/  ULDC.64 UR4, c[0x0][0xa20] ;  /* 0x0002880000047ab9 */ /* 0x000fe40000000a00 */
[----:B------:R-:W-:-:S04]  /*f8d0*/  ISETP.NE.U32.AND P0, PT, RZ, UR4, PT ;  /* 0x00000004ff007c0c */ /* 0x000fc8000bf05070 */
[----:B------:R-:W-:-:S13]  /*f8e0*/  ISETP.NE.AND.EX P0, PT, RZ, UR5, PT, P0 ;  /* 0x00000005ff007c0c */ /* 0x000fda000bf05300 */
[----:B------:R-:W-:Y:S05]  /*f8f0*/  @!P0 BRA `(.L_x_1324) ;  /* 0x0000000000108947 */ /* 0x000fea0003800000 */
[----:B------:R-:W1:Y:S02]  /*f900*/  LDC.64 R2, c[0x0][0xa20] ;  /* 0x00028800ff027b82 */ /* 0x000e640000000a00 */
[----:B-1----:R-:W-:-:S05]  /*f910*/  IMAD.WIDE R2, R19, 0x4, R2 ;  /* 0x0000000413027825 */ /* 0x002fca00078e0202 */
[----:B------:R1:W5:Y:S01]  /*f920*/  LDG.E R0, desc[UR52][R2.64] ;  /* 0x0000003402007981 */ /* 0x000362000c1e1900 */
[----:B------:R-:W-:Y:S05]  /*f930*/  BRA `(.L_x_1325) ;  /* 0x0000000000247947 */ /* 0x000fea0003800000 */
.L_x_1324:
[----:B------:R-:W-:Y:S02]  /*f940*/  ULDC.64 UR4, c[0x0][0xa08] ;  /* 0x0002820000047ab9 */ /* 0x000fe40000000a00 */
[----:B------:R-:W-:-:S04]  /*f950*/  ISETP.NE.U32.AND P0, PT, RZ, UR4, PT ;  /* 0x00000004ff007c0c */ /* 0x000fc8000bf05070 */
[----:B------:R-:W-:-:S13]  /*f960*/  ISETP.NE.AND.EX P0, PT, RZ, UR5, PT, P0 ;  /* 0x00000005ff007c0c */ /* 0x000fda000bf05300 */
[----:B------:R-:W-:Y:S05]  /*f970*/  @!P0 BRA `(.L_x_1325) ;  /* 0x0000000000148947 */ /* 0x000fea0003800000 */
[----:B------:R-:W1:Y:S02]  /*f980*/  LDC.64 R2, c[0x0][0xa08] ;  /* 0x00028200ff027b82 */ /* 0x000e640000000a00 */
[----:B-1----:R-:W-:-:S05]  /*f990*/  IMAD.WIDE R2, R19, 0x4, R2 ;  /* 0x0000000413027825 */ /* 0x002fca00078e0202 */
[----:B------:R-:W2:Y:S04]  /*f9a0*/  LDG.E R0, desc[UR52][R2.64] ;  /* 0x0000003402007981 */ /* 0x000ea8000c1e1900 */
[----:B0-----:R-:W2:Y:S02]  /*f9b0*/  LDG.E R5, desc[UR52][R2.64+0x4] ;  /* 0x0000043402057981 */ /* 0x001ea4000c1e1900 */
[----:B--2---:R-:W-:-:S07]  /*f9c0*/  IMAD.IADD R0, R5, 0x1, -R0 ;  /* 0x0000000105007824 */ /* 0x004fce00078e0a00 */
.L_x_1325:
[----:B-1----:R-:W1:Y:S01]  /*f9d0*/  LDC R3, c[0x0][0x448] ;  /* 0x00011200ff037b82 */ /* 0x002e620000000800 */
[----:B------:R-:W-:Y:S02]  /*f9e0*/  IMAD.MOV.U32 R2, RZ, RZ, R6 ;  /* 0x000000ffff027224 */ /* 0x000fe400078e0006 */
[----:B-----5:R-:W-:Y:S02]  /*f9f0*/  IMAD.IADD R8, R0, 0x1, -R23 ;  /* 0x0000000100087824 */ /* 0x020fe400078e0a17 */
[----:B------:R-:W-:Y:S01]  /*fa00*/  IMAD R26, R17, 0xc0, RZ ;  /* 0x000000c0111a7824 */ /* 0x000fe200078e02ff */
[----:B------:R-:W-:Y:S02]  /*fa10*/  LOP3.LUT R2, R2, 0xfffffff7, RZ, 0xc0, !PT ;  /* 0xfffffff702027812 */ /* 0x000fe400078ec0ff */
[----:B------:R-:W-:Y:S01]  /*fa20*/  IADD3 R0, R8, 0x1, -R29 ;  /* 0x0000000108007810 */ /* 0x000fe20007ffe81d */
[----:B------:R-:W-:Y:S01]  /*fa30*/  VIADD R7, R26, 0xbf ;  /* 0x000000bf1a077836 */ /* 0x000fe20000000000 */
[----:B-1----:R-:W-:-:S13]  /*fa40*/  ISETP.NE.AND P2, PT, R3, 0x1, PT ;  /* 0x000000010300780c */ /* 0x002fda0003f45270 */
[----:B------:R-:W-:Y:S01]  /*fa50*/  @P2 LOP3.LUT R2, R2, 0x8, RZ, 0xfc, !PT ;  /* 0x0000000802022812 */ /* 0x000fe200078efcff */
[----:B------:R-:W1:Y:S04]  /*fa60*/  @P2 LDC R6, c[0x0][0x44c] ;  /* 0x00011300ff062b82 */ /* 0x000e680000000800 */
[----:B------:R2:W-:Y:S04]  /*fa70*/  STL [R1], R2 ;  /* 0x0000000201007387 */ /* 0x0005e80000100800 */
[----:B0-----:R-:W0:Y:S01]  /*fa80*/  @P2 LDC R4, c[0x0][0x450] ;  /* 0x00011400ff042b82 */ /* 0x001e220000000800 */
[----:B------:R3:W-:Y:S07]  /*fa90*/  STL [R1+0x10], R8 ;  /* 0x0000100801007387 */ /* 0x0007ee0000100800 */
[----:B--2---:R-:W2:Y:S01]  /*faa0*/  LDC.64 R2, c[0x0][0x9e0] ;  /* 0x00027800ff027b82 */ /* 0x004ea20000000a00 */
[----:B-1----:R-:W-:-:S05]  /*fab0*/  @P2 IMAD.HI.U32 R5, R7, R6, RZ ;  /* 0x0000000607052227 */ /* 0x002fca00078e00ff */
[----:B0-----:R-:W-:-:S05]  /*fac0*/  @P2 SHF.R.U32.HI R7, RZ, R4, R5 ;  /* 0x00000004ff072219 */ /* 0x001fca0000011605 */
[----:B------:R-:W-:Y:S01]  /*fad0*/  IMAD.IADD R7, R0, 0x1, R7 ;  /* 0x0000000100077824 */ /* 0x000fe200078e0207 */
[----:B--2---:R-:W-:-:S03]  /*fae0*/  ISETP.GE.AND P1, PT, R3, 0x1, PT ;  /* 0x000000010300780c */ /* 0x004fc60003f26270 */
[----:B------:R-:W-:-:S10]  /*faf0*/  IMAD.IADD R2, R7, 0x1, R2 ;  /* 0x0000000107027824 */ /* 0x000fd400078e0202 */
[----:B---3--:R-:W-:Y:S05]  /*fb00*/  @!P1 BRA `(.L_x_1326) ;  /* 0x0000000000489947 */ /* 0x008fea0003800000 */
[C---:B------:R-:W-:Y:S01]  /*fb10*/  ISETP.GT.AND P0, PT, R7.reuse, RZ, PT ;  /* 0x000000ff0700720c */ /* 0x040fe20003f04270 */
[----:B------:R-:W-:Y:S01]  /*fb20*/  BSSY B0, `(.L_x_1327) ;  /* 0x000000e000007945 */ /* 0x000fe20003800000 */
[----:B------:R-:W-:-:S11]  /*fb30*/  VIADD R0, R7, 0xffffffff ;  /* 0xffffffff07007836 */ /* 0x000fd60000000000 */
[----:B------:R-:W-:Y:S05]  /*fb40*/  @P0 BRA `(.L_x_1328) ;  /* 0x00000000001c0947 */ /* 0x000fea0003800000 */
[----:B------:R-:W-:Y:S01]  /*fb50*/  ISETP.NE.AND P0, PT, R3, 0x1, PT ;  /* 0x000000010300780c */ /* 0x000fe20003f05270 */
[----:B------:R-:W-:-:S12]  /*fb60*/  IMAD.MOV R7, RZ, RZ, -R7 ;  /* 0x000000ffff077224 */ /* 0x000fd800078e0a07 */
[----:B------:R-:W0:Y:S02]  /*fb70*/  @P0 LDC.64 R4, c[0x0][0x9e8] ;  /* 0x00027a00ff040b82 */ /* 0x000e240000000a00 */
[----:B0-----:R-:W-:-:S05]  /*fb80*/  @P0 IMAD.HI.U32 R4, R7, R4, RZ ;  /* 0x0000000407040227 */ /* 0x001fca00078e00ff */
[----:B------:R-:W-:-:S04]  /*fb90*/  @P0 SHF.R.U32.HI R7, RZ, R5, R4 ;  /* 0x00000005ff070219 */ /* 0x000fc80000011604 */
[----:B------:R-:W-:Y:S01]  /*fba0*/  LOP3.LUT R0, RZ, R7, RZ, 0x33, !PT ;  /* 0x00000007ff007212 */ /* 0x000fe200078e33ff */
[----:B------:R-:W-:Y:S06]  /*fbb0*/  BRA `(.L_x_1329) ;  /* 0x0000000000107947 */ /* 0x000fec0003800000 */
.L_x_1328:
[----:B------:R-:W-:-:S13]  /*fbc0*/  ISETP.NE.AND P0, PT, R3, 0x1, PT ;  /* 0x000000010300780c */ /* 0x000fda0003f05270 */
[----:B------:R-:W0:Y:S02]  /*fbd0*/  @P0 LDC.64 R4, c[0x0][0x9e8] ;  /* 0x00027a00ff040b82 */ /* 0x000e240000000a00 */
[----:B0-----:R-:W-:-:S05]  /*fbe0*/  @P0 IMAD.HI.U32 R4, R0, R4, RZ ;  /* 0x0000000400040227 */ /* 0x001fca00078e00ff */
[----:B------:R-:W-:-:S07]  /*fbf0*/  @P0 SHF.R.U32.HI R0, RZ, R5, R4 ;  /* 0x00000005ff000219 */ /* 0x000fce0000011604 */
.L_x_1329:
[----:B------:R-:W-:Y:S05]  /*fc00*/  BSYNC B0 ;  /* 0x0000000000007941 */ /* 0x000fea0003800000 */
.L_x_1327:
[----:B------:R-:W-:-:S05]  /*fc10*/  IMAD R5, R0, R3, R3 ;  /* 0x0000000300057224 */ /* 0x000fca00078e0203 */
[----:B------:R-:W-:-:S07]  /*fc20*/  VIMNMX R2, R2, R5, PT ;  /* 0x0000000502027248 */ /* 0x000fce0003fe0100 */
.L_x_1326:
[----:B------:R-:W0:Y:S01]  /*fc30*/  @P2 LDC R5, c[0x0][0x44c] ;  /* 0x00011300ff052b82 */ /* 0x000e220000000800 */
[----:B------:R-:W-:Y:S01]  /*fc40*/  VIADD R2, R2, 0x7f ;  /* 0x0000007f02027836 */ /* 0x000fe20000000000 */
[----:B------:R-:W-:Y:S01]  /*fc50*/  ULDC UR4, c[0x0][0x9dc] ;  /* 0x0002770000047ab9 */ /* 0x000fe20000000800 */
[----:B------:R-:W-:-:S05]  /*fc60*/  IMAD.MOV.U32 R0, RZ, RZ, R26 ;  /* 0x000000ffff007224 */ /* 0x000fca00078e001a */
[----:B------:R-:W1:Y:S01]  /*fc70*/  @P2 LDC R7, c[0x0][0x450] ;  /* 0x00011400ff072b82 */ /* 0x000e620000000800 */
[----:B0-----:R-:W-:Y:S01]  /*fc80*/  @P2 IMAD.HI.U32 R4, R26, R5, RZ ;  /* 0x000000051a042227 */ /* 0x001fe200078e00ff */
[----:B------:R-:W-:-:S04]  /*fc90*/  SHF.R.S32.HI R5, RZ, 0x1f, R2 ;  /* 0x0000001fff057819 */ /* 0x000fc80000011402 */
[----:B-1----:R-:W-:Y:S02]  /*fca0*/  @P2 SHF.R.U32.HI R0, RZ, R7, R4 ;  /* 0x00000007ff002219 */ /* 0x002fe40000011604 */
[----:B------:R-:W-:Y:S01]  /*fcb0*/  LEA.HI R4, R5, R2, RZ, 0x7 ;  /* 0x0000000205047211 */ /* 0x000fe200078f38ff */
[----:B------:R-:W-:-:S03]  /*fcc0*/  VIADD R2, R8, 0x7f ;  /* 0x0000007f08027836 */ /* 0x000fc60000000000 */
[----:B------:R-:W-:Y:S02]  /*fcd0*/  SHF.R.S32.HI R4, RZ, 0x7, R4 ;  /* 0x00000007ff047819 */ /* 0x000fe40000011404 */
[----:B------:R-:W-:-:S04]  /*fce0*/  SHF.R.S32.HI R5, RZ, 0x1f, R2 ;  /* 0x0000001fff057819 */ /* 0x000fc80000011402 */
[----:B------:R-:W-:Y:S02]  /*fcf0*/  LEA.HI R5, R5, R2, RZ, 0x7 ;  /* 0x0000000205057211 */ /* 0x000fe400078f38ff */
[----:B------:R-:W-:Y:S02]  /*fd00*/  IADD3 R2, R0, R8, -R29 ;  /* 0x0000000800027210 */ /* 0x000fe40007ffe81d */
[----:B------:R-:W-:-:S03]  /*fd10*/  SHF.R.S32.HI R5, RZ, 0x7, R5 ;  /* 0x00000007ff057819 */ /* 0x000fc60000011405 */
[----:B------:R-:W-:Y:S01]  /*fd20*/  VIADD R0, R2, -UR4 ;  /* 0x8000000402007c36 */ /* 0x000fe20008000000 */
[----:B------:R-:W-:-:S05]  /*fd30*/  VIMNMX R25, R5, R4, PT ;  /* 0x0000000405197248 */ /* 0x000fca0003fe0100 */
[----:B------:R0:W-:Y:S01]  /*fd40*/  STL [R1+0x30], R25 ;  /* 0x0000301901007387 */ /* 0x0001e20000100800 */
[----:B------:R-:W-:Y:S05]  /*fd50*/  @!P1 BRA `(.L_x_1330) ;  /* 0x0000000000449947 */ /* 0x000fea0003800000 */
[----:B------:R-:W-:Y:S01]  /*fd60*/  ISETP.GT.AND P0, PT, R2, -0x1, PT ;  /* 0xffffffff0200780c */ /* 0x000fe20003f04270 */
[----:B------:R-:W-:-:S12]  /*fd70*/  BSSY B0, `(.L_x_1331) ;  /* 0x000000d000007945 */ /* 0x000fd80003800000 */
[----:B------:R-:W-:Y:S05]  /*fd80*/  @P0 BRA `(.L_x_1332) ;  /* 0x00000000001c0947 */ /* 0x000fea0003800000 */
[----:B------:R-:W-:Y:S02]  /*fd90*/  ISETP.NE.AND P0, PT, R3, 0x1, PT ;  /* 0x000000010300780c */ /* 0x000fe40003f05270 */
[----:B------:R-:W-:-:S11]  /*fda0*/  LOP3.LUT R7, RZ, R2, RZ, 0x33, !PT ;  /* 0x00000002ff077212 */ /* 0x000fd600078e33ff */
[----:B------:R-:W1:Y:S02]  /*fdb0*/  @P0 LDC.64 R4, c[0x0][0x9e8] ;  /* 0x00027a00ff040b82 */ /* 0x000e640000000a00 */
[----:B-1----:R-:W-:-:S05]  /*fdc0*/  @P0 IMAD.HI.U32 R4, R7, R4, RZ ;  /* 0x0000000407040227 */ /* 0x002fca00078e00ff */
[----:B------:R-:W-:-:S04]  /*fdd0*/  @P0 SHF.R.U32.HI R7, RZ, R5, R4 ;  /* 0x00000005ff070219 */ /* 0x000fc80000011604 */
[----:B------:R-:W-:Y:S01]  /*fde0*/  LOP3.LUT R2, RZ, R7, RZ, 0x33, !PT ;  /* 0x00000007ff027212 */ /* 0x000fe200078e33ff */
[----:B------:R-:W-:Y:S06]  /*fdf0*/  BRA `(.L_x_1333) ;  /* 0x0000000000107947 */ /* 0x000fec0003800000 */
.L_x_1332:
[----:B------:R-:W-:-:S13]  /*fe00*/  ISETP.NE.AND P0, PT, R3, 0x1, PT ;  /* 0x000000010300780c */ /* 0x000fda0003f05270 */
[----:B------:R-:W1:Y:S02]  /*fe10*/  @P0 LDC.64 R4, c[0x0][0x9e8] ;  /* 0x00027a00ff040b82 */ /* 0x000e640000000a00 */
[----:B-1----:R-:W-:-:S05]  /*fe20*/  @P0 IMAD.HI.U32 R4, R2, R4, RZ ;  /* 0x0000000402040227 */ /* 0x002fca00078e00ff */
[----:B------:R-:W-:-:S07]  /*fe30*/  @P0 SHF.R.U32.HI R2, RZ, R5, R4 ;  /* 0x00000005ff020219 */ /* 0x000fce0000011604 */
.L_x_1333:
[----:B------:R-:W-:Y:S05]  /*fe40*/  BSYNC B0 ;  /* 0x0000000000007941 */ /* 0x000fea0003800000 */
.L_x_1331:
[----:B------:R-:W-:-:S05]  /*fe50*/  IMAD R3, R2, R3, RZ ;  /* 0x0000000302037224 */ /* 0x000fca00078e02ff */
[----:B------:R-:W-:-:S07]  /*fe60*/  VIMNMX R0, R0, R3, !PT ;  /* 0x0000000300007248 */ /* 0x000fce0007fe0100 */
.L_x_1330:
[----:B------:R-:W-:Y:S01]  /*fe70*/  SHF.R.S32.HI R3, RZ, 0x1f, R0 ;  /* 0x0000001fff037819 */ /* 0x000fe20000011400 */
[----:B------:R-:W-:Y:S03]  /*fe80*/  BSSY B7, `(.L_x_1334) ;  /* 0x00003a1000077945 */ /* 0x000fe60003800000 */
[----:B------:R-:W-:-:S04]  /*fe90*/  LEA.HI R3, R3, R0, RZ, 0x7 ;  /* 0x0000000003037211 */ /* 0x000fc800078f38ff */
[----:B------:R-:W-:-:S04]  /*fea0*/  SHF.R.S32.HI R3, RZ, 0x7, R3 ;  /* 0x00000007ff037819 */ /* 0x000fc80000011403 */
[----:B------:R-:W-:-:S04]  /*feb0*/  VIMNMX R2, RZ, R3, !PT ;  /* 0x00000003ff027248 */ /* 0x000fc80007fe0100 */
[----:B------:R-:W-:Y:S01]  /*fec0*/  ISETP.GT.AND P0, PT, R25, R2, PT ;  /* 0x000000021900720c */ /* 0x000fe20003f04270 */
[----:B------:R1:W-:-:S12]  /*fed0*/  STL [R1+0x14], R2 ;  /* 0x0000140201007387 */ /* 0x0003d80000100800 */
[----:B-1----:R-:W-:Y:S05]  /*fee0*/  @P0 BRA `(.L_x_1335) ;  /* 0x0000000000440947 */ /* 0x002fea0003800000 */
[----:B------:R-:W1:Y:S02]  /*fef0*/  S2R R2, SR_TID.X ;  /* 0x0000000000027919 */ /* 0x000e640000002100 */
        /* <DEDUP_REMOVED lines=12> */
[----:B------:R-:W1:Y:S01]  /*ffc0*/  POPC R7, R4 ;  /* 0x0000000400077309 */ /* 0x000e620000000000 */
[----:B--2---:R-:W1:Y:S02]  /*ffd0*/  SHFL.IDX PT, R0, R3, R0, 0x1f ;  /* 0x00001f0003007589 */ /* 0x004e6400000e0000 */
[----:B-1----:R-:W-:Y:S01]  /*ffe0*/  IADD3 R16, R0, UR38, R7 ;  /* 0x0000002600107c10 */ /* 0x002fe2000fffe007 */
[----:B------:R-:W-:Y:S06]  /*fff0*/  BRA `(.L_x_1336) ;  /* 0x0000003800247947 */ /* 0x000fec0003800000 */
.L_x_1335:
        /* <DEDUP_REMOVED lines=20> */
.L_x_1338:
[----:B------:R-:W-:Y:S05]  /*10140*/  BSYNC B6 ;  /* 0x0000000000067941 */ /* 0x000fea0003800000 */
.L_x_1337:
        /* <DEDUP_REMOVED lines=20> */
.L_x_1341:
        /* <DEDUP_REMOVED lines=15> */
.L_x_1340:
[----:B------:R-:W-:Y:S05]  /*10380*/  BSYNC B6 ;  /* 0x0000000000067941 */ /* 0x000fea0003800000 */
.L_x_1339:
[----:B------:R-:W2:Y:S01]  /*10390*/  LDL.LU R2, [R1] ;  /* 0x0000000001027983 */ /* 0x000ea20000300800 */
[----:B------:R-:W-:Y:S01]  /*103a0*/  ULDC.64 UR4, c[0x0][0x9f8] ;  /* 0x00027e0000047ab9 */ /* 0x000fe20000000a00 */
[----:B------:R-:W-:Y:S01]  /*103b0*/  IMAD.MOV.U32 R7, RZ, RZ, R19 ;  /* 0x000000ffff077224 */ /* 0x000fe200078e0013 */
[----:B------:R-:W-:Y:S01]  /*103c0*/  ISETP.NE.U32.AND P0, PT, RZ, UR4, PT ;  /* 0x00000004ff007c0c */ /* 0x000fe2000bf05070 */
[----:B------:R-:W3:Y:S01]  /*103d0*/  LDL R20, [R1+0x10] ;  /* 0x0000100001147983 */ /* 0x000ee20000100800 */
[----:B------:R-:W1:Y:S02]  /*103e0*/  LDC R9, c[0x0][0x430] ;  /* 0x00010c00ff097b82 */ /* 0x000e640000000800 */
[----:B------:R-:W-:Y:S01]  /*103f0*/  ISETP.NE.AND.EX P0, PT, RZ, UR5, PT, P0 ;  /* 0x00000005ff007c0c */ /* 0x000fe2000bf05300 */
[----:B------:R-:W4:Y:S01]  /*10400*/  S2R R0, SR_TID.X ;  /* 0x0000000000007919 */ /* 0x000f220000002100 */
[----:B------:R-:W4:Y:S01]  /*10410*/  S2R R21, SR_TID.X ;  /* 0x0000000000157919 */ /* 0x000f220000002100 */
[----:B0-----:R-:W-:-:S02]  /*10420*/  VIADD R25, R25, 0xffffffff ;  /* 0xffffffff19197836 */ /* 0x001fc40000000000 */
[----:B--2---:R-:W-:-:S08]  /*10430*/  IMAD.MOV.U32 R17, RZ, RZ, R2 ;  /* 0x000000ffff117224 */ /* 0x004fd000078e0002 */
[----:B------:R-:W0:Y:S02]  /*10440*/  @P0 LDC.64 R2, c[0x0][0x9f8] ;  /* 0x00027e00ff020b82 */ /* 0x000e240000000a00 */
[----:B0-----:R-:W-:-:S05]  /*10450*/  @P0 IMAD.WIDE R2, R19, 0x4, R2 ;  /* 0x0000000413020825 */ /* 0x001fca00078e0202 */
[----:B------:R0:W2:Y:S01]  /*10460*/  @P0 LDG.E R7, desc[UR52][R2.64] ;  /* 0x0000003402070981 */ /* 0x0000a2000c1e1900 */
[----:B-1----:R-:W-:Y:S01]  /*10470*/  ISETP.NE.AND P1, PT, R9, 0x1, PT ;  /* 0x000000010900780c */ /* 0x002fe20003f25270 */
[----:B----4-:R-:W-:Y:S01]  /*10480*/  IMAD.SHL.U32 R0, R0, 0x10, RZ ;  /* 0x0000001000007824 */ /* 0x010fe200078e00ff */
[----:B------:R-:W-:Y:S01]  /*10490*/  LOP3.LUT R21, R21, 0x7f, RZ, 0xc0, !PT ;  /* 0x0000007f15157812 */ /* 0x000fe200078ec0ff */
[----:B------:R-:W-:Y:S01]  /*104a0*/  IMAD.SHL.U32 R8, R25, 0x80, RZ ;  /* 0x0000008019087824 */ /* 0x000fe200078e00ff */
[----:B------:R-:W-:Y:S02]  /*104b0*/  LOP3.LUT R17, R17, 0xfffffffb, RZ, 0xc0, !PT ;  /* 0xfffffffb11117812 */ /* 0x000fe400078ec0ff */
[----:B------:R-:W-:Y:S02]  /*104c0*/  SHF.R.U32.HI R21, RZ, 0x3, R21 ;  /* 0x00000003ff157819 */ /* 0x000fe40000011615 */
[----:B------:R-:W-:-:S04]  /*104d0*/  LOP3.LUT R0, R0, 0x70, RZ, 0xc0, !PT ;  /* 0x0000007000007812 */ /* 0x000fc800078ec0ff */
[----:B------:R-:W-:Y:S01]  /*104e0*/  LOP3.LUT R5, R8, R21, R0, 0xfe, !PT ;  /* 0x0000001508057212 */ /* 0x000fe200078efe00 */
[----:B------:R-:W1:Y:S01]  /*104f0*/  @P1 LDC R6, c[0x0][0x434] ;  /* 0x00010d00ff061b82 */ /* 0x000e620000000800 */
[----:B------:R-:W-:Y:S02]  /*10500*/  @P1 LOP3.LUT R17, R17, 0x4, RZ, 0xfc, !PT ;  /* 0x0000000411111812 */ /* 0x000fe400078efcff */
[C---:B---3--:R-:W-:Y:S01]  /*10510*/  ISETP.GE.AND P0, PT, R5.reuse, R20, PT ;  /* 0x000000140500720c */ /* 0x048fe20003f06270 */
[----:B------:R-:W-:-:S04]  /*10520*/  IMAD.IADD R5, R5, 0x1, R23 ;  /* 0x0000000105057824 */ /* 0x000fc800078e0217 */
[----:B------:R-:W3:Y:S01]  /*10530*/  @P1 LDC R0, c[0x0][0x438] ;  /* 0x00010e00ff001b82 */ /* 0x000ee20000000800 */
[----:B------:R-:W-:-:S07]  /*10540*/  IMAD.MOV.U32 R4, RZ, RZ, R5 ;  /* 0x000000ffff047224 */ /* 0x000fce00078e0005 */
[----:B0-----:R-:W0:Y:S01]  /*10550*/  @!P0 LDC.64 R2, c[0x0][0x428] ;  /* 0x00010a00ff028b82 */ /* 0x001e220000000a00 */
[----:B-1----:R-:W-:-:S05]  /*10560*/  @P1 IMAD.HI.U32 R6, R5, R6, RZ ;  /* 0x0000000605061227 */ /* 0x002fca00078e00ff */
[----:B---3--:R-:W-:-:S05]  /*10570*/  @P1 SHF.R.U32.HI R4, RZ, R0, R6 ;  /* 0x00000000ff041219 */ /* 0x008fca0000011606 */
[----:B------:R-:W-:-:S04]  /*10580*/  IMAD.MOV R0, RZ, RZ, -R4 ;  /* 0x000000ffff007224 */ /* 0x000fc800078e0a04 */
[----:B------:R-:W-:Y:S01]  /*10590*/  IMAD R0, R9, R0, R5 ;  /* 0x0000000009007224 */ /* 0x000fe200078e0205 */
[--C-:B------:R-:W-:Y:S02]  /*105a0*/  @!P0 SHF.R.S32.HI R5, RZ, 0x1f, R4.reuse ;  /* 0x0000001fff058819 */ /* 0x100fe40000011404 */
[----:B--2---:R-:W-:Y:S01]  /*105b0*/  SHF.R.S32.HI R6, RZ, 0x1f, R7 ;  /* 0x0000001fff067819 */ /* 0x004fe20000011407 */
[----:B------:R-:W-:Y:S01]  /*105c0*/  STL [R1+0x8], R7 ;  /* 0x0000080701007387 */ /* 0x000fe20000100800 */
[----:B0-----:R-:W-:-:S03]  /*105d0*/  @!P0 IMAD.WIDE.U32 R4, R7, R2, R4 ;  /* 0x0000000207048225 */ /* 0x001fc600078e0004 */
[----:B------:R0:W-:Y:S02]  /*105e0*/  STL [R1+0x1c], R6 ;  /* 0x00001c0601007387 */ /* 0x0001e40000100800 */
[----:B0-----:R-:W-:-:S04]  /*105f0*/  @!P0 IMAD R6, R6, R2, RZ ;  /* 0x0000000206068224 */ /* 0x001fc800078e02ff */
[----:B------:R-:W-:Y:S02]  /*10600*/  @!P0 IMAD R6, R7, R3, R6 ;  /* 0x0000000307068224 */ /* 0x000fe400078e0206 */
[----:B------:R-:W0:Y:S02]  /*10610*/  @!P0 LDC.64 R2, c[0x0][0x418] ;  /* 0x00010600ff028b82 */ /* 0x000e240000000a00 */
[----:B------:R-:W-:Y:S01]  /*10620*/  @!P0 IMAD.IADD R5, R5, 0x1, R6 ;  /* 0x0000000105058824 */ /* 0x000fe200078e0206 */
[----:B0-----:R-:W-:Y:S01]  /*10630*/  @!P0 LEA R6, P1, R4, R2, 0x2 ;  /* 0x0000000204068211 */ /* 0x001fe200078210ff */
[----:B------:R-:W-:-:S03]  /*10640*/  IMAD.MOV.U32 R2, RZ, RZ, RZ ;  /* 0x000000ffff027224 */ /* 0x000fc600078e00ff */
[----:B------:R-:W-:-:S05]  /*10650*/  @!P0 LEA.HI.X R7, R4, R3, R5, 0x2, P1 ;  /* 0x0000000304078211 */ /* 0x000fca00008f1405 */
[----:B------:R0:W5:Y:S01]  /*10660*/  @!P0 LDG.E R2, desc[UR52][R6.64] ;  /* 0x0000003406028981 */ /* 0x000162000c1e1900 */
[----:B------:R-:W-:Y:S01]  /*10670*/  IMAD.U32 R9, RZ, RZ, UR37 ;  /* 0x00000025ff097e24 */ /* 0x000fe2000f8e00ff */
[----:B------:R-:W-:Y:S01]  /*10680*/  LOP3.LUT R17, R17, 0xfffffffd, RZ, 0xc0, !PT ;  /* 0xfffffffd11117812 */ /* 0x000fe200078ec0ff */
[----:B------:R-:W-:-:S03]  /*10690*/  UMOV UR4, 0xffffffff ;  /* 0xffffffff00047882 */ /* 0x000fc60000000000 */
[----:B------:R-:W-:-:S13]  /*106a0*/  ISETP.NE.AND P2, PT, R9, 0x3, PT ;  /* 0x000000030900780c */ /* 0x000fda0003f45270 */
[----:B------:R-:W-:-:S05]  /*106b0*/  @P2 LOP3.LUT R17, R17, 0x2, RZ, 0xfc, !PT ;  /* 0x0000000211112812 */ /* 0x000fca00078efcff */
[----:B------:R0:W-:Y:S01]  /*106c0*/  STL [R1], R17 ;  /* 0x0000001101007387 */ /* 0x0001e20000100800 */
[----:B------:R-:W-:Y:S05]  /*106d0*/  BRA.DIV UR4, `(.L_x_1342) ;  /* 0x0000004604387947 */ /* 0x000fea000b800000 */
.L_x_1408:
[----:B------:R-:W-:-:S05]  /*106e0*/  SHF.R.S32.HI R9, RZ, 0x1f, R18 ;  /* 0x0000001fff097819 */ /* 0x000fca0000011412 */
[----:B------:R1:W-:Y:S01]  /*106f0*/  STL [R1+0x4], R9 ;  /* 0x0000040901007387 */ /* 0x0003e20000100800 */
[----:B------:R-:W-:Y:S05]  /*10700*/  @!P2 BRA `(.L_x_1343) ;  /* 0x000000000004a947 */ /* 0x000fea0003800000 */
[----:B------:R-:W-:Y:S01]  /*10710*/  BPT.TRAP 0x1 ;  /* 0x000000040000795c */ /* 0x000fe20000300000 */
.L_x_1343:
        /* <DEDUP_REMOVED lines=25> */
.L_x_1409:
[----:B------:R-:W-:Y:S05]  /*108b0*/  BSYNC B0 ;  /* 0x0000000000007941 */ /* 0x000fea0003800000 */
.L_x_1344:
[----:B------:R-:W2:Y:S01]  /*108c0*/  LDL R12, [R1+0x4] ;  /* 0x00000400010c7983 */ /* 0x000ea20000100800 */
[----:B------:R-:W-:-:S03]  /*108d0*/  ULDC.64 UR4, c[0x0][0x300] ;  /* 0x0000c00000047ab9 */ /* 0x000fc60000000a00 */
[----:B------:R-:W3:Y:S04]  /*108e0*/  LDL R11, [R1+0x10] ;  /* 0x00001000010b7983 */ /* 0x000ee80000100800 */
[----:B-1----:R-:W4:Y:S01]  /*108f0*/  LDL.LU R9, [R1] ;  /* 0x0000000001097983 */ /* 0x002f220000300800 */
        /* <DEDUP_REMOVED lines=28> */
[----:B------:R1:W-:Y:S01]  /*10ac0*/  STL [R1], R9 ;  /* 0x0000000901007387 */ /* 0x0003e20000100800 */
[C---:B0-----:R-:W-:Y:S02]  /*10ad0*/  IMAD.SHL.U32 R10, R12.reuse, 0x8, RZ ;  /* 0x000000080c0a7824 */ /* 0x041fe400078e00ff */
[----:B------:R-:W-:-:S03]  /*10ae0*/  IMAD.SHL.U32 R11, R12, 0x8, RZ ;  /* 0x000000080c0b7824 */ /* 0x000fc600078e00ff */
        /* <DEDUP_REMOVED lines=77> */
.L_x_1427:
        /* <DEDUP_REMOVED lines=10> */
.L_x_1347:
        /* <DEDUP_REMOVED lines=11> */
.L_x_1348:
[----:B------:R1:W5:Y:S01]  /*11110*/  LDL.LU R4, [R1+0x24] ;  /* 0x0000240001047983 */ /* 0x0003620000300800 */
[----:B------:R1:W-:Y:S02]  /*11120*/  SYNCS.ARRIVE.TRANS64.A1T0 RZ, [R3+URZ+0x16830], RZ ;  /* 0x016830ff03ff79a7 */ /* 0x0003e4000810003f */
[----:B------:R-:W-:Y:S05]  /*11130*/  WARPSYNC.ALL ;  /* 0x0000000000007948 */ /* 0x000fea0003800000 */
[----:B------:R-:W-:Y:S01]  /*11140*/  ULDC.64 UR4, c[0x0][0x298] ;  /* 0x0000a60000047ab9 */ /* 0x000fe20000000a00 */
[----:B------:R-:W-:Y:S01]  /*11150*/  VIADD R2, R22, 0x8400 ;  /* 0x0000840016027836 */ /* 0x000fe20000000000 */
[----:B------:R-:W-:Y:S01]  /*11160*/  BSSY B6, `(.L_x_1349) ;  /* 0x000001b000067945 */ /* 0x000fe20003800000 */
[----:B------:R-:W-:Y:S03]  /*11170*/  BAR.SYNC.DEFER_BLOCKING 0x8, 0x200 ;  /* 0x0208000000007b1d */ /* 0x000fe60000010000 */
[----:B------:R-:W-:-:S02]  /*11180*/  LOP3.LUT P0, RZ, R2, 0x3ff, RZ, 0xc0, !PT ;  /* 0x000003ff02ff7812 */ /* 0x000fc4000780c0ff */
[----:B-----5:R-:W-:Y:S01]  /*11190*/  SHF.R.S32.HI R0, RZ, 0x1f, R4 ;  /* 0x0000001fff007819 */ /* 0x020fe20000011404 */
[----:B-1----:R-:W-:-:S04]  /*111a0*/  IMAD.WIDE.U32 R2, R4, UR4, RZ ;  /* 0x0000000404027c25 */ /* 0x002fc8000f8e00ff */
[----:B------:R-:W-:Y:S01]  /*111b0*/  IMAD R0, R0, UR4, RZ ;  /* 0x0000000400007c24 */ /* 0x000fe2000f8e02ff */
[----:B------:R1:W-:Y:S03]  /*111c0*/  STL.64 [R1+0x28], R2 ;  /* 0x0000280201007387 */ /* 0x0003e60000100a00 */
[----:B------:R-:W-:-:S04]  /*111d0*/  IMAD R0, R4, UR5, R0 ;  /* 0x0000000504007c24 */ /* 0x000fc8000f8e0200 */
[----:B------:R-:W-:-:S05]  /*111e0*/  IMAD.IADD R0, R3, 0x1, R0 ;  /* 0x0000000103007824 */ /* 0x000fca00078e0200 */
[----:B------:R1:W-:Y:S01]  /*111f0*/  STL [R1+0x24], R0 ;  /* 0x0000240001007387 */ /* 0x0003e20000100800 */
[----:B------:R-:W-:Y:S05]  /*11200*/  @!P0 BRA `(.L_x_1350) ;  /* 0x0000000000408947 */ /* 0x000fea0003800000 */
[----:B-1----:R-:W-:Y:S01]  /*11210*/  MOV R2, 0x0 ;  /* 0x0000000000027802 */ /* 0x002fe20000000f00 */
[----:B------:R-:W-:Y:S01]  /*11220*/  ULDC.64 UR6, c[0x4][0x88] ;  /* 0x0100220000067ab9 */ /* 0x000fe20000000a00 */
[----:B------:R-:W-:Y:S01]  /*11230*/  ULDC.64 UR8, c[0x4][0x90] ;  /* 0x0100240000087ab9 */ /* 0x000fe20000000a00 */
[----:B------:R-:W-:Y:S01]  /*11240*/  ULDC.64 UR4, c[0x4][0x20] ;  /* 0x0100080000047ab9 */ /* 0x000fe20000000a00 */
[----:B------:R-:W-:Y:S02]  /*11250*/  IMAD.U32 R4, RZ, RZ, UR6 ;  /* 0x00000006ff047e24 */ /* 0x000fe4000f8e00ff */
[----:B------:R-:W1:Y:S01]  /*11260*/  LDC.64 R2, c[0x4][R2] ;  /* 0x0100000002027b82 */ /* 0x000e620000000a00 */
[----:B0-----:R-:W-:Y:S02]  /*11270*/  IMAD.U32 R5, RZ, RZ, UR7 ;  /* 0x00000007ff057e24 */ /* 0x001fe4000f8e00ff */
        /* <DEDUP_REMOVED lines=8> */
[----:B-1----:R-:W-:Y:S05]  /*11300*/  CALL.ABS.NOINC R2 ;  /* 0x0000000002007343 */ /* 0x002fea0003c00000 */
.L_x_1350:
[----:B------:R-:W-:Y:S05]  /*11310*/  BSYNC B6 ;  /* 0x0000000000067941 */ /* 0x000fea0003800000 */
.L_x_1349:
[----:B------:R-:W2:Y:S01]  /*11320*/  LDL.LU R20, [R1+0x24] ;  /* 0x0000240001147983 */ /* 0x000ea20000300800 */
[----:B------:R-:W-:Y:S01]  /*11330*/  ULDC.64 UR4, c[0x0][0x2d8] ;  /* 0x0000b60000047ab9 */ /* 0x000fe20000000a00 */
[----:B------:R-:W3:Y:S01]  /*11340*/  LDC R4, c[0x0][0x448] ;  /* 0x00011200ff047b82 */ /* 0x000ee20000000800 */
[----:B------:R-:W-:Y:S01]  /*11350*/  ULDC.64 UR6, c[0x0][0x2c8] ;  /* 0x0000b20000067ab9 */ /* 0x000fe20000000a00 */
[----:B-1----:R-:W4:Y:S01]  /*11360*/  LDL.LU.64 R2, [R1+0x28] ;  /* 0x0000280001027983 */ /* 0x002f220000300a00 */
[----:B------:R-:W-:-:S03]  /*11370*/  ULDC.64 UR8, c[0x0][0x280] ;  /* 0x0000a00000087ab9 */ /* 0x000fc60000000a00 */
[----:B------:R-:W4:Y:S02]  /*11380*/  LDL R0, [R1] ;  /* 0x0000000001007983 */ /* 0x000f240000100800 */
[----:B------:R-:W1:Y:S01]  /*11390*/  LDC R10, c[0x0][0x448] ;  /* 0x00011200ff0a7b82 */ /* 0x000e620000000800 */
[----:B--2---:R-:W-:Y:S02]  /*113a0*/  IMAD.MOV.U32 R21, RZ, RZ, R20 ;  /* 0x000000ffff157224 */ /* 0x004fe400078e0014 */
[----:B------:R-:W2:Y:S01]  /*113b0*/  LDL R20, [R1+0x4] ;  /* 0x0000040001147983 */ /* 0x000ea20000100800 */
[----:B---3--:R-:W-:Y:S01]  /*113c0*/  ISETP.NE.AND P6, PT, R4, 0x1, PT ;  /* 0x000000010400780c */ /* 0x008fe20003fc5270 */
[----:B----4-:R-:W-:Y:S02]  /*113d0*/  IMAD.MOV.U32 R3, RZ, RZ, R21 ;  /* 0x000000ffff037224 */ /* 0x010fe400078e0015 */
[----:B------:R-:W3:Y:S01]  /*113e0*/  S2R R21, SR_TID.X ;  /* 0x0000000000157919 */ /* 0x000ee20000002100 */
[----:B------:R-:W-:Y:S01]  /*113f0*/  LOP3.LUT P5, RZ, R0, 0x10, RZ, 0xc0, !PT ;  /* 0x0000001000ff7812 */ /* 0x000fe200078ac0ff */
[----:B------:R-:W-:-:S08]  /*11400*/  IMAD.WIDE.U32 R2, R18, UR4, R2 ;  /* 0x0000000412027c25 */ /* 0x000fd0000f8e0002 */
[----:B------:R-:W4:Y:S01]  /*11410*/  @P6 LDC R4, c[0x0][0x450] ;  /* 0x00011400ff046b82 */ /* 0x000f220000000800 */
[----:B---3--:R-:W-:-:S05]  /*11420*/  IMAD.SHL.U32 R21, R21, 0x10, RZ ;  /* 0x0000001015157824 */ /* 0x008fca00078e00ff */
[----:B------:R-:W-:Y:S01]  /*11430*/  LOP3.LUT R21, R21, 0x70, RZ, 0xc0, !PT ;  /* 0x0000007015157812 */ /* 0x000fe200078ec0ff */
[----:B--2---:R-:W-:Y:S02]  /*11440*/  IMAD R0, R20, UR4, RZ ;  /* 0x0000000414007c24 */ /* 0x004fe4000f8e02ff */
[----:B------:R-:W2:Y:S02]  /*11450*/  S2R R20, SR_TID.X ;  /* 0x0000000000147919 */ /* 0x000ea40000002100 */
[----:B------:R-:W-:Y:S01]  /*11460*/  IMAD R0, R18, UR5, R0 ;  /* 0x0000000512007c24 */ /* 0x000fe2000f8e0200 */
[----:B------:R-:W-:-:S03]  /*11470*/  ULDC.64 UR4, c[0x0][0x2e0] ;  /* 0x0000b80000047ab9 */ /* 0x000fc60000000a00 */
[----:B------:R-:W-:Y:S01]  /*11480*/  IMAD.IADD R3, R3, 0x1, R0 ;  /* 0x0000000103037824 */ /* 0x000fe200078e0200 */
[----:B------:R-:W-:-:S04]  /*11490*/  SHF.R.S32.HI R0, RZ, 0x1f, R19 ;  /* 0x0000001fff007819 */ /* 0x000fc80000011413 */
[----:B------:R-:W-:-:S05]  /*114a0*/  SEL R0, R0, RZ, !P5 ;  /* 0x000000ff00007207 */ /* 0x000fca0006800000 */
[----:B0-----:R-:W-:Y:S01]  /*114b0*/  IMAD R5, R0, UR4, RZ ;  /* 0x0000000400057c24 */ /* 0x001fe2000f8e02ff */
[----:B------:R-:W-:-:S05]  /*114c0*/  SEL R0, R19, RZ, !P5 ;  /* 0x000000ff13007207 */ /* 0x000fca0006800000 */
[C---:B------:R-:W-:Y:S02]  /*114d0*/  IMAD R5, R0.reuse, UR5, R5 ;  /* 0x0000000500057c24 */ /* 0x040fe4000f8e0205 */
[----:B------:R-:W-:Y:S01]  /*114e0*/  IMAD.WIDE.U32 R2, R0, UR4, R2 ;  /* 0x0000000400027c25 */ /* 0x000fe2000f8e0002 */
[----:B------:R-:W-:Y:S01]  /*114f0*/  ULDC.64 UR4, c[0x0][0x2d0] ;  /* 0x0000b40000047ab9 */ /* 0x000fe20000000a00 */
[----:B------:R-:W0:Y:S02]  /*11500*/  @P6 LDC R0, c[0x0][0x44c] ;  /* 0x00011300ff006b82 */ /* 0x000e240000000800 */
[----:B------:R-:W-:Y:S01]  /*11510*/  IMAD.IADD R3, R3, 0x1, R5 ;  /* 0x0000000103037824 */ /* 0x000fe200078e0205 */
[----:B--2---:R-:W-:-:S04]  /*11520*/  LOP3.LUT R20, R20, 0x7f, RZ, 0xc0, !PT ;  /* 0x0000007f14147812 */ /* 0x004fc800078ec0ff */
[----:B------:R-:W-:-:S04]  /*11530*/  SHF.R.U32.HI R20, RZ, 0x3, R20 ;  /* 0x00000003ff147819 */ /* 0x000fc80000011614 */
[----:B------:R-:W-:-:S05]  /*11540*/  LOP3.LUT R20, R20, R21, RZ, 0xfc, !PT ;  /* 0x0000001514147212 */ /* 0x000fca00078efcff */
[----:B------:R-:W-:Y:S02]  /*11550*/  IMAD.IADD R8, R20, 0x1, R26 ;  /* 0x0000000114087824 */ /* 0x000fe400078e021a */
[----:B------:R2:W5:Y:S02]  /*11560*/  LDL R20, [R1+0x20] ;  /* 0x0000200001147983 */ /* 0x0005640000100800 */
[----:B------:R-:W-:Y:S02]  /*11570*/  IMAD.MOV.U32 R5, RZ, RZ, R8 ;  /* 0x000000ffff057224 */ /* 0x000fe400078e0008 */
[----:B0-----:R-:W-:Y:S01]  /*11580*/  @P6 IMAD.HI.U32 R0, R8, R0, RZ ;  /* 0x0000000008006227 */ /* 0x001fe200078e00ff */
[----:B------:R-:W0:Y:S04]  /*11590*/  S2R R21, SR_TID.X ;  /* 0x0000000000157919 */ /* 0x000e280000002100 */
[----:B----4-:R-:W-:-:S04]  /*115a0*/  @P6 SHF.R.U32.HI R5, RZ, R4, R0 ;  /* 0x00000004ff056219 */ /* 0x010fc80000011600 */
[----:B------:R-:W-:-:S05]  /*115b0*/  SHF.R.S32.HI R0, RZ, 0x1f, R5 ;  /* 0x0000001fff007819 */ /* 0x000fca0000011405 */
[----:B------:R-:W-:-:S04]  /*115c0*/  IMAD R0, R0, UR4, RZ ;  /* 0x0000000400007c24 */ /* 0x000fc8000f8e02ff */
[C---:B------:R-:W-:Y:S02]  /*115d0*/  IMAD R6, R5.reuse, UR5, R0 ;  /* 0x0000000505067c24 */ /* 0x040fe4000f8e0200 */
[----:B------:R-:W-:Y:S02]  /*115e0*/  IMAD.MOV R0, RZ, RZ, -R5 ;  /* 0x000000ffff007224 */ /* 0x000fe400078e0a05 */
[----:B------:R-:W-:-:S04]  /*115f0*/  IMAD.WIDE.U32 R4, R5, UR4, R2 ;  /* 0x0000000405047c25 */ /* 0x000fc8000f8e0002 */
[----:B-1----:R-:W-:Y:S02]  /*11600*/  IMAD R0, R10, R0, R8 ;  /* 0x000000000a007224 */ /* 0x002fe400078e0208 */
[----:B------:R-:W-:Y:S02]  /*11610*/  IMAD.IADD R5, R5, 0x1, R6 ;  /* 0x0000000105057824 */ /* 0x000fe400078e0206 */
[----:B------:R-:W-:Y:S01]  /*11620*/  VIADD R8, R8, 0x80 ;  /* 0x0000008008087836 */ /* 0x000fe20000000000 */
[----:B------:R-:W-:Y:S01]  /*11630*/  SHF.R.S32.HI R9, RZ, 0x1f, R0 ;  /* 0x0000001fff097819 */ /* 0x000fe20000011400 */
[----:B------:R-:W-:Y:S01]  /*11640*/  IMAD.WIDE.U32 R6, R0, UR6, R4 ;  /* 0x0000000600067c25 */ /* 0x000fe2000f8e0004 */
[----:B0-----:R-:W-:Y:S01]  /*11650*/  LOP3.LUT R21, R21, 0x7f, RZ, 0xc0, !PT ;  /* 0x0000007f15157812 */ /* 0x001fe200078ec0ff */
[----:B------:R-:W0:Y:S02]  /*11660*/  @P6 LDC R5, c[0x0][0x450] ;  /* 0x00011400ff056b82 */ /* 0x000e240000000800 */
[----:B------:R-:W-:Y:S01]  /*11670*/  IMAD R9, R9, UR6, RZ ;  /* 0x0000000609097c24 */ /* 0x000fe2000f8e02ff */
[----:B------:R-:W-:-:S02]  /*11680*/  LEA R4, P0, R6, UR8, 0x1 ;  /* 0x0000000806047c11 */ /* 0x000fc4000f8008ff */
[----:B------:R-:W-:Y:S01]  /*11690*/  SHF.R.U32.HI R21, RZ, 0x3, R21 ;  /* 0x00000003ff157819 */ /* 0x000fe20000011615 */
[----:B------:R-:W-:-:S04]  /*116a0*/  IMAD R0, R0, UR7, R9 ;  /* 0x0000000700007c24 */ /* 0x000fc8000f8e0209 */
[----:B------:R-:W-:-:S05]  /*116b0*/  IMAD.IADD R0, R7, 0x1, R0 ;  /* 0x0000000107007824 */ /* 0x000fca00078e0200 */
[----:B------:R-:W-:Y:S02]  /*116c0*/  LEA.HI.X R0, R6, UR9, R0, 0x1, P0 ;  /* 0x0000000906007c11 */ /* 0x000fe400080f0c00 */
[----:B------:R-:W1:Y:S02]  /*116d0*/  @P6 LDC R6, c[0x0][0x44c] ;  /* 0x00011300ff066b82 */ /* 0x000e640000000800 */
[----:B-1----:R-:W-:-:S04]  /*116e0*/  @P6 IMAD.HI.U32 R7, R8, R6, RZ ;  /* 0x0000000608076227 */ /* 0x002fc800078e00ff */
[----:B------:R-:W-:Y:S01]  /*116f0*/  IMAD.MOV.U32 R6, RZ, RZ, R8 ;  /* 0x000000ffff067224 */ /* 0x000fe200078e0008 */
[----:B0-----:R-:W-:-:S04]  /*11700*/  @P6 SHF.R.U32.HI R6, RZ, R5, R7 ;  /* 0x00000005ff066219 */ /* 0x001fc80000011607 */
[--C-:B------:R-:W-:Y:S01]  /*11710*/  SHF.R.S32.HI R7, RZ, 0x1f, R6.reuse ;  /* 0x0000001fff077819 */ /* 0x100fe20000011406 */
[----:B------:R-:W-:Y:S02]  /*11720*/  IMAD.MOV R5, RZ, RZ, -R6 ;  /* 0x000000ffff057224 */ /* 0x000fe400078e0a06 */
[----:B------:R-:W-:-:S04]  /*11730*/  IMAD.WIDE.U32 R2, R6, UR4, R2 ;  /* 0x0000000406027c25 */ /* 0x000fc8000f8e0002 */
[----:B------:R-:W-:Y:S02]  /*11740*/  IMAD R5, R10, R5, R8 ;  /* 0x000000050a057224 */ /* 0x000fe400078e0208 */
[----:B------:R-:W-:Y:S01]  /*11750*/  IMAD R7, R7, UR4, RZ ;  /* 0x0000000407077c24 */ /* 0x000fe2000f8e02ff */
[----:B------:R-:W-:Y:S02]  /*11760*/  ULDC UR4, c[0x0][0x2b8] ;  /* 0x0000ae0000047ab9 */ /* 0x000fe40000000800 */
[----:B------:R-:W-:Y:S01]  /*11770*/  ISETP.GE.AND P0, PT, R28, UR4, PT ;  /* 0x000000041c007c0c */ /* 0x000fe2000bf06270 */
[----:B------:R-:W-:Y:S01]  /*11780*/  IMAD R7, R6, UR5, R7 ;  /* 0x0000000506077c24 */ /* 0x000fe2000f8e0207 */
[----:B------:R-:W-:Y:S01]  /*11790*/  SHF.R.S32.HI R6, RZ, 0x1f, R5 ;  /* 0x0000001fff067819 */ /* 0x000fe20000011405 */
[----:B------:R-:W-:Y:S02]  /*117a0*/  UMOV UR4, 0xffffffff ;  /* 0xffffffff00047882 */ /* 0x000fe40000000000 */
[----:B------:R-:W-:-:S02]  /*117b0*/  IMAD.IADD R3, R3, 0x1, R7 ;  /* 0x0000000103037824 */ /* 0x000fc400078e0207 */
[----:B------:R-:W-:Y:S02]  /*117c0*/  IMAD R6, R6, UR6, RZ ;  /* 0x0000000606067c24 */ /* 0x000fe4000f8e02ff */
[----:B------:R-:W-:-:S04]  /*117d0*/  IMAD.WIDE.U32 R2, R5, UR6, R2 ;  /* 0x0000000605027c25 */ /* 0x000fc8000f8e0002 */
[----:B------:R-:W-:Y:S01]  /*117e0*/  IMAD R6, R5, UR7, R6 ;  /* 0x0000000705067c24 */ /* 0x000fe2000f8e0206 */
[----:B------:R-:W-:-:S03]  /*117f0*/  LEA R5, P1, R2, UR8, 0x1 ;  /* 0x0000000802057c11 */ /* 0x000fc6000f8208ff */
[----:B------:R-:W-:-:S05]  /*11800*/  IMAD.IADD R6, R3, 0x1, R6 ;  /* 0x0000000103067824 */ /* 0x000fca00078e0206 */
[----:B------:R-:W-:Y:S01]  /*11810*/  LEA.HI.X R2, R2, UR9, R6, 0x1, P1 ;  /* 0x0000000902027c11 */ /* 0x000fe200088f0c06 */
[----:B--2---:R-:W-:Y:S06]  /*11820*/  BRA.DIV UR4, `(.L_x_1351) ;  /* 0x0000003e04dc7947 */ /* 0x004fec000b800000 */
[----:B------:R-:W0:Y:S01]  /*11830*/  SHFL.IDX PT, R7, R4, RZ, 0x181f ;  /* 0x00181fff04077589 */ /* 0x000e2200000e0000 */
[----:B------:R-:W-:Y:S02]  /*11840*/  IMAD R3, R29, R10, RZ ;  /* 0x0000000a1d037224 */ /* 0x000fe400078e02ff */
[----:B------:R-:W-:Y:S01]  /*11850*/  IMAD.IADD R26, R21, 0x1, R26 ;  /* 0x00000001151a7824 */ /* 0x000fe200078e021a */
        /* <DEDUP_REMOVED lines=8> */
[----:B-----5:R0:W-:Y:S02]  /*118e0*/  @!P2 LDGSTS.E.BYPASS.LTC128B.128 [R20+0x8400], desc[UR52][R6.64], !P0 ;  /* 0x084000000614afae */ /* 0x0201e4000c101d74 */
        /* <DEDUP_REMOVED lines=66> */
[----:B------:R-:W0:Y:S11]  /*11d10*/  SHFL.IDX PT, R4, R5, RZ, 0x181f ;  /* 0x00181fff05047589 */ /* 0x000e3600000e0000 */
[----:B-1----:R-:W-:-:S05]  /*11d20*/  @!P2 LEA R6, P3, R28, R6, 0x1 ;  /* 0x000000061c06a211 */ /* 0x002fca00078608ff */
[----:B------:R-:W-:Y:S02]  /*11d30*/  @!P2 IMAD.X R7, RZ, RZ, R0, P3 ;  /* 0x000000ffff07a224 */ /* 0x000fe400018e0600 */
[----:B------:R-:W1:Y:S04]  /*11d40*/  SHFL.IDX PT, R0, R2, RZ, 0x181f ;  /* 0x00181fff02007589 */ /* 0x000e6800000e0000 */
[----:B------:R2:W-:Y:S01]  /*11d50*/  @!P2 LDGSTS.E.BYPASS.LTC128B.128 [R20+0xbc00], desc[UR52][R6.64], !P0 ;  /* 0x0bc000000614afae */ /* 0x0005e2000c101d74 */
[----:B0-----:R-:W-:-:S05]  /*11d60*/  @!P1 LEA R4, P3, R28, R4, 0x1 ;  /* 0x000000041c049211 */ /* 0x001fca00078608ff */
[----:B--2---:R-:W-:Y:S02]  /*11d70*/  @!P1 IMAD.MOV.U32 R6, RZ, RZ, R4 ;  /* 0x000000ffff069224 */ /* 0x004fe400078e0004 */
[----:B-1----:R-:W-:-:S04]  /*11d80*/  @!P1 IMAD.X R0, RZ, RZ, R0, P3 ;  /* 0x000000ffff009224 */ /* 0x002fc800018e0600 */
        /* <DEDUP_REMOVED lines=20> */
.L_x_1452:
        /* <DEDUP_REMOVED lines=10> */
.L_x_1352:
        /* <DEDUP_REMOVED lines=18> */
.L_x_1453:
[----:B------:R-:W-:Y:S05]  /*12090*/  BSYNC B0 ;  /* 0x0000000000007941 */ /* 0x000fea0003800000 */
.L_x_1353:
[----:B------:R-:W2:Y:S04]  /*120a0*/  LDL.LU R3, [R1+0x30] ;  /* 0x0000300001037983 */ /* 0x000ea80000300800 */
[----:B------:R-:W3:Y:S01]  /*120b0*/  LDL R2, [R1+0x14] ;  /* 0x0000140001027983 */ /* 0x000ee20000100800 */
[----:B------:R-:W-:Y:S01]  /*120c0*/  BSSY B0, `(.L_x_1355) ;  /* 0x0000108000007945 */ /* 0x000fe20003800000 */
[----:B--2---:R-:W-:-:S05]  /*120d0*/  VIADD R7, R3, 0xfffffffe ;  /* 0xfffffffe03077836 */ /* 0x004fca0000000000 */
[----:B---3--:R-:W-:-:S13]  /*120e0*/  ISETP.GE.AND P0, PT, R7, R2, PT ;  /* 0x000000020700720c */ /* 0x008fda0003f06270 */
[----:B------:R-:W-:Y:S05]  /*120f0*/  @!P0 BRA `(.L_x_1356) ;  /* 0x0000001000108947 */ /* 0x000fea0003800000 */
[----:B------:R-:W-:Y:S01]  /*12100*/  ULDC UR4, c[0x0][0x2f4] ;  /* 0x0000bd0000047ab9 */ /* 0x000fe20000000800 */
[----:B------:R-:W-:Y:S01]  /*12110*/  IMAD.MOV.U32 R6, RZ, RZ, R24 ;  /* 0x000000ffff067224 */ /* 0x000fe200078e0018 */
[----:B------:R-:W-:Y:S01]  /*12120*/  ISETP.GE.AND P1, PT, R28, UR4, PT ;  /* 0x000000041c007c0c */ /* 0x000fe2000bf26270 */
[----:B------:R-:W-:Y:S02]  /*12130*/  IMAD.MOV.U32 R20, RZ, RZ, R27 ;  /* 0x000000ffff147224 */ /* 0x000fe400078e001b */
[----:B------:R-:W-:-:S10]  /*12140*/  IMAD.MOV.U32 R29, RZ, RZ, R25 ;  /* 0x000000ffff1d7224 */ /* 0x000fd400078e0019 */
.L_x_1369:
[----:B------:R-:W2:Y:S01]  /*12150*/  LDL R9, [R1+0x18] ;  /* 0x0000180001097983 */ /* 0x000ea20000100800 */
[----:B------:R-:W1:Y:S03]  /*12160*/  LDC R3, c[0x0][0x430] ;  /* 0x00010c00ff037b82 */ /* 0x000e660000000800 */
[----:B------:R-:W3:Y:S04]  /*12170*/  LDL R8, [R1+0x1c] ;  /* 0x00001c0001087983 */ /* 0x000ee80000100800 */
[----:B------:R-:W4:Y:S01]  /*12180*/  LDL R5, [R1+0x8] ;  /* 0x0000080001057983 */ /* 0x000f220000100800 */
[----:B------:R-:W0:Y:S01]  /*12190*/  S2R R2, SR_TID.X ;  /* 0x0000000000027919 */ /* 0x000e220000002100 */
[----:B-1----:R-:W-:-:S13]  /*121a0*/  ISETP.NE.AND P0, PT, R3, 0x1, PT ;  /* 0x000000010300780c */ /* 0x002fda0003f05270 */
[----:B------:R-:W1:Y:S01]  /*121b0*/  @P0 LDC R4, c[0x0][0x434] ;  /* 0x00010d00ff040b82 */ /* 0x000e620000000800 */
[----:B0-----:R-:W-:-:S04]  /*121c0*/  LOP3.LUT R0, R2, 0x7f, RZ, 0xc0, !PT ;  /* 0x0000007f02007812 */ /* 0x001fc800078ec0ff */
[----:B------:R-:W-:-:S03]  /*121d0*/  SHF.R.U32.HI R3, RZ, 0x3, R0 ;  /* 0x00000003ff037819 */ /* 0x000fc60000011600 */
[----:B------:R-:W0:Y:S01]  /*121e0*/  @P0 LDC R0, c[0x0][0x438] ;  /* 0x00010e00ff000b82 */ /* 0x000e220000000800 */
[----:B------:R-:W-:Y:S02]  /*121f0*/  IMAD.SHL.U32 R2, R2, 0x10, RZ ;  /* 0x0000001002027824 */ /* 0x000fe400078e00ff */
[----:B------:R-:W-:-:S03]  /*12200*/  IMAD R3, R7, 0x80, R3 ;  /* 0x0000008007037824 */ /* 0x000fc600078e0203 */
[----:B------:R-:W-:Y:S01]  /*12210*/  LOP3.LUT R2, R2, 0x70, RZ, 0xc0, !PT ;  /* 0x0000007002027812 */ /* 0x000fe200078ec0ff */
[----:B------:R-:W-:Y:S05]  /*12220*/  YIELD ;  /* 0x0000000000007946 */ /* 0x000fea0003800000 */
[----:B------:R-:W-:Y:S01]  /*12230*/  ULDC UR4, c[0x0][0x430] ;  /* 0x00010c0000047ab9 */ /* 0x000fe20000000800 */
[----:B--2---:R-:W-:-:S05]  /*12240*/  IADD3 R3, R2, R3, R9 ;  /* 0x0000000302037210 */ /* 0x004fca0007ffe009 */
[----:B-1----:R-:W-:-:S04]  /*12250*/  @P0 IMAD.HI.U32 R4, R3, R4, RZ ;  /* 0x0000000403040227 */ /* 0x002fc800078e00ff */
[----:B------:R-:W-:Y:S01]  /*12260*/  IMAD.MOV.U32 R2, RZ, RZ, R3 ;  /* 0x000000ffff027224 */ /* 0x000fe200078e0003 */
[----:B0-----:R-:W-:-:S05]  /*12270*/  @P0 SHF.R.U32.HI R2, RZ, R0, R4 ;  /* 0x00000000ff020219 */ /* 0x001fca0000011604 */
[----:B------:R-:W-:-:S04]  /*12280*/  IMAD.MOV R0, RZ, RZ, -R2 ;  /* 0x000000ffff007224 */ /* 0x000fc800078e0a02 */
        /* <DEDUP_REMOVED lines=22> */
.L_x_1357:
[----:B------:R-:W-:Y:S01]  /*123f0*/  IMAD R5, R24, 0x8, R22 ;  /* 0x0000000818057824 */ /* 0x000fe200078e0216 */
[----:B------:R-:W-:Y:S01]  /*12400*/  SHF.L.U32 R2, R27, 0x1f, RZ ;  /* 0x0000001f1b027819 */ /* 0x000fe200000006ff */
[----:B------:R-:W-:Y:S03]  /*12410*/  BSSY B1, `(.L_x_1358) ;  /* 0x0000003000017945 */ /* 0x000fe60003800000 */
[----:B------:R-:W0:Y:S02]  /*12420*/  SYNCS.PHASECHK.TRANS64.TRYWAIT P0, [R5+URZ+0x16840], R2 ;  /* 0x01684002050075a7 */ /* 0x000e24000800017f */
[----:B0-----:R-:W-:Y:S05]  /*12430*/  @!P0 BRA `(.L_x_1359) ;  /* 0x0000004000d08947 */ /* 0x001fea0003800000 */
.L_x_1454:
[----:B------:R-:W-:Y:S05]  /*12440*/  BSYNC B1 ;  /* 0x0000000000017941 */ /* 0x000fea0003800000 */
.L_x_1358:
[----:B------:R-:W2:Y:S04]  /*12450*/  LDL R3, [R1] ;  /* 0x0000000001037983 */ /* 0x000ea80000100800 */
[----:B------:R-:W3:Y:S01]  /*12460*/  LDL R8, [R1+0x4] ;  /* 0x0000040001087983 */ /* 0x000ee20000100800 */
[----:B------:R-:W-:Y:S01]  /*12470*/  SHF.R.S32.HI R21, RZ, 0x1f, R0 ;  /* 0x0000001fff157819 */ /* 0x000fe20000011400 */
[----:B------:R-:W-:Y:S01]  /*12480*/  ULDC.64 UR4, c[0x0][0x300] ;  /* 0x0000c00000047ab9 */ /* 0x000fe20000000a00 */
[----:B------:R-:W1:Y:S03]  /*12490*/  S2R R9, SR_TID.X ;  /* 0x0000000000097919 */ /* 0x000e660000002100 */
[----:B------:R-:W-:-:S04]  /*124a0*/  IMAD R7, R21, UR4, RZ ;  /* 0x0000000415077c24 */ /* 0x000fc8000f8e02ff */
[C---:B------:R-:W-:Y:S02]  /*124b0*/  IMAD R7, R0.reuse, UR5, R7 ;  /* 0x0000000500077c24 */ /* 0x040fe4000f8e0207 */
[----:B-1----:R-:W-:Y:S01]  /*124c0*/  IMAD.SHL.U32 R11, R9, 0x8, RZ ;  /* 0x00000008090b7824 */ /* 0x002fe200078e00ff */
        /* <DEDUP_REMOVED lines=63> */
.L_x_1472:
        /* <DEDUP_REMOVED lines=8> */
.L_x_1361:
        /* <DEDUP_REMOVED lines=11> */
.L_x_1362:
[----:B------:R1:W-:Y:S01]  /*129f0*/  SYNCS.ARRIVE.TRANS64.A1T0 RZ, [R5+URZ+0x16830], RZ ;  /* 0x016830ff05ff79a7 */ /* 0x0003e2000810003f */
[----:B------:R-:W-:Y:S05]  /*12a00*/  @!P3 BRA `(.L_x_1363) ;  /* 0x000000000004b947 */ /* 0x000fea0003800000 */
[----:B------:R-:W-:Y:S01]  /*12a10*/  BPT.TRAP 0x1 ;  /* 0x000000040000795c */ /* 0x000fe20000300000 */
.L_x_1363:
[----:B------:R-:W-:Y:S01]  /*12a20*/  SHF.L.U32 R2, R20, 0x1f, RZ ;  /* 0x0000001f14027819 */ /* 0x000fe200000006ff */
[----:B-1----:R-:W-:Y:S01]  /*12a30*/  IMAD R5, R6, 0x8, R22 ;  /* 0x0000000806057824 */ /* 0x002fe200078e0216 */
[----:B------:R-:W-:Y:S03]  /*12a40*/  BSSY B1, `(.L_x_1364) ;  /* 0x0000003000017945 */ /* 0x000fe60003800000 */
[----:B------:R-:W1:Y:S02]  /*12a50*/  SYNCS.PHASECHK.TRANS64.TRYWAIT P0, [R5+URZ+0x16860], R2 ;  /* 0x01686002050075a7 */ /* 0x000e64000800017f */
[----:B-1----:R-:W-:Y:S05]  /*12a60*/  @!P0 BRA `(.L_x_1365) ;  /* 0x0000004400888947 */ /* 0x002fea0003800000 */
.L_x_1473:
[----:B------:R-:W-:Y:S05]  /*12a70*/  BSYNC B1 ;  /* 0x0000000000017941 */ /* 0x000fea0003800000 */
.L_x_1364:
[----:B------:R-:W2:Y:S01]  /*12a80*/  LDL R8, [R1+0x10] ;  /* 0x0000100001087983 */ /* 0x000ea20000100800 */
[----:B------:R-:W0:Y:S01]  /*12a90*/  S2R R11, SR_TID.X ;  /* 0x00000000000b7919 */ /* 0x000e220000002100 */
[----:B------:R-:W-:Y:S01]  /*12aa0*/  UMOV UR4, 0xffffffff ;  /* 0xffffffff00047882 */ /* 0x000fe20000000000 */
[C---:B0-----:R-:W-:Y:S01]  /*12ab0*/  IMAD.SHL.U32 R9, R11.reuse, 0x8, RZ ;  /* 0x000000080b097824 */ /* 0x041fe200078e00ff */
[C---:B------:R-:W-:Y:S01]  /*12ac0*/  LOP3.LUT R3, R11.reuse, 0x7f, RZ, 0xc0, !PT ;  /* 0x0000007f0b037812 */ /* 0x040fe200078ec0ff */
[----:B------:R-:W-:-:S03]  /*12ad0*/  IMAD.SHL.U32 R10, R11, 0x8, RZ ;  /* 0x000000080b0a7824 */ /* 0x000fc600078e00ff */
[----:B------:R-:W-:-:S04]  /*12ae0*/  LOP3.LUT R9, R9, 0x1f8, RZ, 0xc0, !PT ;  /* 0x000001f809097812 */ /* 0x000fc800078ec0ff */
        /* <DEDUP_REMOVED lines=53> */
.L_x_1491:
        /* <DEDUP_REMOVED lines=28> */
.L_x_1367:
[----:B------:R-:W-:Y:S02]  /*13000*/  PLOP3.LUT P2, PT, P2, P0, PT, 0xa2, 0x0 ;  /* 0x000000000000781c */ /* 0x000fe40001741472 */
[----:B------:R-:W-:-:S08]  /*13010*/  @P0 R2UR P2, UR4, R5 ;  /* 0x00000000050402ca */ /* 0x000fd00000040000 */
[----:B------:R-:W-:-:S05]  /*13020*/  @P0 PLOP3.LUT P0, PT, P2, PT, PT, 0x80, 0x0 ;  /* 0x000000000000081c */ /* 0x000fca000170f070 */
[----:B------:R-:W-:Y:S01]  /*13030*/  @!P2 SYNCS.ARRIVE.TRANS64.RED.A0T1 RZ, [UR4+0x16850], RZ ;  /* 0x016850ffffffa9a7 */ /* 0x000fe20008200404 */
[----:B------:R-:W-:Y:S07]  /*13040*/  @!P2 ARRIVES.LDGSTSBAR.64.TRANSCNT [UR4+0x16850] ;  /* 0x01685000ff00a9b0 */ /* 0x000fee0008000a84 */
[----:B------:R-:W-:Y:S05]  /*13050*/  @P0 BRA.U.ANY `(.L_x_1367) ;  /* 0xfffffffd00e80947 */ /* 0x000fea000393ffff */
[----:B------:R-:W-:Y:S01]  /*13060*/  NOP ;  /* 0x0000000000007918 */ /* 0x000fe20000000000 */
[----:B------:R-:W-:Y:S02]  /*13070*/  IMAD.U32 R2, RZ, RZ, UR37 ;  /* 0x00000025ff027e24 */ /* 0x000fe4000f8e00ff */
[----:B------:R-:W-:-:S03]  /*13080*/  IMAD.MOV.U32 R23, RZ, RZ, R0 ;  /* 0x000000ffff177224 */ /* 0x000fc600078e0000 */
[----:B------:R-:W-:-:S13]  /*13090*/  ISETP.NE.AND P3, PT, R2, 0x3, PT ;  /* 0x000000030200780c */ /* 0x000fda0003f65270 */
[----:B------:R-:W-:Y:S05]  /*130a0*/  @!P3 BRA `(.L_x_1368) ;  /* 0x000000000004b947 */ /* 0x000fea0003800000 */
[----:B------:R-:W-:Y:S01]  /*130b0*/  BPT.TRAP 0x1 ;  /* 0x000000040000795c */ /* 0x000fe20000300000 */
.L_x_1368:
[----:B------:R-:W2:Y:S01]  /*130c0*/  LDL R0, [R1+0x14] ;  /* 0x0000140001007983 */ /* 0x000ea20000100800 */
[----:B------:R1:W-:Y:S01]  /*130d0*/  SYNCS.ARRIVE.TRANS64.A1T0 RZ, [R5+URZ+0x16850], RZ ;  /* 0x016850ff05ff79a7 */ /* 0x0003e2000810003f */
[C---:B------:R-:W-:Y:S02]  /*130e0*/  VIADD R7, R25.reuse, 0xffffffff ;  /* 0xffffffff19077836 */ /* 0x040fe40000000000 */
[----:B------:R-:W-:Y:S02]  /*130f0*/  IMAD.MOV.U32 R6, RZ, RZ, R24 ;  /* 0x000000ffff067224 */ /* 0x000fe400078e0018 */
[----:B------:R-:W-:Y:S02]  /*13100*/  IMAD.MOV.U32 R20, RZ, RZ, R27 ;  /* 0x000000ffff147224 */ /* 0x000fe400078e001b */
[----:B------:R-:W-:Y:S01]  /*13110*/  IMAD.MOV.U32 R29, RZ, RZ, R25 ;  /* 0x000000ffff1d7224 */ /* 0x000fe200078e0019 */
[----:B--2---:R-:W-:-:S13]  /*13120*/  ISETP.GT.AND P0, PT, R25, R0, PT ;  /* 0x000000001900720c */ /* 0x004fda0003f04270 */
[----:B-1----:R-:W-:Y:S05]  /*13130*/  @P0 BRA `(.L_x_1369) ;  /* 0xfffffff000040947 */ /* 0x002fea000383ffff */
.L_x_1356:
[----:B------:R-:W-:Y:S05]  /*13140*/  BSYNC B0 ;  /* 0x0000000000007941 */ /* 0x000fea0003800000 */
.L_x_1355:
[----:B0-----:R-:W0:Y:S01]  /*13150*/  S2R R0, SR_TID.X ;  /* 0x0000000000007919 */ /* 0x001e220000002100 */
[----:B------:R-:W-:Y:S01]  /*13160*/  BSSY B0, `(.L_x_1370) ;  /* 0x0000010000007945 */ /* 0x000fe20003800000 */
        /* <DEDUP_REMOVED lines=14> */
[----:B0-----:R-:W-:-:S07]  /*13250*/  IADD3 R16, R0, UR38, R7 ;  /* 0x0000002600107c10 */ /* 0x001fce000fffe007 */
.L_x_1371:
[----:B------:R-:W-:Y:S05]  /*13260*/  BSYNC B0 ;  /* 0x0000000000007941 */ /* 0x000fea0003800000 */
.L_x_1370:
[----:B------:R-:W-:-:S05]  /*13270*/  IMAD.U32 R0, RZ, RZ, UR37 ;  /* 0x00000025ff007e24 */ /* 0x000fca000f8e00ff */
[----:B------:R-:W-:-:S13]  /*13280*/  ISETP.NE.AND P0, PT, R0, 0x3, PT ;  /* 0x000000030000780c */ /* 0x000fda0003f05270 */
[----:B------:R-:W-:Y:S05]  /*13290*/  @!P0 BRA `(.L_x_1372) ;  /* 0x0000000000048947 */ /* 0x000fea0003800000 */
[----:B------:R-:W-:Y:S01]  /*132a0*/  BPT.TRAP 0x1 ;  /* 0x000000040000795c */ /* 0x000fe20000300000 */
.L_x_1372:
[----:B------:R-:W2:Y:S01]  /*132b0*/  LDL.LU R2, [R1+0x10] ;  /* 0x0000100001027983 */ /* 0x000ea20000300800 */
[----:B------:R-:W-:Y:S01]  /*132c0*/  IMAD R0, R24, 0x8, R22 ;  /* 0x0000000818007824 */ /* 0x000fe200078e0216 */
[----:B------:R-:W-:Y:S01]  /*132d0*/  SHF.L.U32 R3, R27, 0x1f, RZ ;  /* 0x0000001f1b037819 */ /* 0x000fe200000006ff */
[----:B------:R-:W-:Y:S03]  /*132e0*/  BSSY B0, `(.L_x_1373) ;  /* 0x0000004000007945 */ /* 0x000fe60003800000 */
[----:B------:R-:W0:Y:S01]  /*132f0*/  SYNCS.PHASECHK.TRANS64.TRYWAIT P0, [R0+URZ+0x16860], R3 ;  /* 0x01686003000075a7 */ /* 0x000e22000800017f */
[----:B--2---:R-:W-:Y:S01]  /*13300*/  IMAD R6, R25, -0x80, R2 ;  /* 0xffffff8019067824 */ /* 0x004fe200078e0202 */
[----:B0-----:R-:W-:Y:S06]  /*13310*/  @!P0 BRA `(.L_x_1374) ;  /* 0x0000004400b88947 */ /* 0x001fec0003800000 */
.L_x_1492:
[----:B------:R-:W-:Y:S05]  /*13320*/  BSYNC B0 ;  /* 0x0000000000007941 */ /* 0x000fea0003800000 */
.L_x_1373:
[----:B------:R-:W1:Y:S01]  /*13330*/  S2R R7, SR_TID.X ;  /* 0x0000000000077919 */ /* 0x000e620000002100 */
[----:B------:R-:W-:Y:S02]  /*13340*/  ULDC UR4, c[0x0][0x2f4] ;  /* 0x0000bd0000047ab9 */ /* 0x000fe40000000800 */
[----:B------:R-:W-:Y:S01]  /*13350*/  ISETP.GE.AND P0, PT, R28, UR4, PT ;  /* 0x000000041c007c0c */ /* 0x000fe2000bf06270 */
[----:B------:R-:W-:Y:S01]  /*13360*/  UMOV UR4, 0xffffffff ;  /* 0xffffffff00047882 */ /* 0x000fe20000000000 */
        /* <DEDUP_REMOVED lines=31> */
[----:B------:R-:W2:Y:S03]  /*13560*/  SHFL.IDX PT, R10, R17, 0x4, 0x181f ;  /* 0x00981f00110a7f89 */ /* 0x000ea600000e0000 */
[----:B-----5:R-:W-:Y:S02]  /*13570*/  IMAD.X R3, RZ, RZ, R8, P2 ;  /* 0x000000ffff037224 */ /* 0x020fe400010e0608 */
[----:B------:R-:W3:Y:S04]  /*13580*/  SHFL.IDX PT, R8, R23, 0x4, 0x181f ;  /* 0x00981f0017087f89 */ /* 0x000ee800000e0000 */
        /* <DEDUP_REMOVED lines=22> */
.L_x_1510:
        /* <DEDUP_REMOVED lines=9> */
.L_x_1376:
        /* <DEDUP_REMOVED lines=11> */
.L_x_1377:
[----:B------:R-:W-:Y:S01]  /*13830*/  VIADD R24, R24, 0x1 ;  /* 0x0000000118187836 */ /* 0x000fe20000000000 */
[----:B------:R0:W-:Y:S04]  /*13840*/  SYNCS.ARRIVE.TRANS64.A1T0 RZ, [R0+URZ+0x16850], RZ ;  /* 0x016850ff00ff79a7 */ /* 0x0001e8000810003f */
[----:B------:R-:W-:-:S04]  /*13850*/  ISETP.NE.AND P0, PT, R24, 0x2, PT ;  /* 0x000000021800780c */ /* 0x000fc80003f05270 */
[----:B0-----:R-:W-:Y:S02]  /*13860*/  SEL R0, RZ, 0x1, P0 ;  /* 0x00000001ff007807 */ /* 0x001fe40000000000 */
[----:B------:R-:W-:Y:S02]  /*13870*/  SEL R24, R24, RZ, P0 ;  /* 0x000000ff18187207 */ /* 0x000fe40000000000 */
[----:B------:R-:W-:-:S07]  /*13880*/  LOP3.LUT R27, R27, R0, RZ, 0x3c, !PT ;  /* 0x000000001b1b7212 */ /* 0x000fce00078e3cff */
.L_x_1336:
[----:B------:R-:W-:Y:S05]  /*13890*/  BSYNC B7 ;  /* 0x0000000000077941 */ /* 0x000fea0003800000 */
.L_x_1334:
[----:B------:R-:W2:Y:S02]  /*138a0*/  LDL R0, [R1] ;  /* 0x0000000001007983 */ /* 0x000ea40000100800 */
[----:B--2---:R-:W-:-:S13]  /*138b0*/  LOP3.LUT P0, RZ, R0, 0x20, RZ, 0xc0, !PT ;  /* 0x0000002000ff7812 */ /* 0x004fda000780c0ff */
[----:B------:R-:W-:Y:S05]  /*138c0*/  @!P0 BRA `(.L_x_1378) ;  /* 0x0000000000248947 */ /* 0x000fea0003800000 */
[----:B------:R-:W-:Y:S05]  /*138d0*/  WARPSYNC.ALL ;  /* 0x0000000000007948 */ /* 0x000fea0003800000 */
[----:B------:R-:W1:Y:S08]  /*138e0*/  S2UR UR5, SR_CgaCtaId ;  /* 0x00000000000579c3 */ /* 0x000e700000008800 */
[----:B------:R-:W-:Y:S06]  /*138f0*/  BAR.SYNC.DEFER_BLOCKING 0x5, 0x200 ;  /* 0x0148000000007b1d */ /* 0x000fec0000010000 */
[----:B------:R-:W-:-:S02]  /*13900*/  UMOV UR4, 0x400 ;  /* 0x0000040000047882 */ /* 0x000fc40000000000 */
[----:B-1----:R-:W-:-:S06]  /*13910*/  ULEA UR4, UR5, UR4, 0x18 ;  /* 0x0000000405047291 */ /* 0x002fcc000f8ec03f */
[----:B------:R-:W-:-:S05]  /*13920*/  IMAD.U32 R22, RZ, RZ, UR4 ;  /* 0x00000004ff167e24 */ /* 0x000fca000f8e00ff */
[----:B------:R2:W3:Y:S01]  /*13930*/  LDS.128 R16, [R22+0x168d0] ;  /* 0x0168d00016107984 */ /* 0x0004e20000000c00 */
[----:B------:R-:W-:Y:S06]  /*13940*/  BAR.ARV 0x4, 0x200 ;  /* 0x0108000000007b1d */ /* 0x000fec0000002000 */
[----:B------:R-:W-:Y:S05]  /*13950*/  BRA `(.L_x_1379) ;  /* 0x0000000800cc7947 */ /* 0x000fea0003800000 */
.L_x_1378:
[----:B------:R-:W1:Y:S01]  /*13960*/  S2R R0, SR_TID.X ;  /* 0x0000000000007919 */ /* 0x000e620000002100 */
[----:B------:R-:W-:Y:S01]  /*13970*/  UMOV UR4, 0xffffffff ;  /* 0xffffffff00047882 */ /* 0x000fe20000000000 */
[----:B-1----:R-:W-:-:S04]  /*13980*/  LOP3.LUT R8, R0, 0x1f, RZ, 0xc0, !PT ;  /* 0x0000001f00087812 */ /* 0x002fc800078ec0ff */
[----:B------:R-:W-:Y:S01]  /*13990*/  ISETP.NE.AND P0, PT, R8, 0x1f, PT ;  /* 0x0000001f0800780c */ /* 0x000fe20003f05270 */
[----:B------:R-:W-:-:S12]  /*139a0*/  BRA.DIV UR4, `(.L_x_1380) ;  /* 0x0000004a04687947 */ /* 0x000fd8000b800000 */
[----:B------:R-:W-:Y:S01]  /*139b0*/  IMAD.IADD R5, R19, 0x1, R8 ;  /* 0x0000000113057824 */ /* 0x000fe200078e0208 */
[----:B------:R-:W-:-:S04]  /*139c0*/  ULDC UR4, c[0x0][0xc3c] ;  /* 0x00030f0000047ab9 */ /* 0x000fc80000000800 */
[----:B------:R-:W-:-:S13]  /*139d0*/  ISETP.GE.OR P1, PT, R5, UR4, !P0 ;  /* 0x0000000405007c0c */ /* 0x000fda000c726670 */
[----:B------:R-:W1:Y:S02]  /*139e0*/  @!P1 LDC.64 R2, c[0x0][0xc80] ;  /* 0x00032000ff029b82 */ /* 0x000e640000000a00 */
[----:B-1----:R-:W-:-:S06]  /*139f0*/  @!P1 IMAD.WIDE R2, R5, 0x4, R2 ;  /* 0x0000000405029825 */ /* 0x002fcc00078e0202 */
[----:B------:R-:W2:Y:S01]  /*13a00*/  @!P1 LDG.E R2, desc[UR52][R2.64] ;  /* 0x0000003402029981 */ /* 0x000ea2000c1e1900 */
[----:B------:R-:W-:Y:S01]  /*13a10*/  IMAD.MOV.U32 R17, RZ, RZ, RZ ;  /* 0x000000ffff117224 */ /* 0x000fe200078e00ff */
[C---:B------:R-:W-:Y:S02]  /*13a20*/  ISETP.GE.U32.AND P2, PT, R8.reuse, 0x2, PT ;  /* 0x000000020800780c */ /* 0x040fe40003f46070 */
[C---:B------:R-:W-:Y:S01]  /*13a30*/  ISETP.GE.U32.AND P3, PT, R8.reuse, 0x4, PT ;  /* 0x000000040800780c */ /* 0x040fe20003f66070 */
[----:B------:R-:W-:Y:S01]  /*13a40*/  SHFL.IDX PT, R0, R16, RZ, 0x1f ;  /* 0x00001fff10007589 */ /* 0x000fe200000e0000 */
[C---:B------:R-:W-:Y:S02]  /*13a50*/  ISETP.GE.U32.AND P4, PT, R8.reuse, 0x8, PT ;  /* 0x000000080800780c */ /* 0x040fe40003f86070 */
[C---:B------:R-:W-:Y:S01]  /*13a60*/  ISETP.GE.U32.AND P5, PT, R8.reuse, 0x10, PT ;  /* 0x000000100800780c */ /* 0x040fe20003fa6070 */
[----:B--2---:R-:W-:Y:S01]  /*13a70*/  @!P1 IMAD.MOV.U32 R17, RZ, RZ, R2 ;  /* 0x000000ffff119224 */ /* 0x004fe200078e0002 */
[----:B------:R-:W-:-:S04]  /*13a80*/  ISETP.NE.AND P1, PT, R8, RZ, PT ;  /* 0x000000ff0800720c */ /* 0x000fc80003f25270 */
[----:B------:R-:W1:Y:S02]  /*13a90*/  SHFL.UP PT, R14, R17, 0x1, RZ ;  /* 0x04200000110e7989 */ /* 0x000e6400000e00ff */
[----:B-1----:R-:W-:-:S05]  /*13aa0*/  SEL R4, R14, RZ, P1 ;  /* 0x000000ff0e047207 */ /* 0x002fca0000800000 */
[----:B------:R-:W-:-:S05]  /*13ab0*/  IMAD.IADD R4, R17, 0x1, R4 ;  /* 0x0000000111047824 */ /* 0x000fca00078e0204 */
[----:B------:R-:W1:Y:S02]  /*13ac0*/  SHFL.UP PT, R14, R4, 0x2, RZ ;  /* 0x04400000040e7989 */ /* 0x000e6400000e00ff */
[----:B-1----:R-:W-:-:S05]  /*13ad0*/  SEL R5, R14, RZ, P2 ;  /* 0x000000ff0e057207 */ /* 0x002fca0001000000 */
[----:B------:R-:W-:Y:S02]  /*13ae0*/  IMAD.IADD R6, R4, 0x1, R5 ;  /* 0x0000000104067824 */ /* 0x000fe400078e0205 */
[----:B------:R-:W-:Y:S04]  /*13af0*/  SHFL.IDX PT, R5, R16, 0x1, 0x1f ;  /* 0x00201f0010057f89 */ /* 0x000fe800000e0000 */
[----:B------:R-:W1:Y:S02]  /*13b00*/  SHFL.UP PT, R14, R6, 0x4, RZ ;  /* 0x04800000060e7989 */ /* 0x000e6400000e00ff */
[----:B-1----:R-:W-:-:S05]  /*13b10*/  SEL R3, R14, RZ, P3 ;  /* 0x000000ff0e037207 */ /* 0x002fca0001800000 */
[----:B------:R-:W-:-:S05]  /*13b20*/  IMAD.IADD R2, R6, 0x1, R3 ;  /* 0x0000000106027824 */ /* 0x000fca00078e0203 */
[----:B------:R-:W1:Y:S02]  /*13b30*/  SHFL.UP PT, R14, R2, 0x8, RZ ;  /* 0x05000000020e7989 */ /* 0x000e6400000e00ff */
[----:B-1----:R-:W-:-:S05]  /*13b40*/  SEL R3, R14, RZ, P4 ;  /* 0x000000ff0e037207 */ /* 0x002fca0002000000 */
[----:B------:R-:W-:-:S05]  /*13b50*/  IMAD.IADD R3, R2, 0x1, R3 ;  /* 0x0000000102037824 */ /* 0x000fca00078e0203 */
[----:B------:R-:W1:Y:S02]  /*13b60*/  SHFL.UP PT, R14, R3, 0x10, RZ ;  /* 0x06000000030e7989 */ /* 0x000e6400000e00ff */
[----:B-1----:R-:W-:-:S05]  /*13b70*/  SEL R14, R14, RZ, P5 ;  /* 0x000000ff0e0e7207 */ /* 0x002fca0002800000 */
[----:B------:R-:W-:-:S05]  /*13b80*/  IMAD.IADD R3, R3, 0x1, R14 ;  /* 0x0000000103037824 */ /* 0x000fca00078e020e */
[----:B------:R1:W2:Y:S02]  /*13b90*/  SHFL.IDX PT, R14, R3, 0x1f, 0x1f ;  /* 0x03e01f00030e7f89 */ /* 0x0002a400000e0000 */
.L_x_1520:
[----:B------:R-:W-:Y:S02]  /*13ba0*/  ULDC UR4, c[0x0][0xc38] ;  /* 0x00030e0000047ab9 */ /* 0x000fe40000000800 */
[----:B------:R-:W-:-:S04]  /*13bb0*/  IMAD.U32 R4, RZ, RZ, UR4 ;  /* 0x00000004ff047e24 */ /* 0x000fc8000f8e00ff */
[----:B--2---:R-:W-:-:S04]  /*13bc0*/  IMAD R14, R14, R4, RZ ;  /* 0x000000040e0e7224 */ /* 0x004fc800078e02ff */
[----:B------:R-:W-:-:S05]  /*13bd0*/  IMAD.IADD R5, R5, 0x1, R14 ;  /* 0x0000000105057824 */ /* 0x000fca00078e020e */
[----:B------:R-:W-:-:S13]  /*13be0*/  ISETP.GT.AND P6, PT, R5, R0, PT ;  /* 0x000000000500720c */ /* 0x000fda0003fc4270 */
[----:B------:R-:W-:Y:S05]  /*13bf0*/  @P6 BRA `(.L_x_1381) ;  /* 0x00000000009c6947 */ /* 0x000fea0003800000 */
.L_x_1386:
[----:B------:R-:W2:Y:S01]  /*13c00*/  LDC R2, c[0x0][0xc3c] ;  /* 0x00030f00ff027b82 */ /* 0x000ea20000000800 */
[----:B------:R-:W-:-:S05]  /*13c10*/  VIADD R19, R19, 0x1f ;  /* 0x0000001f13137836 */ /* 0x000fca0000000000 */
[----:B--2---:R-:W-:-:S13]  /*13c20*/  ISETP.GE.AND P6, PT, R19, R2, PT ;  /* 0x000000021300720c */ /* 0x004fda0003fc6270 */
[----:B------:R-:W-:Y:S05]  /*13c30*/  @P6 BRA `(.L_x_1382) ;  /* 0x0000000400d06947 */ /* 0x000fea0003800000 */
[----:B-1----:R-:W1:Y:S01]  /*13c40*/  S2R R3, SR_TID.X ;  /* 0x0000000000037919 */ /* 0x002e620000002100 */
[----:B------:R-:W-:Y:S01]  /*13c50*/  BSSY B0, `(.L_x_1383) ;  /* 0x0000009000007945 */ /* 0x000fe20003800000 */
[----:B------:R-:W-:Y:S01]  /*13c60*/  IMAD.MOV.U32 R17, RZ, RZ, RZ ;  /* 0x000000ffff117224 */ /* 0x000fe200078e00ff */
[----:B-1----:R-:W-:-:S05]  /*13c70*/  LOP3.LUT R3, R3, 0x1f, RZ, 0xc0, !PT ;  /* 0x0000001f03037812 */ /* 0x002fca00078ec0ff */
[----:B------:R-:W-:-:S05]  /*13c80*/  IMAD.IADD R7, R19, 0x1, R3 ;  /* 0x0000000113077824 */ /* 0x000fca00078e0203 */
[----:B------:R-:W-:-:S13]  /*13c90*/  ISETP.GE.OR P6, PT, R7, R2, !P0 ;  /* 0x000000020700720c */ /* 0x000fda00047c6670 */
[----:B------:R-:W-:Y:S05]  /*13ca0*/  @P6 BRA `(.L_x_1384) ;  /* 0x00000000000c6947 */ /* 0x000fea0003800000 */
[----:B------:R-:W1:Y:S02]  /*13cb0*/  LDC.64 R2, c[0x0][0xc80] ;  /* 0x00032000ff027b82 */ /* 0x000e640000000a00 */
[----:B-1----:R-:W-:-:S05]  /*13cc0*/  IMAD.WIDE R2, R7, 0x4, R2 ;  /* 0x0000000407027825 */ /* 0x002fca00078e0202 */
[----:B------:R1:W5:Y:S02]  /*13cd0*/  LDG.E R17, desc[UR52][R2.64] ;  /* 0x0000003402117981 */ /* 0x000364000c1e1900 */
.L_x_1384:
[----:B------:R-:W-:Y:S05]  /*13ce0*/  BSYNC B0 ;  /* 0x0000000000007941 */ /* 0x000fea0003800000 */
.L_x_1383:
[----:B------:R-:W-:-:S03]  /*13cf0*/  UMOV UR4, 0xffffffff ;  /* 0xffffffff00047882 */ /* 0x000fc60000000000 */
[----:B------:R-:W-:Y:S05]  /*13d00*/  BRA.DIV UR4, `(.L_x_1385) ;  /* 0x0000004a04b47947 */ /* 0x000fea000b800000 */
[----:B-----5:R-:W2:Y:S02]  /*13d10*/  SHFL.UP PT, R14, R17, 0x1, RZ ;  /* 0x04200000110e7989 */ /* 0x020ea400000e00ff */
[----:B--2---:R-:W-:-:S05]  /*13d20*/  SEL R14, R14, RZ, P1 ;  /* 0x000000ff0e0e7207 */ /* 0x004fca0000800000 */
[----:B------:R-:W-:-:S05]  /*13d30*/  IMAD.IADD R13, R17, 0x1, R14 ;  /* 0x00000001110d7824 */ /* 0x000fca00078e020e */
        /* <DEDUP_REMOVED lines=13> */
.L_x_1528:
[----:B------:R-:W-:Y:S02]  /*13e10*/  ULDC UR4, c[0x0][0xc38] ;  /* 0x00030e0000047ab9 */ /* 0x000fe40000000800 */
[----:B------:R-:W-:-:S04]  /*13e20*/  IMAD.U32 R4, RZ, RZ, UR4 ;  /* 0x00000004ff047e24 */ /* 0x000fc8000f8e00ff */
[----:B--2---:R-:W-:-:S04]  /*13e30*/  IMAD R14, R14, R4, RZ ;  /* 0x000000040e0e7224 */ /* 0x004fc800078e02ff */
[----:B------:R-:W-:-:S05]  /*13e40*/  IMAD.IADD R5, R14, 0x1, R5 ;  /* 0x000000010e057824 */ /* 0x000fca00078e0205 */
[----:B------:R-:W-:-:S13]  /*13e50*/  ISETP.GT.AND P6, PT, R5, R0, PT ;  /* 0x000000000500720c */ /* 0x000fda0003fc4270 */
[----:B------:R-:W-:Y:S05]  /*13e60*/  @!P6 BRA `(.L_x_1386) ;  /* 0xfffffffc0064e947 */ /* 0x000fea000383ffff */
.L_x_1381:
[----:B------:R-:W-:Y:S01]  /*13e70*/  IMAD.IADD R16, R5, 0x1, -R14 ;  /* 0x0000000105107824 */ /* 0x000fe200078e0a0e */
[----:B------:R-:W-:-:S03]  /*13e80*/  UMOV UR4, 0xffffffff ;  /* 0xffffffff00047882 */ /* 0x000fc60000000000 */
[----:B------:R-:W-:-:S05]  /*13e90*/  IMAD R5, R3, R4, R16 ;  /* 0x0000000403057224 */ /* 0x000fca00078e0210 */
[----:B------:R-:W-:Y:S01]  /*13ea0*/  ISETP.GT.AND P6, PT, R5, R0, PT ;  /* 0x000000000500720c */ /* 0x000fe20003fc4270 */
[----:B------:R-:W-:-:S12]  /*13eb0*/  BRA.DIV UR4, `(.L_x_1387) ;  /* 0x0000004e04047947 */ /* 0x000fd8000b800000 */
[----:B------:R-:W-:-:S04]  /*13ec0*/  VOTE.ANY R2, PT, !P6 ;  /* 0x0000000000027806 */ /* 0x000fc800070e0100 */
[----:B------:R-:W2:Y:S02]  /*13ed0*/  POPC R6, R2 ;  /* 0x0000000200067309 */ /* 0x000ea40000000000 */
[----:B--2---:R2:W3:Y:S02]  /*13ee0*/  SHFL.IDX PT, R17, R17, R6, 0x1f ;  /* 0x00001f0611117589 */ /* 0x0044e400000e0000 */
.L_x_1532:
[----:B------:R-:W-:Y:S01]  /*13ef0*/  ISETP.NE.AND P0, PT, R2, RZ, PT ;  /* 0x000000ff0200720c */ /* 0x000fe20003f05270 */
[----:B------:R-:W-:-:S12]  /*13f00*/  IMAD.MOV.U32 R14, RZ, RZ, RZ ;  /* 0x000000ffff0e7224 */ /* 0x000fd800078e00ff */
[----:B------:R-:W-:Y:S05]  /*13f10*/  @!P0 BRA `(.L_x_1388) ;  /* 0x0000000000108947 */ /* 0x000fea0003800000 */
[----:B------:R-:W-:Y:S01]  /*13f20*/  UMOV UR4, 0xffffffff ;  /* 0xffffffff00047882 */ /* 0x000fe20000000000 */
[----:B------:R-:W-:Y:S02]  /*13f30*/  VIADD R12, R6, 0xffffffff ;  /* 0xffffffff060c7836 */ /* 0x000fe40000000000 */
[----:B------:R-:W-:Y:S05]  /*13f40*/  BRA.DIV UR4, `(.L_x_1389) ;  /* 0x0000004e04287947 */ /* 0x000fea000b800000 */
[----:B------:R4:W0:Y:S02]  /*13f50*/  SHFL.IDX PT, R14, R3, R12, 0x1f ;  /* 0x00001f0c030e7589 */ /* 0x00082400000e0000 */
.L_x_1388:
[----:B-1--4-:R-:W1:Y:S01]  /*13f60*/  LDC.64 R2, c[0x0][0xc90] ;  /* 0x00032400ff027b82 */ /* 0x012e620000000a00 */
[----:B------:R-:W-:-:S04]  /*13f70*/  IMAD.IADD R19, R6, 0x1, R19 ;  /* 0x0000000106137824 */ /* 0x000fc800078e0213 */
[----:B-1----:R-:W-:-:S05]  /*13f80*/  IMAD.WIDE R2, R19, 0x4, R2 ;  /* 0x0000000413027825 */ /* 0x002fca00078e0202 */
[----:B--2---:R1:W3:Y:S01]  /*13f90*/  LDG.E R6, desc[UR52][R2.64] ;  /* 0x0000003402067981 */ /* 0x0042e2000c1e1900 */
[----:B0-----:R-:W-:-:S04]  /*13fa0*/  IMAD R16, R14, R4, R16 ;  /* 0x000000040e107224 */ /* 0x001fc800078e0210 */
[----:B------:R-:W-:Y:S02]  /*13fb0*/  IMAD.IADD R0, R0, 0x1, -R16 ;  /* 0x0000000100007824 */ /* 0x000fe400078e0a10 */
[----:B-1----:R-:W-:Y:S02]  /*13fc0*/  IMAD.MOV.U32 R2, RZ, RZ, RZ ;  /* 0x000000ffff027224 */ /* 0x002fe400078e00ff */
[----:B---3--:R-:W-:-:S05]  /*13fd0*/  IMAD R5, R17, R6, RZ ;  /* 0x0000000611057224 */ /* 0x008fca00078e02ff */
[----:B------:R-:W-:-:S04]  /*13fe0*/  IABS R7, R5 ;  /* 0x0000000500077213 */ /* 0x000fc80000000000 */
[----:B------:R-:W0:Y:S08]  /*13ff0*/  I2F.RP R8, R7 ;  /* 0x0000000700087306 */ /* 0x000e300000209400 */
[----:B0-----:R-:W0:Y:S02]  /*14000*/  MUFU.RCP R8, R8 ;  /* 0x0000000800087308 */ /* 0x001e240000001000 */
[----:B0-----:R-:W-:Y:S01]  /*14010*/  VIADD R9, R8, 0xffffffe ;  /* 0x0ffffffe08097836 */ /* 0x001fe20000000000 */
[----:B------:R-:W-:-:S05]  /*14020*/  IABS R8, R5 ;  /* 0x0000000500087213 */ /* 0x000fca0000000000 */
[----:B------:R-:W0:Y:S01]  /*14030*/  F2I.FTZ.U32.TRUNC.NTZ R3, R9 ;  /* 0x0000000900037305 */ /* 0x000e22000021f000 */
[----:B------:R-:W-:Y:S02]  /*14040*/  IMAD.MOV R8, RZ, RZ, -R8 ;  /* 0x000000ffff087224 */ /* 0x000fe400078e0a08 */
[----:B0-----:R-:W-:-:S04]  /*14050*/  IMAD.MOV R10, RZ, RZ, -R3 ;  /* 0x000000ffff0a7224 */ /* 0x001fc800078e0a03 */
[----:B------:R-:W-:-:S04]  /*14060*/  IMAD R11, R10, R7, RZ ;  /* 0x000000070a0b7224 */ /* 0x000fc800078e02ff */
[----:B------:R-:W-:Y:S01]  /*14070*/  IMAD.HI.U32 R2, R3, R11, R2 ;  /* 0x0000000b03027227 */ /* 0x000fe200078e0002 */
[----:B------:R-:W-:-:S05]  /*14080*/  IABS R3, R0 ;  /* 0x0000000000037213 */ /* 0x000fca0000000000 */
        /* <DEDUP_REMOVED lines=15> */
[----:B------:R-:W-:-:S03]  /*14180*/  IMAD R0, R5, R9, R0 ;  /* 0x0000000905007224 */ /* 0x000fc600078e0200 */
[----:B------:R-:W-:-:S04]  /*14190*/  VIADDMNMX R4, R3, R4, R6, PT ;  /* 0x0000000403047246 */ /* 0x000fc80003800106 */
[----:B------:R-:W-:-:S04]  /*141a0*/  IABS R6, R4 ;  /* 0x0000000400067213 */ /* 0x000fc80000000000 */
[----:B------:R-:W0:Y:S08]  /*141b0*/  I2F.RP R8, R6 ;  /* 0x0000000600087306 */ /* 0x000e300000209400 */
[----:B0-----:R-:W0:Y:S02]  /*141c0*/  MUFU.RCP R8, R8 ;  /* 0x0000000800087308 */ /* 0x001e240000001000 */
[----:B0-----:R-:W-:Y:S01]  /*141d0*/  VIADD R2, R8, 0xffffffe ;  /* 0x0ffffffe08027836 */ /* 0x001fe20000000000 */
[----:B------:R-:W-:-:S05]  /*141e0*/  IABS R8, R0 ;  /* 0x0000000000087213 */ /* 0x000fca0000000000 */
[----:B------:R0:W1:Y:S02]  /*141f0*/  F2I.FTZ.U32.TRUNC.NTZ R3, R2 ;  /* 0x0000000200037305 */ /* 0x000064000021f000 */
[----:B0-----:R-:W-:Y:S02]  /*14200*/  IMAD.MOV.U32 R2, RZ, RZ, RZ ;  /* 0x000000ffff027224 */ /* 0x001fe400078e00ff */
[----:B-1----:R-:W-:-:S04]  /*14210*/  IMAD.MOV R5, RZ, RZ, -R3 ;  /* 0x000000ffff057224 */ /* 0x002fc800078e0a03 */
[----:B------:R-:W-:-:S04]  /*14220*/  IMAD R5, R5, R6, RZ ;  /* 0x0000000605057224 */ /* 0x000fc800078e02ff */
[----:B------:R-:W-:Y:S01]  /*14230*/  IMAD.HI.U32 R3, R3, R5, R2 ;  /* 0x0000000503037227 */ /* 0x000fe200078e0002 */
[-C--:B------:R-:W-:Y:S02]  /*14240*/  IABS R5, R4.reuse ;  /* 0x0000000400057213 */ /* 0x080fe40000000000 */
[C---:B------:R-:W-:Y:S01]  /*14250*/  LOP3.LUT R2, R0.reuse, R4, RZ, 0x3c, !PT ;  /* 0x0000000400027212 */ /* 0x040fe200078e3cff */
[----:B------:R-:W-:Y:S02]  /*14260*/  IMAD.IADD R0, R0, 0x1, R7 ;  /* 0x0000000100007824 */ /* 0x000fe400078e0207 */
[----:B------:R-:W-:Y:S01]  /*14270*/  IMAD.MOV R5, RZ, RZ, -R5 ;  /* 0x000000ffff057224 */ /* 0x000fe200078e0a05 */
[----:B------:R-:W-:Y:S01]  /*14280*/  ISETP.GE.AND P2, PT, R2, RZ, PT ;  /* 0x000000ff0200720c */ /* 0x000fe20003f46270 */
[----:B------:R-:W-:-:S04]  /*14290*/  IMAD.HI.U32 R3, R3, R8, RZ ;  /* 0x0000000803037227 */ /* 0x000fc800078e00ff */
[----:B------:R-:W-:-:S05]  /*142a0*/  IMAD R5, R3, R5, R8 ;  /* 0x0000000503057224 */ /* 0x000fca00078e0208 */
[----:B------:R-:W-:-:S13]  /*142b0*/  ISETP.GT.U32.AND P1, PT, R6, R5, PT ;  /* 0x000000050600720c */ /* 0x000fda0003f24070 */
[----:B------:R-:W-:Y:S02]  /*142c0*/  @!P1 IMAD.IADD R5, R5, 0x1, -R6 ;  /* 0x0000000105059824 */ /* 0x000fe400078e0a06 */
[----:B------:R-:W-:Y:S01]  /*142d0*/  @!P1 VIADD R3, R3, 0x1 ;  /* 0x0000000103039836 */ /* 0x000fe20000000000 */
[----:B------:R-:W-:Y:S02]  /*142e0*/  ISETP.NE.AND P1, PT, R4, RZ, PT ;  /* 0x000000ff0400720c */ /* 0x000fe40003f25270 */
[----:B------:R-:W-:-:S13]  /*142f0*/  ISETP.GE.U32.AND P0, PT, R5, R6, PT ;  /* 0x000000060500720c */ /* 0x000fda0003f06070 */
[----:B------:R-:W-:-:S04]  /*14300*/  @P0 VIADD R3, R3, 0x1 ;  /* 0x0000000103030836 */ /* 0x000fc80000000000 */
[----:B------:R-:W-:Y:S01]  /*14310*/  @!P2 IMAD.MOV R3, RZ, RZ, -R3 ;  /* 0x000000ffff03a224 */ /* 0x000fe200078e0a03 */
[----:B------:R-:W-:Y:S01]  /*14320*/  @!P1 LOP3.LUT R3, RZ, R4, RZ, 0x33, !PT ;  /* 0x00000004ff039212 */ /* 0x000fe200078e33ff */
[----:B------:R-:W-:-:S04]  /*14330*/  IMAD.MOV R4, RZ, RZ, -R4 ;  /* 0x000000ffff047224 */ /* 0x000fc800078e0a04 */
[----:B------:R-:W-:Y:S01]  /*14340*/  IMAD R18, R3, R4, R0 ;  /* 0x0000000403127224 */ /* 0x000fe200078e0200 */
[----:B------:R-:W-:-:S05]  /*14350*/  LOP3.LUT R0, RZ, R3, RZ, 0x33, !PT ;  /* 0x00000003ff007212 */ /* 0x000fca00078e33ff */
[----:B------:R-:W-:Y:S01]  /*14360*/  IMAD.IADD R17, R17, 0x1, R0 ;  /* 0x0000000111117824 */ /* 0x000fe200078e0200 */
[----:B------:R-:W-:Y:S06]  /*14370*/  BRA `(.L_x_1390) ;  /* 0x00000000001c7947 */ /* 0x000fec0003800000 */
.L_x_1382:
[----:B------:R-:W-:Y:S01]  /*14380*/  UMOV UR4, URZ ;  /* 0x0000003f00047c82 */ /* 0x000fe20008000000 */
[----:B------:R-:W-:Y:S01]  /*14390*/  UMOV UR5, URZ ;  /* 0x0000003f00057c82 */ /* 0x000fe20008000000 */
[----:B------:R-:W-:Y:S01]  /*143a0*/  ULDC UR6, c[0x0][0xc3c] ;  /* 0x00030f0000067ab9 */ /* 0x000fe20000000800 */
[----:B------:R-:W-:Y:S02]  /*143b0*/  IMAD.MOV.U32 R16, RZ, RZ, R0 ;  /* 0x000000ffff107224 */ /* 0x000fe400078e0000 */
[----:B------:R-:W-:Y:S02]  /*143c0*/  IMAD.U32 R17, RZ, RZ, UR4 ;  /* 0x00000004ff117e24 */ /* 0x000fe4000f8e00ff */
[----:B------:R-:W-:Y:S02]  /*143d0*/  IMAD.U32 R18, RZ, RZ, UR5 ;  /* 0x00000005ff127e24 */ /* 0x000fe4000f8e00ff */
[----:B------:R-:W-:-:S07]  /*143e0*/  IMAD.U32 R19, RZ, RZ, UR6 ;  /* 0x00000006ff137e24 */ /* 0x000fce000f8e00ff */
.L_x_1390:
[----:B------:R-:W2:Y:S01]  /*143f0*/  S2R R0, SR_TID.X ;  /* 0x0000000000007919 */ /* 0x000ea20000002100 */
[----:B------:R-:W-:Y:S05]  /*14400*/  WARPSYNC.ALL ;  /* 0x0000000000007948 */ /* 0x000fea0003800000 */
[----:B------:R-:W-:Y:S01]  /*14410*/  BAR.SYNC.DEFER_BLOCKING 0x4, 0x200 ;  /* 0x0108000000007b1d */ /* 0x000fe20000010000 */
[----:B--2---:R-:W-:-:S04]  /*14420*/  LOP3.LUT R0, R0, 0x1f, RZ, 0xc0, !PT ;  /* 0x0000001f00007812 */ /* 0x004fc800078ec0ff */
[----:B------:R-:W-:-:S13]  /*14430*/  ISETP.NE.AND P0, PT, R0, RZ, PT ;  /* 0x000000ff0000720c */ /* 0x000fda0003f05270 */
[----:B-1----:R-:W1:Y:S01]  /*14440*/  @!P0 S2R R3, SR_CgaCtaId ;  /* 0x0000000000038919 */ /* 0x002e620000008800 */
[----:B------:R-:W-:-:S04]  /*14450*/  @!P0 MOV R0, 0x400 ;  /* 0x0000040000008802 */ /* 0x000fc80000000f00 */
[----:B-1----:R-:W-:-:S05]  /*14460*/  @!P0 LEA R22, R3, R0, 0x18 ;  /* 0x0000000003168211 */ /* 0x002fca00078ec0ff */
[----:B------:R1:W-:Y:S01]  /*14470*/  @!P0 STS.128 [R22+0x168d0], R16 ;  /* 0x0168d01016008388 */ /* 0x0003e20000000c00 */
[----:B------:R-:W-:Y:S06]  /*14480*/  BAR.ARV 0x5, 0x200 ;  /* 0x0148000000007b1d */ /* 0x000fec0000002000 */
.L_x_1379:
[----:B------:R-:W-:Y:S02]  /*14490*/  ULDC UR4, c[0x0][0xc3c] ;  /* 0x00030f0000047ab9 */ /* 0x000fe40000000800 */
[----:B---3--:R-:W-:-:S13]  /*144a0*/  ISETP.GE.AND P0, PT, R19, UR4, PT ;  /* 0x0000000413007c0c */ /* 0x008fda000bf06270 */
[----:B------:R-:W-:Y:S05]  /*144b0*/  @!P0 BRA `(.L_x_1391) ;  /* 0xffffffb000588947 */ /* 0x000fea000383ffff */
[----:B------:R-:W-:Y:S05]  /*144c0*/  BSYNC B8 ;  /* 0x0000000000087941 */ /* 0x000fea0003800000 */
.L_x_1322:
[----:B0-----:R-:W3:Y:S01]  /*144d0*/  LDL.LU R0, [R1+0x34] ;  /* 0x0000340001007983 */ /* 0x001ee20000300800 */
[----:B------:R-:W-:Y:S01]  /*144e0*/  BSSY B0, `(.L_x_1392) ;  /* 0x000000b000007945 */ /* 0x000fe20003800000 */
[----:B------:R-:W0:Y:S01]  /*144f0*/  S2R R5, SR_CgaCtaId ;  /* 0x0000000000057919 */ /* 0x000e220000008800 */
[----:B---3--:R-:W-:-:S05]  /*14500*/  VIADD R0, R0, 0x1 ;  /* 0x0000000100007836 */ /* 0x008fca0000000000 */
[----:B------:R-:W-:-:S04]  /*14510*/  LEA.HI R2, R0, R0, RZ, 0x1 ;  /* 0x0000000000027211 */ /* 0x000fc800078f08ff */
[----:B------:R-:W-:Y:S02]  /*14520*/  LOP3.LUT R3, R2, 0xfffffffe, RZ, 0xc0, !PT ;  /* 0xfffffffe02037812 */ /* 0x000fe400078ec0ff */
[----:B------:R-:W-:-:S03]  /*14530*/  MOV R2, 0x400 ;  /* 0x0000040000027802 */ /* 0x000fc60000000f00 */
[----:B------:R-:W-:Y:S01]  /*14540*/  IMAD.IADD R0, R0, 0x1, -R3 ;  /* 0x0000000100007824 */ /* 0x000fe200078e0a03 */
[----:B0-----:R-:W-:-:S04]  /*14550*/  LEA R5, R5, R2, 0x18 ;  /* 0x0000000205057211 */ /* 0x001fc800078ec0ff */
[----:B------:R-:W-:-:S04]  /*14560*/  SHF.L.U32 R0, R0, 0x1f, RZ ;  /* 0x0000001f00007819 */ /* 0x000fc800000006ff */
[----:B------:R-:W0:Y:S02]  /*14570*/  SYNCS.PHASECHK.TRANS64.TRYWAIT P0, [R5+URZ+0x16820], R0 ;  /* 0x01682000050075a7 */ /* 0x000e24000800017f */
[----:B0-----:R-:W-:Y:S05]  /*14580*/  @!P0 BRA `(.L_x_1393) ;  /* 0x0000004400bc8947 */ /* 0x001fea0003800000 */
.L_x_1535:
[----:B------:R-:W-:Y:S05]  /*14590*/  BSYNC B0 ;  /* 0x0000000000007941 */ /* 0x000fea0003800000 */
.L_x_1392:
[----:B------:R-:W-:-:S03]  /*145a0*/  UMOV UR4, 0xffffffff ;  /* 0xffffffff00047882 */ /* 0x000fc60000000000 */
[----:B------:R-:W-:Y:S05]  /*145b0*/  BRA.DIV UR4, `(.L_x_1394) ;  /* 0x0000004604c47947 */ /* 0x000fea000b800000 */
[----:B0-----:R-:W0:Y:S02]  /*145c0*/  S2R R0, SR_TID.X ;  /* 0x0000000000007919 */ /* 0x001e240000002100 */
[----:B0-----:R-:W-:-:S04]  /*145d0*/  SHF.R.U32.HI R0, RZ, 0x5, R0 ;  /* 0x00000005ff007819 */ /* 0x001fc80000011600 */
[----:B------:R-:W-:-:S05]  /*145e0*/  LOP3.LUT R0, R0, 0x3, RZ, 0xc0, !PT ;  /* 0x0000000300007812 */ /* 0x000fca00078ec0ff */
[----:B------:R0:W3:Y:S02]  /*145f0*/  SHFL.IDX PT, R14, R0, RZ, 0x1f ;  /* 0x00001fff000e7589 */ /* 0x0000e400000e0000 */
.L_x_1538:
[----:B---3--:R-:W-:Y:S01]  /*14600*/  ISETP.NE.AND P0, PT, R14, RZ, PT ;  /* 0x000000ff0e00720c */ /* 0x008fe20003f05270 */
[----:B------:R-:W-:-:S12]  /*14610*/  BSSY B0, `(.L_x_1395) ;  /* 0x0000024000007945 */ /* 0x000fd80003800000 */
[----:B------:R-:W-:Y:S05]  /*14620*/  @P0 BRA `(.L_x_1396) ;  /* 0x0000000000880947 */ /* 0x000fea0003800000 */
[----:B------:R-:W-:-:S03]  /*14630*/  UMOV UR4, 0xffffffff ;  /* 0xffffffff00047882 */ /* 0x000fc60000000000 */
[----:B------:R-:W-:Y:S05]  /*14640*/  BRA.DIV UR4, `(.L_x_1397) ;  /* 0x0000004604d47947 */ /* 0x000fea000b800000 */
[----:B------:R-:W-:-:S13]  /*14650*/  ELECT P6, URZ, PT ;  /* 0x00000000003f782f */ /* 0x000fda00038c0000 */
.L_x_1541:
[----:B------:R-:W-:Y:S05]  /*14660*/  @!P6 BRA `(.L_x_1396) ;  /* 0x000000000078e947 */ /* 0x000fea0003800000 */
[----:B------:R-:W-:-:S06]  /*14670*/  ULOP3.LUT UR4, UR36, 0x2, URZ, 0xfc, !UPT ;  /* 0x0000000224047892 */ /* 0x000fcc000f8efc3f */
[----:B0-----:R-:W-:-:S05]  /*14680*/  IMAD.U32 R0, RZ, RZ, UR4 ;  /* 0x00000004ff007e24 */ /* 0x001fca000f8e00ff */
[----:B------:R-:W-:-:S13]  /*14690*/  ISETP.NE.AND P0, PT, R0, 0x3, PT ;  /* 0x000000030000780c */ /* 0x000fda0003f05270 */
[----:B------:R-:W-:Y:S05]  /*146a0*/  @!P0 BRA `(.L_x_1398) ;  /* 0x0000000000048947 */ /* 0x000fea0003800000 */
[----:B------:R-:W-:Y:S01]  /*146b0*/  BPT.TRAP 0x1 ;  /* 0x000000040000795c */ /* 0x000fe20000300000 */
.L_x_1398:
[C---:B------:R-:W-:Y:S01]  /*146c0*/  IMAD R3, R24.reuse, 0x8, R5 ;  /* 0x0000000818037824 */ /* 0x040fe200078e0205 */
[----:B------:R-:W-:Y:S01]  /*146d0*/  SHF.L.U32 R2, R27, 0x1f, RZ ;  /* 0x0000001f1b027819 */ /* 0x000fe200000006ff */
[----:B------:R-:W-:-:S03]  /*146e0*/  VIADD R24, R24, 0x1 ;  /* 0x0000000118187836 */ /* 0x000fc60000000000 */
[----:B------:R-:W0:Y:S02]  /*146f0*/  SYNCS.PHASECHK.TRANS64.TRYWAIT P1, [R3+URZ+0x16840], R2 ;  /* 0x01684002030075a7 */ /* 0x000e24000802017f */
[----:B------:R-:W-:-:S04]  /*14700*/  ISETP.NE.AND P2, PT, R24, 0x2, PT ;  /* 0x000000021800780c */ /* 0x000fc80003f45270 */
[----:B------:R-:W-:Y:S01]  /*14710*/  SEL R0, RZ, 0x1, P2 ;  /* 0x00000001ff007807 */ /* 0x000fe20001000000 */
[----:B0-----:R-:W-:Y:S08]  /*14720*/  @!P1 BRA `(.L_x_1399) ;  /* 0x0000004400bc9947 */ /* 0x001ff00003800000 */
.L_x_1542:
[----:B------:R-:W-:Y:S02]  /*14730*/  SEL R24, R24, RZ, P2 ;  /* 0x000000ff18187207 */ /* 0x000fe40001000000 */
[----:B------:R-:W-:Y:S01]  /*14740*/  LOP3.LUT R0, R27, R0, RZ, 0x3c, !PT ;  /* 0x000000001b007212 */ /* 0x000fe200078e3cff */
[----:B------:R-:W-:Y:S06]  /*14750*/  @!P0 BRA `(.L_x_1400) ;  /* 0x0000000000048947 */ /* 0x000fec0003800000 */
[----:B------:R-:W-:Y:S01]  /*14760*/  BPT.TRAP 0x1 ;  /* 0x000000040000795c */ /* 0x000fe20000300000 */
.L_x_1400:
[----:B------:R-:W-:Y:S01]  /*14770*/  IMAD R5, R24, 0x8, R5 ;  /* 0x0000000818057824 */ /* 0x000fe200078e0205 */
[----:B------:R-:W-:-:S04]  /*14780*/  SHF.L.U32 R0, R0, 0x1f, RZ ;  /* 0x0000001f00007819 */ /* 0x000fc800000006ff */
[----:B------:R-:W3:Y:S02]  /*14790*/  SYNCS.PHASECHK.TRANS64.TRYWAIT P1, [R5+URZ+0x16840], R0 ;  /* 0x01684000050075a7 */ /* 0x000ee4000802017f */
[----:B---3--:R-:W-:Y:S05]  /*147a0*/  @!P1 BRA `(.L_x_1401) ;  /* 0x0000004400b09947 */ /* 0x008fea0003800000 */
.L_x_1543:
[----:B------:R-:W-:Y:S05]  /*147b0*/  @!P0 BRA `(.L_x_1402) ;  /* 0x0000000000048947 */ /* 0x000fea0003800000 */
[----:B------:R-:W-:Y:S01]  /*147c0*/  BPT.TRAP 0x1 ;  /* 0x000000040000795c */ /* 0x000fe20000300000 */
.L_x_1402:
[----:B------:R-:W4:Y:S02]  /*147d0*/  SYNCS.PHASECHK.TRANS64.TRYWAIT P1, [R3+URZ+0x16860], R2 ;  /* 0x01686002030075a7 */ /* 0x000f24000802017f */
[----:B----4-:R-:W-:Y:S05]  /*147e0*/  @!P1 BRA `(.L_x_1403) ;  /* 0x0000004400b49947 */ /* 0x010fea0003800000 */
.L_x_1544:
[----:B------:R-:W-:Y:S05]  /*147f0*/  @!P0 BRA `(.L_x_1404) ;  /* 0x0000000000048947 */ /* 0x000fea0003800000 */
[----:B------:R-:W-:Y:S01]  /*14800*/  BPT.TRAP 0x1 ;  /* 0x000000040000795c */ /* 0x000fe20000300000 */
.L_x_1404:
[----:B------:R0:W0:Y:S02]  /*14810*/  SYNCS.PHASECHK.TRANS64.TRYWAIT P0, [R5+URZ+0x16860], R0 ;  /* 0x01686000050075a7 */ /* 0x000024000800017f */
[----:B0-----:R-:W-:Y:S05]  /*14820*/  @!P0 NANOSLEEP.SYNCS 0x989680 ;  /* 0x009896800000895d */ /* 0x001fea0003900000 */
[----:B------:R-:W0:Y:S02]  /*14830*/  @!P0 SYNCS.PHASECHK.TRANS64 P0, [R5+URZ+0x16860], R0 ;  /* 0x01686000050085a7 */ /* 0x000e24000800007f */
[----:B0-----:R-:W-:Y:S05]  /*14840*/  @!P0 BRA `(.L_x_1404) ;  /* 0xfffffffc00f08947 */ /* 0x001fea000383ffff */
.L_x_1396:
[----:B------:R-:W-:Y:S05]  /*14850*/  BSYNC B0 ;  /* 0x0000000000007941 */ /* 0x000fea0003800000 */
.L_x_1395:
[----:B------:R-:W-:Y:S05]  /*14860*/  EXIT ;  /* 0x000000000000794d */ /* 0x000fea0003800000 */
.L_x_1228:
[----:B0-----:R-:W-:-:S04]  /*14870*/  IMAD.U32 R3, RZ, RZ, UR45 ;  /* 0x0000002dff037e24 */ /* 0x001fc8000f8e00ff */
[----:B------:R0:W1:Y:S03]  /*14880*/  SYNCS.PHASECHK.TRANS64.TRYWAIT P1, [R3+URZ+0x16800], R0 ;  /* 0x01680000030075a7 */ /* 0x000066000802017f */
[----:B-1----:R-:W-:Y:S05]  /*14890*/  @!P1 NANOSLEEP.SYNCS 0x989680 ;  /* 0x009896800000995d */ /* 0x002fea0003900000 */
[----:B------:R-:W1:Y:S02]  /*148a0*/  @!P1 SYNCS.PHASECHK.TRANS64 P1, [R3+URZ+0x16800], R0 ;  /* 0x01680000030095a7 */ /* 0x000e64000802007f */
[----:B-1----:R-:W-:Y:S05]  /*148b0*/  @!P1 BRA `(.L_x_1228) ;  /* 0xfffffffc00ec9947 */ /* 0x002fea000383ffff */
[----:B------:R-:W-:Y:S05]  /*148c0*/  BRA `(.L_x_1405) ;  /* 0xfffffed0005c7947 */ /* 0x000fea000383ffff */
.L_x_1232:
[----:B-1----:R1:W2:Y:S02]  /*148d0*/  SYNCS.PHASECHK.TRANS64.TRYWAIT P1, [R3+URZ+0x16830], R0 ;  /* 0x01683000030075a7 */ /* 0x0022a4000802017f */
[----:B--2---:R-:W-:Y:S05]  /*148e0*/  @!P1 NANOSLEEP.SYNCS 0x989680 ;  /* 0x009896800000995d */ /* 0x004fea0003900000 */
[----:B------:R-:W2:Y:S02]  /*148f0*/  @!P1 SYNCS.PHASECHK.TRANS64 P1, [R3+URZ+0x16830], R0 ;  /* 0x01683000030095a7 */ /* 0x000ea4000802007f */
[----:B--2---:R-:W-:Y:S05]  /*14900*/  @!P1 BRA `(.L_x_1232) ;  /* 0xfffffffc00f09947 */ /* 0x004fea000383ffff */
[----:B------:R-:W-:Y:S05]  /*14910*/  BRA `(.L_x_1231) ;  /* 0xfffffed000787947 */ /* 0x000fea000383ffff */
.L_x_1249:
[----:B-1----:R-:W-:-:S04]  /*14920*/  IMAD.U32 R9, RZ, RZ, UR6 ;  /* 0x00000006ff097e24 */ /* 0x002fc8000f8e00ff */
[----:B------:R1:W2:Y:S03]  /*14930*/  SYNCS.PHASECHK.TRANS64.TRYWAIT P1, [R9+URZ+0x16830], R0 ;  /* 0x01683000090075a7 */ /* 0x0002a6000802017f */
[----:B--2---:R-:W-:Y:S05]  /*14940*/  @!P1 NANOSLEEP.SYNCS 0x989680 ;  /* 0x009896800000995d */ /* 0x004fea0003900000 */
[----:B------:R-:W2:Y:S02]  /*14950*/  @!P1 SYNCS.PHASECHK.TRANS64 P1, [R9+URZ+0x16830], R0 ;  /* 0x01683000090095a7 */ /* 0x000ea4000802007f */
[----:B--2---:R-:W-:Y:S05]  /*14960*/  @!P1 BRA `(.L_x_1249) ;  /* 0xfffffffc00ec9947 */ /* 0x004fea000383ffff */
[----:B------:R-:W-:Y:S05]  /*14970*/  BRA `(.L_x_1246) ;  /* 0xffffff04000c7947 */ /* 0x000fea000383ffff */
.L_x_1253:
[----:B-1----:R-:W-:-:S04]  /*14980*/  IMAD.U32 R9, RZ, RZ, UR6 ;  /* 0x00000006ff097e24 */ /* 0x002fc8000f8e00ff */
[----:B------:R1:W2:Y:S03]  /*14990*/  SYNCS.PHASECHK.TRANS64.TRYWAIT P1, [R9+URZ+0x16850], R0 ;  /* 0x01685000090075a7 */ /* 0x0002a6000802017f */
[----:B--2---:R-:W-:Y:S05]  /*149a0*/  @!P1 NANOSLEEP.SYNCS 0x989680 ;  /* 0x009896800000995d */ /* 0x004fea0003900000 */
[----:B------:R-:W2:Y:S02]  /*149b0*/  @!P1 SYNCS.PHASECHK.TRANS64 P1, [R9+URZ+0x16850], R0 ;  /* 0x01685000090095a7 */ /* 0x000ea4000802007f */
[----:B--2---:R-:W-:Y:S05]  /*149c0*/  @!P1 BRA `(.L_x_1253) ;  /* 0xfffffffc00ec9947 */ /* 0x004fea000383ffff */
[----:B------:R-:W-:Y:S05]  /*149d0*/  BRA `(.L_x_1250) ;  /* 0xffffff0400887947 */ /* 0x000fea000383ffff */
.L_x_1272:
[----:B-1----:R-:W-:-:S04]  /*149e0*/  IMAD.U32 R9, RZ, RZ, UR6 ;  /* 0x00000006ff097e24 */ /* 0x002fc8000f8e00ff */
[----:B------:R1:W2:Y:S03]  /*149f0*/  SYNCS.PHASECHK.TRANS64.TRYWAIT P1, [R9+URZ+0x16830], R0 ;  /* 0x01683000090075a7 */ /* 0x0002a6000802017f */
[----:B--2---:R-:W-:Y:S05]  /*14a00*/  @!P1 NANOSLEEP.SYNCS 0x989680 ;  /* 0x009896800000995d */ /* 0x004fea0003900000 */
[----:B------:R-:W2:Y:S02]  /*14a10*/  @!P1 SYNCS.PHASECHK.TRANS64 P1, [R9+URZ+0x16830], R0 ;  /* 0x01683000090095a7 */ /* 0x000ea4000802007f */
[----:B--2---:R-:W-:Y:S05]  /*14a20*/  @!P1 BRA `(.L_x_1272) ;  /* 0xfffffffc00ec9947 */ /* 0x004fea000383ffff */
[----:B------:R-:W-:Y:S05]  /*14a30*/  BRA `(.L_x_1269) ;  /* 0xffffff3400007947 */ /* 0x000fea000383ffff */
.L_x_1276:
[----:B-1----:R-:W-:-:S04]  /*14a40*/  IMAD.U32 R9, RZ, RZ, UR6 ;  /* 0x00000006ff097e24 */ /* 0x002fc8000f8e00ff */
[----:B------:R1:W2:Y:S03]  /*14a50*/  SYNCS.PHASECHK.TRANS64.TRYWAIT P1, [R9+URZ+0x16850], R0 ;  /* 0x01685000090075a7 */ /* 0x0002a6000802017f */
[----:B--2---:R-:W-:Y:S05]  /*14a60*/  @!P1 NANOSLEEP.SYNCS 0x989680 ;  /* 0x009896800000995d */ /* 0x004fea0003900000 */
[----:B------:R-:W2:Y:S02]  /*14a70*/  @!P1 SYNCS.PHASECHK.TRANS64 P1, [R9+URZ+0x16850], R0 ;  /* 0x01685000090095a7 */ /* 0x000ea4000802007f */
[----:B--2---:R-:W-:Y:S05]  /*14a80*/  @!P1 BRA `(.L_x_1276) ;  /* 0xfffffffc00ec9947 */ /* 0x004fea000383ffff */
[----:B------:R-:W-:Y:S05]  /*14a90*/  BRA `(.L_x_1273) ;  /* 0xffffff34007c7947 */ /* 0x000fea000383ffff */
.L_x_1284:
[----:B-1----:R-:W-:-:S04]  /*14aa0*/  IMAD.U32 R9, RZ, RZ, UR6 ;  /* 0x00000006ff097e24 */ /* 0x002fc8000f8e00ff */
[----:B------:R1:W2:Y:S03]  /*14ab0*/  SYNCS.PHASECHK.TRANS64.TRYWAIT P1, [R9+URZ+0x16830], R0 ;  /* 0x01683000090075a7 */ /* 0x0002a6000802017f */
[----:B--2---:R-:W-:Y:S05]  /*14ac0*/  @!P1 NANOSLEEP.SYNCS 0x989680 ;  /* 0x009896800000995d */ /* 0x004fea0003900000 */
[----:B------:R-:W2:Y:S02]  /*14ad0*/  @!P1 SYNCS.PHASECHK.TRANS64 P1, [R9+URZ+0x16830], R0 ;  /* 0x01683000090095a7 */ /* 0x000ea4000802007f */
[----:B--2---:R-:W-:Y:S05]  /*14ae0*/  @!P1 BRA `(.L_x_1284) ;  /* 0xfffffffc00ec9947 */ /* 0x004fea000383ffff */
[----:B------:R-:W-:Y:S05]  /*14af0*/  BRA `(.L_x_1281) ;  /* 0xffffff5000247947 */ /* 0x000fea000383ffff */
.L_x_1288:
[----:B-1----:R-:W-:-:S04]  /*14b00*/  IMAD.U32 R9, RZ, RZ, UR6 ;  /* 0x00000006ff097e24 */ /* 0x002fc8000f8e00ff */
[----:B------:R1:W2:Y:S03]  /*14b10*/  SYNCS.PHASECHK.TRANS64.TRYWAIT P1, [R9+URZ+0x16850], R0 ;  /* 0x01685000090075a7 */ /* 0x0002a6000802017f */
[----:B--2---:R-:W-:Y:S05]  /*14b20*/  @!P1 NANOSLEEP.SYNCS 0x989680 ;  /* 0x009896800000995d */ /* 0x004fea0003900000 */
[----:B------:R-:W2:Y:S02]  /*14b30*/  @!P1 SYNCS.PHASECHK.TRANS64 P1, [R9+URZ+0x16850], R0 ;  /* 0x01685000090095a7 */ /* 0x000ea4000802007f */
[----:B--2---:R-:W-:Y:S05]  /*14b40*/  @!P1 BRA `(.L_x_1288) ;  /* 0xfffffffc00ec9947 */ /* 0x004fea000383ffff */
[----:B------:R-:W-:Y:S05]  /*14b50*/  BRA `(.L_x_1285) ;  /* 0xffffff5000947947 */ /* 0x000fea000383ffff */
.L_x_1303:
[----:B-1----:R-:W-:-:S04]  /*14b60*/  IMAD.U32 R6, RZ, RZ, UR5 ;  /* 0x00000005ff067e24 */ /* 0x002fc8000f8e00ff */
[----:B------:R1:W2:Y:S03]  /*14b70*/  SYNCS.PHASECHK.TRANS64.TRYWAIT P1, [R6+URZ+0x16850], R5 ;  /* 0x01685005060075a7 */ /* 0x0002a6000802017f */
[----:B--2---:R-:W-:Y:S05]  /*14b80*/  @!P1 NANOSLEEP.SYNCS 0x989680 ;  /* 0x009896800000995d */ /* 0x004fea0003900000 */
[----:B------:R-:W2:Y:S02]  /*14b90*/  @!P1 SYNCS.PHASECHK.TRANS64 P1, [R6+URZ+0x16850], R5 ;  /* 0x01685005060095a7 */ /* 0x000ea4000802007f */
[----:B--2---:R-:W-:Y:S05]  /*14ba0*/  @!P1 BRA `(.L_x_1303) ;  /* 0xfffffffc00ec9947 */ /* 0x004fea000383ffff */
[----:B------:R-:W-:Y:S05]  /*14bb0*/  BRA `(.L_x_1302) ;  /* 0xffffff7c00447947 */ /* 0x000fea000383ffff */
.L_x_1342:
        /* <DEDUP_REMOVED lines=11> */
.L_x_1407:
[----:B------:R-:W-:Y:S05]  /*14c70*/  BSYNC B0 ;  /* 0x0000000000007941 */ /* 0x000fea0003800000 */
.L_x_1406:
[----:B------:R-:W-:Y:S05]  /*14c80*/  BRA `(.L_x_1408) ;  /* 0xffffffb800947947 */ /* 0x000fea000383ffff */
.L_x_1345:
[----:B0-----:R0:W2:Y:S02]  /*14c90*/  SYNCS.PHASECHK.TRANS64.TRYWAIT P0, [R3+URZ+0x16840], R4 ;  /* 0x01684004030075a7 */ /* 0x0010a4000800017f */
[----:B--2---:R-:W-:Y:S05]  /*14ca0*/  @!P0 NANOSLEEP.SYNCS 0x989680 ;  /* 0x009896800000895d */ /* 0x004fea0003900000 */
[----:B------:R-:W2:Y:S02]  /*14cb0*/  @!P0 SYNCS.PHASECHK.TRANS64 P0, [R3+URZ+0x16840], R4 ;  /* 0x01684004030085a7 */ /* 0x000ea4000800007f */
[----:B--2---:R-:W-:Y:S05]  /*14cc0*/  @!P0 BRA `(.L_x_1345) ;  /* 0xfffffffc00f08947 */ /* 0x004fea000383ffff */
[----:B------:R-:W-:Y:S05]  /*14cd0*/  BRA `(.L_x_1409) ;  /* 0xffffffb800f47947 */ /* 0x000fea000383ffff */
.L_x_1346:
        /* <DEDUP_REMOVED lines=8> */
.L_x_1411:
[----:B------:R-:W-:Y:S05]  /*14d60*/  BSYNC B0 ;  /* 0x0000000000007941 */ /* 0x000fea0003800000 */
.L_x_1410:
        /* <DEDUP_REMOVED lines=9> */
.L_x_1412:
[----:B------:R-:W-:Y:S02]  /*14e00*/  IMAD.MOV.U32 R13, RZ, RZ, R2 ;  /* 0x000000ffff0d7224 */ /* 0x000fe400078e0002 */
[----:B------:R-:W-:Y:S02]  /*14e10*/  IMAD.MOV.U32 R12, RZ, RZ, 0x1 ;  /* 0x00000001ff0c7424 */ /* 0x000fe400078e00ff */
[----:B------:R-:W-:-:S07]  /*14e20*/  IMAD.MOV.U32 R7, RZ, RZ, R14 ;  /* 0x000000ffff077224 */ /* 0x000fce00078e000e */
[----:B------:R-:W-:Y:S05]  /*14e30*/  WARPSYNC.COLLECTIVE R15, `(.L_x_1413) ;  /* 0x000000000f087348 */ /* 0x000fea0003c00000 */
[----:B------:R0:W1:Y:S02]  /*14e40*/  SHFL.IDX P6, R14, R13, R12, R11 ;  /* 0x0000000c0d0e7389 */ /* 0x00006400000c000b */
[----:B01----:R-:W-:Y:S01]  /*14e50*/  ENDCOLLECTIVE ;  /* 0x000000000000791b */ /* 0x003fe20003800000 */
.L_x_1413:
        /* <DEDUP_REMOVED lines=15> */
.L_x_1414:
[----:B------:R-:W-:Y:S02]  /*14f50*/  @P1 IMAD R8, R5, 0x2, R22 ;  /* 0x0000000205081824 */ /* 0x000fe400078e0216 */
[----:B------:R-:W-:Y:S02]  /*14f60*/  IMAD.MOV.U32 R13, RZ, RZ, R2 ;  /* 0x000000ffff0d7224 */ /* 0x000fe400078e0002 */
[----:B------:R-:W-:Y:S02]  /*14f70*/  IMAD.MOV.U32 R12, RZ, RZ, 0x2 ;  /* 0x00000002ff0c7424 */ /* 0x000fe400078e00ff */
[----:B------:R-:W-:-:S07]  /*14f80*/  IMAD.MOV.U32 R7, RZ, RZ, R14 ;  /* 0x000000ffff077224 */ /* 0x000fce00078e000e */
[----:B------:R-:W-:Y:S05]  /*14f90*/  WARPSYNC.COLLECTIVE R15, `(.L_x_1415) ;  /* 0x000000000f087348 */ /* 0x000fea0003c00000 */
[----:B------:R0:W1:Y:S02]  /*14fa0*/  SHFL.IDX P6, R14, R13, R12, R11 ;  /* 0x0000000c0d0e7389 */ /* 0x00006400000c000b */
[----:B01----:R-:W-:Y:S01]  /*14fb0*/  ENDCOLLECTIVE ;  /* 0x000000000000791b */ /* 0x003fe20003800000 */
.L_x_1415:
        /* <DEDUP_REMOVED lines=15> */
.L_x_1416:
[----:B------:R-:W-:Y:S02]  /*150b0*/  @P1 IMAD R8, R5, 0x2, R22 ;  /* 0x0000000205081824 */ /* 0x000fe400078e0216 */
[----:B------:R-:W-:Y:S02]  /*150c0*/  IMAD.MOV.U32 R13, RZ, RZ, R2 ;  /* 0x000000ffff0d7224 */ /* 0x000fe400078e0002 */
[----:B------:R-:W-:Y:S02]  /*150d0*/  IMAD.MOV.U32 R12, RZ, RZ, 0x3 ;  /* 0x00000003ff0c7424 */ /* 0x000fe400078e00ff */
[----:B------:R-:W-:-:S07]  /*150e0*/  IMAD.MOV.U32 R7, RZ, RZ, R14 ;  /* 0x000000ffff077224 */ /* 0x000fce00078e000e */
[----:B------:R-:W-:Y:S05]  /*150f0*/  WARPSYNC.COLLECTIVE R15, `(.L_x_1417) ;  /* 0x000000000f087348 */ /* 0x000fea0003c00000 */
[----:B------:R0:W1:Y:S02]  /*15100*/  SHFL.IDX P6, R14, R13, R12, R11 ;  /* 0x0000000c0d0e7389 */ /* 0x00006400000c000b */
[----:B01----:R-:W-:Y:S01]  /*15110*/  ENDCOLLECTIVE ;  /* 0x000000000000791b */ /* 0x003fe20003800000 */
.L_x_1417:
        /* <DEDUP_REMOVED lines=15> */
.L_x_1418:
[----:B------:R-:W-:Y:S02]  /*15210*/  @P1 IMAD R8, R5, 0x2, R22 ;  /* 0x0000000205081824 */ /* 0x000fe400078e0216 */
[----:B------:R-:W-:Y:S02]  /*15220*/  IMAD.MOV.U32 R13, RZ, RZ, R2 ;  /* 0x000000ffff0d7224 */ /* 0x000fe400078e0002 */
[----:B------:R-:W-:Y:S02]  /*15230*/  IMAD.MOV.U32 R12, RZ, RZ, 0x4 ;  /* 0x00000004ff0c7424 */ /* 0x000fe400078e00ff */
[----:B------:R-:W-:-:S07]  /*15240*/  IMAD.MOV.U32 R7, RZ, RZ, R14 ;  /* 0x000000ffff077224 */ /* 0x000fce00078e000e */
[----:B------:R-:W-:Y:S05]  /*15250*/  WARPSYNC.COLLECTIVE R15, `(.L_x_1419) ;  /* 0x000000000f087348 */ /* 0x000fea0003c00000 */
[----:B------:R0:W1:Y:S02]  /*15260*/  SHFL.IDX P6, R14, R13, R12, R11 ;  /* 0x0000000c0d0e7389 */ /* 0x00006400000c000b */
[----:B01----:R-:W-:Y:S01]  /*15270*/  ENDCOLLECTIVE ;  /* 0x000000000000791b */ /* 0x003fe20003800000 */
.L_x_1419:
        /* <DEDUP_REMOVED lines=15> */
.L_x_1420:
[----:B------:R-:W-:Y:S02]  /*15370*/  @P1 IMAD R8, R5, 0x2, R22 ;  /* 0x0000000205081824 */ /* 0x000fe400078e0216 */
[----:B------:R-:W-:Y:S02]  /*15380*/  IMAD.MOV.U32 R13, RZ, RZ, R2 ;  /* 0x000000ffff0d7224 */ /* 0x000fe400078e0002 */
[----:B------:R-:W-:Y:S02]  /*15390*/  IMAD.MOV.U32 R12, RZ, RZ, 0x5 ;  /* 0x00000005ff0c7424 */ /* 0x000fe400078e00ff */
[----:B------:R-:W-:-:S07]  /*153a0*/  IMAD.MOV.U32 R7, RZ, RZ, R14 ;  /* 0x000000ffff077224 */ /* 0x000fce00078e000e */
[----:B------:R-:W-:Y:S05]  /*153b0*/  WARPSYNC.COLLECTIVE R15, `(.L_x_1421) ;  /* 0x000000000f087348 */ /* 0x000fea0003c00000 */
[----:B------:R0:W1:Y:S02]  /*153c0*/  SHFL.IDX P6, R14, R13, R12, R11 ;  /* 0x0000000c0d0e7389 */ /* 0x00006400000c000b */
[----:B01----:R-:W-:Y:S01]  /*153d0*/  ENDCOLLECTIVE ;  /* 0x000000000000791b */ /* 0x003fe20003800000 */
.L_x_1421:
        /* <DEDUP_REMOVED lines=15> */
.L_x_1422:
[----:B------:R-:W-:Y:S02]  /*154d0*/  @P1 IMAD R8, R5, 0x2, R22 ;  /* 0x0000000205081824 */ /* 0x000fe400078e0216 */
[----:B------:R-:W-:Y:S02]  /*154e0*/  IMAD.MOV.U32 R13, RZ, RZ, R2 ;  /* 0x000000ffff0d7224 */ /* 0x000fe400078e0002 */
[----:B------:R-:W-:Y:S02]  /*154f0*/  IMAD.MOV.U32 R12, RZ, RZ, 0x6 ;  /* 0x00000006ff0c7424 */ /* 0x000fe400078e00ff */
[----:B------:R-:W-:-:S07]  /*15500*/  IMAD.MOV.U32 R7, RZ, RZ, R14 ;  /* 0x000000ffff077224 */ /* 0x000fce00078e000e */
[----:B------:R-:W-:Y:S05]  /*15510*/  WARPSYNC.COLLECTIVE R15, `(.L_x_1423) ;  /* 0x000000000f087348 */ /* 0x000fea0003c00000 */
[----:B------:R0:W1:Y:S02]  /*15520*/  SHFL.IDX P6, R14, R13, R12, R11 ;  /* 0x0000000c0d0e7389 */ /* 0x00006400000c000b */
[----:B01----:R-:W-:Y:S01]  /*15530*/  ENDCOLLECTIVE ;  /* 0x000000000000791b */ /* 0x003fe20003800000 */
.L_x_1423:
        /* <DEDUP_REMOVED lines=15> */
.L_x_1424:
[----:B------:R-:W-:Y:S02]  /*15630*/  @P1 IMAD R8, R5, 0x2, R22 ;  /* 0x0000000205081824 */ /* 0x000fe400078e0216 */
[----:B------:R-:W-:Y:S02]  /*15640*/  IMAD.MOV.U32 R13, RZ, RZ, R2 ;  /* 0x000000ffff0d7224 */ /* 0x000fe400078e0002 */
[----:B------:R-:W-:Y:S02]  /*15650*/  IMAD.MOV.U32 R12, RZ, RZ, 0x7 ;  /* 0x00000007ff0c7424 */ /* 0x000fe400078e00ff */
[----:B------:R-:W-:-:S07]  /*15660*/  IMAD.MOV.U32 R7, RZ, RZ, R14 ;  /* 0x000000ffff077224 */ /* 0x000fce00078e000e */
[----:B------:R-:W-:Y:S05]  /*15670*/  WARPSYNC.COLLECTIVE R15, `(.L_x_1425) ;  /* 0x000000000f087348 */ /* 0x000fea0003c00000 */
[----:B------:R0:W1:Y:S02]  /*15680*/  SHFL.IDX P6, R14, R13, R12, R11 ;  /* 0x0000000c0d0e7389 */ /* 0x00006400000c000b */
[----:B01----:R-:W-:Y:S01]  /*15690*/  ENDCOLLECTIVE ;  /* 0x000000000000791b */ /* 0x003fe20003800000 */
.L_x_1425:
[----:B------:R-:W-:-:S05]  /*156a0*/  @P1 LEA R7, P0, R28, R7, 0x1 ;  /* 0x000000071c071211 */ /* 0x000fca00078008ff */
[----:B------:R-:W-:-:S05]  /*156b0*/  @P1 IMAD.X R6, RZ, RZ, R6, P0 ;  /* 0x000000ffff061224 */ /* 0x000fca00000e0606 */
[----:B------:R-:W-:Y:S01]  /*156c0*/  @P1 LOP3.LUT R7, R7, R6, RZ, 0x3c, !PT ;  /* 0x0000000607071212 */ /* 0x000fe200078e3cff */
[----:B------:R-:W-:-:S03]  /*156d0*/  IMAD.MOV.U32 R13, RZ, RZ, R0 ;  /* 0x000000ffff0d7224 */ /* 0x000fc600078e0000 */
[----:B------:R-:W-:-:S04]  /*156e0*/  @P1 LOP3.LUT R6, R7, R6, RZ, 0x3c, !PT ;  /* 0x0000000607061212 */ /* 0x000fc800078e3cff */
[----:B------:R-:W-:Y:S01]  /*156f0*/  @P1 LOP3.LUT R7, R7, R6, RZ, 0x3c, !PT ;  /* 0x0000000607071212 */ /* 0x000fe200078e3cff */
[----:B------:R-:W-:-:S07]  /*15700*/  IMAD.MOV.U32 R2, RZ, RZ, R14 ;  /* 0x000000ffff027224 */ /* 0x000fce00078e000e */
[----:B------:R-:W-:Y:S05]  /*15710*/  WARPSYNC.COLLECTIVE R15, `(.L_x_1426) ;  /* 0x000000000f087348 */ /* 0x000fea0003c00000 */
[----:B------:R0:W1:Y:S02]  /*15720*/  SHFL.IDX P6, R14, R13, R12, R11 ;  /* 0x0000000c0d0e7389 */ /* 0x00006400000c000b */
[----:B01----:R-:W-:Y:S01]  /*15730*/  ENDCOLLECTIVE ;  /* 0x000000000000791b */ /* 0x003fe20003800000 */
.L_x_1426:
[----:B------:R-:W-:Y:S01]  /*15740*/  @!PT LDS RZ, [RZ] ;  /* 0x00000000fffff984 */ /* 0x000fe20000000800 */
[----:B------:R-:W-:Y:S01]  /*15750*/  @!PT LDS RZ, [RZ] ;  /* 0x00000000fffff984 */ /* 0x000fe20000000800 */
[----:B------:R-:W-:Y:S01]  /*15760*/  @!PT LDS RZ, [RZ] ;  /* 0x00000000fffff984 */ /* 0x000fe20000000800 */
[----:B------:R0:W-:Y:S01]  /*15770*/  @P1 LDGSTS.E.BYPASS.LTC128B.128 [R8+0x11400], desc[UR52][R6.64], !P2 ;  /* 0x1140000006081fae */ /* 0x0001e2000d101d74 */
[----:B------:R-:W-:Y:S01]  /*15780*/  IMAD.MOV.U32 R0, RZ, RZ, R14 ;  /* 0x000000ffff007224 */ /* 0x000fe200078e000e */
[----:B------:R-:W-:Y:S06]  /*15790*/  BRA `(.L_x_1427) ;  /* 0xffffffb800087947 */ /* 0x000fec000383ffff */
.L_x_1351:
[----:B------:R-:W-:Y:S02]  /*157a0*/  IMAD.MOV.U32 R13, RZ, RZ, R0 ;  /* 0x000000ffff0d7224 */ /* 0x000fe400078e0000 */
[----:B------:R-:W-:Y:S02]  /*157b0*/  IMAD.MOV.U32 R12, RZ, RZ, RZ ;  /* 0x000000ffff0c7224 */ /* 0x000fe400078e00ff */
[----:B------:R-:W-:Y:S02]  /*157c0*/  IMAD.MOV.U32 R11, RZ, RZ, 0x181f ;  /* 0x0000181fff0b7424 */ /* 0x000fe400078e00ff */
[----:B------:R-:W-:Y:S02]  /*157d0*/  IMAD.MOV.U32 R15, RZ, RZ, -0x1 ;  /* 0xffffffffff0f7424 */ /* 0x000fe400078e00ff */
[----:B------:R-:W-:Y:S02]  /*157e0*/  IMAD R3, R29, R10, RZ ;  /* 0x0000000a1d037224 */ /* 0x000fe400078e02ff */
[----:B------:R-:W-:-:S07]  /*157f0*/  IMAD.IADD R26, R21, 0x1, R26 ;  /* 0x00000001151a7824 */ /* 0x000fce00078e021a */
[----:B-----5:R-:W-:Y:S05]  /*15800*/  WARPSYNC.COLLECTIVE R15, `(.L_x_1428) ;  /* 0x000000000f087348 */ /* 0x020fea0003c00000 */
[----:B------:R0:W1:Y:S02]  /*15810*/  SHFL.IDX P6, R14, R13, R12, R11 ;  /* 0x0000000c0d0e7389 */ /* 0x00006400000c000b */
[----:B01---5:R-:W-:Y:S01]  /*15820*/  ENDCOLLECTIVE ;  /* 0x000000000000791b */ /* 0x023fe20003800000 */
.L_x_1428:
[C---:B------:R-:W-:Y:S01]  /*15830*/  VIADD R8, R26.reuse, 0x10 ;  /* 0x000000101a087836 */ /* 0x040fe20000000000 */
[----:B------:R-:W-:Y:S01]  /*15840*/  ISETP.GE.AND P2, PT, R26, R3, PT ;  /* 0x000000031a00720c */ /* 0x000fe20003f46270 */
[----:B------:R-:W-:Y:S02]  /*15850*/  IMAD.MOV.U32 R13, RZ, RZ, R4 ;  /* 0x000000ffff0d7224 */ /* 0x000fe400078e0004 */
[----:B------:R-:W-:-:S10]  /*15860*/  IMAD.MOV.U32 R6, RZ, RZ, R14 ;  /* 0x000000ffff067224 */ /* 0x000fd400078e000e */
[----:B------:R-:W-:Y:S05]  /*15870*/  WARPSYNC.COLLECTIVE R15, `(.L_x_1429) ;  /* 0x000000000f087348 */ /* 0x000fea0003c00000 */
[----:B------:R0:W1:Y:S02]  /*15880*/  SHFL.IDX P6, R14, R13, R12, R11 ;  /* 0x0000000c0d0e7389 */ /* 0x00006400000c000b */
[----:B01----:R-:W-:Y:S01]  /*15890*/  ENDCOLLECTIVE ;  /* 0x000000000000791b */ /* 0x003fe20003800000 */
.L_x_1429:
[----:B------:R-:W-:Y:S02]  /*158a0*/  IMAD.MOV.U32 R13, RZ, RZ, R0 ;  /* 0x000000ffff0d7224 */ /* 0x000fe400078e0000 */
[----:B------:R-:W-:Y:S02]  /*158b0*/  IMAD.MOV.U32 R12, RZ, RZ, 0x1 ;  /* 0x00000001ff0c7424 */ /* 0x000fe400078e00ff */
[----:B------:R-:W-:-:S07]  /*158c0*/  IMAD.MOV.U32 R7, RZ, RZ, R14 ;  /* 0x000000ffff077224 */ /* 0x000fce00078e000e */
[----:B------:R-:W-:Y:S05]  /*158d0*/  WARPSYNC.COLLECTIVE R15, `(.L_x_1430) ;  /* 0x000000000f087348 */ /* 0x000fea0003c00000 */
[----:B------:R0:W1:Y:S02]  /*158e0*/  SHFL.IDX P6, R14, R13, R12, R11 ;  /* 0x0000000c0d0e7389 */ /* 0x00006400000c000b */
[----:B01----:R-:W-:Y:S01]  /*158f0*/  ENDCOLLECTIVE ;  /* 0x000000000000791b */ /* 0x003fe20003800000 */
.L_x_1430:
[----:B------:R-:W-:-:S05]  /*15900*/  @!P2 LEA R7, P1, R28, R7, 0x1 ;  /* 0x000000071c07a211 */ /* 0x000fca00078208ff */
[----:B------:R-:W-:Y:S01]  /*15910*/  @!P2 IMAD.X R6, RZ, RZ, R6, P1 ;  /* 0x000000ffff06a224 */ /* 0x000fe200008e0606 */
[----:B------:R-:W-:-:S04]  /*15920*/  ISETP.GE.AND P1, PT, R8, R3, PT ;  /* 0x000000030800720c */ /* 0x000fc80003f26270 */
        /* <DEDUP_REMOVED lines=12> */
.L_x_1431:
[----:B------:R-:W-:Y:S02]  /*159f0*/  IMAD.MOV.U32 R13, RZ, RZ, R0 ;  /* 0x000000ffff0d7224 */ /* 0x000fe400078e0000 */
[----:B------:R-:W-:Y:S02]  /*15a00*/  IMAD.MOV.U32 R12, RZ, RZ, 0x2 ;  /* 0x00000002ff0c7424 */ /* 0x000fe400078e00ff */
[----:B------:R-:W-:-:S07]  /*15a10*/  IMAD.MOV.U32 R7, RZ, RZ, R14 ;  /* 0x000000ffff077224 */ /* 0x000fce00078e000e */
[----:B------:R-:W-:Y:S05]  /*15a20*/  WARPSYNC.COLLECTIVE R15, `(.L_x_1432) ;  /* 0x000000000f087348 */ /* 0x000fea0003c00000 */
[----:B------:R0:W1:Y:S02]  /*15a30*/  SHFL.IDX P6, R14, R13, R12, R11 ;  /* 0x0000000c0d0e7389 */ /* 0x00006400000c000b */
[----:B01----:R-:W-:Y:S01]  /*15a40*/  ENDCOLLECTIVE ;  /* 0x000000000000791b */ /* 0x003fe20003800000 */
.L_x_1432:
        /* <DEDUP_REMOVED lines=16> */
.L_x_1433:
[----:B------:R-:W-:Y:S02]  /*15b50*/  IMAD.MOV.U32 R13, RZ, RZ, R0 ;  /* 0x000000ffff0d7224 */ /* 0x000fe400078e0000 */
[----:B------:R-:W-:Y:S02]  /*15b60*/  IMAD.MOV.U32 R12, RZ, RZ, 0x3 ;  /* 0x00000003ff0c7424 */ /* 0x000fe400078e00ff */
[----:B------:R-:W-:-:S07]  /*15b70*/  IMAD.MOV.U32 R7, RZ, RZ, R14 ;  /* 0x000000ffff077224 */ /* 0x000fce00078e000e */
[----:B------:R-:W-:Y:S05]  /*15b80*/  WARPSYNC.COLLECTIVE R15, `(.L_x_1434) ;  /* 0x000000000f087348 */ /* 0x000fea0003c00000 */
[----:B------:R0:W1:Y:S02]  /*15b90*/  SHFL.IDX P6, R14, R13, R12, R11 ;  /* 0x0000000c0d0e7389 */ /* 0x00006400000c000b */
[----:B01----:R-:W-:Y:S01]  /*15ba0*/  ENDCOLLECTIVE ;  /* 0x000000000000791b */ /* 0x003fe20003800000 */
.L_x_1434:
        /* <DEDUP_REMOVED lines=16> */
.L_x_1435:
[----:B------:R-:W-:Y:S02]  /*15cb0*/  IMAD.MOV.U32 R13, RZ, RZ, R0 ;  /* 0x000000ffff0d7224 */ /* 0x000fe400078e0000 */
[----:B------:R-:W-:Y:S02]  /*15cc0*/  IMAD.MOV.U32 R12, RZ, RZ, 0x4 ;  /* 0x00000004ff0c7424 */ /* 0x000fe400078e00ff */
[----:B------:R-:W-:-:S07]  /*15cd0*/  IMAD.MOV.U32 R7, RZ, RZ, R14 ;  /* 0x000000ffff077224 */ /* 0x000fce00078e000e */
[----:B------:R-:W-:Y:S05]  /*15ce0*/  WARPSYNC.COLLECTIVE R15, `(.L_x_1436) ;  /* 0x000000000f087348 */ /* 0x000fea0003c00000 */
[----:B------:R0:W1:Y:S02]  /*15cf0*/  SHFL.IDX P6, R14, R13, R12, R11 ;  /* 0x0000000c0d0e7389 */ /* 0x00006400000c000b */
[----:B01----:R-:W-:Y:S01]  /*15d00*/  ENDCOLLECTIVE ;  /* 0x000000000000791b */ /* 0x003fe20003800000 */
.L_x_1436:
        /* <DEDUP_REMOVED lines=16> */
.L_x_1437:
[----:B------:R-:W-:Y:S02]  /*15e10*/  IMAD.MOV.U32 R13, RZ, RZ, R0 ;  /* 0x000000ffff0d7224 */ /* 0x000fe400078e0000 */
[----:B------:R-:W-:Y:S02]  /*15e20*/  IMAD.MOV.U32 R12, RZ, RZ, 0x5 ;  /* 0x00000005ff0c7424 */ /* 0x000fe400078e00ff */
[----:B------:R-:W-:-:S07]  /*15e30*/  IMAD.MOV.U32 R7, RZ, RZ, R14 ;  /* 0x000000ffff077224 */ /* 0x000fce00078e000e */
[----:B------:R-:W-:Y:S05]  /*15e40*/  WARPSYNC.COLLECTIVE R15, `(.L_x_1438) ;  /* 0x000000000f087348 */ /* 0x000fea0003c00000 */
[----:B------:R0:W1:Y:S02]  /*15e50*/  SHFL.IDX P6, R14, R13, R12, R11 ;  /* 0x0000000c0d0e7389 */ /* 0x00006400000c000b */
[----:B01----:R-:W-:Y:S01]  /*15e60*/  ENDCOLLECTIVE ;  /* 0x000000000000791b */ /* 0x003fe20003800000 */
.L_x_1438:
        /* <DEDUP_REMOVED lines=16> */
.L_x_1439:
[----:B------:R-:W-:Y:S02]  /*15f70*/  IMAD.MOV.U32 R13, RZ, RZ, R0 ;  /* 0x000000ffff0d7224 */ /* 0x000fe400078e0000 */
[----:B------:R-:W-:Y:S02]  /*15f80*/  IMAD.MOV.U32 R12, RZ, RZ, 0x6 ;  /* 0x00000006ff0c7424 */ /* 0x000fe400078e00ff */
[----:B------:R-:W-:-:S07]  /*15f90*/  IMAD.MOV.U32 R7, RZ, RZ, R14 ;  /* 0x000000ffff077224 */ /* 0x000fce00078e000e */
[----:B------:R-:W-:Y:S05]  /*15fa0*/  WARPSYNC.COLLECTIVE R15, `(.L_x_1440) ;  /* 0x000000000f087348 */ /* 0x000fea0003c00000 */
[----:B------:R0:W1:Y:S02]  /*15fb0*/  SHFL.IDX P6, R14, R13, R12, R11 ;  /* 0x0000000c0d0e7389 */ /* 0x00006400000c000b */
[----:B01----:R-:W-:Y:S01]  /*15fc0*/  ENDCOLLECTIVE ;  /* 0x000000000000791b */ /* 0x003fe20003800000 */
.L_x_1440:
        /* <DEDUP_REMOVED lines=16> */
.L_x_1441:
[----:B------:R-:W-:Y:S02]  /*160d0*/  IMAD.MOV.U32 R13, RZ, RZ, R0 ;  /* 0x000000ffff0d7224 */ /* 0x000fe400078e0000 */
[----:B------:R-:W-:Y:S02]  /*160e0*/  IMAD.MOV.U32 R12, RZ, RZ, 0x7 ;  /* 0x00000007ff0c7424 */ /* 0x000fe400078e00ff */
[----:B------:R-:W-:-:S07]  /*160f0*/  IMAD.MOV.U32 R7, RZ, RZ, R14 ;  /* 0x000000ffff077224 */ /* 0x000fce00078e000e */
[----:B------:R-:W-:Y:S05]  /*16100*/  WARPSYNC.COLLECTIVE R15, `(.L_x_1442) ;  /* 0x000000000f087348 */ /* 0x000fea0003c00000 */
[----:B------:R0:W1:Y:S02]  /*16110*/  SHFL.IDX P6, R14, R13, R12, R11 ;  /* 0x0000000c0d0e7389 */ /* 0x00006400000c000b */
[----:B01----:R-:W-:Y:S01]  /*16120*/  ENDCOLLECTIVE ;  /* 0x000000000000791b */ /* 0x003fe20003800000 */
.L_x_1442:
        /* <DEDUP_REMOVED lines=11> */
.L_x_1443:
[----:B------:R-:W-:Y:S01]  /*161e0*/  @!PT LDS RZ, [RZ] ;  /* 0x00000000fffff984 */ /* 0x000fe20000000800 */
[----:B------:R-:W-:Y:S01]  /*161f0*/  @!PT LDS RZ, [RZ] ;  /* 0x00000000fffff984 */ /* 0x000fe20000000800 */
[----:B------:R-:W-:Y:S01]  /*16200*/  @!PT LDS RZ, [RZ] ;  /* 0x00000000fffff984 */ /* 0x000fe20000000800 */
[----:B------:R0:W-:Y:S01]  /*16210*/  @!P1 LDGSTS.E.BYPASS.LTC128B.128 [R20+0xb400], desc[UR52][R6.64], !P0 ;  /* 0x0b40000006149fae */ /* 0x0001e2000c101d74 */
[----:B------:R-:W-:Y:S01]  /*16220*/  ISETP.GE.AND P1, PT, R4, R3, PT ;  /* 0x000000030400720c */ /* 0x000fe20003f26270 */
[----:B------:R-:W-:Y:S02]  /*16230*/  IMAD.MOV.U32 R13, RZ, RZ, R2 ;  /* 0x000000ffff0d7224 */ /* 0x000fe400078e0002 */
[----:B------:R-:W-:Y:S02]  /*16240*/  IMAD.MOV.U32 R12, RZ, RZ, RZ ;  /* 0x000000ffff0c7224 */ /* 0x000fe400078e00ff */
[----:B0-----:R-:W-:-:S08]  /*16250*/  IMAD.MOV.U32 R6, RZ, RZ, R14 ;  /* 0x000000ffff067224 */ /* 0x001fd000078e000e */
[----:B------:R-:W-:Y:S05]  /*16260*/  WARPSYNC.COLLECTIVE R15, `(.L_x_1444) ;  /* 0x000000000f087348 */ /* 0x000fea0003c00000 */
[----:B------:R0:W1:Y:S02]  /*16270*/  SHFL.IDX P6, R14, R13, R12, R11 ;  /* 0x0000000c0d0e7389 */ /* 0x00006400000c000b */
[----:B01----:R-:W-:Y:S01]  /*16280*/  ENDCOLLECTIVE ;  /* 0x000000000000791b */ /* 0x003fe20003800000 */
.L_x_1444:
[----:B------:R-:W-:-:S05]  /*16290*/  @!P1 LEA R6, P3, R28, R6, 0x1 ;  /* 0x000000061c069211 */ /* 0x000fca00078608ff */
[----:B------:R-:W-:Y:S02]  /*162a0*/  @!P1 IMAD.X R7, RZ, RZ, R0, P3 ;  /* 0x000000ffff079224 */ /* 0x000fe400018e0600 */
[----:B------:R-:W-:-:S03]  /*162b0*/  VIADD R0, R26, 0x80 ;  /* 0x000000801a007836 */ /* 0x000fc60000000000 */
[----:B------:R-:W-:Y:S01]  /*162c0*/  @!PT LDS RZ, [RZ] ;  /* 0x00000000fffff984 */ /* 0x000fe20000000800 */
[----:B------:R-:W-:Y:S01]  /*162d0*/  @!PT LDS RZ, [RZ] ;  /* 0x00000000fffff984 */ /* 0x000fe20000000800 */
[----:B------:R-:W-:Y:S01]  /*162e0*/  @!PT LDS RZ, [RZ] ;  /* 0x00000000fffff984 */ /* 0x000fe20000000800 */
[----:B------:R0:W-:Y:S01]  /*162f0*/  @!P1 LDGSTS.E.BYPASS.LTC128B.128 [R20+0xbc00], desc[UR52][R6.64], !P0 ;  /* 0x0bc0000006149fae */ /* 0x0001e2000c101d74 */
[----:B------:R-:W-:Y:S01]  /*16300*/  IMAD.MOV.U32 R13, RZ, RZ, R5 ;  /* 0x000000ffff0d7224 */ /* 0x000fe200078e0005 */
[----:B------:R-:W-:Y:S01]  /*16310*/  ISETP.GE.AND P1, PT, R0, R3, PT ;  /* 0x000000030000720c */ /* 0x000fe20003f26270 */
[----:B------:R-:W-:-:S12]  /*16320*/  IMAD.MOV.U32 R0, RZ, RZ, R14 ;  /* 0x000000ffff007224 */ /* 0x000fd800078e000e */
[----:B0-----:R-:W-:Y:S05]  /*16330*/  WARPSYNC.COLLECTIVE R15, `(.L_x_1445) ;  /* 0x000000000f087348 */ /* 0x001fea0003c00000 */
[----:B------:R1:W2:Y:S02]  /*16340*/  SHFL.IDX P6, R14, R13, R12, R11 ;  /* 0x0000000c0d0e7389 */ /* 0x0002a400000c000b */
[----:B012---:R-:W-:Y:S01]  /*16350*/  ENDCOLLECTIVE ;  /* 0x000000000000791b */ /* 0x007fe20003800000 */
.L_x_1445:
[----:B------:R-:W-:Y:S02]  /*16360*/  IMAD.MOV.U32 R13, RZ, RZ, R2 ;  /* 0x000000ffff0d7224 */ /* 0x000fe400078e0002 */
[----:B------:R-:W-:Y:S02]  /*16370*/  IMAD.MOV.U32 R12, RZ, RZ, 0x1 ;  /* 0x00000001ff0c7424 */ /* 0x000fe400078e00ff */
[----:B------:R-:W-:-:S07]  /*16380*/  IMAD.MOV.U32 R4, RZ, RZ, R14 ;  /* 0x000000ffff047224 */ /* 0x000fce00078e000e */
[----:B------:R-:W-:Y:S05]  /*16390*/  WARPSYNC.COLLECTIVE R15, `(.L_x_1446) ;  /* 0x000000000f087348 */ /* 0x000fea0003c00000 */
[----:B------:R0:W1:Y:S02]  /*163a0*/  SHFL.IDX P6, R14, R13, R12, R11 ;  /* 0x0000000c0d0e7389 */ /* 0x00006400000c000b */
[----:B01----:R-:W-:Y:S01]  /*163b0*/  ENDCOLLECTIVE ;  /* 0x000000000000791b */ /* 0x003fe20003800000 */
.L_x_1446:
        /* <DEDUP_REMOVED lines=16> */
.L_x_1447:
[----:B------:R-:W-:Y:S02]  /*164c0*/  IMAD.MOV.U32 R13, RZ, RZ, R2 ;  /* 0x000000ffff0d7224 */ /* 0x000fe400078e0002 */
[----:B------:R-:W-:Y:S02]  /*164d0*/  IMAD.MOV.U32 R12, RZ, RZ, 0x2 ;  /* 0x00000002ff0c7424 */ /* 0x000fe400078e00ff */
[----:B------:R-:W-:-:S07]  /*164e0*/  IMAD.MOV.U32 R6, RZ, RZ, R14 ;  /* 0x000000ffff067224 */ /* 0x000fce00078e000e */
[----:B------:R-:W-:Y:S05]  /*164f0*/  WARPSYNC.COLLECTIVE R15, `(.L_x_1448) ;  /* 0x000000000f087348 */ /* 0x000fea0003c00000 */
[----:B------:R0:W1:Y:S02]  /*16500*/  SHFL.IDX P6, R14, R13, R12, R11 ;  /* 0x0000000c0d0e7389 */ /* 0x00006400000c000b */
[----:B01----:R-:W-:Y:S01]  /*16510*/  ENDCOLLECTIVE ;  /* 0x000000000000791b */ /* 0x003fe20003800000 */
.L_x_1448:
        /* <DEDUP_REMOVED lines=13> */
.L_x_1449:
[----:B------:R-:W-:Y:S02]  /*165f0*/  IMAD.MOV.U32 R13, RZ, RZ, R2 ;  /* 0x000000ffff0d7224 */ /* 0x000fe400078e0002 */
[----:B------:R-:W-:Y:S02]  /*16600*/  IMAD.MOV.U32 R12, RZ, RZ, 0x3 ;  /* 0x00000003ff0c7424 */ /* 0x000fe400078e00ff */
[----:B------:R-:W-:-:S07]  /*16610*/  IMAD.MOV.U32 R6, RZ, RZ, R14 ;  /* 0x000000ffff067224 */ /* 0x000fce00078e000e */
[----:B------:R-:W-:Y:S05]  /*16620*/  WARPSYNC.COLLECTIVE R15, `(.L_x_1450) ;  /* 0x000000000f087348 */ /* 0x000fea0003c00000 */
[----:B------:R0:W1:Y:S02]  /*16630*/  SHFL.IDX P6, R14, R13, R12, R11 ;  /* 0x0000000c0d0e7389 */ /* 0x00006400000c000b */
[----:B01----:R-:W-:Y:S01]  /*16640*/  ENDCOLLECTIVE ;  /* 0x000000000000791b */ /* 0x003fe20003800000 */
.L_x_1450:
        /* <DEDUP_REMOVED lines=12> */
.L_x_1451:
[----:B------:R-:W-:Y:S01]  /*16710*/  IMAD.MOV.U32 R2, RZ, RZ, R14 ;  /* 0x000000ffff027224 */ /* 0x000fe200078e000e */
[----:B------:R-:W-:Y:S06]  /*16720*/  BRA `(.L_x_1452) ;  /* 0xffffffb400e87947 */ /* 0x000fec000383ffff */
.L_x_1354:
[----:B0-----:R0:W1:Y:S02]  /*16730*/  SYNCS.PHASECHK.TRANS64.TRYWAIT P0, [R22+URZ+0x16820], R0 ;  /* 0x01682000160075a7 */ /* 0x001064000800017f */
[----:B-1----:R-:W-:Y:S05]  /*16740*/  @!P0 NANOSLEEP.SYNCS 0x989680 ;  /* 0x009896800000895d */ /* 0x002fea0003900000 */
[----:B------:R-:W1:Y:S02]  /*16750*/  @!P0 SYNCS.PHASECHK.TRANS64 P0, [R22+URZ+0x16820], R0 ;  /* 0x01682000160085a7 */ /* 0x000e64000800007f */
[----:B-1----:R-:W-:Y:S05]  /*16760*/  @!P0 BRA `(.L_x_1354) ;  /* 0xfffffffc00f08947 */ /* 0x002fea000383ffff */
[----:B------:R-:W-:Y:S05]  /*16770*/  BRA `(.L_x_1453) ;  /* 0xffffffb800447947 */ /* 0x000fea000383ffff */
.L_x_1359:
[----:B0-----:R0:W1:Y:S02]  /*16780*/  SYNCS.PHASECHK.TRANS64.TRYWAIT P0, [R5+URZ+0x16840], R2 ;  /* 0x01684002050075a7 */ /* 0x001064000800017f */
[----:B-1----:R-:W-:Y:S05]  /*16790*/  @!P0 NANOSLEEP.SYNCS 0x989680 ;  /* 0x009896800000895d */ /* 0x002fea0003900000 */
[----:B------:R-:W1:Y:S02]  /*167a0*/  @!P0 SYNCS.PHASECHK.TRANS64 P0, [R5+URZ+0x16840], R2 ;  /* 0x01684002050085a7 */ /* 0x000e64000800007f */
[----:B-1----:R-:W-:Y:S05]  /*167b0*/  @!P0 BRA `(.L_x_1359) ;  /* 0xfffffffc00f08947 */ /* 0x002fea000383ffff */
[----:B------:R-:W-:Y:S05]  /*167c0*/  BRA `(.L_x_1454) ;  /* 0xffffffbc001c7947 */ /* 0x000fea000383ffff */
.L_x_1360:
        /* <DEDUP_REMOVED lines=8> */
.L_x_1456:
[----:B------:R-:W-:Y:S05]  /*16850*/  BSYNC B1 ;  /* 0x0000000000017941 */ /* 0x000fea0003800000 */
.L_x_1455:
        /* <DEDUP_REMOVED lines=9> */
.L_x_1457:
[----:B------:R-:W-:Y:S02]  /*168f0*/  IMAD R8, R8, 0x2, R22 ;  /* 0x0000000208087824 */ /* 0x000fe400078e0216 */
[----:B------:R-:W-:Y:S02]  /*16900*/  IMAD.MOV.U32 R13, RZ, RZ, R10 ;  /* 0x000000ffff0d7224 */ /* 0x000fe400078e000a */
[----:B------:R-:W-:Y:S02]  /*16910*/  IMAD.MOV.U32 R12, RZ, RZ, 0x1 ;  /* 0x00000001ff0c7424 */ /* 0x000fe400078e00ff */
[----:B------:R-:W-:-:S07]  /*16920*/  IMAD.MOV.U32 R2, RZ, RZ, R14 ;  /* 0x000000ffff027224 */ /* 0x000fce00078e000e */
[----:B------:R-:W-:Y:S05]  /*16930*/  WARPSYNC.COLLECTIVE R15, `(.L_x_1458) ;  /* 0x000000000f087348 */ /* 0x000fea0003c00000 */
[----:B------:R0:W1:Y:S02]  /*16940*/  SHFL.IDX P6, R14, R13, R12, R11 ;  /* 0x0000000c0d0e7389 */ /* 0x00006400000c000b */
[----:B01----:R-:W-:Y:S01]  /*16950*/  ENDCOLLECTIVE ;  /* 0x000000000000791b */ /* 0x003fe20003800000 */
.L_x_1458:
        /* <DEDUP_REMOVED lines=11> */
.L_x_1459:
[----:B------:R-:W-:Y:S02]  /*16a10*/  IMAD.MOV.U32 R13, RZ, RZ, R10 ;  /* 0x000000ffff0d7224 */ /* 0x000fe400078e000a */
[----:B------:R-:W-:Y:S02]  /*16a20*/  IMAD.MOV.U32 R12, RZ, RZ, 0x2 ;  /* 0x00000002ff0c7424 */ /* 0x000fe400078e00ff */
[----:B------:R-:W-:-:S07]  /*16a30*/  IMAD.MOV.U32 R2, RZ, RZ, R14 ;  /* 0x000000ffff027224 */ /* 0x000fce00078e000e */
[----:B------:R-:W-:Y:S05]  /*16a40*/  WARPSYNC.COLLECTIVE R15, `(.L_x_1460) ;  /* 0x000000000f087348 */ /* 0x000fea0003c00000 */
[----:B------:R0:W1:Y:S02]  /*16a50*/  SHFL.IDX P6, R14, R13, R12, R11 ;  /* 0x0000000c0d0e7389 */ /* 0x00006400000c000b */
[----:B01----:R-:W-:Y:S01]  /*16a60*/  ENDCOLLECTIVE ;  /* 0x000000000000791b */ /* 0x003fe20003800000 */
.L_x_1460:
        /* <DEDUP_REMOVED lines=11> */
.L_x_1461:
[----:B------:R-:W-:Y:S02]  /*16b20*/  IMAD.MOV.U32 R13, RZ, RZ, R10 ;  /* 0x000000ffff0d7224 */ /* 0x000fe400078e000a */
[----:B------:R-:W-:Y:S02]  /*16b30*/  IMAD.MOV.U32 R12, RZ, RZ, 0x3 ;  /* 0x00000003ff0c7424 */ /* 0x000fe400078e00ff */
[----:B------:R-:W-:-:S07]  /*16b40*/  IMAD.MOV.U32 R2, RZ, RZ, R14 ;  /* 0x000000ffff027224 */ /* 0x000fce00078e000e */
[----:B------:R-:W-:Y:S05]  /*16b50*/  WARPSYNC.COLLECTIVE R15, `(.L_x_1462) ;  /* 0x000000000f087348 */ /* 0x000fea0003c00000 */
[----:B------:R0:W1:Y:S02]  /*16b60*/  SHFL.IDX P6, R14, R13, R12, R11 ;  /* 0x0000000c0d0e7389 */ /* 0x00006400000c000b */
[----:B01----:R-:W-:Y:S01]  /*16b70*/  ENDCOLLECTIVE ;  /* 0x000000000000791b */ /* 0x003fe20003800000 */
.L_x_1462:
        /* <DEDUP_REMOVED lines=11> */
.L_x_1463:
[----:B------:R-:W-:Y:S02]  /*16c30*/  IMAD.MOV.U32 R13, RZ, RZ, R10 ;  /* 0x000000ffff0d7224 */ /* 0x000fe400078e000a */
[----:B------:R-:W-:Y:S02]  /*16c40*/  IMAD.MOV.U32 R12, RZ, RZ, 0x4 ;  /* 0x00000004ff0c7424 */ /* 0x000fe400078e00ff */
[----:B------:R-:W-:-:S07]  /*16c50*/  IMAD.MOV.U32 R2, RZ, RZ, R14 ;  /* 0x000000ffff027224 */ /* 0x000fce00078e000e */
[----:B------:R-:W-:Y:S05]  /*16c60*/  WARPSYNC.COLLECTIVE R15, `(.L_x_1464) ;  /* 0x000000000f087348 */ /* 0x000fea0003c00000 */
[----:B------:R0:W1:Y:S02]  /*16c70*/  SHFL.IDX P6, R14, R13, R12, R11 ;  /* 0x0000000c0d0e7389 */ /* 0x00006400000c000b */
[----:B01----:R-:W-:Y:S01]  /*16c80*/  ENDCOLLECTIVE ;  /* 0x000000000000791b */ /* 0x003fe20003800000 */
.L_x_1464:
        /* <DEDUP_REMOVED lines=11> */
.L_x_1465:
[----:B------:R-:W-:Y:S02]  /*16d40*/  IMAD.MOV.U32 R13, RZ, RZ, R10 ;  /* 0x000000ffff0d7224 */ /* 0x000fe400078e000a */
[----:B------:R-:W-:Y:S02]  /*16d50*/  IMAD.MOV.U32 R12, RZ, RZ, 0x5 ;  /* 0x00000005ff0c7424 */ /* 0x000fe400078e00ff */
[----:B------:R-:W-:-:S07]  /*16d60*/  IMAD.MOV.U32 R2, RZ, RZ, R14 ;  /* 0x000000ffff027224 */ /* 0x000fce00078e000e */
[----:B------:R-:W-:Y:S05]  /*16d70*/  WARPSYNC.COLLECTIVE R15, `(.L_x_1466) ;  /* 0x000000000f087348 */ /* 0x000fea0003c00000 */
[----:B------:R0:W1:Y:S02]  /*16d80*/  SHFL.IDX P6, R14, R13, R12, R11 ;  /* 0x0000000c0d0e7389 */ /* 0x00006400000c000b */
[----:B01----:R-:W-:Y:S01]  /*16d90*/  ENDCOLLECTIVE ;  /* 0x000000000000791b */ /* 0x003fe20003800000 */
.L_x_1466:
        /* <DEDUP_REMOVED lines=11> */
.L_x_1467:
[----:B------:R-:W-:Y:S02]  /*16e50*/  IMAD.MOV.U32 R13, RZ, RZ, R10 ;  /* 0x000000ffff0d7224 */ /* 0x000fe400078e000a */
[----:B------:R-:W-:Y:S02]  /*16e60*/  IMAD.MOV.U32 R12, RZ, RZ, 0x6 ;  /* 0x00000006ff0c7424 */ /* 0x000fe400078e00ff */
[----:B------:R-:W-:-:S07]  /*16e70*/  IMAD.MOV.U32 R2, RZ, RZ, R14 ;  /* 0x000000ffff027224 */ /* 0x000fce00078e000e */
[----:B------:R-:W-:Y:S05]  /*16e80*/  WARPSYNC.COLLECTIVE R15, `(.L_x_1468) ;  /* 0x000000000f087348 */ /* 0x000fea0003c00000 */
[----:B------:R0:W1:Y:S02]  /*16e90*/  SHFL.IDX P6, R14, R13, R12, R11 ;  /* 0x0000000c0d0e7389 */ /* 0x00006400000c000b */
[----:B01----:R-:W-:Y:S01]  /*16ea0*/  ENDCOLLECTIVE ;  /* 0x000000000000791b */ /* 0x003fe20003800000 */
.L_x_1468:
        /* <DEDUP_REMOVED lines=11> */
.L_x_1469:
[----:B------:R-:W-:Y:S02]  /*16f60*/  IMAD.MOV.U32 R13, RZ, RZ, R10 ;  /* 0x000000ffff0d7224 */ /* 0x000fe400078e000a */
[----:B------:R-:W-:Y:S02]  /*16f70*/  IMAD.MOV.U32 R12, RZ, RZ, 0x7 ;  /* 0x00000007ff0c7424 */ /* 0x000fe400078e00ff */
[----:B------:R-:W-:-:S07]  /*16f80*/  IMAD.MOV.U32 R2, RZ, RZ, R14 ;  /* 0x000000ffff027224 */ /* 0x000fce00078e000e */
[----:B------:R-:W-:Y:S05]  /*16f90*/  WARPSYNC.COLLECTIVE R15, `(.L_x_1470) ;  /* 0x000000000f087348 */ /* 0x000fea0003c00000 */
[----:B------:R0:W1:Y:S02]  /*16fa0*/  SHFL.IDX P6, R14, R13, R12, R11 ;  /* 0x0000000c0d0e7389 */ /* 0x00006400000c000b */
[----:B01----:R-:W-:Y:S01]  /*16fb0*/  ENDCOLLECTIVE ;  /* 0x000000000000791b */ /* 0x003fe20003800000 */
.L_x_1470:
        /* <DEDUP_REMOVED lines=11> */
.L_x_1471:
[----:B------:R-:W-:Y:S01]  /*17070*/  IMAD.MOV.U32 R2, RZ, RZ, R14 ;  /* 0x000000ffff027224 */ /* 0x000fe200078e000e */
[----:B------:R-:W-:Y:S06]  /*17080*/  BRA `(.L_x_1472) ;  /* 0xffffffb8000c7947 */ /* 0x000fec000383ffff */
.L_x_1365:
[----:B-1----:R1:W2:Y:S02]  /*17090*/  SYNCS.PHASECHK.TRANS64.TRYWAIT P0, [R5+URZ+0x16860], R2 ;  /* 0x01686002050075a7 */ /* 0x0022a4000800017f */
[----:B--2---:R-:W-:Y:S05]  /*170a0*/  @!P0 NANOSLEEP.SYNCS 0x989680 ;  /* 0x009896800000895d */ /* 0x004fea0003900000 */
[----:B------:R-:W2:Y:S02]  /*170b0*/  @!P0 SYNCS.PHASECHK.TRANS64 P0, [R5+URZ+0x16860], R2 ;  /* 0x01686002050085a7 */ /* 0x000ea4000800007f */
[----:B--2---:R-:W-:Y:S05]  /*170c0*/  @!P0 BRA `(.L_x_1365) ;  /* 0xfffffffc00f08947 */ /* 0x004fea000383ffff */
[----:B------:R-:W-:Y:S05]  /*170d0*/  BRA `(.L_x_1473) ;  /* 0xffffffb800647947 */ /* 0x000fea000383ffff */
.L_x_1366:
        /* <DEDUP_REMOVED lines=8> */
.L_x_1475:
[----:B------:R-:W-:Y:S05]  /*17160*/  BSYNC B1 ;  /* 0x0000000000017941 */ /* 0x000fea0003800000 */
.L_x_1474:
[----:B------:R-:W-:Y:S01]  /*17170*/  IMAD.MOV.U32 R13, RZ, RZ, R17 ;  /* 0x000000ffff0d7224 */ /* 0x000fe200078e0011 */
[----:B------:R-:W-:Y:S01]  /*17180*/  ISETP.LT.OR P2, PT, R8, 0x1, P1 ;  /* 0x000000010800780c */ /* 0x000fe20000f41670 */
        /* <DEDUP_REMOVED lines=8> */
.L_x_1476:
[----:B------:R-:W-:Y:S02]  /*17210*/  IMAD.MOV.U32 R13, RZ, RZ, R23 ;  /* 0x000000ffff0d7224 */ /* 0x000fe400078e0017 */
[----:B------:R-:W-:Y:S02]  /*17220*/  IMAD.MOV.U32 R12, RZ, RZ, 0x1 ;  /* 0x00000001ff0c7424 */ /* 0x000fe400078e00ff */
[----:B------:R-:W-:-:S07]  /*17230*/  IMAD.MOV.U32 R2, RZ, RZ, R14 ;  /* 0x000000ffff027224 */ /* 0x000fce00078e000e */
[----:B------:R-:W-:Y:S05]  /*17240*/  WARPSYNC.COLLECTIVE R15, `(.L_x_1477) ;  /* 0x000000000f087348 */ /* 0x000fea0003c00000 */
[----:B------:R0:W1:Y:S02]  /*17250*/  SHFL.IDX P6, R14, R13, R12, R11 ;  /* 0x0000000c0d0e7389 */ /* 0x00006400000c000b */
[----:B01----:R-:W-:Y:S01]  /*17260*/  ENDCOLLECTIVE ;  /* 0x000000000000791b */ /* 0x003fe20003800000 */
.L_x_1477:
        /* <DEDUP_REMOVED lines=12> */
.L_x_1478:
[----:B------:R-:W-:Y:S02]  /*17330*/  IMAD.MOV.U32 R13, RZ, RZ, R23 ;  /* 0x000000ffff0d7224 */ /* 0x000fe400078e0017 */
[----:B------:R-:W-:Y:S02]  /*17340*/  IMAD.MOV.U32 R12, RZ, RZ, 0x2 ;  /* 0x00000002ff0c7424 */ /* 0x000fe400078e00ff */
[----:B------:R-:W-:-:S07]  /*17350*/  IMAD.MOV.U32 R2, RZ, RZ, R14 ;  /* 0x000000ffff027224 */ /* 0x000fce00078e000e */
[----:B------:R-:W-:Y:S05]  /*17360*/  WARPSYNC.COLLECTIVE R15, `(.L_x_1479) ;  /* 0x000000000f087348 */ /* 0x000fea0003c00000 */
[----:B------:R0:W1:Y:S02]  /*17370*/  SHFL.IDX P6, R14, R13, R12, R11 ;  /* 0x0000000c0d0e7389 */ /* 0x00006400000c000b */
[----:B01----:R-:W-:Y:S01]  /*17380*/  ENDCOLLECTIVE ;  /* 0x000000000000791b */ /* 0x003fe20003800000 */
.L_x_1479:
        /* <DEDUP_REMOVED lines=12> */
.L_x_1480:
[----:B------:R-:W-:Y:S02]  /*17450*/  IMAD.MOV.U32 R13, RZ, RZ, R23 ;  /* 0x000000ffff0d7224 */ /* 0x000fe400078e0017 */
[----:B------:R-:W-:Y:S02]  /*17460*/  IMAD.MOV.U32 R12, RZ, RZ, 0x3 ;  /* 0x00000003ff0c7424 */ /* 0x000fe400078e00ff */
[----:B------:R-:W-:-:S07]  /*17470*/  IMAD.MOV.U32 R2, RZ, RZ, R14 ;  /* 0x000000ffff027224 */ /* 0x000fce00078e000e */
[----:B------:R-:W-:Y:S05]  /*17480*/  WARPSYNC.COLLECTIVE R15, `(.L_x_1481) ;  /* 0x000000000f087348 */ /* 0x000fea0003c00000 */
[----:B------:R0:W1:Y:S02]  /*17490*/  SHFL.IDX P6, R14, R13, R12, R11 ;  /* 0x0000000c0d0e7389 */ /* 0x00006400000c000b */
[----:B01----:R-:W-:Y:S01]  /*174a0*/  ENDCOLLECTIVE ;  /* 0x000000000000791b */ /* 0x003fe20003800000 */
.L_x_1481:
        /* <DEDUP_REMOVED lines=12> */
.L_x_1482:
[----:B------:R-:W-:Y:S02]  /*17570*/  IMAD.MOV.U32 R13, RZ, RZ, R23 ;  /* 0x000000ffff0d7224 */ /* 0x000fe400078e0017 */
[----:B------:R-:W-:Y:S02]  /*17580*/  IMAD.MOV.U32 R12, RZ, RZ, 0x4 ;  /* 0x00000004ff0c7424 */ /* 0x000fe400078e00ff */
[----:B------:R-:W-:-:S07]  /*17590*/  IMAD.MOV.U32 R2, RZ, RZ, R14 ;  /* 0x000000ffff027224 */ /* 0x000fce00078e000e */
[----:B------:R-:W-:Y:S05]  /*175a0*/  WARPSYNC.COLLECTIVE R15, `(.L_x_1483) ;  /* 0x000000000f087348 */ /* 0x000fea0003c00000 */
[----:B------:R0:W1:Y:S02]  /*175b0*/  SHFL.IDX P6, R14, R13, R12, R11 ;  /* 0x0000000c0d0e7389 */ /* 0x00006400000c000b */
[----:B01----:R-:W-:Y:S01]  /*175c0*/  ENDCOLLECTIVE ;  /* 0x000000000000791b */ /* 0x003fe20003800000 */
.L_x_1483:
        /* <DEDUP_REMOVED lines=12> */
.L_x_1484:
[----:B------:R-:W-:Y:S02]  /*17690*/  IMAD.MOV.U32 R13, RZ, RZ, R23 ;  /* 0x000000ffff0d7224 */ /* 0x000fe400078e0017 */
[----:B------:R-:W-:Y:S02]  /*176a0*/  IMAD.MOV.U32 R12, RZ, RZ, 0x5 ;  /* 0x00000005ff0c7424 */ /* 0x000fe400078e00ff */
[----:B------:R-:W-:-:S07]  /*176b0*/  IMAD.MOV.U32 R2, RZ, RZ, R14 ;  /* 0x000000ffff027224 */ /* 0x000fce00078e000e */
[----:B------:R-:W-:Y:S05]  /*176c0*/  WARPSYNC.COLLECTIVE R15, `(.L_x_1485) ;  /* 0x000000000f087348 */ /* 0x000fea0003c00000 */
[----:B------:R0:W1:Y:S02]  /*176d0*/  SHFL.IDX P6, R14, R13, R12, R11 ;  /* 0x0000000c0d0e7389 */ /* 0x00006400000c000b */
[----:B01----:R-:W-:Y:S01]  /*176e0*/  ENDCOLLECTIVE ;  /* 0x000000000000791b */ /* 0x003fe20003800000 */
.L_x_1485:
        /* <DEDUP_REMOVED lines=12> */
.L_x_1486:
[----:B------:R-:W-:Y:S02]  /*177b0*/  IMAD.MOV.U32 R13, RZ, RZ, R23 ;  /* 0x000000ffff0d7224 */ /* 0x000fe400078e0017 */
[----:B------:R-:W-:Y:S02]  /*177c0*/  IMAD.MOV.U32 R12, RZ, RZ, 0x6 ;  /* 0x00000006ff0c7424 */ /* 0x000fe400078e00ff */
[----:B------:R-:W-:-:S07]  /*177d0*/  IMAD.MOV.U32 R2, RZ, RZ, R14 ;  /* 0x000000ffff027224 */ /* 0x000fce00078e000e */
[----:B------:R-:W-:Y:S05]  /*177e0*/  WARPSYNC.COLLECTIVE R15, `(.L_x_1487) ;  /* 0x000000000f087348 */ /* 0x000fea0003c00000 */
[----:B------:R0:W1:Y:S02]  /*177f0*/  SHFL.IDX P6, R14, R13, R12, R11 ;  /* 0x0000000c0d0e7389 */ /* 0x00006400000c000b */
[----:B01----:R-:W-:Y:S01]  /*17800*/  ENDCOLLECTIVE ;  /* 0x000000000000791b */ /* 0x003fe20003800000 */
.L_x_1487:
        /* <DEDUP_REMOVED lines=12> */
.L_x_1488:
[----:B------:R-:W-:Y:S02]  /*178d0*/  IMAD.MOV.U32 R13, RZ, RZ, R23 ;  /* 0x000000ffff0d7224 */ /* 0x000fe400078e0017 */
[----:B------:R-:W-:Y:S02]  /*178e0*/  IMAD.MOV.U32 R12, RZ, RZ, 0x7 ;  /* 0x00000007ff0c7424 */ /* 0x000fe400078e00ff */
[----:B------:R-:W-:-:S07]  /*178f0*/  IMAD.MOV.U32 R2, RZ, RZ, R14 ;  /* 0x000000ffff027224 */ /* 0x000fce00078e000e */
[----:B------:R-:W-:Y:S05]  /*17900*/  WARPSYNC.COLLECTIVE R15, `(.L_x_1489) ;  /* 0x000000000f087348 */ /* 0x000fea0003c00000 */
[----:B------:R0:W1:Y:S02]  /*17910*/  SHFL.IDX P6, R14, R13, R12, R11 ;  /* 0x0000000c0d0e7389 */ /* 0x00006400000c000b */
[----:B01----:R-:W-:Y:S01]  /*17920*/  ENDCOLLECTIVE ;  /* 0x000000000000791b */ /* 0x003fe20003800000 */
.L_x_1489:
        /* <DEDUP_REMOVED lines=11> */
.L_x_1490:
[----:B------:R-:W-:Y:S01]  /*179e0*/  IMAD.MOV.U32 R2, RZ, RZ, R14 ;  /* 0x000000ffff027224 */ /* 0x000fe200078e000e */
[----:B------:R-:W-:Y:S06]  /*179f0*/  BRA `(.L_x_1491) ;  /* 0xffffffb400107947 */ /* 0x000fec000383ffff */
.L_x_1374:
[----:B0-----:R0:W1:Y:S02]  /*17a00*/  SYNCS.PHASECHK.TRANS64.TRYWAIT P0, [R0+URZ+0x16860], R3 ;  /* 0x01686003000075a7 */ /* 0x001064000800017f */
[----:B-1----:R-:W-:Y:S05]  /*17a10*/  @!P0 NANOSLEEP.SYNCS 0x989680 ;  /* 0x009896800000895d */ /* 0x002fea0003900000 */
[----:B------:R-:W1:Y:S02]  /*17a20*/  @!P0 SYNCS.PHASECHK.TRANS64 P0, [R0+URZ+0x16860], R3 ;  /* 0x01686003000085a7 */ /* 0x000e64000800007f */
[----:B-1----:R-:W-:Y:S05]  /*17a30*/  @!P0 BRA `(.L_x_1374) ;  /* 0xfffffffc00f08947 */ /* 0x002fea000383ffff */
[----:B------:R-:W-:Y:S05]  /*17a40*/  BRA `(.L_x_1492) ;  /* 0xffffffb800347947 */ /* 0x000fea000383ffff */
.L_x_1375:
        /* <DEDUP_REMOVED lines=8> */
.L_x_1494:
[----:B------:R-:W-:Y:S05]  /*17ad0*/  BSYNC B0 ;  /* 0x0000000000007941 */ /* 0x000fea0003800000 */
.L_x_1493:
[----:B------:R-:W-:Y:S01]  /*17ae0*/  IMAD.MOV.U32 R13, RZ, RZ, R17 ;  /* 0x000000ffff0d7224 */ /* 0x000fe200078e0011 */
[----:B------:R-:W-:Y:S01]  /*17af0*/  ISETP.LT.OR P2, PT, R6, 0x1, P0 ;  /* 0x000000010600780c */ /* 0x000fe20000741670 */
        /* <DEDUP_REMOVED lines=8> */
.L_x_1495:
[----:B------:R-:W-:Y:S02]  /*17b80*/  IMAD R4, R4, 0x2, R22 ;  /* 0x0000000204047824 */ /* 0x000fe400078e0216 */
[----:B------:R-:W-:Y:S02]  /*17b90*/  IMAD.MOV.U32 R13, RZ, RZ, R23 ;  /* 0x000000ffff0d7224 */ /* 0x000fe400078e0017 */
[----:B------:R-:W-:Y:S01]  /*17ba0*/  IMAD.MOV.U32 R12, RZ, RZ, 0x1 ;  /* 0x00000001ff0c7424 */ /* 0x000fe200078e00ff */
[----:B------:R-:W-:-:S13]  /*17bb0*/  IADD3 R2, P1, R14, R5, RZ ;  /* 0x000000050e027210 */ /* 0x000fda0007f3e0ff */
[----:B------:R-:W-:Y:S05]  /*17bc0*/  WARPSYNC.COLLECTIVE R15, `(.L_x_1496) ;  /* 0x000000000f087348 */ /* 0x000fea0003c00000 */
[----:B------:R0:W1:Y:S02]  /*17bd0*/  SHFL.IDX P6, R14, R13, R12, R11 ;  /* 0x0000000c0d0e7389 */ /* 0x00006400000c000b */
[----:B01----:R-:W-:Y:S01]  /*17be0*/  ENDCOLLECTIVE ;  /* 0x000000000000791b */ /* 0x003fe20003800000 */
.L_x_1496:
        /* <DEDUP_REMOVED lines=11> */
.L_x_1497:
[----:B------:R-:W-:Y:S02]  /*17ca0*/  IMAD.MOV.U32 R13, RZ, RZ, R23 ;  /* 0x000000ffff0d7224 */ /* 0x000fe400078e0017 */
[----:B------:R-:W-:Y:S02]  /*17cb0*/  IMAD.MOV.U32 R12, RZ, RZ, 0x2 ;  /* 0x00000002ff0c7424 */ /* 0x000fe400078e00ff */
[----:B------:R-:W-:-:S07]  /*17cc0*/  IMAD.MOV.U32 R9, RZ, RZ, R14 ;  /* 0x000000ffff097224 */ /* 0x000fce00078e000e */
[----:B------:R-:W-:Y:S05]  /*17cd0*/  WARPSYNC.COLLECTIVE R15, `(.L_x_1498) ;  /* 0x000000000f087348 */ /* 0x000fea0003c00000 */
[----:B------:R0:W1:Y:S02]  /*17ce0*/  SHFL.IDX P6, R14, R13, R12, R11 ;  /* 0x0000000c0d0e7389 */ /* 0x00006400000c000b */
[----:B01----:R-:W-:Y:S01]  /*17cf0*/  ENDCOLLECTIVE ;  /* 0x000000000000791b */ /* 0x003fe20003800000 */
.L_x_1498:
        /* <DEDUP_REMOVED lines=12> */
.L_x_1499:
[----:B------:R-:W-:Y:S02]  /*17dc0*/  IMAD.MOV.U32 R13, RZ, RZ, R23 ;  /* 0x000000ffff0d7224 */ /* 0x000fe400078e0017 */
[----:B------:R-:W-:Y:S02]  /*17dd0*/  IMAD.MOV.U32 R12, RZ, RZ, 0x3 ;  /* 0x00000003ff0c7424 */ /* 0x000fe400078e00ff */
[----:B------:R-:W-:-:S07]  /*17de0*/  IMAD.MOV.U32 R10, RZ, RZ, R14 ;  /* 0x000000ffff0a7224 */ /* 0x000fce00078e000e */
[----:B------:R-:W-:Y:S05]  /*17df0*/  WARPSYNC.COLLECTIVE R15, `(.L_x_1500) ;  /* 0x000000000f087348 */ /* 0x000fea0003c00000 */
[----:B------:R0:W1:Y:S02]  /*17e00*/  SHFL.IDX P6, R14, R13, R12, R11 ;  /* 0x0000000c0d0e7389 */ /* 0x00006400000c000b */
[----:B01----:R-:W-:Y:S01]  /*17e10*/  ENDCOLLECTIVE ;  /* 0x000000000000791b */ /* 0x003fe20003800000 */
.L_x_1500:
        /* <DEDUP_REMOVED lines=12> */
.L_x_1501:
[----:B------:R-:W-:Y:S02]  /*17ee0*/  IMAD.MOV.U32 R13, RZ, RZ, R23 ;  /* 0x000000ffff0d7224 */ /* 0x000fe400078e0017 */
[----:B------:R-:W-:Y:S02]  /*17ef0*/  IMAD.MOV.U32 R12, RZ, RZ, 0x4 ;  /* 0x00000004ff0c7424 */ /* 0x000fe400078e00ff */
[----:B------:R-:W-:-:S07]  /*17f00*/  IMAD.MOV.U32 R9, RZ, RZ, R14 ;  /* 0x000000ffff097224 */ /* 0x000fce00078e000e */
[----:B------:R-:W-:Y:S05]  /*17f10*/  WARPSYNC.COLLECTIVE R15, `(.L_x_1502) ;  /* 0x000000000f087348 */ /* 0x000fea0003c00000 */
[----:B------:R0:W1:Y:S02]  /*17f20*/  SHFL.IDX P6, R14, R13, R12, R11 ;  /* 0x0000000c0d0e7389 */ /* 0x00006400000c000b */
[----:B01----:R-:W-:Y:S01]  /*17f30*/  ENDCOLLECTIVE ;  /* 0x000000000000791b */ /* 0x003fe20003800000 */
.L_x_1502:
        /* <DEDUP_REMOVED lines=12> */
.L_x_1503:
[----:B------:R-:W-:Y:S02]  /*18000*/  IMAD.MOV.U32 R13, RZ, RZ, R23 ;  /* 0x000000ffff0d7224 */ /* 0x000fe400078e0017 */
[----:B------:R-:W-:Y:S02]  /*18010*/  IMAD.MOV.U32 R12, RZ, RZ, 0x5 ;  /* 0x00000005ff0c7424 */ /* 0x000fe400078e00ff */
[----:B------:R-:W-:-:S07]  /*18020*/  IMAD.MOV.U32 R10, RZ, RZ, R14 ;  /* 0x000000ffff0a7224 */ /* 0x000fce00078e000e */
[----:B------:R-:W-:Y:S05]  /*18030*/  WARPSYNC.COLLECTIVE R15, `(.L_x_1504) ;  /* 0x000000000f087348 */ /* 0x000fea0003c00000 */
[----:B------:R0:W1:Y:S02]  /*18040*/  SHFL.IDX P6, R14, R13, R12, R11 ;  /* 0x0000000c0d0e7389 */ /* 0x00006400000c000b */
[----:B01----:R-:W-:Y:S01]  /*18050*/  ENDCOLLECTIVE ;  /* 0x000000000000791b */ /* 0x003fe20003800000 */
.L_x_1504:
        /* <DEDUP_REMOVED lines=12> */
.L_x_1505:
[----:B------:R-:W-:Y:S02]  /*18120*/  IMAD.MOV.U32 R13, RZ, RZ, R23 ;  /* 0x000000ffff0d7224 */ /* 0x000fe400078e0017 */
[----:B------:R-:W-:Y:S02]  /*18130*/  IMAD.MOV.U32 R12, RZ, RZ, 0x6 ;  /* 0x00000006ff0c7424 */ /* 0x000fe400078e00ff */
[----:B------:R-:W-:-:S07]  /*18140*/  IMAD.MOV.U32 R9, RZ, RZ, R14 ;  /* 0x000000ffff097224 */ /* 0x000fce00078e000e */
[----:B------:R-:W-:Y:S05]  /*18150*/  WARPSYNC.COLLECTIVE R15, `(.L_x_1506) ;  /* 0x000000000f087348 */ /* 0x000fea0003c00000 */
[----:B------:R0:W1:Y:S02]  /*18160*/  SHFL.IDX P6, R14, R13, R12, R11 ;  /* 0x0000000c0d0e7389 */ /* 0x00006400000c000b */
[----:B01----:R-:W-:Y:S01]  /*18170*/  ENDCOLLECTIVE ;  /* 0x000000000000791b */ /* 0x003fe20003800000 */
.L_x_1506:
        /* <DEDUP_REMOVED lines=12> */
.L_x_1507:
[----:B------:R-:W-:Y:S02]  /*18240*/  IMAD.MOV.U32 R13, RZ, RZ, R23 ;  /* 0x000000ffff0d7224 */ /* 0x000fe400078e0017 */
[----:B------:R-:W-:Y:S01]  /*18250*/  IMAD.MOV.U32 R12, RZ, RZ, 0x7 ;  /* 0x00000007ff0c7424 */ /* 0x000fe200078e00ff */
[----:B------:R-:W-:-:S13]  /*18260*/  IADD3 R2, P1, R14, R5, RZ ;  /* 0x000000050e027210 */ /* 0x000fda0007f3e0ff */
[----:B------:R-:W-:Y:S05]  /*18270*/  WARPSYNC.COLLECTIVE R15, `(.L_x_1508) ;  /* 0x000000000f087348 */ /* 0x000fea0003c00000 */
[----:B------:R0:W1:Y:S02]  /*18280*/  SHFL.IDX P6, R14, R13, R12, R11 ;  /* 0x0000000c0d0e7389 */ /* 0x00006400000c000b */
[----:B01----:R-:W-:Y:S01]  /*18290*/  ENDCOLLECTIVE ;  /* 0x000000000000791b */ /* 0x003fe20003800000 */
.L_x_1508:
        /* <DEDUP_REMOVED lines=10> */
.L_x_1509:
[----:B------:R-:W-:Y:S05]  /*18340*/  BRA `(.L_x_1510) ;  /* 0xffffffb000e87947 */ /* 0x000fea000383ffff */
.L_x_1380:
        /* <DEDUP_REMOVED lines=8> */
.L_x_1512:
[----:B------:R-:W-:Y:S05]  /*183d0*/  BSYNC B0 ;  /* 0x0000000000007941 */ /* 0x000fea0003800000 */
.L_x_1511:
[----:B------:R-:W-:Y:S02]  /*183e0*/  IMAD.MOV.U32 R13, RZ, RZ, R16 ;  /* 0x000000ffff0d7224 */ /* 0x000fe400078e0010 */
        /* <DEDUP_REMOVED lines=8> */
.L_x_1513:
[----:B------:R-:W-:Y:S02]  /*18470*/  ULDC UR4, c[0x0][0xc3c] ;  /* 0x00030f0000047ab9 */ /* 0x000fe40000000800 */
[----:B------:R-:W-:-:S13]  /*18480*/  ISETP.GE.OR P1, PT, R7, UR4, !P0 ;  /* 0x0000000407007c0c */ /* 0x000fda000c726670 */
[----:B------:R-:W0:Y:S01]  /*18490*/  @!P1 LDC.64 R2, c[0x0][0xc80] ;  /* 0x00032000ff029b82 */ /* 0x000e220000000a00 */
[----:B------:R-:W-:Y:S02]  /*184a0*/  IMAD.MOV.U32 R17, RZ, RZ, RZ ;  /* 0x000000ffff117224 */ /* 0x000fe400078e00ff */
[----:B------:R-:W-:Y:S02]  /*184b0*/  IMAD.MOV.U32 R11, RZ, RZ, RZ ;  /* 0x000000ffff0b7224 */ /* 0x000fe400078e00ff */
[----:B------:R-:W-:Y:S02]  /*184c0*/  IMAD.MOV.U32 R5, RZ, RZ, R14 ;  /* 0x000000ffff057224 */ /* 0x000fe400078e000e */
[----:B0-----:R-:W-:-:S06]  /*184d0*/  @!P1 IMAD.WIDE R2, R7, 0x4, R2 ;  /* 0x0000000407029825 */ /* 0x001fcc00078e0202 */
[----:B------:R-:W2:Y:S01]  /*184e0*/  @!P1 LDG.E R2, desc[UR52][R2.64] ;  /* 0x0000003402029981 */ /* 0x000ea2000c1e1900 */
[C---:B------:R-:W-:Y:S02]  /*184f0*/  ISETP.GE.U32.AND P2, PT, R8.reuse, 0x2, PT ;  /* 0x000000020800780c */ /* 0x040fe40003f46070 */
[C---:B------:R-:W-:Y:S02]  /*18500*/  ISETP.GE.U32.AND P3, PT, R8.reuse, 0x4, PT ;  /* 0x000000040800780c */ /* 0x040fe40003f66070 */
[C---:B------:R-:W-:Y:S02]  /*18510*/  ISETP.GE.U32.AND P4, PT, R8.reuse, 0x8, PT ;  /* 0x000000080800780c */ /* 0x040fe40003f86070 */
[C---:B------:R-:W-:Y:S01]  /*18520*/  ISETP.GE.U32.AND P5, PT, R8.reuse, 0x10, PT ;  /* 0x000000100800780c */ /* 0x040fe20003fa6070 */
[----:B--2---:R-:W-:Y:S01]  /*18530*/  @!P1 IMAD.MOV.U32 R17, RZ, RZ, R2 ;  /* 0x000000ffff119224 */ /* 0x004fe200078e0002 */
[----:B------:R-:W-:-:S03]  /*18540*/  ISETP.NE.AND P1, PT, R8, RZ, PT ;  /* 0x000000ff0800720c */ /* 0x000fc60003f25270 */
[----:B------:R-:W-:-:S10]  /*18550*/  IMAD.MOV.U32 R13, RZ, RZ, R17 ;  /* 0x000000ffff0d7224 */ /* 0x000fd400078e0011 */
[----:B------:R-:W-:Y:S05]  /*18560*/  WARPSYNC.COLLECTIVE R15, `(.L_x_1514) ;  /* 0x000000000f087348 */ /* 0x000fea0003c00000 */
[----:B------:R0:W1:Y:S02]  /*18570*/  SHFL.UP P6, R14, R13, R12, R11 ;  /* 0x0400000c0d0e7389 */ /* 0x00006400000c000b */
[----:B01----:R-:W-:Y:S01]  /*18580*/  ENDCOLLECTIVE ;  /* 0x000000000000791b */ /* 0x003fe20003800000 */
.L_x_1514:
[----:B------:R-:W-:Y:S01]  /*18590*/  IMAD.MOV.U32 R12, RZ, RZ, 0x2 ;  /* 0x00000002ff0c7424 */ /* 0x000fe200078e00ff */
[----:B------:R-:W-:-:S05]  /*185a0*/  SEL R4, R14, RZ, P1 ;  /* 0x000000ff0e047207 */ /* 0x000fca0000800000 */
[----:B------:R-:W-:-:S04]  /*185b0*/  IMAD.IADD R4, R17, 0x1, R4 ;  /* 0x0000000111047824 */ /* 0x000fc800078e0204 */
[----:B------:R-:W-:-:S07]  /*185c0*/  IMAD.MOV.U32 R13, RZ, RZ, R4 ;  /* 0x000000ffff0d7224 */ /* 0x000fce00078e0004 */
[----:B------:R-:W-:Y:S05]  /*185d0*/  WARPSYNC.COLLECTIVE R15, `(.L_x_1515) ;  /* 0x000000000f087348 */ /* 0x000fea0003c00000 */
[----:B------:R0:W1:Y:S02]  /*185e0*/  SHFL.UP P6, R14, R13, R12, R11 ;  /* 0x0400000c0d0e7389 */ /* 0x00006400000c000b */
[----:B01----:R-:W-:Y:S01]  /*185f0*/  ENDCOLLECTIVE ;  /* 0x000000000000791b */ /* 0x003fe20003800000 */
.L_x_1515:
[----:B------:R-:W-:Y:S01]  /*18600*/  IMAD.MOV.U32 R12, RZ, RZ, 0x4 ;  /* 0x00000004ff0c7424 */ /* 0x000fe200078e00ff */
[----:B------:R-:W-:-:S05]  /*18610*/  SEL R3, R14, RZ, P2 ;  /* 0x000000ff0e037207 */ /* 0x000fca0001000000 */
[----:B------:R-:W-:-:S04]  /*18620*/  IMAD.IADD R6, R4, 0x1, R3 ;  /* 0x0000000104067824 */ /* 0x000fc800078e0203 */
[----:B------:R-:W-:-:S07]  /*18630*/  IMAD.MOV.U32 R13, RZ, RZ, R6 ;  /* 0x000000ffff0d7224 */ /* 0x000fce00078e0006 */
[----:B------:R-:W-:Y:S05]  /*18640*/  WARPSYNC.COLLECTIVE R15, `(.L_x_1516) ;  /* 0x000000000f087348 */ /* 0x000fea0003c00000 */
[----:B------:R0:W1:Y:S02]  /*18650*/  SHFL.UP P6, R14, R13, R12, R11 ;  /* 0x0400000c0d0e7389 */ /* 0x00006400000c000b */
[----:B01----:R-:W-:Y:S01]  /*18660*/  ENDCOLLECTIVE ;  /* 0x000000000000791b */ /* 0x003fe20003800000 */
.L_x_1516:
[----:B------:R-:W-:Y:S01]  /*18670*/  IMAD.MOV.U32 R12, RZ, RZ, 0x8 ;  /* 0x00000008ff0c7424 */ /* 0x000fe200078e00ff */
[----:B------:R-:W-:-:S05]  /*18680*/  SEL R3, R14, RZ, P3 ;  /* 0x000000ff0e037207 */ /* 0x000fca0001800000 */
[----:B------:R-:W-:-:S04]  /*18690*/  IMAD.IADD R2, R6, 0x1, R3 ;  /* 0x0000000106027824 */ /* 0x000fc800078e0203 */
[----:B------:R-:W-:-:S07]  /*186a0*/  IMAD.MOV.U32 R13, RZ, RZ, R2 ;  /* 0x000000ffff0d7224 */ /* 0x000fce00078e0002 */
[----:B------:R-:W-:Y:S05]  /*186b0*/  WARPSYNC.COLLECTIVE R15, `(.L_x_1517) ;  /* 0x000000000f087348 */ /* 0x000fea0003c00000 */
[----:B------:R0:W1:Y:S02]  /*186c0*/  SHFL.UP P6, R14, R13, R12, R11 ;  /* 0x0400000c0d0e7389 */ /* 0x00006400000c000b */
[----:B01----:R-:W-:Y:S01]  /*186d0*/  ENDCOLLECTIVE ;  /* 0x000000000000791b */ /* 0x003fe20003800000 */
.L_x_1517:
[----:B------:R-:W-:Y:S01]  /*186e0*/  IMAD.MOV.U32 R12, RZ, RZ, 0x10 ;  /* 0x00000010ff0c7424 */ /* 0x000fe200078e00ff */
[----:B------:R-:W-:-:S05]  /*186f0*/  SEL R3, R14, RZ, P4 ;  /* 0x000000ff0e037207 */ /* 0x000fca0002000000 */
[----:B------:R-:W-:-:S04]  /*18700*/  IMAD.IADD R3, R2, 0x1, R3 ;  /* 0x0000000102037824 */ /* 0x000fc800078e0203 */
[----:B------:R-:W-:-:S07]  /*18710*/  IMAD.MOV.U32 R13, RZ, RZ, R3 ;  /* 0x000000ffff0d7224 */ /* 0x000fce00078e0003 */
[----:B------:R-:W-:Y:S05]  /*18720*/  WARPSYNC.COLLECTIVE R15, `(.L_x_1518) ;  /* 0x000000000f087348 */ /* 0x000fea0003c00000 */
[----:B------:R0:W1:Y:S02]  /*18730*/  SHFL.UP P6, R14, R13, R12, R11 ;  /* 0x0400000c0d0e7389 */ /* 0x00006400000c000b */
[----:B01----:R-:W-:Y:S01]  /*18740*/  ENDCOLLECTIVE ;  /* 0x000000000000791b */ /* 0x003fe20003800000 */
.L_x_1518:
        /* <DEDUP_REMOVED lines=8> */
.L_x_1519:
[----:B------:R-:W-:Y:S05]  /*187d0*/  BRA `(.L_x_1520) ;  /* 0xffffffb000f07947 */ /* 0x000fea000383ffff */
.L_x_1385:
[----:B------:R-:W-:Y:S01]  /*187e0*/  BSSY B0, `(.L_x_1521) ;  /* 0x0000008000007945 */ /* 0x000fe20003800000 */
[----:B-----5:R-:W-:Y:S02]  /*187f0*/  IMAD.MOV.U32 R13, RZ, RZ, R17 ;  /* 0x000000ffff0d7224 */ /* 0x020fe400078e0011 */
[----:B------:R-:W-:Y:S02]  /*18800*/  IMAD.MOV.U32 R12, RZ, RZ, 0x1 ;  /* 0x00000001ff0c7424 */ /* 0x000fe400078e00ff */
[----:B------:R-:W-:Y:S02]  /*18810*/  IMAD.MOV.U32 R11, RZ, RZ, RZ ;  /* 0x000000ffff0b7224 */ /* 0x000fe400078e00ff */
[----:B------:R-:W-:-:S07]  /*18820*/  IMAD.MOV.U32 R15, RZ, RZ, -0x1 ;  /* 0xffffffffff0f7424 */ /* 0x000fce00078e00ff */
[----:B01----:R-:W-:Y:S05]  /*18830*/  WARPSYNC.COLLECTIVE R15, `(.L_x_1522) ;  /* 0x000000000f087348 */ /* 0x003fea0003c00000 */
[----:B------:R2:W3:Y:S02]  /*18840*/  SHFL.UP P6, R14, R13, R12, R11 ;  /* 0x0400000c0d0e7389 */ /* 0x0004e400000c000b */
[----:B0123--:R-:W-:Y:S01]  /*18850*/  ENDCOLLECTIVE ;  /* 0x000000000000791b */ /* 0x00ffe20003800000 */
.L_x_1522:
[----:B------:R-:W-:Y:S05]  /*18860*/  BSYNC B0 ;  /* 0x0000000000007941 */ /* 0x000fea0003800000 */
.L_x_1521:
        /* <DEDUP_REMOVED lines=8> */
.L_x_1523:
[----:B------:R-:W-:Y:S01]  /*188f0*/  IMAD.MOV.U32 R12, RZ, RZ, 0x4 ;  /* 0x00000004ff0c7424 */ /* 0x000fe200078e00ff */
[----:B------:R-:W-:-:S05]  /*18900*/  SEL R2, R14, RZ, P2 ;  /* 0x000000ff0e027207 */ /* 0x000fca0001000000 */
[----:B------:R-:W-:-:S04]  /*18910*/  IMAD.IADD R2, R13, 0x1, R2 ;  /* 0x000000010d027824 */ /* 0x000fc800078e0202 */
[----:B------:R-:W-:-:S07]  /*18920*/  IMAD.MOV.U32 R13, RZ, RZ, R2 ;  /* 0x000000ffff0d7224 */ /* 0x000fce00078e0002 */
[----:B------:R-:W-:Y:S05]  /*18930*/  WARPSYNC.COLLECTIVE R15, `(.L_x_1524) ;  /* 0x000000000f087348 */ /* 0x000fea0003c00000 */
[----:B------:R0:W1:Y:S02]  /*18940*/  SHFL.UP P6, R14, R13, R12, R11 ;  /* 0x0400000c0d0e7389 */ /* 0x00006400000c000b */
[----:B01----:R-:W-:Y:S01]  /*18950*/  ENDCOLLECTIVE ;  /* 0x000000000000791b */ /* 0x003fe20003800000 */
.L_x_1524:
[----:B------:R-:W-:Y:S01]  /*18960*/  IMAD.MOV.U32 R12, RZ, RZ, 0x8 ;  /* 0x00000008ff0c7424 */ /* 0x000fe200078e00ff */
[----:B------:R-:W-:-:S05]  /*18970*/  SEL R3, R14, RZ, P3 ;  /* 0x000000ff0e037207 */ /* 0x000fca0001800000 */
[----:B------:R-:W-:-:S04]  /*18980*/  IMAD.IADD R3, R2, 0x1, R3 ;  /* 0x0000000102037824 */ /* 0x000fc800078e0203 */
[----:B------:R-:W-:-:S07]  /*18990*/  IMAD.MOV.U32 R13, RZ, RZ, R3 ;  /* 0x000000ffff0d7224 */ /* 0x000fce00078e0003 */
[----:B------:R-:W-:Y:S05]  /*189a0*/  WARPSYNC.COLLECTIVE R15, `(.L_x_1525) ;  /* 0x000000000f087348 */ /* 0x000fea0003c00000 */
[----:B------:R0:W1:Y:S02]  /*189b0*/  SHFL.UP P6, R14, R13, R12, R11 ;  /* 0x0400000c0d0e7389 */ /* 0x00006400000c000b */
[----:B01----:R-:W-:Y:S01]  /*189c0*/  ENDCOLLECTIVE ;  /* 0x000000000000791b */ /* 0x003fe20003800000 */
.L_x_1525:
[----:B------:R-:W-:Y:S01]  /*189d0*/  IMAD.MOV.U32 R12, RZ, RZ, 0x10 ;  /* 0x00000010ff0c7424 */ /* 0x000fe200078e00ff */
[----:B------:R-:W-:-:S05]  /*189e0*/  SEL R4, R14, RZ, P4 ;  /* 0x000000ff0e047207 */ /* 0x000fca0002000000 */
[----:B------:R-:W-:-:S04]  /*189f0*/  IMAD.IADD R4, R3, 0x1, R4 ;  /* 0x0000000103047824 */ /* 0x000fc800078e0204 */
[----:B------:R-:W-:-:S07]  /*18a00*/  IMAD.MOV.U32 R13, RZ, RZ, R4 ;  /* 0x000000ffff0d7224 */ /* 0x000fce00078e0004 */
[----:B------:R-:W-:Y:S05]  /*18a10*/  WARPSYNC.COLLECTIVE R15, `(.L_x_1526) ;  /* 0x000000000f087348 */ /* 0x000fea0003c00000 */
[----:B------:R0:W1:Y:S02]  /*18a20*/  SHFL.UP P6, R14, R13, R12, R11 ;  /* 0x0400000c0d0e7389 */ /* 0x00006400000c000b */
[----:B01----:R-:W-:Y:S01]  /*18a30*/  ENDCOLLECTIVE ;  /* 0x000000000000791b */ /* 0x003fe20003800000 */
.L_x_1526:
        /* <DEDUP_REMOVED lines=8> */
.L_x_1527:
[----:B------:R-:W-:Y:S05]  /*18ac0*/  BRA `(.L_x_1528) ;  /* 0xffffffb000d07947 */ /* 0x000fea000383ffff */
.L_x_1387:
[----:B------:R-:W-:Y:S01]  /*18ad0*/  BSSY B0, `(.L_x_1529) ;  /* 0x0000006000007945 */ /* 0x000fe20003800000 */
[----:B------:R-:W-:Y:S01]  /*18ae0*/  PLOP3.LUT P6, PT, P6, PT, PT, 0x8, 0x0 ;  /* 0x000000000000781c */ /* 0x000fe200037ce170 */
[----:B------:R-:W-:-:S12]  /*18af0*/  IMAD.MOV.U32 R15, RZ, RZ, -0x1 ;  /* 0xffffffffff0f7424 */ /* 0x000fd800078e00ff */
[----:B01----:R-:W-:Y:S05]  /*18b00*/  WARPSYNC.COLLECTIVE R15, `(.L_x_1530) ;  /* 0x000000000f087348 */ /* 0x003fea0003c00000 */
[----:B------:R-:W-:Y:S01]  /*18b10*/  VOTE.ANY R14, PT, P6 ;  /* 0x00000000000e7806 */ /* 0x000fe200030e0100 */
[----:B01----:R-:W-:Y:S06]  /*18b20*/  ENDCOLLECTIVE ;  /* 0x000000000000791b */ /* 0x003fec0003800000 */
.L_x_1530:
[----:B------:R-:W-:Y:S05]  /*18b30*/  BSYNC B0 ;  /* 0x0000000000007941 */ /* 0x000fea0003800000 */
.L_x_1529:
[----:B------:R-:W-:Y:S02]  /*18b40*/  IMAD.MOV.U32 R2, RZ, RZ, R14 ;  /* 0x000000ffff027224 */ /* 0x000fe400078e000e */
[----:B------:R-:W-:Y:S02]  /*18b50*/  IMAD.MOV.U32 R13, RZ, RZ, R17 ;  /* 0x000000ffff0d7224 */ /* 0x000fe400078e0011 */
[----:B------:R-:W0:Y:S01]  /*18b60*/  POPC R6, R2 ;  /* 0x0000000200067309 */ /* 0x000e220000000000 */
[----:B------:R-:W-:Y:S02]  /*18b70*/  IMAD.MOV.U32 R11, RZ, RZ, 0x1f ;  /* 0x0000001fff0b7424 */ /* 0x000fe400078e00ff */
[----:B------:R-:W-:Y:S02]  /*18b80*/  IMAD.MOV.U32 R15, RZ, RZ, -0x1 ;  /* 0xffffffffff0f7424 */ /* 0x000fe400078e00ff */
[----:B0-----:R-:W-:-:S07]  /*18b90*/  IMAD.MOV.U32 R12, RZ, RZ, R6 ;  /* 0x000000ffff0c7224 */ /* 0x001fce00078e0006 */
[----:B------:R-:W-:Y:S05]  /*18ba0*/  WARPSYNC.COLLECTIVE R15, `(.L_x_1531) ;  /* 0x000000000f087348 */ /* 0x000fea0003c00000 */
[----:B------:R0:W1:Y:S02]  /*18bb0*/  SHFL.IDX P6, R14, R13, R12, R11 ;  /* 0x0000000c0d0e7389 */ /* 0x00006400000c000b */
[----:B01----:R-:W-:Y:S01]  /*18bc0*/  ENDCOLLECTIVE ;  /* 0x000000000000791b */ /* 0x003fe20003800000 */
.L_x_1531:
[----:B------:R-:W-:Y:S01]  /*18bd0*/  IMAD.MOV.U32 R17, RZ, RZ, R14 ;  /* 0x000000ffff117224 */ /* 0x000fe200078e000e */
[----:B------:R-:W-:Y:S06]  /*18be0*/  BRA `(.L_x_1532) ;  /* 0xffffffb000c07947 */ /* 0x000fec000383ffff */
.L_x_1389:
[----:B------:R-:W-:Y:S01]  /*18bf0*/  BSSY B0, `(.L_x_1533) ;  /* 0x0000007000007945 */ /* 0x000fe20003800000 */
[----:B------:R-:W-:Y:S02]  /*18c00*/  IMAD.MOV.U32 R13, RZ, RZ, R3 ;  /* 0x000000ffff0d7224 */ /* 0x000fe400078e0003 */
[----:B------:R-:W-:Y:S02]  /*18c10*/  IMAD.MOV.U32 R11, RZ, RZ, 0x1f ;  /* 0x0000001fff0b7424 */ /* 0x000fe400078e00ff */
[----:B------:R-:W-:-:S07]  /*18c20*/  IMAD.MOV.U32 R15, RZ, RZ, -0x1 ;  /* 0xffffffffff0f7424 */ /* 0x000fce00078e00ff */
[----:B0123--:R-:W-:Y:S05]  /*18c30*/  WARPSYNC.COLLECTIVE R15, `(.L_x_1534) ;  /* 0x000000000f087348 */ /* 0x00ffea0003c00000 */
[----:B------:R4:W0:Y:S02]  /*18c40*/  SHFL.IDX P6, R14, R13, R12, R11 ;  /* 0x0000000c0d0e7389 */ /* 0x00082400000c000b */
[----:B01234-:R-:W-:Y:S01]  /*18c50*/  ENDCOLLECTIVE ;  /* 0x000000000000791b */ /* 0x01ffe20003800000 */
.L_x_1534:
[----:B------:R-:W-:Y:S05]  /*18c60*/  BSYNC B0 ;  /* 0x0000000000007941 */ /* 0x000fea0003800000 */
.L_x_1533:
[----:B------:R-:W-:Y:S05]  /*18c70*/  BRA `(.L_x_1388) ;  /* 0xffffffb000b87947 */ /* 0x000fea000383ffff */
.L_x_1393:
[----:B0-----:R0:W3:Y:S02]  /*18c80*/  SYNCS.PHASECHK.TRANS64.TRYWAIT P0, [R5+URZ+0x16820], R0 ;  /* 0x01682000050075a7 */ /* 0x0010e4000800017f */
[----:B---3--:R-:W-:Y:S05]  /*18c90*/  @!P0 NANOSLEEP.SYNCS 0x989680 ;  /* 0x009896800000895d */ /* 0x008fea0003900000 */
[----:B------:R-:W3:Y:S02]  /*18ca0*/  @!P0 SYNCS.PHASECHK.TRANS64 P0, [R5+URZ+0x16820], R0 ;  /* 0x01682000050085a7 */ /* 0x000ee4000800007f */
[----:B---3--:R-:W-:Y:S05]  /*18cb0*/  @!P0 BRA `(.L_x_1393) ;  /* 0xfffffffc00f08947 */ /* 0x008fea000383ffff */
[----:B------:R-:W-:Y:S05]  /*18cc0*/  BRA `(.L_x_1535) ;  /* 0xffffffb800307947 */ /* 0x000fea000383ffff */
.L_x_1394:
        /* <DEDUP_REMOVED lines=11> */
.L_x_1537:
[----:B------:R-:W-:Y:S05]  /*18d80*/  BSYNC B0 ;  /* 0x0000000000007941 */ /* 0x000fea0003800000 */
.L_x_1536:
[----:B------:R-:W-:Y:S05]  /*18d90*/  BRA `(.L_x_1538) ;  /* 0xffffffb800187947 */ /* 0x000fea000383ffff */
.L_x_1397:
[----:B------:R-:W-:Y:S01]  /*18da0*/  BSSY B1, `(.L_x_1539) ;  /* 0x0000006000017945 */ /* 0x000fe20003800000 */
[----:B------:R-:W-:-:S07]  /*18db0*/  IMAD.MOV.U32 R15, RZ, RZ, -0x1 ;  /* 0xffffffffff0f7424 */ /* 0x000fce00078e00ff */
[----:B012---:R-:W-:Y:S05]  /*18dc0*/  WARPSYNC.COLLECTIVE R15, `(.L_x_1540) ;  /* 0x000000000f0c7348 */ /* 0x007fea0003c00000 */
[----:B------:R-:W-:Y:S02]  /*18dd0*/  ELECT P6, UR62, PT ;  /* 0x00000000003e782f */ /* 0x000fe400038c0000 */
[----:B------:R-:W-:Y:S01]  /*18de0*/  MOV R14, UR62 ;  /* 0x0000003e000e7c02 */ /* 0x000fe20008000f00 */
[----:B012---:R-:W-:Y:S10]  /*18df0*/  ENDCOLLECTIVE ;  /* 0x000000000000791b */ /* 0x007ff40003800000 */
.L_x_1540:
[----:B------:R-:W-:Y:S05]  /*18e00*/  BSYNC B1 ;  /* 0x0000000000017941 */ /* 0x000fea0003800000 */
.L_x_1539:
[----:B------:R-:W-:Y:S05]  /*18e10*/  BRA `(.L_x_1541) ;  /* 0xffffffb800107947 */ /* 0x000fea000383ffff */
.L_x_1399:
[----:B0-----:R0:W3:Y:S02]  /*18e20*/  SYNCS.PHASECHK.TRANS64.TRYWAIT P1, [R3+URZ+0x16840], R2 ;  /* 0x01684002030075a7 */ /* 0x0010e4000802017f */
[----:B---3--:R-:W-:Y:S05]  /*18e30*/  @!P1 NANOSLEEP.SYNCS 0x989680 ;  /* 0x009896800000995d */ /* 0x008fea0003900000 */
[----:B------:R-:W3:Y:S02]  /*18e40*/  @!P1 SYNCS.PHASECHK.TRANS64 P1, [R3+URZ+0x16840], R2 ;  /* 0x01684002030095a7 */ /* 0x000ee4000802007f */
[----:B---3--:R-:W-:Y:S05]  /*18e50*/  @!P1 BRA `(.L_x_1399) ;  /* 0xfffffffc00f09947 */ /* 0x008fea000383ffff */
[----:B------:R-:W-:Y:S05]  /*18e60*/  BRA `(.L_x_1542) ;  /* 0xffffffb800307947 */ /* 0x000fea000383ffff */
.L_x_1401:
[----:B---3--:R3:W4:Y:S02]  /*18e70*/  SYNCS.PHASECHK.TRANS64.TRYWAIT P1, [R5+URZ+0x16840], R0 ;  /* 0x01684000050075a7 */ /* 0x008724000802017f */
[----:B----4-:R-:W-:Y:S05]  /*18e80*/  @!P1 NANOSLEEP.SYNCS 0x989680 ;  /* 0x009896800000995d */ /* 0x010fea0003900000 */
[----:B------:R-:W4:Y:S02]  /*18e90*/  @!P1 SYNCS.PHASECHK.TRANS64 P1, [R5+URZ+0x16840], R0 ;  /* 0x01684000050095a7 */ /* 0x000f24000802007f */
[----:B----4-:R-:W-:Y:S05]  /*18ea0*/  @!P1 BRA `(.L_x_1401) ;  /* 0xfffffffc00f09947 */ /* 0x010fea000383ffff */
[----:B------:R-:W-:Y:S05]  /*18eb0*/  BRA `(.L_x_1543) ;  /* 0xffffffb8003c7947 */ /* 0x000fea000383ffff */
.L_x_1403:
[----:B----4-:R4:W0:Y:S02]  /*18ec0*/  SYNCS.PHASECHK.TRANS64.TRYWAIT P1, [R3+URZ+0x16860], R2 ;  /* 0x01686002030075a7 */ /* 0x010824000802017f */
[----:B0-----:R-:W-:Y:S05]  /*18ed0*/  @!P1 NANOSLEEP.SYNCS 0x989680 ;  /* 0x009896800000995d */ /* 0x001fea0003900000 */
[----:B------:R-:W0:Y:S02]  /*18ee0*/  @!P1 SYNCS.PHASECHK.TRANS64 P1, [R3+URZ+0x16860], R2 ;  /* 0x01686002030095a7 */ /* 0x000e24000802007f */
[----:B0-----:R-:W-:Y:S05]  /*18ef0*/  @!P1 BRA `(.L_x_1403) ;  /* 0xfffffffc00f09947 */ /* 0x001fea000383ffff */
[----:B------:R-:W-:Y:S05]  /*18f00*/  BRA `(.L_x_1544) ;  /* 0xffffffb800387947 */ /* 0x000fea000383ffff */
.L_x_1545:
        /* <DEDUP_REMOVED lines=15> */
.L_x_3109:


//--------------------- .text._ZN7cutlass13device_kernelIN5flash11enable_sm90INS1_16FlashAttnFwdSm90INS1_25CollectiveMainloopFwdSm90ILi2EN4cute5tupleIJNS5_1CILi1EEES8_S8_EEENS6_IJNS7_ILi192EEENS7_ILi128EEENS7_ILi64EEEEEELi64ENS_6half_tEfNS_4arch4Sm90ELb0ELb1ELb0ELb1ELb1ELb1ELb0ELb1ELb1ELb1ELb0ELb0EEENS1_21CollectiveEpilogueFwdINS6_IJSA_SC_SB_EEES9_SE_SG_Li384ELb1ELb1ELb0ELb0EEENS1_36VarlenDynamicPersistentTileSchedulerILi192ELi128ELi384ELi128ELb0ELb1ELb1ELb1ELb0ELb1EEEEEEEEEvNT_6ParamsE --------------------------
	.section	.text._ZN7cutlass13device_kernelIN5flash11enable_sm90INS1_16FlashAttnFwdSm90INS1_25CollectiveMainloopFwdSm90ILi2EN4cute5tupleIJNS5_1CILi1EEES8_S8_EEENS6_IJNS7_ILi192EEENS7_ILi128EEENS7_ILi64EEEEEELi64ENS_6half_tEfNS_4arch4Sm90ELb0ELb1ELb0ELb1ELb1ELb1ELb0ELb1ELb1ELb1ELb0ELb0EEENS1_21CollectiveEpilogueFwdINS6_IJSA_SC_SB_EEES9_SE_SG_Li384ELb1ELb1ELb0ELb0EEENS1_36VarlenDynamicPersistentTileSchedulerILi192ELi128ELi384ELi128ELb0ELb1ELb1ELb1ELb0ELb1EEEEEEEEEvNT_6ParamsE,"ax",@progbits
	.align	128
.text._ZN7cutlass13device_kernelIN5flash11enable_sm90INS1_16FlashAttnFwdSm90INS1_25CollectiveMainloopFwdSm90ILi2EN4cute5tupleIJNS5_1CILi1EEES8_S8_EEENS6_IJNS7_ILi192EEENS7_ILi128EEENS7_ILi64EEEEEELi64ENS_6half_tEfNS_4arch4Sm90ELb0ELb1ELb0ELb1ELb1ELb1ELb0ELb1ELb1ELb1ELb0ELb0EEENS1_21CollectiveEpilogueFwdINS6_IJSA_SC_SB_EEES9_SE_SG_Li384ELb1ELb1ELb0ELb0EEENS1_36VarlenDynamicPersistentTileSchedulerILi192ELi128ELi384ELi128ELb0ELb1ELb1ELb1ELb0ELb1EEEEEEEEEvNT_6ParamsE:
        .type           _ZN7cutlass13device_kernelIN5flash11enable_sm90INS1_16FlashAttnFwdSm90INS1_25CollectiveMainloopFwdSm90ILi2EN4cute5tupleIJNS5_1CILi1EEES8_S8_EEENS6_IJNS7_ILi192EEENS7_ILi128EEENS7_ILi64EEEEEELi64ENS_6half_tEfNS_4arch4Sm90ELb0ELb1ELb0ELb1ELb1ELb1ELb0ELb1ELb1ELb1ELb0ELb0EEENS1_21CollectiveEpilogueFwdINS6_IJSA_SC_SB_EEES9_SE_SG_Li384ELb1ELb1ELb0ELb0EEENS1_36VarlenDynamicPersistentTileSchedulerILi192ELi128ELi384ELi128ELb0ELb1ELb1ELb1ELb0ELb1EEEEEEEEEvNT_6ParamsE,@function
        .size           _ZN7cutlass13device_kernelIN5flash11enable_sm90INS1_16FlashAttnFwdSm90INS1_25CollectiveMainloopFwdSm90ILi2EN4cute5tupleIJNS5_1CILi1EEES8_S8_EEENS6_IJNS7_ILi192EEENS7_ILi128EEENS7_ILi64EEEEEELi64ENS_6half_tEfNS_4arch4Sm90ELb0ELb1ELb0ELb1ELb1ELb1ELb0ELb1ELb1ELb1ELb0ELb0EEENS1_21CollectiveEpilogueFwdINS6_IJSA_SC_SB_EEES9_SE_SG_Li384ELb1ELb1ELb0ELb0EEENS1_36VarlenDynamicPersistentTileSchedulerILi192ELi128ELi384ELi128ELb0ELb1ELb1ELb1ELb0ELb1EEEEEEEEEvNT_6ParamsE,(.L_x_3110 - _ZN7cutlass13device_kernelIN5flash11enable_sm90INS1_16FlashAttnFwdSm90INS1_25CollectiveMainloopFwdSm90ILi2EN4cute5tupleIJNS5_1CILi1EEES8_S8_EEENS6_IJNS7_ILi192EEENS7_ILi128EEENS7_ILi64EEEEEELi64ENS_6half_tEfNS_4arch4Sm90ELb0ELb1ELb0ELb1ELb1ELb1ELb0ELb1ELb1ELb1ELb0ELb0EEENS1_21CollectiveEpilogueFwdINS6_IJSA_SC_SB_EEES9_SE_SG_Li384ELb1ELb1ELb0ELb0EEENS1_36VarlenDynamicPersistentTileSchedulerILi192ELi128ELi384ELi128ELb0ELb1ELb1ELb1ELb0ELb1EEEEEEEEEvNT_6ParamsE)
        .other          _ZN7cutlass13device_kernelIN5flash11enable_sm90INS1_16FlashAttnFwdSm90INS1_25CollectiveMainloopFwdSm90ILi2EN4cute5tupleIJNS5_1CILi1EEES8_S8_EEENS6_IJNS7_ILi192EEENS7_ILi128EEENS7_ILi64EEEEEELi64ENS_6half_tEfNS_4arch4Sm90ELb0ELb1ELb0ELb1ELb1ELb1ELb0ELb1ELb1ELb1ELb0ELb0EEENS1_21CollectiveEpilogueFwdINS6_IJSA_SC_SB_EEES9_SE_SG_Li384ELb1ELb1ELb0ELb0EEENS1_36VarlenDynamicPersistentTileSchedulerILi192ELi128ELi384ELi128ELb0ELb1ELb1ELb1ELb0ELb1EEEEEEEEEvNT_6ParamsE,@"STO_CUDA_ENTRY STV_DEFAULT"
_ZN7cutlass13device_kernelIN5flash11enable_sm90INS1_16FlashAttnFwdSm90INS1_25CollectiveMainloopFwdSm90ILi2EN4cute5tupleIJNS5_1CILi1EEES8_S8_EEENS6_IJNS7_ILi192EEENS7_ILi128EEENS7_ILi64EEEEEELi64ENS_6half_tEfNS_4arch4Sm90ELb0ELb1ELb0ELb1ELb1ELb1ELb0ELb1ELb1ELb1ELb0ELb0EEENS1_21CollectiveEpilogueFwdINS6_IJSA_SC_SB_EEES9_SE_SG_Li384ELb1ELb1ELb0ELb0EEENS1_36VarlenDynamicPersistentTileSchedulerILi192ELi128ELi384ELi128ELb0ELb1ELb1ELb1ELb0ELb1EEEEEEEEEvNT_6ParamsE:
        /* <DEDUP_REMOVED lines=18> */
.L_x_1547:
[----:B------:R-:W-:Y:S05]  /*0120*/  BSYNC B0 ;  /* 0x0000000000007941 */ /* 0x000fea0003800000 */
.L_x_1546:
        /* <DEDUP_REMOVED lines=41> */
.L_x_1548:
        /* <DEDUP_REMOVED lines=22> */
.L_x_1549:
        /* <DEDUP_REMOVED lines=18> */
.L_x_1550:
        /* <DEDUP_REMOVED lines=22> */
.L_x_1551:
        /* <DEDUP_REMOVED lines=22> */
.L_x_1552:
        /* <DEDUP_REMOVED lines=8> */
.L_x_1555:
[----:B------:R-:W-:-:S08]  /*0980*/  NOP ;  /* 0x0000000000007918 */ /* 0x000fd00000000000 */
[----:B------:R-:W0:Y:S02]  /*0990*/  USETMAXREG.TRY_ALLOC.CTAPOOL UP0, 0xa0 ;  /* 0x000000a0000079c8 */ /* 0x000e240008000600 */
[----:B0-----:R-:W-:-:S13]  /*09a0*/  PLOP3.LUT P0, PT, PT, PT, UP0, 0x80, 0x0 ;  /* 0x000000000000781c */ /* 0x001fda0003f0f008 */
[----:B------:R-:W-:Y:S05]  /*09b0*/  @!P0 BRA `(.L_x_1555) ;  /* 0xfffffffc00f08947 */ /* 0x000fea000383ffff */
[----:B------:R-:W0:Y:S01]  /*09c0*/  S2R R0, SR_TID.X ;  /* 0x0000000000007919 */ /* 0x000e220000002100 */
[----:B------:R-:W1:Y:S01]  /*09d0*/  S2UR UR38, SR_CgaCtaId ;  /* 0x00000000002679c3 */ /* 0x000e620000008800 */
[----:B------:R-:W-:Y:S01]  /*09e0*/  UMOV UR4, 0x400 ;  /* 0x0000040000047882 */ /* 0x000fe20000000000 */
[----:B------:R-:W-:-:S06]  /*09f0*/  LOP3.LUT R22, R22, 0xdfffffff, RZ, 0xc0, !PT ;  /* 0xdfffffff16167812 */ /* 0x000fcc00078ec0ff */
[----:B------:R-:W-:Y:S06]  /*0a00*/  BAR.ARV 0x8, 0x200 ;  /* 0x0208000000007b1d */ /* 0x000fec0000002000 */
[----:B-1----:R-:W-:-:S06]  /*0a10*/  ULEA UR4, UR38, UR4, 0x18 ;  /* 0x0000000426047291 */ /* 0x002fcc000f8ec03f */
[----:B------:R-:W-:Y:S01]  /*0a20*/  IMAD.U32 R2, RZ, RZ, UR4 ;  /* 0x00000004ff027e24 */ /* 0x000fe2000f8e00ff */
[----:B0-----:R-:W-:Y:S01]  /*0a30*/  SHF.R.U32.HI R0, RZ, 0x7, R0 ;  /* 0x00000007ff007819 */ /* 0x001fe20000011600 */
[----:B------:R-:W-:-:S03]  /*0a40*/  ULDC UR4, c[0x0][0xc3c] ;  /* 0x00030f0000047ab9 */ /* 0x000fc60000000800 */
[----:B------:R-:W-:-:S13]  /*0a50*/  ISETP.NE.AND P0, PT, R0, 0x1, PT ;  /* 0x000000010000780c */ /* 0x000fda0003f05270 */
[----:B------:R-:W-:Y:S01]  /*0a60*/  @P0 LOP3.LUT R22, R22, 0x20000000, RZ, 0xfc, !PT ;  /* 0x2000000016160812 */ /* 0x000fe200078efcff */
[----:B------:R-:W-:Y:S08]  /*0a70*/  @!P0 BAR.ARV 0x9, 0x100 ;  /* 0x0244000000008b1d */ /* 0x000ff00000002000 */
[----:B------:R-:W-:Y:S06]  /*0a80*/  BAR.SYNC.DEFER_BLOCKING 0x5, 0x200 ;  /* 0x0148000000007b1d */ /* 0x000fec0000010000 */
[----:B------:R-:W0:Y:S02]  /*0a90*/  LDS.128 R28, [R2+0x168d0] ;  /* 0x0168d000021c7984 */ /* 0x000e240000000c00 */
[----:B------:R-:W-:Y:S06]  /*0aa0*/  BAR.ARV 0x4, 0x200 ;  /* 0x0108000000007b1d */ /* 0x000fec0000002000 */
[----:B0-----:R-:W-:-:S13]  /*0ab0*/  ISETP.GE.AND P0, PT, R31, UR4, PT ;  /* 0x000000041f007c0c */ /* 0x001fda000bf06270 */
[----:B------:R-:W-:Y:S05]  /*0ac0*/  @P0 BRA `(.L_x_1556) ;  /* 0x000001d400700947 */ /* 0x000fea0003800000 */
[----:B------:R-:W0:Y:S01]  /*0ad0*/  S2R R0, SR_TID.X ;  /* 0x0000000000007919 */ /* 0x000e220000002100 */
[----:B------:R-:W-:Y:S01]  /*0ae0*/  IMAD.MOV.U32 R23, RZ, RZ, RZ ;  /* 0x000000ffff177224 */ /* 0x000fe200078e00ff */
[----:B------:R-:W-:Y:S01]  /*0af0*/  ULOP3.LUT UR39, UR37, 0x1, URZ, 0xfc, !UPT ;  /* 0x0000000125277892 */ /* 0x000fe2000f8efc3f */
[----:B------:R-:W-:Y:S01]  /*0b00*/  IMAD.MOV.U32 R154, RZ, RZ, RZ ;  /* 0x000000ffff9a7224 */ /* 0x000fe200078e00ff */
[----:B------:R-:W-:Y:S01]  /*0b10*/  UMOV UR36, URZ ;  /* 0x0000003f00247c82 */ /* 0x000fe20008000000 */
[----:B------:R-:W-:Y:S02]  /*0b20*/  IMAD.MOV.U32 R19, RZ, RZ, RZ ;  /* 0x000000ffff137224 */ /* 0x000fe400078e00ff */
[----:B0-----:R-:W-:-:S05]  /*0b30*/  VIADD R13, R0, 0xffffff80 ;  /* 0xffffff80000d7836 */ /* 0x001fca0000000000 */
[----:B------:R-:W-:-:S04]  /*0b40*/  SHF.R.S32.HI R0, RZ, 0x1f, R13 ;  /* 0x0000001fff007819 */ /* 0x000fc8000001140d */
[CC--:B------:R-:W-:Y:S02]  /*0b50*/  LEA.HI R3, R0.reuse, R13.reuse, RZ, 0x7 ;  /* 0x0000000d00037211 */ /* 0x0c0fe400078f38ff */
[CC--:B------:R-:W-:Y:S02]  /*0b60*/  LEA.HI R5, R0.reuse, R13.reuse, RZ, 0x5 ;  /* 0x0000000d00057211 */ /* 0x0c0fe400078f28ff */
[----:B------:R-:W-:Y:S02]  /*0b70*/  LOP3.LUT R4, R3, 0xffffff80, RZ, 0xc0, !PT ;  /* 0xffffff8003047812 */ /* 0x000fe400078ec0ff */
[----:B------:R-:W-:Y:S02]  /*0b80*/  SHF.R.S32.HI R12, RZ, 0x7, R3 ;  /* 0x00000007ff0c7819 */ /* 0x000fe40000011403 */
[----:B------:R-:W-:Y:S01]  /*0b90*/  SHF.R.S32.HI R14, RZ, 0x5, R5 ;  /* 0x00000005ff0e7819 */ /* 0x000fe20000011405 */
[----:B------:R-:W-:Y:S01]  /*0ba0*/  IMAD.IADD R11, R13, 0x1, -R4 ;  /* 0x000000010d0b7824 */ /* 0x000fe200078e0a04 */
[----:B------:R-:W-:Y:S01]  /*0bb0*/  LEA.HI R4, R0, R13, RZ, 0x4 ;  /* 0x0000000d00047211 */ /* 0x000fe200078f20ff */
[----:B------:R-:W-:-:S03]  /*0bc0*/  IMAD.HI R5, R12, 0x55555556, RZ ;  /* 0x555555560c057827 */ /* 0x000fc600078e02ff */
[----:B------:R-:W-:Y:S02]  /*0bd0*/  SHF.R.S32.HI R6, RZ, 0x1f, R11 ;  /* 0x0000001fff067819 */ /* 0x000fe4000001140b */
[----:B------:R-:W-:Y:S02]  /*0be0*/  SHF.R.S32.HI R7, RZ, 0x4, R4 ;  /* 0x00000004ff077819 */ /* 0x000fe40000011404 */
[----:B------:R-:W-:Y:S02]  /*0bf0*/  LEA.HI R8, R6, R11, RZ, 0x2 ;  /* 0x0000000b06087211 */ /* 0x000fe400078f10ff */
[C---:B------:R-:W-:Y:S02]  /*0c00*/  LOP3.LUT R3, R4.reuse, 0x3fffff0, RZ, 0xc0, !PT ;  /* 0x03fffff004037812 */ /* 0x040fe400078ec0ff */
[--C-:B------:R-:W-:Y:S02]  /*0c10*/  SHF.R.S32.HI R9, RZ, 0x2, R8.reuse ;  /* 0x00000002ff097819 */ /* 0x100fe40000011408 */
[----:B------:R-:W-:Y:S01]  /*0c20*/  SHF.R.S32.HI R10, RZ, 0x1f, R8 ;  /* 0x0000001fff0a7819 */ /* 0x000fe20000011408 */
[----:B------:R-:W-:Y:S01]  /*0c30*/  IMAD.IADD R3, R13, 0x1, -R3 ;  /* 0x000000010d037824 */ /* 0x000fe200078e0a03 */
[----:B------:R-:W-:-:S02]  /*0c40*/  LEA.HI R4, R4, R7, RZ, 0x1 ;  /* 0x0000000704047211 */ /* 0x000fc400078f08ff */
[----:B------:R-:W-:Y:S01]  /*0c50*/  LEA.HI R10, R10, R9, RZ, 0x3 ;  /* 0x000000090a0a7211 */ /* 0x000fe200078f18ff */
[----:B------:R-:W-:Y:S01]  /*0c60*/  IMAD R3, R14, 0x10, R3 ;  /* 0x000000100e037824 */ /* 0x000fe200078e0203 */
[----:B------:R-:W-:Y:S02]  /*0c70*/  LOP3.LUT R4, R4, 0x1ffffffe, RZ, 0xc0, !PT ;  /* 0x1ffffffe04047812 */ /* 0x000fe400078ec0ff */
[----:B------:R-:W-:Y:S02]  /*0c80*/  LOP3.LUT R10, R10, 0xfffffff8, RZ, 0xc0, !PT ;  /* 0xfffffff80a0a7812 */ /* 0x000fe400078ec0ff */
[----:B------:R-:W-:Y:S01]  /*0c90*/  LEA.HI R6, R6, R11, RZ, 0x5 ;  /* 0x0000000b06067211 */ /* 0x000fe200078f28ff */
[----:B------:R-:W-:Y:S01]  /*0ca0*/  IMAD.IADD R4, R7, 0x1, -R4 ;  /* 0x0000000107047824 */ /* 0x000fe200078e0a04 */
[----:B------:R-:W-:Y:S01]  /*0cb0*/  LEA.HI R5, R5, R5, RZ, 0x1 ;  /* 0x0000000505057211 */ /* 0x000fe200078f08ff */
[----:B------:R-:W-:Y:S01]  /*0cc0*/  IMAD.IADD R9, R9, 0x1, -R10 ;  /* 0x0000000109097824 */ /* 0x000fe200078e0a0a */
[----:B------:R-:W-:Y:S01]  /*0cd0*/  SHF.R.S32.HI R6, RZ, 0x5, R6 ;  /* 0x00000005ff067819 */ /* 0x000fe20000011406 */
[----:B------:R-:W-:Y:S01]  /*0ce0*/  IMAD R7, R3, 0x8, R4 ;  /* 0x0000000803077824 */ /* 0x000fe200078e0204 */
[CC--:B------:R-:W-:Y:S01]  /*0cf0*/  LEA.HI R3, R0.reuse, R13.reuse, RZ, 0x2 ;  /* 0x0000000d00037211 */ /* 0x0c0fe200078f10ff */
[----:B------:R-:W-:Y:S01]  /*0d00*/  IMAD R5, R5, -0x3, R12 ;  /* 0xfffffffd05057824 */ /* 0x000fe200078e020c */
[----:B------:R-:W-:Y:S01]  /*0d10*/  LEA.HI R4, R0, R13, RZ, 0x3 ;  /* 0x0000000d00047211 */ /* 0x000fe200078f18ff */
[----:B------:R-:W-:Y:S01]  /*0d20*/  IMAD R6, R6, 0x10, R9 ;  /* 0x0000001006067824 */ /* 0x000fe200078e0209 */
[----:B------:R-:W-:-:S02]  /*0d30*/  SHF.R.S32.HI R157, RZ, 0x2, R3 ;  /* 0x00000002ff9d7819 */ /* 0x000fc40000011403 */
[----:B------:R-:W-:Y:S01]  /*0d40*/  SHF.R.S32.HI R0, RZ, 0x1f, R3 ;  /* 0x0000001fff007819 */ /* 0x000fe20000011403 */
[----:B------:R-:W-:Y:S01]  /*0d50*/  IMAD R10, R5, 0x40, R6 ;  /* 0x00000040050a7824 */ /* 0x000fe200078e0206 */
[----:B------:R-:W-:Y:S01]  /*0d60*/  SHF.R.S32.HI R5, RZ, 0x3, R4 ;  /* 0x00000003ff057819 */ /* 0x000fe20000011404 */
[----:B------:R-:W-:Y:S01]  /*0d70*/  VIADD R12, R157, 0x60 ;  /* 0x000000609d0c7836 */ /* 0x000fe20000000000 */
[----:B------:R-:W-:Y:S02]  /*0d80*/  LOP3.LUT R4, R4, 0xfffffff8, RZ, 0xc0, !PT ;  /* 0xfffffff804047812 */ /* 0x000fe400078ec0ff */
[----:B------:R-:W-:Y:S01]  /*0d90*/  LEA.HI R0, R0, R157, RZ, 0x3 ;  /* 0x0000009d00007211 */ /* 0x000fe200078f18ff */
[----:B------:R-:W-:Y:S01]  /*0da0*/  STL [R1+0x5c], R10 ;  /* 0x00005c0a01007387 */ /* 0x000fe20000100800 */
[----:B------:R-:W-:Y:S01]  /*0db0*/  LOP3.LUT R3, R3, 0xfffffffc, RZ, 0xc0, !PT ;  /* 0xfffffffc03037812 */ /* 0x000fe200078ec0ff */
[----:B------:R-:W-:Y:S01]  /*0dc0*/  IMAD.IADD R6, R13, 0x1, -R4 ;  /* 0x000000010d067824 */ /* 0x000fe200078e0a04 */
[----:B------:R-:W-:Y:S01]  /*0dd0*/  LOP3.LUT R0, R0, 0xfffffff8, RZ, 0xc0, !PT ;  /* 0xfffffff800007812 */ /* 0x000fe200078ec0ff */
[----:B------:R-:W-:Y:S01]  /*0de0*/  IMAD.SHL.U32 R4, R12, 0x40, RZ ;  /* 0x000000400c047824 */ /* 0x000fe200078e00ff */
[----:B------:R-:W-:Y:S01]  /*0df0*/  SHF.R.S32.HI R5, RZ, 0x1f, R12 ;  /* 0x0000001fff057819 */ /* 0x000fe2000001140c */
[----:B------:R-:W-:Y:S01]  /*0e00*/  IMAD.SHL.U32 R6, R6, 0x8, RZ ;  /* 0x0000000806067824 */ /* 0x000fe200078e00ff */
[----:B------:R-:W-:Y:S01]  /*0e10*/  STL [R1+0x8], RZ ;  /* 0x000008ff01007387 */ /* 0x000fe20000100800 */
[----:B------:R-:W-:Y:S01]  /*0e20*/  IMAD.IADD R0, R157, 0x1, -R0 ;  /* 0x000000019d007824 */ /* 0x000fe200078e0a00 */
[----:B------:R-:W-:Y:S01]  /*0e30*/  LEA.HI R5, R5, R12, RZ, 0x3 ;  /* 0x0000000c05057211 */ /* 0x000fe200078f18ff */
[----:B------:R-:W-:Y:S01]  /*0e40*/  IMAD.IADD R9, R13, 0x1, -R3 ;  /* 0x000000010d097824 */ /* 0x000fe200078e0a03 */
[----:B------:R-:W-:Y:S01]  /*0e50*/  STL [R1+0x50], R6 ;  /* 0x0000500601007387 */ /* 0x000fe20000100800 */
[----:B------:R-:W-:-:S02]  /*0e60*/  LOP3.LUT R8, R8, 0x7ffffffc, RZ, 0xc0, !PT ;  /* 0x7ffffffc08087812 */ /* 0x000fc400078ec0ff */
[----:B------:R-:W-:Y:S01]  /*0e70*/  IMAD.SHL.U32 R152, R9, 0x4, RZ ;  /* 0x0000000409987824 */ /* 0x000fe200078e00ff */
[----:B------:R0:W-:Y:S01]  /*0e80*/  STL [R1+0x40], R0 ;  /* 0x0000400001007387 */ /* 0x0001e20000100800 */
[----:B------:R-:W-:Y:S01]  /*0e90*/  IMAD.SHL.U32 R5, R5, 0x40, RZ ;  /* 0x0000004005057824 */ /* 0x000fe200078e00ff */
[C---:B------:R-:W-:Y:S01]  /*0ea0*/  LEA.HI R3, R9.reuse, R9, RZ, 0x1 ;  /* 0x0000000909037211 */ /* 0x040fe200078f08ff */
[----:B------:R-:W-:-:S03]  /*0eb0*/  IMAD.SHL.U32 R16, R9, 0x8, RZ ;  /* 0x0000000809107824 */ /* 0x000fc600078e00ff */
[----:B------:R-:W-:Y:S01]  /*0ec0*/  LOP3.LUT R3, R3, 0x1ffffffe, RZ, 0xc0, !PT ;  /* 0x1ffffffe03037812 */ /* 0x000fe200078ec0ff */
[----:B------:R-:W-:Y:S01]  /*0ed0*/  VIADD R18, R16, 0x20 ;  /* 0x0000002010127836 */ /* 0x000fe20000000000 */
[----:B------:R-:W-:Y:S02]  /*0ee0*/  LOP3.LUT R5, R5, 0xfffffe00, RZ, 0xc0, !PT ;  /* 0xfffffe0005057812 */ /* 0x000fe400078ec0ff */
[----:B0-----:R-:W-:Y:S02]  /*0ef0*/  LOP3.LUT R0, R4, 0x1c0, RZ, 0xc0, !PT ;  /* 0x000001c004007812 */ /* 0x001fe400078ec0ff */
[----:B------:R-:W-:Y:S02]  /*0f00*/  SHF.R.S32.HI R4, RZ, 0x1f, R6 ;  /* 0x0000001fff047819 */ /* 0x000fe40000011406 */
[----:B------:R-:W-:Y:S02]  /*0f10*/  SHF.R.U32.HI R6, RZ, 0x3, R0 ;  /* 0x00000003ff067819 */ /* 0x000fe40000011600 */
[----:B------:R-:W-:Y:S01]  /*0f20*/  LOP3.LUT R0, R0, 0x38, R16, 0xf8, !PT ;  /* 0x0000003800007812 */ /* 0x000fe200078ef810 */
[----:B------:R0:W-:Y:S01]  /*0f30*/  STL [R1+0x64], R4 ;  /* 0x0000640401007387 */ /* 0x0001e20000100800 */
[----:B------:R-:W-:-:S02]  /*0f40*/  IADD3 R3, R9, -R3, RZ ;  /* 0x8000000309037210 */ /* 0x000fc40007ffe0ff */
[----:B------:R-:W-:Y:S02]  /*0f50*/  SHF.R.S32.HI R9, RZ, 0x1f, R18 ;  /* 0x0000001fff097819 */ /* 0x000fe40000011412 */
[----:B------:R-:W-:Y:S01]  /*0f60*/  SHF.R.S32.HI R17, RZ, 0x1f, R16 ;  /* 0x0000001fff117819 */ /* 0x000fe20000011410 */
[----:B0-----:R-:W-:-:S05]  /*0f70*/  VIADD R4, R152, 0x10 ;  /* 0x0000001098047836 */ /* 0x001fca0000000000 */
[----:B------:R0:W-:Y:S04]  /*0f80*/  STL [R1+0xc], R4 ;  /* 0x00000c0401007387 */ /* 0x0001e80000100800 */
[----:B------:R1:W-:Y:S04]  /*0f90*/  STL [R1+0x44], R5 ;  /* 0x0000440501007387 */ /* 0x0003e80000100800 */
[----:B------:R-:W-:Y:S01]  /*0fa0*/  STL [R1+0x4], R9 ;  /* 0x0000040901007387 */ /* 0x000fe20000100800 */
[----:B0-----:R-:W-:Y:S02]  /*0fb0*/  SHF.R.S32.HI R4, RZ, 0x1f, R4 ;  /* 0x0000001fff047819 */ /* 0x001fe40000011404 */
[----:B-1----:R-:W-:Y:S01]  /*0fc0*/  LOP3.LUT R5, R5, R0, R6, 0xf6, !PT ;  /* 0x0000000005057212 */ /* 0x002fe200078ef606 */
[----:B------:R-:W-:-:S02]  /*0fd0*/  IMAD.IADD R0, R11, 0x1, -R8 ;  /* 0x000000010b007824 */ /* 0x000fc400078e0a08 */
[----:B------:R0:W-:Y:S01]  /*0fe0*/  STL [R1+0x54], R4 ;  /* 0x0000540401007387 */ /* 0x0001e20000100800 */
[----:B------:R-:W-:-:S03]  /*0ff0*/  IMAD.SHL.U32 R6, R7, 0x8, RZ ;  /* 0x0000000807067824 */ /* 0x000fc600078e00ff */
[----:B------:R1:W-:Y:S04]  /*1000*/  STL [R1], R0 ;  /* 0x0000000001007387 */ /* 0x0003e80000100800 */
[----:B------:R2:W-:Y:S01]  /*1010*/  STL [R1+0x60], R6 ;  /* 0x0000600601007387 */ /* 0x0005e20000100800 */
[----:B0-----:R-:W-:Y:S02]  /*1020*/  IMAD R4, R5, 0x2, R2 ;  /* 0x0000000205047824 */ /* 0x001fe400078e0202 */
[----:B-1----:R-:W-:-:S03]  /*1030*/  IMAD R0, R3, 0x8, R10 ;  /* 0x0000000803007824 */ /* 0x002fc600078e020a */
[----:B------:R2:W-:Y:S04]  /*1040*/  STL [R1+0x58], R4 ;  /* 0x0000580401007387 */ /* 0x0005e80000100800 */
[----:B------:R2:W-:Y:S02]  /*1050*/  STL [R1+0x30], R0 ;  /* 0x0000300001007387 */ /* 0x0005e40000100800 */
.L_x_1762:
[----:B------:R-:W-:Y:S05]  /*1060*/  YIELD ;  /* 0x0000000000007946 */ /* 0x000fea0003800000 */
[----:B------:R-:W-:Y:S01]  /*1070*/  ULDC.64 UR4, c[0x0][0xa28] ;  /* 0x00028a0000047ab9 */ /* 0x000fe20000000a00 */
[----:B0-2--5:R-:W0:Y:S01]  /*1080*/  LDC.64 R6, c[0x0][0xa08] ;  /* 0x00028200ff067b82 */ /* 0x025e220000000a00 */
[----:B------:R-:W-:Y:S01]  /*1090*/  ISETP.NE.U32.AND P1, PT, RZ, UR4, PT ;  /* 0x00000004ff007c0c */ /* 0x000fe2000bf25070 */
[----:B------:R-:W-:Y:S02]  /*10a0*/  IMAD.MOV.U32 R0, RZ, RZ, RZ ;  /* 0x000000ffff007224 */ /* 0x000fe400078e00ff */
[----:B------:R-:W-:Y:S01]  /*10b0*/  IMAD.MOV.U32 R68, RZ, RZ, RZ ;  /* 0x000000ffff447224 */ /* 0x000fe200078e00ff */
[----:B------:R-:W-:Y:S01]  /*10c0*/  ISETP.NE.AND.EX P1, PT, RZ, UR5, PT, P1 ;  /* 0x00000005ff007c0c */ /* 0x000fe2000bf25310 */
[----:B------:R-:W-:-:S02]  /*10d0*/  ULDC.64 UR4, c[0x0][0xa18] ;  /* 0x0002860000047ab9 */ /* 0x000fc40000000a00 */
[----:B------:R-:W-:-:S04]  /*10e0*/  ISETP.NE.U32.AND P2, PT, RZ, UR4, PT ;  /* 0x00000004ff007c0c */ /* 0x000fc8000bf45070 */
[----:B------:R-:W-:Y:S01]  /*10f0*/  ISETP.NE.AND.EX P2, PT, RZ, UR5, PT, P2 ;  /* 0x00000005ff007c0c */ /* 0x000fe2000bf45320 */
[----:B------:R-:W-:Y:S02]  /*1100*/  ULDC.64 UR4, c[0x0][0xa08] ;  /* 0x0002820000047ab9 */ /* 0x000fe40000000a00 */
[----:B------:R-:W-:-:S03]  /*1110*/  ISETP.NE.U32.AND P0, PT, RZ, UR4, PT ;  /* 0x00000004ff007c0c */ /* 0x000fc6000bf05070 */
[----:B-1----:R-:W1:Y:S01]  /*1120*/  @P1 LDC.64 R4, c[0x0][0xa28] ;  /* 0x00028a00ff041b82 */ /* 0x002e620000000a00 */
[----:B------:R-:W-:Y:S01]  /*1130*/  ISETP.NE.AND.EX P0, PT, RZ, UR5, PT, P0 ;  /* 0x00000005ff007c0c */ /* 0x000fe2000bf05300 */
[----:B0--3--:R-:W-:-:S06]  /*1140*/  IMAD.WIDE R10, R31, 0x4, R6 ;  /* 0x000000041f0a7825 */ /* 0x009fcc00078e0206 */
[----:B------:R-:W0:Y:S01]  /*1150*/  @P2 LDC.64 R8, c[0x0][0xa18] ;  /* 0x00028600ff082b82 */ /* 0x000e220000000a00 */
[----:B------:R-:W-:Y:S02]  /*1160*/  ULDC UR4, c[0x0][0x288] ;  /* 0x0000a20000047ab9 */ /* 0x000fe40000000800 */
[----:B------:R-:W-:Y:S01]  /*1170*/  IMAD.U32 R155, RZ, RZ, UR4 ;  /* 0x00000004ff9b7e24 */ /* 0x000fe2000f8e00ff */
[----:B------:R-:W-:Y:S02]  /*1180*/  ULDC.64 UR4, c[0x0][0x418] ;  /* 0x0001060000047ab9 */ /* 0x000fe40000000a00 */
[----:B------:R2:W5:Y:S01]  /*1190*/  @P0 LDG.E R68, desc[UR42][R10.64] ;  /* 0x0000002a0a440981 */ /* 0x000562000c1e1900 */
[----:B-1----:R-:W-:-:S05]  /*11a0*/  @P1 IMAD.WIDE R4, R31, 0x4, R4 ;  /* 0x000000041f041825 */ /* 0x002fca00078e0204 */
[----:B------:R2:W5:Y:S01]  /*11b0*/  @P1 LDG.E R0, desc[UR42][R4.64] ;  /* 0x0000002a04001981 */ /* 0x000562000c1e1900 */
[----:B0-----:R-:W-:-:S05]  /*11c0*/  @P2 IMAD.WIDE R6, R31, 0x4, R8 ;  /* 0x000000041f062825 */ /* 0x001fca00078e0208 */
[----:B------:R2:W5:Y:S01]  /*11d0*/  @P2 LDG.E R155, desc[UR42][R6.64] ;  /* 0x0000002a069b2981 */ /* 0x000562000c1e1900 */
[----:B------:R-:W-:-:S03]  /*11e0*/  UISETP.NE.U32.AND UP0, UPT, UR4, URZ, UPT ;  /* 0x0000003f0400728c */ /* 0x000fc6000bf05070 */
        /* <DEDUP_REMOVED lines=8> */
[----:B--2---:R-:W-:Y:S06]  /*1270*/  @P2 BRA `(.L_x_1557) ;  /* 0x0000000000242947 */ /* 0x004fec0003800000 */
        /* <DEDUP_REMOVED lines=9> */
.L_x_1557:
[----:B------:R-:W-:Y:S01]  /*1310*/  ULDC.64 UR4, c[0x0][0xa20] ;  /* 0x0002880000047ab9 */ /* 0x000fe20000000a00 */
[----:B------:R0:W-:Y:S01]  /*1320*/  STL [R1+0x48], R30 ;  /* 0x0000481e01007387 */ /* 0x0001e20000100800 */
[----:B------:R-:W-:-:S03]  /*1330*/  ISETP.NE.U32.AND P1, PT, RZ, UR4, PT ;  /* 0x00000004ff007c0c */ /* 0x000fc6000bf25070 */
[----:B------:R0:W-:Y:S01]  /*1340*/  STL [R1+0x4c], R31 ;  /* 0x00004c1f01007387 */ /* 0x0001e20000100800 */
[----:B------:R-:W-:-:S13]  /*1350*/  ISETP.NE.AND.EX P1, PT, RZ, UR5, PT, P1 ;  /* 0x00000005ff007c0c */ /* 0x000fda000bf25310 */
[----:B0-----:R-:W-:Y:S05]  /*1360*/  @!P1 BRA `(.L_x_1558) ;  /* 0x0000000000109947 */ /* 0x001fea0003800000 */
[----:B------:R-:W0:Y:S02]  /*1370*/  LDC.64 R4, c[0x0][0xa20] ;  /* 0x00028800ff047b82 */ /* 0x000e240000000a00 */
[----:B0-----:R-:W-:-:S05]  /*1380*/  IMAD.WIDE R4, R31, 0x4, R4 ;  /* 0x000000041f047825 */ /* 0x001fca00078e0204 */
[----:B------:R0:W5:Y:S01]  /*1390*/  LDG.E R33, desc[UR42][R4.64] ;  /* 0x0000002a04217981 */ /* 0x000162000c1e1900 */
[----:B------:R-:W-:Y:S05]  /*13a0*/  BRA `(.L_x_1559) ;  /* 0x0000000000107947 */ /* 0x000fea0003800000 */
.L_x_1558:
[----:B------:R-:W-:Y:S05]  /*13b0*/  @!P0 BRA `(.L_x_1559) ;  /* 0x00000000000c8947 */ /* 0x000fea0003800000 */
[----:B------:R-:W2:Y:S04]  /*13c0*/  LDG.E R4, desc[UR42][R10.64] ;  /* 0x0000002a0a047981 */ /* 0x000ea8000c1e1900 */
[----:B------:R-:W2:Y:S02]  /*13d0*/  LDG.E R33, desc[UR42][R10.64+0x4] ;  /* 0x0000042a0a217981 */ /* 0x000ea4000c1e1900 */
[----:B--2---:R-:W-:-:S07]  /*13e0*/  IMAD.IADD R33, R33, 0x1, -R4 ;  /* 0x0000000121217824 */ /* 0x004fce00078e0a04 */
.L_x_1559:
[----:B------:R-:W-:Y:S01]  /*13f0*/  ULDC.64 UR4, c[0x0][0xa10] ;  /* 0x0002840000047ab9 */ /* 0x000fe20000000a00 */
[----:B0-----:R-:W0:Y:S01]  /*1400*/  LDC R4, c[0x0][0x448] ;  /* 0x00011200ff047b82 */ /* 0x001e220000000800 */
[----:B------:R-:W-:-:S04]  /*1410*/  ISETP.NE.U32.AND P0, PT, RZ, UR4, PT ;  /* 0x00000004ff007c0c */ /* 0x000fc8000bf05070 */
[----:B------:R-:W-:Y:S01]  /*1420*/  ISETP.NE.AND.EX P0, PT, RZ, UR5, PT, P0 ;  /* 0x00000005ff007c0c */ /* 0x000fe2000bf05300 */
[----:B------:R-:W-:Y:S02]  /*1430*/  ULDC.64 UR4, c[0x0][0xa30] ;  /* 0x00028c0000047ab9 */ /* 0x000fe40000000a00 */
[----:B------:R-:W-:-:S04]  /*1440*/  ISETP.NE.U32.AND P1, PT, RZ, UR4, PT ;  /* 0x00000004ff007c0c */ /* 0x000fc8000bf25070 */
[----:B------:R-:W-:-:S06]  /*1450*/  ISETP.NE.AND.EX P1, PT, RZ, UR5, PT, P1 ;  /* 0x00000005ff007c0c */ /* 0x000fcc000bf25310 */
[----:B------:R-:W1:Y:S08]  /*1460*/  @P0 LDC.64 R6, c[0x0][0xa10] ;  /* 0x00028400ff060b82 */ /* 0x000e700000000a00 */
[----:B------:R-:W2:Y:S01]  /*1470*/  @P1 LDC.64 R8, c[0x0][0xa30] ;  /* 0x00028c00ff081b82 */ /* 0x000ea20000000a00 */
[----:B-1----:R-:W-:-:S05]  /*1480*/  @P0 IMAD.WIDE R6, R31, 0x4, R6 ;  /* 0x000000041f060825 */ /* 0x002fca00078e0206 */
[----:B------:R-:W3:Y:S04]  /*1490*/  @P0 LDG.E R3, desc[UR42][R6.64] ;  /* 0x0000002a06030981 */ /* 0x000ee8000c1e1900 */
[----:B------:R1:W3:Y:S01]  /*14a0*/  @P0 LDG.E R10, desc[UR42][R6.64+0x4] ;  /* 0x0000042a060a0981 */ /* 0x0002e2000c1e1900 */
[----:B-----5:R-:W-:Y:S02]  /*14b0*/  IMAD.MOV.U32 R24, RZ, RZ, R33 ;  /* 0x000000ffff187224 */ /* 0x020fe400078e0021 */
[----:B--2---:R-:W-:-:S05]  /*14c0*/  @P1 IMAD.WIDE R8, R31, 0x4, R8 ;  /* 0x000000041f081825 */ /* 0x004fca00078e0208 */
[----:B------:R2:W5:Y:S01]  /*14d0*/  @P1 LDG.E R24, desc[UR42][R8.64] ;  /* 0x0000002a08181981 */ /* 0x000562000c1e1900 */
[----:B0-----:R-:W-:Y:S01]  /*14e0*/  ISETP.NE.AND P1, PT, R4, 0x1, PT ;  /* 0x000000010400780c */ /* 0x001fe20003f25270 */
[----:B------:R-:W-:Y:S01]  /*14f0*/  IMAD R14, R29, 0xc0, RZ ;  /* 0x000000c01d0e7824 */ /* 0x000fe200078e02ff */
[----:B------:R-:W0:Y:S01]  /*1500*/  LDC.64 R4, c[0x0][0x9e0] ;  /* 0x00027800ff047b82 */ /* 0x000e220000000a00 */
[----:B------:R-:W-:Y:S02]  /*1510*/  IMAD.IADD R13, R33, 0x1, -R0 ;  /* 0x00000001210d7824 */ /* 0x000fe400078e0a00 */
[----:B------:R-:W-:Y:S01]  /*1520*/  VIADD R0, R14, 0xbf ;  /* 0x000000bf0e007836 */ /* 0x000fe20000000000 */
[----:B------:R4:W-:Y:S03]  /*1530*/  STL [R1+0x24], R14 ;  /* 0x0000240e01007387 */ /* 0x0009e60000100800 */
[----:B-1----:R-:W-:-:S04]  /*1540*/  IMAD.MOV.U32 R6, RZ, RZ, R0 ;  /* 0x000000ffff067224 */ /* 0x002fc800078e0000 */
[----:B------:R-:W1:Y:S08]  /*1550*/  @P1 LDC R11, c[0x0][0x44c] ;  /* 0x00011300ff0b1b82 */ /* 0x000e700000000800 */
[----:B------:R-:W2:Y:S01]  /*1560*/  @P1 LDC R12, c[0x0][0x450] ;  /* 0x00011400ff0c1b82 */ /* 0x000ea20000000800 */
[----:B0-----:R-:W-:Y:S01]  /*1570*/  ISETP.GE.AND P2, PT, R5, 0x1, PT ;  /* 0x000000010500780c */ /* 0x001fe20003f46270 */
[----:B---3--:R-:W-:-:S02]  /*1580*/  @P0 IMAD.IADD R28, R10, 0x1, -R3 ;  /* 0x000000010a1c0824 */ /* 0x008fc400078e0a03 */
[----:B-1----:R-:W-:-:S04]  /*1590*/  @P1 IMAD.HI.U32 R3, R0, R11, RZ ;  /* 0x0000000b00031227 */ /* 0x002fc800078e00ff */
[----:B------:R-:W-:Y:S01]  /*15a0*/  IMAD.IADD R156, R13, 0x1, R28 ;  /* 0x000000010d9c7824 */ /* 0x000fe200078e021c */
[----:B--2---:R-:W-:-:S03]  /*15b0*/  @P1 SHF.R.U32.HI R6, RZ, R12, R3 ;  /* 0x0000000cff061219 */ /* 0x004fc60000011603 */
[C---:B------:R-:W-:Y:S01]  /*15c0*/  VIADD R0, R156.reuse, 0x7f ;  /* 0x0000007f9c007836 */ /* 0x040fe20000000000 */
[----:B------:R-:W-:-:S04]  /*15d0*/  IADD3 R7, R156, 0x1, -R155 ;  /* 0x000000019c077810 */ /* 0x000fc80007ffe89b */
[----:B------:R-:W-:Y:S01]  /*15e0*/  SHF.R.S32.HI R3, RZ, 0x1f, R0 ;  /* 0x0000001fff037819 */ /* 0x000fe20000011400 */
[----:B------:R-:W-:-:S03]  /*15f0*/  IMAD.IADD R9, R7, 0x1, R6 ;  /* 0x0000000107097824 */ /* 0x000fc600078e0206 */
[----:B------:R-:W-:Y:S01]  /*1600*/  LEA.HI R3, R3, R0, RZ, 0x7 ;  /* 0x0000000003037211 */ /* 0x000fe200078f38ff */
[----:B------:R-:W-:-:S03]  /*1610*/  IMAD.IADD R4, R9, 0x1, R4 ;  /* 0x0000000109047824 */ /* 0x000fc600078e0204 */
[----:B------:R-:W-:Y:S01]  /*1620*/  SHF.R.S32.HI R79, RZ, 0x7, R3 ;  /* 0x00000007ff4f7819 */ /* 0x000fe20000011403 */
[----:B----4-:R-:W-:Y:S06]  /*1630*/  @!P2 BRA `(.L_x_1560) ;  /* 0x000000000048a947 */ /* 0x010fec0003800000 */
        /* <DEDUP_REMOVED lines=11> */
.L_x_1562:
[----:B------:R-:W-:-:S13]  /*16f0*/  ISETP.NE.AND P0, PT, R5, 0x1, PT ;  /* 0x000000010500780c */ /* 0x000fda0003f05270 */
[----:B------:R-:W0:Y:S02]  /*1700*/  @P0 LDC.64 R6, c[0x0][0x9e8] ;  /* 0x00027a00ff060b82 */ /* 0x000e240000000a00 */
[----:B0-----:R-:W-:-:S05]  /*1710*/  @P0 IMAD.HI.U32 R6, R0, R6, RZ ;  /* 0x0000000600060227 */ /* 0x001fca00078e00ff */
[----:B------:R-:W-:-:S07]  /*1720*/  @P0 SHF.R.U32.HI R0, RZ, R7, R6 ;  /* 0x00000007ff000219 */ /* 0x000fce0000011606 */
.L_x_1563:
[----:B------:R-:W-:Y:S05]  /*1730*/  BSYNC B0 ;  /* 0x0000000000007941 */ /* 0x000fea0003800000 */
.L_x_1561:
[----:B------:R-:W-:-:S05]  /*1740*/  IMAD R3, R0, R5, R5 ;  /* 0x0000000500037224 */ /* 0x000fca00078e0205 */
[----:B------:R-:W-:-:S07]  /*1750*/  VIMNMX R4, R4, R3, PT ;  /* 0x0000000304047248 */ /* 0x000fce0003fe0100 */
.L_x_1560:
[----:B------:R-:W0:Y:S01]  /*1760*/  @P1 LDC R3, c[0x0][0x44c] ;  /* 0x00011300ff031b82 */ /* 0x000e220000000800 */
[----:B------:R-:W-:Y:S01]  /*1770*/  IMAD.MOV.U32 R0, RZ, RZ, R14 ;  /* 0x000000ffff007224 */ /* 0x000fe200078e000e */
[----:B------:R-:W-:Y:S01]  /*1780*/  ULDC UR4, c[0x0][0x9dc] ;  /* 0x0002770000047ab9 */ /* 0x000fe20000000800 */
[----:B------:R-:W-:-:S05]  /*1790*/  IMAD.IADD R89, R156, 0x1, -R155 ;  /* 0x000000019c597824 */ /* 0x000fca00078e0a9b */
[----:B------:R-:W1:Y:S01]  /*17a0*/  @P1 LDC R6, c[0x0][0x450] ;  /* 0x00011400ff061b82 */ /* 0x000e620000000800 */
[----:B0-----:R-:W-:-:S05]  /*17b0*/  @P1 IMAD.HI.U32 R3, R14, R3, RZ ;  /* 0x000000030e031227 */ /* 0x001fca00078e00ff */
[----:B-1----:R-:W-:-:S05]  /*17c0*/  @P1 SHF.R.U32.HI R0, RZ, R6, R3 ;  /* 0x00000006ff001219 */ /* 0x002fca0000011603 */
[----:B------:R-:W-:-:S05]  /*17d0*/  IMAD.IADD R0, R89, 0x1, R0 ;  /* 0x0000000159007824 */ /* 0x000fca00078e0200 */
[----:B------:R-:W-:Y:S01]  /*17e0*/  IADD3 R3, R0, -UR4, RZ ;  /* 0x8000000400037c10 */ /* 0x000fe2000fffe0ff */
[----:B------:R-:W-:Y:S06]  /*17f0*/  @!P2 BRA `(.L_x_1564) ;  /* 0x000000000044a947 */ /* 0x000fec0003800000 */
[----:B------:R-:W-:Y:S01]  /*1800*/  ISETP.GT.AND P0, PT, R0, -0x1, PT ;  /* 0xffffffff0000780c */ /* 0x000fe20003f04270 */
[----:B------:R-:W-:-:S12]  /*1810*/  BSSY B0, `(.L_x_1565) ;  /* 0x000000d000007945 */ /* 0x000fd80003800000 */
[----:B------:R-:W-:Y:S05]  /*1820*/  @P0 BRA `(.L_x_1566) ;  /* 0x00000000001c0947 */ /* 0x000fea0003800000 */
[----:B------:R-:W-:Y:S02]  /*1830*/  ISETP.NE.AND P0, PT, R5, 0x1, PT ;  /* 0x000000010500780c */ /* 0x000fe40003f05270 */
[----:B------:R-:W-:-:S11]  /*1840*/  LOP3.LUT R7, RZ, R0, RZ, 0x33, !PT ;  /* 0x00000000ff077212 */ /* 0x000fd600078e33ff */
[----:B------:R-:W0:Y:S02]  /*1850*/  @P0 LDC.64 R8, c[0x0][0x9e8] ;  /* 0x00027a00ff080b82 */ /* 0x000e240000000a00 */
[----:B0-----:R-:W-:-:S05]  /*1860*/  @P0 IMAD.HI.U32 R0, R7, R8, RZ ;  /* 0x0000000807000227 */ /* 0x001fca00078e00ff */
[----:B------:R-:W-:-:S04]  /*1870*/  @P0 SHF.R.U32.HI R7, RZ, R9, R0 ;  /* 0x00000009ff070219 */ /* 0x000fc80000011600 */
[----:B------:R-:W-:Y:S01]  /*1880*/  LOP3.LUT R0, RZ, R7, RZ, 0x33, !PT ;  /* 0x00000007ff007212 */ /* 0x000fe200078e33ff */
[----:B------:R-:W-:Y:S06]  /*1890*/  BRA `(.L_x_1567) ;  /* 0x0000000000107947 */ /* 0x000fec0003800000 */
.L_x_1566:
[----:B------:R-:W-:-:S13]  /*18a0*/  ISETP.NE.AND P0, PT, R5, 0x1, PT ;  /* 0x000000010500780c */ /* 0x000fda0003f05270 */
[----:B------:R-:W0:Y:S02]  /*18b0*/  @P0 LDC.64 R6, c[0x0][0x9e8] ;  /* 0x00027a00ff060b82 */ /* 0x000e240000000a00 */
[----:B0-----:R-:W-:-:S05]  /*18c0*/  @P0 IMAD.HI.U32 R6, R0, R6, RZ ;  /* 0x0000000600060227 */ /* 0x001fca00078e00ff */
[----:B------:R-:W-:-:S07]  /*18d0*/  @P0 SHF.R.U32.HI R0, RZ, R7, R6 ;  /* 0x00000007ff000219 */ /* 0x000fce0000011606 */
.L_x_1567:
[----:B------:R-:W-:Y:S05]  /*18e0*/  BSYNC B0 ;  /* 0x0000000000007941 */ /* 0x000fea0003800000 */
.L_x_1565:
[----:B------:R-:W-:-:S05]  /*18f0*/  IMAD R0, R0, R5, RZ ;  /* 0x0000000500007224 */ /* 0x000fca00078e02ff */
[----:B------:R-:W-:-:S07]  /*1900*/  VIMNMX R3, R3, R0, !PT ;  /* 0x0000000003037248 */ /* 0x000fce0007fe0100 */
.L_x_1564:
[----:B------:R-:W-:Y:S01]  /*1910*/  VIADD R4, R4, 0x7f ;  /* 0x0000007f04047836 */ /* 0x000fe20000000000 */
[----:B------:R-:W-:-:S04]  /*1920*/  SHF.R.S32.HI R0, RZ, 0x1f, R3 ;  /* 0x0000001fff007819 */ /* 0x000fc80000011403 */
[----:B------:R-:W-:Y:S02]  /*1930*/  SHF.R.S32.HI R5, RZ, 0x1f, R4 ;  /* 0x0000001fff057819 */ /* 0x000fe40000011404 */
[----:B------:R-:W-:Y:S02]  /*1940*/  LEA.HI R0, R0, R3, RZ, 0x7 ;  /* 0x0000000300007211 */ /* 0x000fe400078f38ff */
[----:B------:R-:W-:Y:S02]  /*1950*/  LEA.HI R5, R5, R4, RZ, 0x7 ;  /* 0x0000000405057211 */ /* 0x000fe400078f38ff */
[----:B------:R-:W-:Y:S02]  /*1960*/  SHF.R.S32.HI R3, RZ, 0x7, R0 ;  /* 0x00000007ff037819 */ /* 0x000fe40000011400 */
[----:B------:R-:W-:Y:S02]  /*1970*/  SHF.R.S32.HI R0, RZ, 0x7, R5 ;  /* 0x00000007ff007819 */ /* 0x000fe40000011405 */
[----:B------:R-:W-:-:S02]  /*1980*/  VIMNMX R3, RZ, R3, !PT ;  /* 0x00000003ff037248 */ /* 0x000fc40007fe0100 */
[----:B------:R-:W-:-:S03]  /*1990*/  VIMNMX R0, R79, R0, PT ;  /* 0x000000004f007248 */ /* 0x000fc60003fe0100 */
[--C-:B------:R-:W-:Y:S02]  /*19a0*/  IMAD R3, R3, 0x80, -R13.reuse ;  /* 0x0000008003037824 */ /* 0x100fe400078e0a0d */
[----:B------:R-:W-:-:S03]  /*19b0*/  IMAD R5, R0, 0x80, -R13 ;  /* 0x0000008000057824 */ /* 0x000fc600078e0a0d */
[----:B------:R-:W-:Y:S02]  /*19c0*/  VIMNMX R3, RZ, R3, !PT ;  /* 0x00000003ff037248 */ /* 0x000fe40007fe0100 */
[----:B------:R-:W-:Y:S02]  /*19d0*/  VIMNMX R0, R5, R28, PT ;  /* 0x0000001c05007248 */ /* 0x000fe40003fe0100 */
[----:B------:R-:W-:Y:S02]  /*19e0*/  SHF.R.U32.HI R27, RZ, 0x7, R3 ;  /* 0x00000007ff1b7819 */ /* 0x000fe40000011603 */
[----:B------:R-:W-:-:S03]  /*19f0*/  ISETP.GT.AND P0, PT, R0, R3, PT ;  /* 0x000000030000720c */ /* 0x000fc60003f04270 */
[----:B------:R-:W-:-:S10]  /*1a00*/  IMAD.MOV.U32 R26, RZ, RZ, R27 ;  /* 0x000000ffff1a7224 */ /* 0x000fd400078e001b */
[----:B------:R-:W-:-:S05]  /*1a10*/  @P0 VIADD R0, R0, 0x7f ;  /* 0x0000007f00000836 */ /* 0x000fca0000000000 */
[----:B------:R-:W-:-:S04]  /*1a20*/  @P0 SHF.R.S32.HI R3, RZ, 0x1f, R0 ;  /* 0x0000001fff030819 */ /* 0x000fc80000011400 */
[----:B------:R-:W-:-:S04]  /*1a30*/  @P0 LEA.HI R3, R3, R0, RZ, 0x7 ;  /* 0x0000000003030211 */ /* 0x000fc800078f38ff */
[----:B------:R-:W-:Y:S02]  /*1a40*/  @P0 SHF.R.S32.HI R26, RZ, 0x7, R3 ;  /* 0x00000007ff1a0819 */ /* 0x000fe40000011403 */
[----:B------:R-:W-:Y:S02]  /*1a50*/  PLOP3.LUT P0, PT, PT, PT, PT, 0x80, 0x0 ;  /* 0x000000000000781c */ /* 0x000fe40003f0f070 */
[----:B------:R-:W-:-:S13]  /*1a60*/  ISETP.GT.AND P1, PT, R26, R27, PT ;  /* 0x0000001b1a00720c */ /* 0x000fda0003f24270 */
[----:B------:R-:W-:Y:S05]  /*1a70*/  @!P1 BRA `(.L_x_1568) ;  /* 0x00000040005c9947 */ /* 0x000fea0003800000 */
[----:B------:R-:W-:Y:S01]  /*1a80*/  VIADD R0, R2, 0xe400 ;  /* 0x0000e40002007836 */ /* 0x000fe20000000000 */
[----:B------:R-:W-:Y:S04]  /*1a90*/  BSSY B6, `(.L_x_1569) ;  /* 0x0000013000067945 */ /* 0x000fe80003800000 */
[----:B------:R-:W-:-:S13]  /*1aa0*/  LOP3.LUT P0, RZ, R0, 0x3ff, RZ, 0xc0, !PT ;  /* 0x000003ff00ff7812 */ /* 0x000fda000780c0ff */
[----:B------:R-:W-:Y:S05]  /*1ab0*/  @!P0 BRA `(.L_x_1570) ;  /* 0x0000000000408947 */ /* 0x000fea0003800000 */
        /* <DEDUP_REMOVED lines=15> */
[----:B-1---5:R-:W-:Y:S05]  /*1bb0*/  CALL.ABS.NOINC R14 ;  /* 0x000000000e007343 */ /* 0x022fea0003c00000 */
.L_x_1570:
[----:B------:R-:W-:Y:S05]  /*1bc0*/  BSYNC B6 ;  /* 0x0000000000067941 */ /* 0x000fea0003800000 */
.L_x_1569:
        /* <DEDUP_REMOVED lines=20> */
.L_x_1572:
[----:B------:R-:W-:Y:S05]  /*1d10*/  BSYNC B6 ;  /* 0x0000000000067941 */ /* 0x000fea0003800000 */
.L_x_1571:
[----:B------:R-:W-:Y:S01]  /*1d20*/  ULDC.64 UR4, c[0x0][0x9f8] ;  /* 0x00027e0000047ab9 */ /* 0x000fe20000000a00 */
[----:B------:R-:W2:Y:S01]  /*1d30*/  LDL R34, [R1+0x40] ;  /* 0x0000400001227983 */ /* 0x000ea20000100800 */
[----:B------:R-:W-:Y:S01]  /*1d40*/  ISETP.NE.U32.AND P0, PT, RZ, UR4, PT ;  /* 0x00000004ff007c0c */ /* 0x000fe2000bf05070 */
[----:B------:R-:W0:Y:S02]  /*1d50*/  LDC.64 R66, c[0x0][0x3f8] ;  /* 0x0000fe00ff427b82 */ /* 0x000e240000000a00 */
[----:B------:R-:W3:Y:S01]  /*1d60*/  LDL R32, [R1+0x44] ;  /* 0x0000440001207983 */ /* 0x000ee20000100800 */
[----:B------:R-:W-:Y:S02]  /*1d70*/  ISETP.NE.AND.EX P0, PT, RZ, UR5, PT, P0 ;  /* 0x00000005ff007c0c */ /* 0x000fe4000bf05300 */
[----:B------:R-:W-:-:S03]  /*1d80*/  MOV R69, R31 ;  /* 0x0000001f00457202 */ /* 0x000fc60000000f00 */
[----:B------:R-:W1:Y:S08]  /*1d90*/  LDC.64 R4, c[0x0][0x408] ;  /* 0x00010200ff047b82 */ /* 0x000e700000000a00 */
[----:B------:R-:W4:Y:S02]  /*1da0*/  @P0 LDC.64 R6, c[0x0][0x9f8] ;  /* 0x00027e00ff060b82 */ /* 0x000f240000000a00 */
[----:B----4-:R-:W-:Y:S01]  /*1db0*/  @P0 IMAD.WIDE R6, R31, 0x4, R6 ;  /* 0x000000041f060825 */ /* 0x010fe200078e0206 */
[----:B------:R-:W4:Y:S05]  /*1dc0*/  S2R R20, SR_TID.X ;  /* 0x0000000000147919 */ /* 0x000f2a0000002100 */
[----:B------:R-:W4:Y:S01]  /*1dd0*/  LDC R31, c[0x0][0x3f4] ;  /* 0x0000fd00ff1f7b82 */ /* 0x000f220000000800 */
[----:B------:R4:W3:Y:S01]  /*1de0*/  @P0 LDG.E R69, desc[UR42][R6.64] ;  /* 0x0000002a06450981 */ /* 0x0008e2000c1e1900 */
[----:B------:R-:W-:Y:S01]  /*1df0*/  SHF.R.S32.HI R3, RZ, 0x1f, R157 ;  /* 0x0000001fff037819 */ /* 0x000fe2000001149d */
[----:B0-----:R-:W-:Y:S01]  /*1e00*/  IMAD.WIDE.U32 R10, R157, R66, R16 ;  /* 0x000000429d0a7225 */ /* 0x001fe200078e0010 */
[----:B------:R-:W-:-:S02]  /*1e10*/  SHF.R.S32.HI R153, RZ, 0x1f, R152 ;  /* 0x0000001fff997819 */ /* 0x000fc40000011498 */
[----:B-1----:R-:W-:Y:S01]  /*1e20*/  SHF.L.U64.HI R64, R4, 0x7, R5 ;  /* 0x0000000704407819 */ /* 0x002fe20000010205 */
[-C--:B------:R-:W-:Y:S01]  /*1e30*/  IMAD R0, R3, R66.reuse, RZ ;  /* 0x0000004203007224 */ /* 0x080fe200078e02ff */
[----:B------:R-:W-:Y:S01]  /*1e40*/  LOP3.LUT R22, R22, 0xfffffffd, RZ, 0xc0, !PT ;  /* 0xfffffffd16167812 */ /* 0x000fe200078ec0ff */
[----:B------:R-:W-:Y:S01]  /*1e50*/  IMAD.WIDE.U32 R8, R157, R66, R152 ;  /* 0x000000429d087225 */ /* 0x000fe200078e0098 */
[----:B------:R-:W-:-:S03]  /*1e60*/  SHF.R.S32.HI R62, RZ, 0x1f, R30 ;  /* 0x0000001fff3e7819 */ /* 0x000fc6000001141e */
[----:B------:R-:W-:Y:S02]  /*1e70*/  IMAD R15, R157, R67, R0 ;  /* 0x000000439d0f7224 */ /* 0x000fe400078e0200 */
[-C--:B------:R-:W-:Y:S02]  /*1e80*/  IMAD R0, R3, R4.reuse, RZ ;  /* 0x0000000403007224 */ /* 0x080fe400078e02ff */
[----:B------:R-:W-:Y:S02]  /*1e90*/  IMAD.IADD R9, R9, 0x1, R15 ;  /* 0x0000000109097824 */ /* 0x000fe400078e020f */
[----:B------:R-:W-:Y:S01]  /*1ea0*/  IMAD.IADD R11, R15, 0x1, R11 ;  /* 0x000000010f0b7824 */ /* 0x000fe200078e020b */
[----:B-----5:R-:W-:Y:S01]  /*1eb0*/  SHF.R.S32.HI R15, RZ, 0x1f, R24 ;  /* 0x0000001fff0f7819 */ /* 0x020fe20000011418 */
[C---:B------:R-:W-:Y:S01]  /*1ec0*/  IMAD R21, R157.reuse, R5, R0 ;  /* 0x000000059d157224 */ /* 0x040fe200078e0200 */
[----:B----4-:R-:W-:Y:S01]  /*1ed0*/  ISETP.GE.AND P0, PT, R16, R31, PT ;  /* 0x0000001f1000720c */ /* 0x010fe20003f06270 */
[----:B------:R-:W-:-:S03]  /*1ee0*/  IMAD.WIDE.U32 R6, R157, R4, R152 ;  /* 0x000000049d067225 */ /* 0x000fc600078e0098 */
[----:B------:R-:W-:Y:S01]  /*1ef0*/  SEL R3, R31, RZ, P0 ;  /* 0x000000ff1f037207 */ /* 0x000fe20000000000 */
[----:B------:R-:W-:Y:S02]  /*1f00*/  IMAD R14, R15, R66, RZ ;  /* 0x000000420f0e7224 */ /* 0x000fe400078e02ff */
[----:B------:R-:W-:Y:S01]  /*1f10*/  VIADD R36, R20, 0xffffff80 ;  /* 0xffffff8014247836 */ /* 0x000fe20000000000 */
[----:B------:R-:W-:Y:S01]  /*1f20*/  SHF.R.U32.HI R35, RZ, 0x7, R20 ;  /* 0x00000007ff237819 */ /* 0x000fe20000011614 */
[----:B------:R-:W-:Y:S02]  /*1f30*/  IMAD.IADD R3, R16, 0x1, R3 ;  /* 0x0000000110037824 */ /* 0x000fe400078e0203 */
[----:B------:R-:W-:Y:S01]  /*1f40*/  IMAD.WIDE.U32 R12, R157, R4, R16 ;  /* 0x000000049d0c7225 */ /* 0x000fe200078e0010 */
[C---:B------:R-:W-:Y:S02]  /*1f50*/  ISETP.NE.AND P6, PT, R35.reuse, 0x1, PT ;  /* 0x000000012300780c */ /* 0x040fe40003fc5270 */
[----:B------:R-:W-:Y:S01]  /*1f60*/  SHF.R.S32.HI R0, RZ, 0x1f, R3 ;  /* 0x0000001fff007819 */ /* 0x000fe20000011403 */
[----:B------:R-:W-:-:S02]  /*1f70*/  VIADD R60, R35, 0x8 ;  /* 0x00000008233c7836 */ /* 0x000fc40000000000 */
[----:B------:R-:W-:Y:S01]  /*1f80*/  VIADD R35, R157, 0x60 ;  /* 0x000000609d237836 */ /* 0x000fe20000000000 */
[----:B------:R-:W-:Y:S01]  /*1f90*/  LEA.HI R0, R0, R3, RZ, 0x3 ;  /* 0x0000000300007211 */ /* 0x000fe200078f18ff */
[-C--:B------:R-:W-:Y:S02]  /*1fa0*/  IMAD R15, R15, R4.reuse, RZ ;  /* 0x000000040f0f7224 */ /* 0x080fe400078e02ff */
[----:B------:R-:W-:Y:S02]  /*1fb0*/  IMAD.SHL.U32 R35, R35, 0x40, RZ ;  /* 0x0000004023237824 */ /* 0x000fe400078e00ff */
[----:B------:R-:W-:Y:S02]  /*1fc0*/  VIADD R20, R20, 0xffffff80 ;  /* 0xffffff8014147836 */ /* 0x000fe40000000000 */
[----:B------:R-:W-:Y:S01]  /*1fd0*/  IMAD.IADD R7, R7, 0x1, R21 ;  /* 0x0000000107077824 */ /* 0x000fe200078e0215 */
[----:B------:R-:W-:Y:S01]  /*1fe0*/  LOP3.LUT R35, R35, 0x1c0, RZ, 0xc0, !PT ;  /* 0x000001c023237812 */ /* 0x000fe200078ec0ff */
[----:B------:R-:W-:Y:S01]  /*1ff0*/  IMAD.IADD R13, R21, 0x1, R13 ;  /* 0x00000001150d7824 */ /* 0x000fe200078e020d */
[----:B------:R-:W-:Y:S05]  /*2000*/  @!P6 WARPSYNC.ALL ;  /* 0x000000000000e948 */ /* 0x000fea0003800000 */
[C---:B------:R-:W-:Y:S01]  /*2010*/  IMAD R15, R24.reuse, R5, R15 ;  /* 0x00000005180f7224 */ /* 0x040fe200078e020f */
[----:B------:R-:W-:Y:S01]  /*2020*/  LOP3.LUT R5, R35, 0x38, R0, 0xf8, !PT ;  /* 0x0000003823057812 */ /* 0x000fe200078ef800 */
[----:B------:R-:W-:Y:S01]  /*2030*/  VIADD R35, R157, 0x60 ;  /* 0x000000609d237836 */ /* 0x000fe20000000000 */
[----:B------:R-:W-:Y:S01]  /*2040*/  ULDC UR4, c[0x0][0x2f4] ;  /* 0x0000bd0000047ab9 */ /* 0x000fe20000000800 */
[----:B------:R-:W-:Y:S01]  /*2050*/  IMAD.WIDE.U32 R52, R24, R4, R6 ;  /* 0x0000000418347225 */ /* 0x000fe200078e0006 */
[----:B------:R-:W-:-:S02]  /*2060*/  LOP3.LUT R6, R0, 0xfffffff8, RZ, 0xc0, !PT ;  /* 0xfffffff800067812 */ /* 0x000fc400078ec0ff */
[----:B------:R-:W-:Y:S01]  /*2070*/  ISETP.GE.AND P2, PT, R18, UR4, PT ;  /* 0x0000000412007c0c */ /* 0x000fe2000bf46270 */
[----:B------:R-:W-:-:S04]  /*2080*/  IMAD.WIDE.U32 R54, R24, R4, R12 ;  /* 0x0000000418367225 */ /* 0x000fc800078e000c */
[----:B------:R-:W-:Y:S02]  /*2090*/  IMAD.SHL.U32 R63, R4, 0x80, RZ ;  /* 0x00000080043f7824 */ /* 0x000fe400078e00ff */
[----:B------:R-:W-:Y:S02]  /*20a0*/  IMAD.SHL.U32 R35, R35, 0x40, RZ ;  /* 0x0000004023237824 */ /* 0x000fe400078e00ff */
[----:B------:R-:W-:-:S03]  /*20b0*/  IMAD.WIDE.U32 R48, R24, R66, R8 ;  /* 0x0000004218307225 */ /* 0x000fc600078e0008 */
[----:B------:R-:W-:Y:S01]  /*20c0*/  LOP3.LUT R35, R35, 0x1c0, RZ, 0xc0, !PT ;  /* 0x000001c023237812 */ /* 0x000fe200078ec0ff */
[----:B------:R-:W-:Y:S01]  /*20d0*/  IMAD R21, R24, R67, R14 ;  /* 0x0000004318157224 */ /* 0x000fe200078e020e */
[----:B------:R-:W-:Y:S01]  /*20e0*/  SHF.L.U64.HI R67, R66, 0x7, R67 ;  /* 0x0000000742437819 */ /* 0x000fe20000010243 */
[----:B------:R-:W-:Y:S01]  /*20f0*/  IMAD.WIDE.U32 R50, R24, R66, R10 ;  /* 0x0000004218327225 */ /* 0x000fe200078e000a */
[----:B------:R-:W-:-:S03]  /*2100*/  SHF.R.U32.HI R35, RZ, 0x3, R35 ;  /* 0x00000003ff237819 */ /* 0x000fc60000011623 */
[----:B------:R-:W-:Y:S01]  /*2110*/  IMAD.SHL.U32 R58, R31, 0x2, RZ ;  /* 0x000000021f3a7824 */ /* 0x000fe200078e00ff */
[----:B------:R-:W-:Y:S01]  /*2120*/  LOP3.LUT R8, R5, R35, RZ, 0x3c, !PT ;  /* 0x0000002305087212 */ /* 0x000fe200078e3cff */
[----:B------:R-:W-:Y:S01]  /*2130*/  IMAD.IADD R31, R49, 0x1, R21 ;  /* 0x00000001311f7824 */ /* 0x000fe200078e0215 */
[----:B------:R-:W-:Y:S01]  /*2140*/  SHF.R.S32.HI R5, RZ, 0x3, R0 ;  /* 0x00000003ff057819 */ /* 0x000fe20000011400 */
[----:B------:R-:W-:Y:S02]  /*2150*/  IMAD.IADD R68, R68, 0x1, R33 ;  /* 0x0000000144447824 */ /* 0x000fe400078e0221 */
[----:B------:R-:W-:Y:S02]  /*2160*/  IMAD.SHL.U32 R66, R66, 0x80, RZ ;  /* 0x0000008042427824 */ /* 0x000fe400078e00ff */
[----:B------:R-:W-:Y:S02]  /*2170*/  IMAD.IADD R21, R21, 0x1, R51 ;  /* 0x0000000115157824 */ /* 0x000fe400078e0233 */
[----:B------:R-:W-:-:S02]  /*2180*/  IMAD.IADD R7, R15, 0x1, R55 ;  /* 0x000000010f077824 */ /* 0x000fc400078e0237 */
[C---:B--2---:R-:W-:Y:S01]  /*2190*/  IMAD.SHL.U32 R65, R34.reuse, 0x40, RZ ;  /* 0x0000004022417824 */ /* 0x044fe200078e00ff */
[----:B------:R-:W-:Y:S01]  /*21a0*/  @!P6 BAR.SYNC.DEFER_BLOCKING 0x9, 0x100 ;  /* 0x024400000000eb1d */ /* 0x000fe20000010000 */
[----:B------:R-:W-:Y:S02]  /*21b0*/  LOP3.LUT P1, RZ, R34, 0x4, RZ, 0xc0, !PT ;  /* 0x0000000422ff7812 */ /* 0x000fe4000782c0ff */
[----:B------:R-:W-:Y:S02]  /*21c0*/  SHF.R.S32.HI R34, RZ, 0x1f, R36 ;  /* 0x0000001fff227819 */ /* 0x000fe40000011424 */
[----:B------:R-:W-:Y:S02]  /*21d0*/  LOP3.LUT R65, R65, 0x1c0, RZ, 0xc0, !PT ;  /* 0x000001c041417812 */ /* 0x000fe400078ec0ff */
[----:B------:R-:W-:Y:S02]  /*21e0*/  LEA.HI R34, R34, R36, RZ, 0x2 ;  /* 0x0000002422227211 */ /* 0x000fe400078f10ff */
[----:B------:R-:W-:-:S02]  /*21f0*/  SHF.R.U32.HI R61, RZ, 0x3, R65 ;  /* 0x00000003ff3d7819 */ /* 0x000fc40000011641 */
[----:B------:R-:W-:Y:S02]  /*2200*/  LOP3.LUT R34, R34, 0xfffffffc, RZ, 0xc0, !PT ;  /* 0xfffffffc22227812 */ /* 0x000fe400078ec0ff */
[----:B------:R-:W-:Y:S02]  /*2210*/  LOP3.LUT R4, R65, 0x18, R16, 0xf8, !PT ;  /* 0x0000001841047812 */ /* 0x000fe400078ef810 */
[----:B------:R-:W-:Y:S01]  /*2220*/  @P1 LOP3.LUT R22, R22, 0x2, RZ, 0xfc, !PT ;  /* 0x0000000216161812 */ /* 0x000fe200078efcff */
[----:B------:R-:W-:Y:S01]  /*2230*/  IMAD.IADD R34, R36, 0x1, -R34 ;  /* 0x0000000124227824 */ /* 0x000fe200078e0a22 */
[----:B------:R-:W-:Y:S02]  /*2240*/  LOP3.LUT R4, R4, R61, RZ, 0x3c, !PT ;  /* 0x0000003d04047212 */ /* 0x000fe400078e3cff */
[----:B------:R-:W-:Y:S01]  /*2250*/  ISETP.GE.AND P1, PT, R16, UR4, PT ;  /* 0x0000000410007c0c */ /* 0x000fe2000bf26270 */
[----:B------:R-:W-:Y:S01]  /*2260*/  IMAD R59, R34, 0x60, R157 ;  /* 0x00000060223b7824 */ /* 0x000fe200078e029d */
[----:B------:R-:W-:-:S04]  /*2270*/  SHF.R.S32.HI R34, RZ, 0x1f, R20 ;  /* 0x0000001fff227819 */ /* 0x000fc80000011414 */
[----:B------:R-:W-:Y:S01]  /*2280*/  LEA.HI R34, R34, R20, RZ, 0x5 ;  /* 0x0000001422227211 */ /* 0x000fe200078f28ff */
[----:B------:R-:W-:-:S03]  /*2290*/  IMAD.IADD R20, R53, 0x1, R15 ;  /* 0x0000000135147824 */ /* 0x000fc600078e020f */
[----:B------:R-:W-:-:S05]  /*22a0*/  SHF.R.S32.HI R34, RZ, 0x5, R34 ;  /* 0x00000005ff227819 */ /* 0x000fca0000011422 */
[----:B------:R-:W-:Y:S01]  /*22b0*/  IMAD R57, R34, 0x200, R4 ;  /* 0x0000020022397824 */ /* 0x000fe200078e0204 */
[----:B------:R-:W-:Y:S01]  /*22c0*/  LOP3.LUT R4, R65, 0x38, R0, 0xf8, !PT ;  /* 0x0000003841047812 */ /* 0x000fe200078ef800 */
[----:B---3--:R-:W-:-:S03]  /*22d0*/  IMAD.IADD R0, R32, 0x1, R8 ;  /* 0x0000000120007824 */ /* 0x008fc600078e0208 */
[----:B------:R-:W-:Y:S02]  /*22e0*/  LOP3.LUT R3, R4, R61, RZ, 0x3c, !PT ;  /* 0x0000003d04037212 */ /* 0x000fe400078e3cff */
[----:B------:R-:W-:-:S03]  /*22f0*/  SHF.R.S32.HI R4, RZ, 0x1f, R6 ;  /* 0x0000001fff047819 */ /* 0x000fc60000011406 */
[----:B------:R-:W-:Y:S01]  /*2300*/  IMAD R3, R34, 0x200, R3 ;  /* 0x0000020022037824 */ /* 0x000fe200078e0203 */
[----:B------:R-:W-:-:S07]  /*2310*/  SHF.R.S32.HI R56, RZ, 0x1f, R69 ;  /* 0x0000001fff387819 */ /* 0x000fce0000011445 */
.L_x_1628:
[----:B--2-4-:R-:W2:Y:S01]  /*2320*/  LDL R33, [R1+0x40] ;  /* 0x0000400001217983 */ /* 0x014ea20000100800 */
[----:B0-----:R-:W0:Y:S01]  /*2330*/  LDC R74, c[0x0][0x430] ;  /* 0x00010c00ff4a7b82 */ /* 0x001e220000000800 */
[----:B------:R-:W-:Y:S01]  /*2340*/  IADD3 R26, R26, -0x1, RZ ;  /* 0xffffffff1a1a7810 */ /* 0x000fe20007ffe0ff */
[----:B------:R-:W-:-:S04]  /*2350*/  IMAD.MOV.U32 R73, RZ, RZ, RZ ;  /* 0x000000ffff497224 */ /* 0x000fc800078e00ff */
[----:B------:R-:W-:Y:S02]  /*2360*/  IMAD R9, R26, 0x80, R59 ;  /* 0x000000801a097824 */ /* 0x000fe400078e023b */
[----:B------:R-:W1:Y:S02]  /*2370*/  LDC R80, c[0x0][0x3f4] ;  /* 0x0000fd00ff507b82 */ /* 0x000e640000000800 */
[----:B------:R-:W-:Y:S01]  /*2380*/  IMAD.IADD R32, R68, 0x1, R9 ;  /* 0x0000000144207824 */ /* 0x000fe200078e0209 */
[----:B------:R-:W-:-:S03]  /*2390*/  ISETP.GE.AND P3, PT, R9, R28, PT ;  /* 0x0000001c0900720c */ /* 0x000fc60003f66270 */
[----:B------:R-:W-:Y:S01]  /*23a0*/  IMAD.MOV.U32 R12, RZ, RZ, R32 ;  /* 0x000000ffff0c7224 */ /* 0x000fe200078e0020 */
[----:B------:R-:W-:Y:S02]  /*23b0*/  ISETP.GT.OR P3, PT, R59, 0x7f, P3 ;  /* 0x0000007f3b00780c */ /* 0x000fe40001f64670 */
[----:B0-----:R-:W-:-:S11]  /*23c0*/  ISETP.NE.AND P4, PT, R74, 0x1, PT ;  /* 0x000000014a00780c */ /* 0x001fd60003f85270 */
[----:B------:R-:W0:Y:S08]  /*23d0*/  @!P3 LDC.64 R10, c[0x0][0x428] ;  /* 0x00010a00ff0abb82 */ /* 0x000e300000000a00 */
[----:B------:R-:W3:Y:S08]  /*23e0*/  @!P3 LDC.64 R8, c[0x0][0x418] ;  /* 0x00010600ff08bb82 */ /* 0x000ef00000000a00 */
[----:B------:R-:W4:Y:S08]  /*23f0*/  @P4 LDC R13, c[0x0][0x434] ;  /* 0x00010d00ff0d4b82 */ /* 0x000f300000000800 */
[----:B------:R-:W1:Y:S01]  /*2400*/  @P4 LDC R14, c[0x0][0x438] ;  /* 0x00010e00ff0e4b82 */ /* 0x000e620000000800 */
[----:B----4-:R-:W-:-:S05]  /*2410*/  @P4 IMAD.HI.U32 R13, R32, R13, RZ ;  /* 0x0000000d200d4227 */ /* 0x010fca00078e00ff */
[----:B-1----:R-:W-:Y:S01]  /*2420*/  @P4 SHF.R.U32.HI R12, RZ, R14, R13 ;  /* 0x0000000eff0c4219 */ /* 0x002fe2000001160d */
[----:B0-----:R-:W-:-:S03]  /*2430*/  @!P3 IMAD R14, R56, R10, RZ ;  /* 0x0000000a380eb224 */ /* 0x001fc600078e02ff */
[----:B------:R-:W-:Y:S01]  /*2440*/  @!P3 SHF.R.S32.HI R13, RZ, 0x1f, R12 ;  /* 0x0000001fff0db819 */ /* 0x000fe2000001140c */
[C---:B------:R-:W-:Y:S02]  /*2450*/  @!P3 IMAD R15, R69.reuse, R11, R14 ;  /* 0x0000000b450fb224 */ /* 0x040fe400078e020e */
[----:B------:R-:W-:-:S04]  /*2460*/  @!P3 IMAD.WIDE.U32 R10, R69, R10, R12 ;  /* 0x0000000a450ab225 */ /* 0x000fc800078e000c */
[----:B------:R-:W-:Y:S01]  /*2470*/  @!P3 IMAD.IADD R11, R11, 0x1, R15 ;  /* 0x000000010b0bb824 */ /* 0x000fe200078e020f */
[----:B---3--:R-:W-:-:S04]  /*2480*/  @!P3 LEA R8, P4, R10, R8, 0x2 ;  /* 0x000000080a08b211 */ /* 0x008fc800078810ff */
[----:B------:R-:W-:-:S05]  /*2490*/  @!P3 LEA.HI.X R9, R10, R9, R11, 0x2, P4 ;  /* 0x000000090a09b211 */ /* 0x000fca00020f140b */
[----:B-----5:R0:W5:Y:S01]  /*24a0*/  @!P3 LDG.E R73, desc[UR42][R8.64] ;  /* 0x0000002a0849b981 */ /* 0x020162000c1e1900 */
[----:B------:R-:W-:Y:S01]  /*24b0*/  ISETP.GT.AND P3, PT, R26, R27, PT ;  /* 0x0000001b1a00720c */ /* 0x000fe20003f64270 */
[----:B------:R-:W-:Y:S01]  /*24c0*/  IMAD R72, R23, 0x2000, R57 ;  /* 0x0000200017487824 */ /* 0x000fe200078e0239 */
[----:B------:R-:W-:Y:S01]  /*24d0*/  LOP3.LUT R22, R22, 0xfffffffe, RZ, 0xc0, !PT ;  /* 0xfffffffe16167812 */ /* 0x000fe200078ec0ff */
[----:B------:R-:W-:Y:S01]  /*24e0*/  IMAD.MOV R11, RZ, RZ, -R12 ;  /* 0x000000ffff0b7224 */ /* 0x000fe200078e0a0c */
[----:B------:R-:W-:Y:S05]  /*24f0*/  YIELD ;  /* 0x0000000000007946 */ /* 0x000fea0003800000 */
[----:B------:R-:W-:Y:S01]  /*2500*/  VIADD R10, R72, 0x20 ;  /* 0x00000020480a7836 */ /* 0x000fe20000000000 */
[----:B------:R-:W-:Y:S01]  /*2510*/  BSSY B0, `(.L_x_1573) ;  /* 0x000030b000007945 */ /* 0x000fe20003800000 */
[----:B------:R-:W-:-:S02]  /*2520*/  IMAD R74, R74, R11, R32 ;  /* 0x0000000b4a4a7224 */ /* 0x000fc400078e0220 */
[----:B------:R-:W-:Y:S02]  /*2530*/  @P3 LOP3.LUT R22, R22, 0x1, RZ, 0xfc, !PT ;  /* 0x0000000116163812 */ /* 0x000fe400078efcff */
[----:B------:R-:W-:Y:S02]  /*2540*/  ISETP.GE.AND P3, PT, R80, 0x1, PT ;  /* 0x000000015000780c */ /* 0x000fe40003f66270 */
[----:B--2---:R-:W-:-:S13]  /*2550*/  LOP3.LUT P5, RZ, R33, 0x4, RZ, 0xc0, !PT ;  /* 0x0000000421ff7812 */ /* 0x004fda00078ac0ff */
[C---:B------:R-:W-:Y:S02]  /*2560*/  @P5 VIADD R10, R72.reuse, 0xffffffe0 ;  /* 0xffffffe0480a5836 */ /* 0x040fe40000000000 */
[--C-:B------:R-:W-:Y:S02]  /*2570*/  IMAD R72, R72, 0x2, R25.reuse ;  /* 0x0000000248487824 */ /* 0x100fe400078e0219 */
[----:B------:R-:W-:Y:S01]  /*2580*/  IMAD R71, R10, 0x2, R25 ;  /* 0x000000020a477824 */ /* 0x000fe200078e0219 */
[----:B0-----:R-:W-:Y:S06]  /*2590*/  @!P3 BRA `(.L_x_1574) ;  /* 0x0000002800e8b947 */ /* 0x001fec0003800000 */
        /* <DEDUP_REMOVED lines=8> */
[----:B------:R-:W-:Y:S02]  /*2620*/  IMAD R77, R26, -0x80, R28 ;  /* 0xffffff801a4d7824 */ /* 0x000fe400078e021c */
[----:B------:R-:W-:Y:S02]  /*2630*/  IMAD R10, R76, UR4, RZ ;  /* 0x000000044c0a7c24 */ /* 0x000fe4000f8e02ff */
[----:B------:R-:W-:Y:S01]  /*2640*/  IMAD.IADD R9, R9, 0x1, R11 ;  /* 0x0000000109097824 */ /* 0x000fe200078e020b */
[----:B------:R-:W-:Y:S01]  /*2650*/  VIMNMX R77, R77, 0x80, PT ;  /* 0x000000804d4d7848 */ /* 0x000fe20003fe0100 */
[C---:B------:R-:W-:Y:S01]  /*2660*/  IMAD R11, R73.reuse, UR5, R10 ;  /* 0x00000005490b7c24 */ /* 0x040fe2000f8e020a */
[----:B------:R-:W-:Y:S01]  /*2670*/  SHF.R.S32.HI R10, RZ, 0x1f, R26 ;  /* 0x0000001fff0a7819 */ /* 0x000fe2000001141a */
        /* <DEDUP_REMOVED lines=8> */
[C---:B------:R-:W-:Y:S01]  /*2700*/  LEA R84, P3, R8.reuse, UR4, 0x1 ;  /* 0x0000000408547c11 */ /* 0x040fe2000f8608ff */
        /* <DEDUP_REMOVED lines=11> */
[----:B------:R0:W5:Y:S01]  /*27c0*/  LDL R83, [R1+0xc] ;  /* 0x00000c0001537983 */ /* 0x0001620000100800 */
        /* <DEDUP_REMOVED lines=10> */
[----:B0-----:R-:W-:Y:S06]  /*2870*/  @P3 BRA `(.L_x_1577) ;  /* 0x0000000000503947 */ /* 0x001fec0003800000 */
[----:B------:R-:W-:Y:S01]  /*2880*/  IADD3 R13, P4, R48, R10, RZ ;  /* 0x0000000a300d7210 */ /* 0x000fe20007f9e0ff */
[----:B------:R-:W-:Y:S01]  /*2890*/  ULDC.64 UR4, c[0x0][0x3e8] ;  /* 0x0000fa0000047ab9 */ /* 0x000fe20000000a00 */
[----:B------:R-:W-:Y:S02]  /*28a0*/  CS2R R44, SRZ ;  /* 0x00000000002c7805 */ /* 0x000fe4000001ff00 */
[----:B------:R-:W-:Y:S01]  /*28b0*/  CS2R R46, SRZ ;  /* 0x00000000002e7805 */ /* 0x000fe2000001ff00 */
[----:B------:R-:W-:Y:S01]  /*28c0*/  IMAD.X R14, R70, 0x1, R31, P4 ;  /* 0x00000001460e7824 */ /* 0x000fe200020e061f */
        /* <DEDUP_REMOVED lines=11> */
[----:B------:R0:W5:Y:S02]  /*2980*/  @!P4 LDG.E.64 R46, desc[UR42][R14.64] ;  /* 0x0000002a0e2ec981 */ /* 0x000164000c1e1b00 */
[----:B-----5:R-:W-:-:S13]  /*2990*/  ISETP.GE.AND P4, PT, R83, R80, PT ;  /* 0x000000505300720c */ /* 0x020fda0003f86270 */
[----:B------:R0:W5:Y:S04]  /*29a0*/  @!P4 LDG.E.64 R40, desc[UR42][R12.64+0x20] ;  /* 0x0000202a0c28c981 */ /* 0x000168000c1e1b00 */
[----:B------:R0:W5:Y:S02]  /*29b0*/  @!P4 LDG.E.64 R42, desc[UR42][R14.64+0x20] ;  /* 0x0000202a0e2ac981 */ /* 0x000164000c1e1b00 */
.L_x_1577:
[----:B------:R-:W-:Y:S05]  /*29c0*/  BSYNC B1 ;  /* 0x0000000000017941 */ /* 0x000fea0003800000 */
.L_x_1576:
[----:B0-----:R-:W-:Y:S01]  /*29d0*/  VIADD R12, R157, 0x60 ;  /* 0x000000609d0c7836 */ /* 0x001fe20000000000 */
[----:B------:R-:W-:Y:S01]  /*29e0*/  BSSY B1, `(.L_x_1578) ;  /* 0x0000021000017945 */ /* 0x000fe20003800000 */
[----:B-----5:R-:W-:Y:S02]  /*29f0*/  IMAD.MOV.U32 R78, RZ, RZ, R40 ;  /* 0x000000ffff4e7224 */ /* 0x020fe400078e0028 */
[----:B------:R-:W-:Y:S01]  /*2a00*/  IMAD.MOV.U32 R82, RZ, RZ, R41 ;  /* 0x000000ffff527224 */ /* 0x000fe200078e0029 */
[----:B------:R-:W-:-:S13]  /*2a10*/  ISETP.GE.AND P4, PT, R12, R77, PT ;  /* 0x0000004d0c00720c */ /* 0x000fda0003f86270 */
[----:B------:R-:W-:Y:S05]  /*2a20*/  @P4 BRA `(.L_x_1579) ;  /* 0x0000000000704947 */ /* 0x000fea0003800000 */
[----:B------:R-:W0:Y:S01]  /*2a30*/  LDC.64 R12, c[0x0][0x3f8] ;  /* 0x0000fe00ff0c7b82 */ /* 0x000e220000000a00 */
[----:B------:R-:W-:Y:S01]  /*2a40*/  IMAD.MOV.U32 R11, RZ, RZ, R70 ;  /* 0x000000ffff0b7224 */ /* 0x000fe200078e0046 */
[----:B------:R-:W-:Y:S01]  /*2a50*/  ULDC.64 UR4, c[0x0][0x3e8] ;  /* 0x0000fa0000047ab9 */ /* 0x000fe20000000a00 */
[----:B------:R-:W-:Y:S01]  /*2a60*/  IMAD.MOV.U32 R9, RZ, RZ, R81 ;  /* 0x000000ffff097224 */ /* 0x000fe200078e0051 */
[----:B------:R-:W-:Y:S02]  /*2a70*/  CS2R R36, SRZ ;  /* 0x0000000000247805 */ /* 0x000fe4000001ff00 */
[----:B------:R-:W-:Y:S01]  /*2a80*/  CS2R R38, SRZ ;  /* 0x0000000000267805 */ /* 0x000fe2000001ff00 */
        /* <DEDUP_REMOVED lines=22> */
.L_x_1579:
[----:B------:R-:W-:Y:S05]  /*2bf0*/  BSYNC B1 ;  /* 0x0000000000017941 */ /* 0x000fea0003800000 */
.L_x_1578:
[----:B0-----:R-:W-:Y:S01]  /*2c00*/  IMAD.MOV.U32 R8, RZ, RZ, R44 ;  /* 0x000000ffff087224 */ /* 0x001fe200078e002c */
[----:B------:R-:W-:Y:S01]  /*2c10*/  UISETP.NE.AND UP0, UPT, UR39, 0x3, UPT ;  /* 0x000000032700788c */ /* 0x000fe2000bf05270 */
[----:B------:R-:W-:Y:S01]  /*2c20*/  IMAD.MOV.U32 R9, RZ, RZ, R45 ;  /* 0x000000ffff097224 */ /* 0x000fe200078e002d */
[----:B------:R-:W-:Y:S01]  /*2c30*/  PRMT R90, R90, 0x5410, R78 ;  /* 0x000054105a5a7816 */ /* 0x000fe2000000004e */
[----:B------:R-:W-:Y:S01]  /*2c40*/  IMAD.MOV.U32 R10, RZ, RZ, R46 ;  /* 0x000000ffff0a7224 */ /* 0x000fe200078e002e */
[----:B------:R-:W-:Y:S01]  /*2c50*/  PRMT R88, R82, 0x7610, R88 ;  /* 0x0000761052587816 */ /* 0x000fe20000000058 */
        /* <DEDUP_REMOVED lines=9> */
[----:B------:R-:W-:Y:S01]  /*2cf0*/  PRMT R99, R10, 0x5410, R11 ;  /* 0x000054100a637816 */ /* 0x000fe2000000000b */
[----:B------:R-:W-:Y:S02]  /*2d00*/  IMAD.MOV.U32 R10, RZ, RZ, R36 ;  /* 0x000000ffff0a7224 */ /* 0x000fe400078e0024 */
[----:B------:R-:W-:Y:S01]  /*2d10*/  IMAD.MOV.U32 R11, RZ, RZ, R37 ;  /* 0x000000ffff0b7224 */ /* 0x000fe200078e0025 */
[----:B------:R-:W-:Y:S01]  /*2d20*/  PRMT R82, R8, 0x5410, R9 ;  /* 0x0000541008527816 */ /* 0x000fe20000000009 */
[----:B------:R-:W-:Y:S02]  /*2d30*/  IMAD.MOV.U32 R8, RZ, RZ, R34 ;  /* 0x000000ffff087224 */ /* 0x000fe400078e0022 */
[----:B------:R-:W-:Y:S01]  /*2d40*/  IMAD.MOV.U32 R9, RZ, RZ, R35 ;  /* 0x000000ffff097224 */ /* 0x000fe200078e0023 */
[----:B------:R-:W-:Y:S01]  /*2d50*/  PRMT R86, R10, 0x5410, R11 ;  /* 0x000054100a567816 */ /* 0x000fe2000000000b */
[----:B------:R-:W-:-:S02]  /*2d60*/  IMAD.MOV.U32 R10, RZ, RZ, R38 ;  /* 0x000000ffff0a7224 */ /* 0x000fc400078e0026 */
[----:B------:R-:W-:Y:S01]  /*2d70*/  IMAD.MOV.U32 R11, RZ, RZ, R39 ;  /* 0x000000ffff0b7224 */ /* 0x000fe200078e0027 */
[----:B------:R-:W-:-:S04]  /*2d80*/  PRMT R83, R8, 0x5410, R9 ;  /* 0x0000541008537816 */ /* 0x000fc80000000009 */
[----:B------:R-:W-:Y:S01]  /*2d90*/  PRMT R87, R10, 0x5410, R11 ;  /* 0x000054100a577816 */ /* 0x000fe2000000000b */
[----:B------:R-:W-:Y:S06]  /*2da0*/  @!P5 BRA `(.L_x_1580) ;  /* 0x000000000004d947 */ /* 0x000fec0003800000 */
[----:B------:R-:W-:Y:S01]  /*2db0*/  BPT.TRAP 0x1 ;  /* 0x000000040000795c */ /* 0x000fe20000300000 */
.L_x_1580:
[----:B------:R-:W2:Y:S01]  /*2dc0*/  LDL R8, [R1+0x8] ;  /* 0x0000080001087983 */ /* 0x000ea20000100800 */
[----:B------:R-:W-:Y:S01]  /*2dd0*/  IMAD R70, R23, 0x8, R2 ;  /* 0x0000000817467824 */ /* 0x000fe200078e0202 */
[----:B------:R-:W-:Y:S01]  /*2de0*/  BSSY B1, `(.L_x_1581) ;  /* 0x0000004000017945 */ /* 0x000fe20003800000 */
[----:B--2---:R-:W-:-:S04]  /*2df0*/  SHF.L.U32 R78, R8, 0x1f, RZ ;  /* 0x0000001f084e7819 */ /* 0x004fc800000006ff */
[----:B------:R-:W0:Y:S02]  /*2e00*/  SYNCS.PHASECHK.TRANS64.TRYWAIT P6, [R70+URZ+0x16890], R78 ;  /* 0x0168904e460075a7 */ /* 0x000e2400080c017f */
[----:B0-----:R-:W-:Y:S05]  /*2e10*/  @!P6 BRA `(.L_x_1582) ;  /* 0x000001b000a4e947 */ /* 0x001fea0003800000 */
.L_x_1893:
[----:B------:R-:W-:Y:S05]  /*2e20*/  BSYNC B1 ;  /* 0x0000000000017941 */ /* 0x000fea0003800000 */
.L_x_1581:
[----:B------:R-:W-:-:S03]  /*2e30*/  UMOV UR4, 0xffffffff ;  /* 0xffffffff00047882 */ /* 0x000fc60000000000 */
[----:B------:R-:W-:Y:S05]  /*2e40*/  BRA.DIV UR4, `(.L_x_1583) ;  /* 0x000001b204ac7947 */ /* 0x000fea000b800000 */
[----:B------:R1:W2:Y:S04]  /*2e50*/  SHFL.IDX PT, R81, R85, RZ, 0x1c1f ;  /* 0x001c1fff55517589 */ /* 0x0002a800000e0000 */
[----:B------:R1:W3:Y:S02]  /*2e60*/  SHFL.IDX PT, R14, R84, RZ, 0x1c1f ;  /* 0x001c1fff540e7589 */ /* 0x0002e400000e0000 */
.L_x_1897:
        /* <DEDUP_REMOVED lines=22> */
[----:B------:R-:W-:Y:S01]  /*2fd0*/  FMUL.FTZ R96, R44, R91 ;  /* 0x0000005b2c607220 */ /* 0x000fe20000410000 */
[----:B------:R-:W-:Y:S02]  /*2fe0*/  HADD2.F32 R46, -RZ, R92.H0_H0 ;  /* 0x2000005cff2e7230 */ /* 0x000fe40000004100 */
[CC--:B------:R-:W-:Y:S01]  /*2ff0*/  FMUL.FTZ R92, R10.reuse, R47.reuse ;  /* 0x0000002f0a5c7220 */ /* 0x0c0fe20000410000 */
[----:B------:R-:W-:Y:S01]  /*3000*/  FMUL.FTZ R47, R9, R47 ;  /* 0x0000002f092f7220 */ /* 0x000fe20000410000 */
[----:B------:R-:W-:Y:S02]  /*3010*/  FMUL.FTZ R95, R11, R91 ;  /* 0x0000005b0b5f7220 */ /* 0x000fe40000410000 */
[-C--:B------:R-:W-:Y:S01]  /*3020*/  FFMA.FTZ R91, R9, R45.reuse, -R92 ;  /* 0x0000002d095b7223 */ /* 0x080fe2000001085c */
[----:B------:R-:W-:Y:S01]  /*3030*/  FFMA.FTZ R94, R10, R45, R47 ;  /* 0x0000002d0a5e7223 */ /* 0x000fe2000001002f */
[----:B------:R-:W-:-:S02]  /*3040*/  HADD2.F32 R9, -RZ, R8.H1_H1 ;  /* 0x30000008ff097230 */ /* 0x000fc40000004100 */
[-C--:B------:R-:W-:Y:S01]  /*3050*/  FFMA.FTZ R93, R11, R46.reuse, -R96 ;  /* 0x0000002e0b5d7223 */ /* 0x080fe20000010860 */
[----:B------:R-:W-:Y:S01]  /*3060*/  FFMA.FTZ R98, R44, R46, R95 ;  /* 0x0000002e2c627223 */ /* 0x000fe2000001005f */
[----:B------:R-:W-:Y:S02]  /*3070*/  HADD2.F32 R45, -RZ, R99.H0_H0 ;  /* 0x20000063ff2d7230 */ /* 0x000fe40000004100 */
[----:B------:R-:W-:Y:S02]  /*3080*/  HADD2.F32 R8, -RZ, R8.H0_H0 ;  /* 0x20000008ff087230 */ /* 0x000fe40000004100 */
[----:B------:R-:W-:Y:S02]  /*3090*/  HADD2.F32 R10, -RZ, R15.H1_H1 ;  /* 0x3000000fff0a7230 */ /* 0x000fe40000004100 */
[-C--:B------:R-:W-:Y:S01]  /*30a0*/  FMUL.FTZ R47, R9, R45.reuse ;  /* 0x0000002d092f7220 */ /* 0x080fe20000410000 */
[----:B------:R-:W-:Y:S02]  /*30b0*/  HADD2.F32 R46, -RZ, R99.H1_H1 ;  /* 0x30000063ff2e7230 */ /* 0x000fe40000004100 */
[----:B------:R-:W-:Y:S01]  /*30c0*/  FMUL.FTZ R92, R8, R45 ;  /* 0x0000002d085c7220 */ /* 0x000fe20000410000 */
[----:B------:R-:W-:-:S02]  /*30d0*/  HADD2.F32 R15, -RZ, R15.H0_H0 ;  /* 0x2000000fff0f7230 */ /* 0x000fc40000004100 */
[--C-:B------:R-:W-:Y:S02]  /*30e0*/  HADD2.F32 R11, -RZ, R97.reuse.H0_H0 ;  /* 0x20000061ff0b7230 */ /* 0x100fe40000004100 */
[-C--:B------:R-:W-:Y:S01]  /*30f0*/  FMUL.FTZ R96, R10, R46.reuse ;  /* 0x0000002e0a607220 */ /* 0x080fe20000410000 */
        /* <DEDUP_REMOVED lines=10> */
.L_x_1589:
[----:B------:R-:W-:Y:S05]  /*31a0*/  BSYNC B3 ;  /* 0x0000000000037941 */ /* 0x000fea0003800000 */
.L_x_1588:
[----:B0-----:R4:W-:Y:S02]  /*31b0*/  ST.E.128 desc[UR42][R12.64], R8 ;  /* 0x000000080c007985 */ /* 0x0019e4000c101d2a */
.L_x_1587:
[----:B------:R-:W-:Y:S05]  /*31c0*/  BSYNC B2 ;  /* 0x0000000000027941 */ /* 0x000fea0003800000 */
.L_x_1586:
[----:B------:R-:W-:Y:S05]  /*31d0*/  @P2 BRA `(.L_x_1585) ;  /* 0x0000000000cc2947 */ /* 0x000fea0003800000 */
[----:B----4-:R-:W2:Y:S04]  /*31e0*/  LDL R8, [R1+0x4] ;  /* 0x0000040001087983 */ /* 0x010ea80000100800 */
[----:B------:R-:W4:Y:S01]  /*31f0*/  LDL R15, [R1+0xc] ;  /* 0x00000c00010f7983 */ /* 0x000f220000100800 */
[C---:B---3--:R-:W-:Y:S01]  /*3200*/  LEA R12, P3, R18.reuse, R14, 0x1 ;  /* 0x0000000e120c7211 */ /* 0x048fe200078608ff */
[----:B------:R-:W-:Y:S03]  /*3210*/  BSSY B2, `(.L_x_1590) ;  /* 0x000002e000027945 */ /* 0x000fe60003800000 */
[----:B--2---:R-:W-:Y:S02]  /*3220*/  LEA.HI.X R13, R18, R81, R8, 0x1, P3 ;  /* 0x00000051120d7211 */ /* 0x004fe400018f0c08 */
[----:B------:R2:W3:Y:S01]  /*3230*/  LDS.128 R8, [R71+0xe000] ;  /* 0x00e0000047087984 */ /* 0x0004e20000000c00 */
[----:B----4-:R-:W-:-:S13]  /*3240*/  ISETP.GE.AND P3, PT, R15, R80, PT ;  /* 0x000000500f00720c */ /* 0x010fda0003f66270 */
[----:B--2---:R-:W-:Y:S05]  /*3250*/  @P3 BRA `(.L_x_1591) ;  /* 0x0000000000a43947 */ /* 0x004fea0003800000 */
[--C-:B------:R-:W-:Y:S01]  /*3260*/  SHF.R.U64 R40, R40, 0x10, R41.reuse ;  /* 0x0000001028287819 */ /* 0x100fe20000001229 */
[----:B---3--:R-:W-:Y:S01]  /*3270*/  IMAD.MOV.U32 R14, RZ, RZ, R10 ;  /* 0x000000ffff0e7224 */ /* 0x008fe200078e000a */
[----:B------:R-:W-:Y:S01]  /*3280*/  SHF.R.U32.HI R45, RZ, 0x10, R41 ;  /* 0x00000010ff2d7819 */ /* 0x000fe20000011629 */
[----:B------:R-:W-:Y:S01]  /*3290*/  HADD2.F32 R10, -RZ, R9.H1_H1 ;  /* 0x30000009ff0a7230 */ /* 0x000fe20000004100 */
[--C-:B------:R-:W-:Y:S01]  /*32a0*/  SHF.R.U64 R41, R42, 0x10, R43.reuse ;  /* 0x000000102a297819 */ /* 0x100fe2000000122b */
[----:B------:R-:W-:Y:S01]  /*32b0*/  HADD2.F32 R15, -RZ, R11.H1_H1 ;  /* 0x3000000bff0f7230 */ /* 0x000fe20000004100 */
        /* <DEDUP_REMOVED lines=13> */
[-C--:B------:R-:W-:Y:S01]  /*3390*/  FFMA.FTZ R46, R9, R40.reuse, -R46 ;  /* 0x00000028092e7223 */ /* 0x080fe2000001082e */
[----:B------:R-:W-:Y:S01]  /*33a0*/  FFMA.FTZ R45, R10, R40, R41 ;  /* 0x000000280a2d7223 */ /* 0x000fe20000010029 */
[----:B------:R-:W-:Y:S02]  /*33b0*/  HADD2.F32 R90, -RZ, R90.H0_H0 ;  /* 0x2000005aff5a7230 */ /* 0x000fe40000004100 */
[----:B------:R-:W-:Y:S01]  /*33c0*/  FFMA.FTZ R81, R15, R42, R44 ;  /* 0x0000002a0f517223 */ /* 0x000fe2000001002c */
[----:B------:R-:W-:Y:S02]  /*33d0*/  HADD2.F32 R41, -RZ, R88.H1_H1 ;  /* 0x30000058ff297230 */ /* 0x000fe40000004100 */
[----:B------:R-:W-:Y:S02]  /*33e0*/  HADD2.F32 R9, -RZ, R8.H1_H1 ;  /* 0x30000008ff097230 */ /* 0x000fe40000004100 */
[----:B------:R-:W-:Y:S02]  /*33f0*/  HADD2.F32 R10, -RZ, R14.H1_H1 ;  /* 0x3000000eff0a7230 */ /* 0x000fe40000004100 */
[----:B------:R-:W-:-:S02]  /*3400*/  HADD2.F32 R8, -RZ, R8.H0_H0 ;  /* 0x20000008ff087230 */ /* 0x000fc40000004100 */
[CC--:B------:R-:W-:Y:S01]  /*3410*/  FMUL.FTZ R43, R9.reuse, R90.reuse ;  /* 0x0000005a092b7220 */ /* 0x0c0fe20000410000 */
[----:B------:R-:W-:Y:S02]  /*3420*/  HADD2.F32 R14, -RZ, R14.H0_H0 ;  /* 0x2000000eff0e7230 */ /* 0x000fe40000004100 */
[----:B------:R-:W-:Y:S01]  /*3430*/  FMUL.FTZ R47, R10, R41 ;  /* 0x000000290a2f7220 */ /* 0x000fe20000410000 */
[----:B------:R-:W-:Y:S02]  /*3440*/  HADD2.F32 R15, -RZ, R88.H0_H0 ;  /* 0x20000058ff0f7230 */ /* 0x000fe40000004100 */
[C---:B------:R-:W-:Y:S01]  /*3450*/  FMUL.FTZ R90, R8.reuse, R90 ;  /* 0x0000005a085a7220 */ /* 0x040fe20000410000 */
[----:B------:R-:W-:Y:S01]  /*3460*/  FFMA.FTZ R43, R8, R11, -R43 ;  /* 0x0000000b082b7223 */ /* 0x000fe2000001082b */
[C---:B------:R-:W-:Y:S02]  /*3470*/  FMUL.FTZ R41, R14.reuse, R41 ;  /* 0x000000290e297220 */ /* 0x040fe40000410000 */
[----:B------:R-:W-:Y:S01]  /*3480*/  FFMA.FTZ R90, R9, R11, R90 ;  /* 0x0000000b095a7223 */ /* 0x000fe2000001005a */
[-C--:B------:R-:W-:Y:S01]  /*3490*/  FFMA.FTZ R47, R14, R15.reuse, -R47 ;  /* 0x0000000f0e2f7223 */ /* 0x080fe2000001082f */
[----:B------:R-:W-:Y:S01]  /*34a0*/  FFMA.FTZ R10, R10, R15, R41 ;  /* 0x0000000f0a0a7223 */ /* 0x000fe20000010029 */
[----:B------:R-:W-:-:S02]  /*34b0*/  F2FP.F16.F32.PACK_AB R9, R45, R46 ;  /* 0x0000002e2d09723e */ /* 0x000fc400000000ff */
[----:B------:R-:W-:Y:S02]  /*34c0*/  F2FP.F16.F32.PACK_AB R11, R81, R92 ;  /* 0x0000005c510b723e */ /* 0x000fe400000000ff */
[----:B------:R-:W-:Y:S02]  /*34d0*/  F2FP.F16.F32.PACK_AB R8, R90, R43 ;  /* 0x0000002b5a08723e */ /* 0x000fe400000000ff */
[----:B------:R-:W-:-:S07]  /*34e0*/  F2FP.F16.F32.PACK_AB R10, R10, R47 ;  /* 0x0000002f0a0a723e */ /* 0x000fce00000000ff */
.L_x_1591:
[----:B------:R-:W-:Y:S05]  /*34f0*/  BSYNC B2 ;  /* 0x0000000000027941 */ /* 0x000fea0003800000 */
.L_x_1590:
[----:B---3--:R2:W-:Y:S02]  /*3500*/  ST.E.128 desc[UR42][R12.64], R8 ;  /* 0x000000080c007985 */ /* 0x0085e4000c101d2a */
.L_x_1585:
[----:B------:R-:W-:Y:S05]  /*3510*/  BSYNC B1 ;  /* 0x0000000000017941 */ /* 0x000fea0003800000 */
.L_x_1584:
[----:B------:R-:W-:-:S03]  /*3520*/  UMOV UR4, 0xffffffff ;  /* 0xffffffff00047882 */ /* 0x000fc60000000000 */
[----:B------:R-:W-:Y:S05]  /*3530*/  BRA.DIV UR4, `(.L_x_1592) ;  /* 0x000001ae04387947 */ /* 0x000fea000b800000 */
[----:B-1----:R-:W1:Y:S04]  /*3540*/  SHFL.IDX PT, R85, R85, 0x1, 0x1c1f ;  /* 0x003c1f0055557f89 */ /* 0x002e6800000e0000 */
[----:B---3--:R3:W0:Y:S02]  /*3550*/  SHFL.IDX PT, R14, R84, 0x1, 0x1c1f ;  /* 0x003c1f00540e7f89 */ /* 0x00862400000e0000 */
.L_x_1901:
[----:B------:R-:W-:Y:S05]  /*3560*/  @P4 BRA `(.L_x_1593) ;  /* 0x0000002000144947 */ /* 0x000fea0003800000 */
[----:B------:R-:W-:Y:S04]  /*3570*/  BSSY B1, `(.L_x_1594) ;  /* 0x0000033000017945 */ /* 0x000fe80003800000 */
[----:B------:R-:W-:Y:S05]  /*3580*/  @P1 BRA `(.L_x_1595) ;  /* 0x0000000000c41947 */ /* 0x000fea0003800000 */
[----:B--2-4-:R2:W4:Y:S01]  /*3590*/  LDS.128 R8, [R72+0x11000] ;  /* 0x0110000048087984 */ /* 0x0145220000000c00 */
[C---:B0-----:R-:W-:Y:S01]  /*35a0*/  LEA R12, P3, R16.reuse, R14, 0x1 ;  /* 0x0000000e100c7211 */ /* 0x041fe200078608ff */
[----:B------:R-:W-:Y:S03]  /*35b0*/  BSSY B2, `(.L_x_1596) ;  /* 0x000002d000027945 */ /* 0x000fe60003800000 */
[----:B-1----:R-:W-:Y:S02]  /*35c0*/  LEA.HI.X R13, R16, R85, R17, 0x1, P3 ;  /* 0x00000055100d7211 */ /* 0x002fe400018f0c11 */
[----:B------:R-:W-:-:S13]  /*35d0*/  ISETP.GE.AND P3, PT, R152, R80, PT ;  /* 0x000000509800720c */ /* 0x000fda0003f66270 */
[----:B--2---:R-:W-:Y:S05]  /*35e0*/  @P3 BRA `(.L_x_1597) ;  /* 0x0000000000a43947 */ /* 0x004fea0003800000 */
        /* <DEDUP_REMOVED lines=41> */
.L_x_1597:
[----:B------:R-:W-:Y:S05]  /*3880*/  BSYNC B2 ;  /* 0x0000000000027941 */ /* 0x000fea0003800000 */
.L_x_1596:
[----:B----4-:R0:W-:Y:S02]  /*3890*/  ST.E.128 desc[UR42][R12.64], R8 ;  /* 0x000000080c007985 */ /* 0x0101e4000c101d2a */
.L_x_1595:
[----:B------:R-:W-:Y:S05]  /*38a0*/  BSYNC B1 ;  /* 0x0000000000017941 */ /* 0x000fea0003800000 */
.L_x_1594:
[----:B------:R-:W-:Y:S05]  /*38b0*/  @P2 BRA `(.L_x_1593) ;  /* 0x0000001c00402947 */ /* 0x000fea0003800000 */
[----:B0-2-4-:R-:W1:Y:S04]  /*38c0*/  LDL R8, [R1+0x4] ;  /* 0x0000040001087983 */ /* 0x015e680000100800 */
[----:B------:R-:W2:Y:S01]  /*38d0*/  LDL R15, [R1+0xc] ;  /* 0x00000c00010f7983 */ /* 0x000ea20000100800 */
[C---:B------:R-:W-:Y:S01]  /*38e0*/  LEA R12, P3, R18.reuse, R14, 0x1 ;  /* 0x0000000e120c7211 */ /* 0x040fe200078608ff */
[----:B------:R-:W-:Y:S03]  /*38f0*/  BSSY B1, `(.L_x_1598) ;  /* 0x000002e000017945 */ /* 0x000fe60003800000 */
[----:B-1----:R-:W-:Y:S02]  /*3900*/  LEA.HI.X R13, R18, R85, R8, 0x1, P3 ;  /* 0x00000055120d7211 */ /* 0x002fe400018f0c08 */
[----:B------:R0:W1:Y:S01]  /*3910*/  LDS.128 R8, [R71+0x11000] ;  /* 0x0110000047087984 */ /* 0x0000620000000c00 */
[----:B--2---:R-:W-:-:S13]  /*3920*/  ISETP.GE.AND P3, PT, R15, R80, PT ;  /* 0x000000500f00720c */ /* 0x004fda0003f66270 */
[----:B0-----:R-:W-:Y:S05]  /*3930*/  @P3 BRA `(.L_x_1599) ;  /* 0x0000000000a43947 */ /* 0x001fea0003800000 */
[--C-:B------:R-:W-:Y:S01]  /*3940*/  SHF.R.U64 R32, R32, 0x10, R33.reuse ;  /* 0x0000001020207819 */ /* 0x100fe20000001221 */
[----:B-1----:R-:W-:Y:S01]  /*3950*/  IMAD.MOV.U32 R14, RZ, RZ, R10 ;  /* 0x000000ffff0e7224 */ /* 0x002fe200078e000a */
[----:B------:R-:W-:Y:S01]  /*3960*/  SHF.R.U32.HI R37, RZ, 0x10, R33 ;  /* 0x00000010ff257819 */ /* 0x000fe20000011621 */
[--C-:B------:R-:W-:Y:S01]  /*3970*/  HADD2.F32 R10, -RZ, R9.reuse.H1_H1 ;  /* 0x30000009ff0a7230 */ /* 0x100fe20000004100 */
[--C-:B------:R-:W-:Y:S01]  /*3980*/  SHF.R.U64 R33, R34, 0x10, R35.reuse ;  /* 0x0000001022217819 */ /* 0x100fe20000001223 */
[----:B------:R-:W-:Y:S01]  /*3990*/  HADD2.F32 R9, -RZ, R9.H0_H0 ;  /* 0x20000009ff097230 */ /* 0x000fe20000004100 */
[----:B------:R-:W-:Y:S01]  /*39a0*/  SHF.R.U32.HI R36, RZ, 0x10, R35 ;  /* 0x00000010ff247819 */ /* 0x000fe20000011623 */
[----:B------:R-:W-:Y:S02]  /*39b0*/  HADD2.F32 R32, -RZ, R32.H0_H0 ;  /* 0x20000020ff207230 */ /* 0x000fe40000004100 */
[----:B------:R-:W-:Y:S02]  /*39c0*/  HADD2.F32 R33, -RZ, R33.H0_H0 ;  /* 0x20000021ff217230 */ /* 0x000fe40000004100 */
[----:B------:R-:W-:-:S02]  /*39d0*/  HADD2.F32 R36, -RZ, R36.H0_H0 ;  /* 0x20000024ff247230 */ /* 0x000fc40000004100 */
[--C-:B------:R-:W-:Y:S02]  /*39e0*/  HADD2.F32 R15, -RZ, R11.reuse.H1_H1 ;  /* 0x3000000bff0f7230 */ /* 0x100fe40000004100 */
[CC--:B------:R-:W-:Y:S01]  /*39f0*/  FMUL.FTZ R38, R10.reuse, R33.reuse ;  /* 0x000000210a267220 */ /* 0x0c0fe20000410000 */
[C---:B------:R-:W-:Y:S01]  /*3a00*/  FMUL.FTZ R33, R9.reuse, R33 ;  /* 0x0000002109217220 */ /* 0x040fe20000410000 */
[----:B------:R-:W-:Y:S02]  /*3a10*/  HADD2.F32 R11, -RZ, R11.H0_H0 ;  /* 0x2000000bff0b7230 */ /* 0x000fe40000004100 */
[-C--:B------:R-:W-:Y:S01]  /*3a20*/  FFMA.FTZ R38, R9, R32.reuse, -R38 ;  /* 0x0000002009267223 */ /* 0x080fe20000010826 */
[----:B------:R-:W-:Y:S01]  /*3a30*/  FFMA.FTZ R35, R10, R32, R33 ;  /* 0x000000200a237223 */ /* 0x000fe20000010021 */
[----:B------:R-:W-:Y:S02]  /*3a40*/  HADD2.F32 R34, -RZ, R37.H0_H0 ;  /* 0x20000025ff227230 */ /* 0x000fe40000004100 */
[----:B------:R-:W-:Y:S01]  /*3a50*/  FMUL.FTZ R40, R15, R36 ;  /* 0x000000240f287220 */ /* 0x000fe20000410000 */
        /* <DEDUP_REMOVED lines=23> */
.L_x_1599:
[----:B------:R-:W-:Y:S05]  /*3bd0*/  BSYNC B1 ;  /* 0x0000000000017941 */ /* 0x000fea0003800000 */
.L_x_1598:
[----:B-1----:R0:W-:Y:S01]  /*3be0*/  ST.E.128 desc[UR42][R12.64], R8 ;  /* 0x000000080c007985 */ /* 0x0021e2000c101d2a */
[----:B------:R-:W-:Y:S05]  /*3bf0*/  BRA `(.L_x_1593) ;  /* 0x0000001800707947 */ /* 0x000fea0003800000 */
.L_x_1575:
        /* <DEDUP_REMOVED lines=30> */
[----:B------:R-:W-:Y:S01]  /*3de0*/  ULDC.64 UR4, c[0x0][0x3e8] ;  /* 0x0000fa0000047ab9 */ /* 0x000fe20000000a00 */
[----:B------:R-:W-:Y:S02]  /*3df0*/  IMAD.MOV.U32 R9, RZ, RZ, R81 ;  /* 0x000000ffff097224 */ /* 0x000fe400078e0051 */
        /* <DEDUP_REMOVED lines=16> */
.L_x_1601:
[----:B------:R-:W-:Y:S05]  /*3f00*/  BSYNC B1 ;  /* 0x0000000000017941 */ /* 0x000fea0003800000 */
.L_x_1600:
        /* <DEDUP_REMOVED lines=29> */
[----:B------:R-:W-:-:S02]  /*40e0*/  PRMT R104, R9, 0x7610, R104 ;  /* 0x0000761009687816 */ /* 0x000fc40000000068 */
[----:B------:R-:W-:Y:S02]  /*40f0*/  PRMT R95, R10, 0x7610, R95 ;  /* 0x000076100a5f7816 */ /* 0x000fe4000000005f */
[----:B------:R-:W-:Y:S01]  /*4100*/  PRMT R100, R11, 0x7610, R100 ;  /* 0x000076100b647816 */ /* 0x000fe20000000064 */
[----:B------:R-:W-:Y:S06]  /*4110*/  @!P5 BRA `(.L_x_1602) ;  /* 0x000000000004d947 */ /* 0x000fec0003800000 */
[----:B------:R-:W-:Y:S01]  /*4120*/  BPT.TRAP 0x1 ;  /* 0x000000040000795c */ /* 0x000fe20000300000 */
.L_x_1602:
[----:B------:R-:W2:Y:S01]  /*4130*/  LDL R8, [R1+0x8] ;  /* 0x0000080001087983 */ /* 0x000ea20000100800 */
[----:B------:R-:W-:Y:S01]  /*4140*/  IMAD R70, R23, 0x8, R2 ;  /* 0x0000000817467824 */ /* 0x000fe200078e0202 */
[----:B------:R-:W1:Y:S01]  /*4150*/  LDC R87, c[0x0][0x2f4] ;  /* 0x0000bd00ff577b82 */ /* 0x000e620000000800 */
[----:B------:R-:W-:Y:S01]  /*4160*/  BSSY B1, `(.L_x_1603) ;  /* 0x0000004000017945 */ /* 0x000fe20003800000 */
[----:B--2---:R-:W-:-:S04]  /*4170*/  SHF.L.U32 R78, R8, 0x1f, RZ ;  /* 0x0000001f084e7819 */ /* 0x004fc800000006ff */
[----:B------:R-:W2:Y:S02]  /*4180*/  SYNCS.PHASECHK.TRANS64.TRYWAIT P4, [R70+URZ+0x16890], R78 ;  /* 0x0168904e460075a7 */ /* 0x000ea4000808017f */
[----:B-12---:R-:W-:Y:S05]  /*4190*/  @!P4 BRA `(.L_x_1604) ;  /* 0x000001a00068c947 */ /* 0x006fea0003800000 */
.L_x_1902:
[----:B------:R-:W-:Y:S05]  /*41a0*/  BSYNC B1 ;  /* 0x0000000000017941 */ /* 0x000fea0003800000 */
.L_x_1603:
[----:B------:R-:W-:Y:S01]  /*41b0*/  UMOV UR4, 0xffffffff ;  /* 0xffffffff00047882 */ /* 0x000fe20000000000 */
[----:B------:R-:W-:Y:S02]  /*41c0*/  IMAD.IADD R91, R87, 0x1, -R58 ;  /* 0x00000001575b7824 */ /* 0x000fe400078e0a3a */
[----:B------:R-:W-:Y:S05]  /*41d0*/  BRA.DIV UR4, `(.L_x_1605) ;  /* 0x000001a2046c7947 */ /* 0x000fea000b800000 */
[----:B------:R2:W3:Y:S04]  /*41e0*/  SHFL.IDX PT, R83, R85, RZ, 0x1c1f ;  /* 0x001c1fff55537589 */ /* 0x0004e800000e0000 */
[----:B------:R2:W4:Y:S02]  /*41f0*/  SHFL.IDX PT, R82, R84, RZ, 0x1c1f ;  /* 0x001c1fff54527589 */ /* 0x00052400000e0000 */
.L_x_1906:
        /* <DEDUP_REMOVED lines=15> */
[----:B------:R-:W-:-:S03]  /*42f0*/  LEA.HI R10, R10, R11, RZ, 0x5 ;  /* 0x0000000b0a0a7211 */ /* 0x000fc600078f28ff */
[----:B------:R-:W-:Y:S01]  /*4300*/  IMAD.SHL.U32 R86, R8, 0x8, RZ ;  /* 0x0000000808567824 */ /* 0x000fe200078e00ff */
[----:B------:R-:W-:-:S04]  /*4310*/  SHF.R.S32.HI R10, RZ, 0x5, R10 ;  /* 0x00000005ff0a7819 */ /* 0x000fc8000001140a */
[----:B------:R-:W-:-:S04]  /*4320*/  LOP3.LUT R8, R65, 0x38, R86, 0xf8, !PT ;  /* 0x0000003841087812 */ /* 0x000fc800078ef856 */
[----:B------:R-:W-:-:S05]  /*4330*/  LOP3.LUT R8, R8, R61, RZ, 0x3c, !PT ;  /* 0x0000003d08087212 */ /* 0x000fca00078e3cff */
[----:B------:R-:W-:-:S04]  /*4340*/  IMAD R8, R10, 0x200, R8 ;  /* 0x000002000a087824 */ /* 0x000fc800078e0208 */
[----:B------:R-:W-:-:S04]  /*4350*/  IMAD R11, R23, 0x2000, R8 ;  /* 0x00002000170b7824 */ /* 0x000fc800078e0208 */
[----:B0-----:R-:W-:Y:S02]  /*4360*/  IMAD R12, R11, 0x2, R2 ;  /* 0x000000020b0c7824 */ /* 0x001fe400078e0202 */
[----:B------:R-:W0:Y:S04]  /*4370*/  LDS.128 R8, [R9+0xe400] ;  /* 0x00e4000009087984 */ /* 0x000e280000000c00 */
[----:B------:R-:W3:Y:S01]  /*4380*/  LDS.128 R12, [R12+0xe400] ;  /* 0x00e400000c0c7984 */ /* 0x000ee20000000c00 */
[----:B------:R-:W-:Y:S05]  /*4390*/  @P3 BRA `(.L_x_1609) ;  /* 0x00000004004c3947 */ /* 0x000fea0003800000 */
[--C-:B------:R-:W-:Y:S01]  /*43a0*/  SHF.R.U64 R36, R36, 0x10, R37.reuse ;  /* 0x0000001024247819 */ /* 0x100fe20000001225 */
[----:B------:R-:W-:Y:S01]  /*43b0*/  HADD2.F32 R100, -RZ, R100.H0_H0 ;  /* 0x20000064ff647230 */ /* 0x000fe20000004100 */
[----:B------:R-:W-:Y:S01]  /*43c0*/  SHF.R.U32.HI R101, RZ, 0x10, R37 ;  /* 0x00000010ff657819 */ /* 0x000fe20000011625 */
[----:B---3--:R-:W-:Y:S01]  /*43d0*/  IMAD.MOV.U32 R37, RZ, RZ, R13 ;  /* 0x000000ffff257224 */ /* 0x008fe200078e000d */
[----:B------:R-:W-:Y:S01]  /*43e0*/  SHF.R.U64 R32, R32, 0x10, R33 ;  /* 0x0000001020207819 */ /* 0x000fe20000001221 */
[----:B0-----:R-:W-:Y:S01]  /*43f0*/  IMAD.MOV.U32 R13, RZ, RZ, R11 ;  /* 0x000000ffff0d7224 */ /* 0x001fe200078e000b */
[----:B------:R-:W-:Y:S01]  /*4400*/  SHF.R.U32.HI R96, RZ, 0x10, R33 ;  /* 0x00000010ff607819 */ /* 0x000fe20000011621 */
[----:B------:R-:W-:Y:S01]  /*4410*/  HADD2.F32 R11, -RZ, R9.H0_H0 ;  /* 0x20000009ff0b7230 */ /* 0x000fe20000004100 */
[----:B------:R-:W-:Y:S01]  /*4420*/  SHF.R.U64 R33, R34, 0x10, R35 ;  /* 0x0000001022217819 */ /* 0x000fe20000001223 */
[--C-:B------:R-:W-:Y:S01]  /*4430*/  HADD2.F32 R98, -RZ, R37.reuse.H0_H0 ;  /* 0x20000025ff627230 */ /* 0x100fe20000004100 */
[----:B------:R-:W-:Y:S01]  /*4440*/  SHF.R.U64 R34, R38, 0x10, R39 ;  /* 0x0000001026227819 */ /* 0x000fe20000001227 */
[----:B------:R-:W-:-:S02]  /*4450*/  HADD2.F32 R37, -RZ, R37.H1_H1 ;  /* 0x30000025ff257230 */ /* 0x000fc40000004100 */
[-C--:B------:R-:W-:Y:S01]  /*4460*/  FMUL.FTZ R103, R11, R100.reuse ;  /* 0x000000640b677220 */ /* 0x080fe20000410000 */
[----:B------:R-:W-:Y:S02]  /*4470*/  HADD2.F32 R101, -RZ, R101.H0_H0 ;  /* 0x20000065ff657230 */ /* 0x000fe40000004100 */
[----:B------:R-:W-:Y:S01]  /*4480*/  FMUL.FTZ R102, R98, R100 ;  /* 0x0000006462667220 */ /* 0x000fe20000410000 */
[----:B------:R-:W-:Y:S01]  /*4490*/  HADD2.F32 R38, -RZ, R9.H1_H1 ;  /* 0x30000009ff267230 */ /* 0x000fe20000004100 */
[----:B------:R-:W-:Y:S01]  /*44a0*/  SHF.R.U32.HI R39, RZ, 0x10, R39 ;  /* 0x00000010ff277819 */ /* 0x000fe20000011627 */
[----:B------:R-:W-:Y:S02]  /*44b0*/  HADD2.F32 R96, -RZ, R96.H0_H0 ;  /* 0x20000060ff607230 */ /* 0x000fe40000004100 */
[-C--:B------:R-:W-:Y:S01]  /*44c0*/  FMUL.FTZ R105, R37, R101.reuse ;  /* 0x0000006525697220 */ /* 0x080fe20000410000 */
[----:B------:R-:W-:Y:S02]  /*44d0*/  HADD2.F32 R99, -RZ, R99.H0_H0 ;  /* 0x20000063ff637230 */ /* 0x000fe40000004100 */
[----:B------:R-:W-:Y:S01]  /*44e0*/  FMUL.FTZ R100, R38, R101 ;  /* 0x0000006526647220 */ /* 0x000fe20000410000 */
[----:B------:R-:W-:-:S02]  /*44f0*/  HADD2.F32 R104, -RZ, R104.H0_H0 ;  /* 0x20000068ff687230 */ /* 0x000fc40000004100 */
[-C--:B------:R-:W-:Y:S01]  /*4500*/  FFMA.FTZ R38, R38, R96.reuse, -R105 ;  /* 0x0000006026267223 */ /* 0x080fe20000010869 */
[----:B------:R-:W-:Y:S01]  /*4510*/  SHF.R.U32.HI R35, RZ, 0x10, R35 ;  /* 0x00000010ff237819 */ /* 0x000fe20000011623 */
[----:B------:R-:W-:Y:S01]  /*4520*/  FFMA.FTZ R96, R37, R96, R100 ;  /* 0x0000006025607223 */ /* 0x000fe20000010064 */
[-C--:B------:R-:W-:Y:S01]  /*4530*/  FFMA.FTZ R9, R11, R99.reuse, -R102 ;  /* 0x000000630b097223 */ /* 0x080fe20000010866 */
[--C-:B------:R-:W-:Y:S02]  /*4540*/  HADD2.F32 R37, -RZ, R15.reuse.H0_H0 ;  /* 0x2000000fff257230 */ /* 0x100fe40000004100 */
[----:B------:R-:W-:Y:S01]  /*4550*/  FFMA.FTZ R11, R98, R99, R103 ;  /* 0x00000063620b7223 */ /* 0x000fe20000010067 */
[----:B------:R-:W-:Y:S02]  /*4560*/  HADD2.F32 R100, -RZ, R15.H1_H1 ;  /* 0x3000000fff647230 */ /* 0x000fe40000004100 */
[----:B------:R-:W-:Y:S02]  /*4570*/  HADD2.F32 R15, -RZ, R13.H0_H0 ;  /* 0x2000000dff0f7230 */ /* 0x000fe40000004100 */
[----:B------:R-:W-:Y:S01]  /*4580*/  FMUL.FTZ R106, R37, R104 ;  /* 0x00000068256a7220 */ /* 0x000fe20000410000 */
[----:B------:R-:W-:Y:S01]  /*4590*/  HADD2.F32 R39, -RZ, R39.H0_H0 ;  /* 0x20000027ff277230 */ /* 0x000fe20000004100 */
[----:B------:R-:W-:Y:S01]  /*45a0*/  F2FP.F16.F32.PACK_AB R9, R38, R9 ;  /* 0x000000092609723e */ /* 0x000fe200000000ff */
[----:B------:R-:W-:-:S02]  /*45b0*/  HADD2.F32 R98, -RZ, R13.H1_H1 ;  /* 0x3000000dff627230 */ /* 0x000fc40000004100 */
[C---:B------:R-:W-:Y:S01]  /*45c0*/  FMUL.FTZ R104, R15.reuse, R104 ;  /* 0x000000680f687220 */ /* 0x040fe20000410000 */
[----:B------:R-:W-:Y:S02]  /*45d0*/  HADD2.F32 R102, -RZ, R97.H0_H0 ;  /* 0x20000061ff667230 */ /* 0x000fe40000004100 */
[-C--:B------:R-:W-:Y:S01]  /*45e0*/  FMUL.FTZ R97, R100, R39.reuse ;  /* 0x0000002764617220 */ /* 0x080fe20000410000 */
[----:B------:R-:W-:Y:S02]  /*45f0*/  HADD2.F32 R35, -RZ, R35.H0_H0 ;  /* 0x20000023ff237230 */ /* 0x000fe40000004100 */
[C---:B------:R-:W-:Y:S01]  /*4600*/  FMUL.FTZ R39, R98.reuse, R39 ;  /* 0x0000002762277220 */ /* 0x040fe20000410000 */
[----:B------:R-:W-:Y:S02]  /*4610*/  HADD2.F32 R32, -RZ, R32.H0_H0 ;  /* 0x20000020ff207230 */ /* 0x000fe40000004100 */
[-C--:B------:R-:W-:Y:S01]  /*4620*/  FFMA.FTZ R13, R15, R102.reuse, -R106 ;  /* 0x000000660f0d7223 */ /* 0x080fe2000001086a */
[----:B------:R-:W-:Y:S01]  /*4630*/  FFMA.FTZ R15, R37, R102, R104 ;  /* 0x00000066250f7223 */ /* 0x000fe20000010068 */
[-C--:B------:R-:W-:Y:S01]  /*4640*/  FFMA.FTZ R98, R98, R35.reuse, -R97 ;  /* 0x0000002362627223 */ /* 0x080fe20000010861 */
[----:B------:R-:W-:Y:S01]  /*4650*/  FFMA.FTZ R100, R100, R35, R39 ;  /* 0x0000002364647223 */ /* 0x000fe20000010027 */
[----:B------:R-:W-:-:S02]  /*4660*/  HADD2.F32 R102, -RZ, R95.H1_H1 ;  /* 0x3000005fff667230 */ /* 0x000fc40000004100 */
[----:B------:R-:W-:Y:S01]  /*4670*/  HADD2.F32 R104, -RZ, R95.H0_H0 ;  /* 0x2000005fff687230 */ /* 0x000fe20000004100 */
[----:B------:R-:W-:Y:S01]  /*4680*/  F2FP.F16.F32.PACK_AB R98, R98, R13 ;  /* 0x0000000d6262723e */ /* 0x000fe200000000ff */
[----:B------:R-:W-:Y:S01]  /*4690*/  HADD2.F32 R95, -RZ, R36.H0_H0 ;  /* 0x20000024ff5f7230 */ /* 0x000fe20000004100 */
[----:B------:R-:W-:Y:S01]  /*46a0*/  F2FP.F16.F32.PACK_AB R13, R96, R11 ;  /* 0x0000000b600d723e */ /* 0x000fe200000000ff */
[----:B------:R-:W-:Y:S01]  /*46b0*/  HADD2.F32 R37, -RZ, R12.H0_H0 ;  /* 0x2000000cff257230 */ /* 0x000fe20000004100 */
[----:B------:R-:W-:Y:S01]  /*46c0*/  F2FP.F16.F32.PACK_AB R15, R100, R15 ;  /* 0x0000000f640f723e */ /* 0x000fe200000000ff */
[--C-:B------:R-:W-:Y:S02]  /*46d0*/  HADD2.F32 R35, -RZ, R8.reuse.H0_H0 ;  /* 0x20000008ff237230 */ /* 0x100fe40000004100 */
[----:B------:R-:W-:Y:S02]  /*46e0*/  HADD2.F32 R36, -RZ, R8.H1_H1 ;  /* 0x30000008ff247230 */ /* 0x000fe40000004100 */
[----:B------:R-:W-:Y:S01]  /*46f0*/  FMUL.FTZ R8, R37, R104 ;  /* 0x0000006825087220 */ /* 0x000fe20000410000 */
[----:B------:R-:W-:-:S02]  /*4700*/  HADD2.F32 R39, -RZ, R12.H1_H1 ;  /* 0x3000000cff277230 */ /* 0x000fc40000004100 */
[C---:B------:R-:W-:Y:S01]  /*4710*/  FMUL.FTZ R12, R35.reuse, R104 ;  /* 0x00000068230c7220 */ /* 0x040fe20000410000 */
[----:B------:R-:W-:Y:S02]  /*4720*/  HADD2.F32 R33, -RZ, R33.H0_H0 ;  /* 0x20000021ff217230 */ /* 0x000fe40000004100 */
[CC--:B------:R-:W-:Y:S01]  /*4730*/  FMUL.FTZ R104, R36.reuse, R95.reuse ;  /* 0x0000005f24687220 */ /* 0x0c0fe20000410000 */
[-C--:B------:R-:W-:Y:S01]  /*4740*/  FFMA.FTZ R8, R35, R102.reuse, -R8 ;  /* 0x0000006623087223 */ /* 0x080fe20000010808 */
[----:B------:R-:W-:Y:S01]  /*4750*/  FMUL.FTZ R97, R39, R95 ;  /* 0x0000005f27617220 */ /* 0x000fe20000410000 */
[----:B------:R-:W-:Y:S01]  /*4760*/  FFMA.FTZ R12, R37, R102, R12 ;  /* 0x00000066250c7223 */ /* 0x000fe2000001000c */
[-C--:B------:R-:W-:Y:S01]  /*4770*/  FFMA.FTZ R95, R39, R32.reuse, R104 ;  /* 0x00000020275f7223 */ /* 0x080fe20000010068 */
[----:B------:R-:W-:Y:S02]  /*4780*/  HADD2.F32 R39, -RZ, R34.H0_H0 ;  /* 0x20000022ff277230 */ /* 0x000fe40000004100 */
[----:B------:R-:W-:Y:S01]  /*4790*/  FFMA.FTZ R97, R36, R32, -R97 ;  /* 0x0000002024617223 */ /* 0x000fe20000010861 */
[----:B------:R-:W-:-:S02]  /*47a0*/  HADD2.F32 R34, -RZ, R14.H0_H0 ;  /* 0x2000000eff227230 */ /* 0x000fc40000004100 */
[----:B------:R-:W-:Y:S01]  /*47b0*/  HADD2.F32 R37, -RZ, R94.H1_H1 ;  /* 0x3000005eff257230 */ /* 0x000fe20000004100 */
[----:B------:R-:W-:Y:S01]  /*47c0*/  F2FP.F16.F32.PACK_AB R12, R95, R12 ;  /* 0x0000000c5f0c723e */ /* 0x000fe200000000ff */
[----:B------:R-:W-:Y:S01]  /*47d0*/  HADD2.F32 R32, -RZ, R10.H0_H0 ;  /* 0x2000000aff207230 */ /* 0x000fe20000004100 */
[----:B------:R-:W-:Y:S01]  /*47e0*/  F2FP.F16.F32.PACK_AB R8, R97, R8 ;  /* 0x000000086108723e */ /* 0x000fe200000000ff */
[----:B------:R-:W-:Y:S02]  /*47f0*/  HADD2.F32 R14, -RZ, R14.H1_H1 ;  /* 0x3000000eff0e7230 */ /* 0x000fe40000004100 */
[-C--:B------:R-:W-:Y:S01]  /*4800*/  FMUL.FTZ R99, R34, R37.reuse ;  /* 0x0000002522637220 */ /* 0x080fe20000410000 */
[----:B------:R-:W-:Y:S02]  /*4810*/  HADD2.F32 R10, -RZ, R10.H1_H1 ;  /* 0x3000000aff0a7230 */ /* 0x000fe40000004100 */
[----:B------:R-:W-:Y:S01]  /*4820*/  FMUL.FTZ R37, R32, R37 ;  /* 0x0000002520257220 */ /* 0x000fe20000410000 */
[----:B------:R-:W-:-:S02]  /*4830*/  HADD2.F32 R35, -RZ, R94.H0_H0 ;  /* 0x2000005eff237230 */ /* 0x000fc40000004100 */
[-C--:B------:R-:W-:Y:S01]  /*4840*/  FMUL.FTZ R101, R14, R39.reuse ;  /* 0x000000270e657220 */ /* 0x080fe20000410000 */
[----:B------:R-:W-:Y:S02]  /*4850*/  IMAD.MOV.U32 R11, RZ, RZ, R98 ;  /* 0x000000ffff0b7224 */ /* 0x000fe400078e0062 */
[----:B------:R-:W-:Y:S01]  /*4860*/  FMUL.FTZ R39, R10, R39 ;  /* 0x000000270a277220 */ /* 0x000fe20000410000 */
[-C--:B------:R-:W-:Y:S01]  /*4870*/  FFMA.FTZ R99, R32, R35.reuse, -R99 ;  /* 0x0000002320637223 */ /* 0x080fe20000010863 */
[----:B------:R-:W-:Y:S01]  /*4880*/  FFMA.FTZ R37, R34, R35, R37 ;  /* 0x0000002322257223 */ /* 0x000fe20000010025 */
[-C--:B------:R-:W-:Y:S01]  /*4890*/  FFMA.FTZ R10, R10, R33.reuse, -R101 ;  /* 0x000000210a0a7223 */ /* 0x080fe20000010865 */
[----:B------:R-:W-:-:S04]  /*48a0*/  FFMA.FTZ R14, R14, R33, R39 ;  /* 0x000000210e0e7223 */ /* 0x000fc80000010027 */
[----:B------:R-:W-:Y:S02]  /*48b0*/  F2FP.F16.F32.PACK_AB R10, R10, R99 ;  /* 0x000000630a0a723e */ /* 0x000fe400000000ff */
[----:B------:R-:W-:-:S07]  /*48c0*/  F2FP.F16.F32.PACK_AB R14, R14, R37 ;  /* 0x000000250e0e723e */ /* 0x000fce00000000ff */
.L_x_1609:
[----:B------:R-:W-:Y:S05]  /*48d0*/  BSYNC B2 ;  /* 0x0000000000027941 */ /* 0x000fea0003800000 */
.L_x_1608:
[----:B------:R-:W-:Y:S01]  /*48e0*/  ISETP.GE.AND P4, PT, R86, R87, PT ;  /* 0x000000575600720c */ /* 0x000fe20003f86270 */
[----:B0-----:R0:W-:-:S12]  /*48f0*/  ST.E.128 desc[UR42][R80.64], R8 ;  /* 0x0000000850007985 */ /* 0x0011d8000c101d2a */
[----:B------:R-:W-:-:S05]  /*4900*/  @!P4 IMAD.WIDE R82, R86, 0x2, R82 ;  /* 0x000000025652c825 */ /* 0x000fca00078e0252 */
[----:B---3--:R0:W-:Y:S02]  /*4910*/  @!P4 ST.E.128 desc[UR42][R82.64], R12 ;  /* 0x0000000c5200c985 */ /* 0x0081e4000c101d2a */
.L_x_1607:
[----:B------:R-:W-:Y:S05]  /*4920*/  BSYNC B1 ;  /* 0x0000000000017941 */ /* 0x000fea0003800000 */
.L_x_1606:
[----:B------:R-:W-:-:S03]  /*4930*/  UMOV UR4, 0xffffffff ;  /* 0xffffffff00047882 */ /* 0x000fc60000000000 */
[----:B------:R-:W-:Y:S05]  /*4940*/  BRA.DIV UR4, `(.L_x_1610) ;  /* 0x0000019a04dc7947 */ /* 0x000fea000b800000 */
[----:B--2---:R-:W2:Y:S04]  /*4950*/  SHFL.IDX PT, R85, R85, 0x1, 0x1c1f ;  /* 0x003c1f0055557f89 */ /* 0x004ea800000e0000 */
[----:B------:R-:W0:Y:S02]  /*4960*/  SHFL.IDX PT, R84, R84, 0x1, 0x1c1f ;  /* 0x003c1f0054547f89 */ /* 0x000e2400000e0000 */
.L_x_1910:
[----:B0-----:R-:W-:-:S05]  /*4970*/  VIADD R8, R157, 0x60 ;  /* 0x000000609d087836 */ /* 0x001fca0000000000 */
[----:B------:R-:W-:-:S13]  /*4980*/  ISETP.GE.OR P4, PT, R8, R77, P1 ;  /* 0x0000004d0800720c */ /* 0x000fda0000f86670 */
[----:B------:R-:W-:Y:S05]  /*4990*/  @P4 BRA `(.L_x_1593) ;  /* 0x0000000c00084947 */ /* 0x000fea0003800000 */
[----:B------:R-:W5:Y:S01]  /*49a0*/  LDL R9, [R1+0x44] ;  /* 0x0000440001097983 */ /* 0x000f620000100800 */
[----:B------:R-:W-:Y:S01]  /*49b0*/  SEL R91, R58, R91, !P0 ;  /* 0x0000005b3a5b7207 */ /* 0x000fe20004000000 */
[C---:B------:R-:W-:Y:S01]  /*49c0*/  VIADD R10, R157.reuse, 0x60 ;  /* 0x000000609d0a7836 */ /* 0x040fe20000000000 */
[----:B------:R-:W-:Y:S01]  /*49d0*/  LEA R32, P4, R6, R84, 0x1 ;  /* 0x0000005406207211 */ /* 0x000fe200078808ff */
[----:B------:R-:W-:Y:S01]  /*49e0*/  VIADD R11, R157, 0x60 ;  /* 0x000000609d0b7836 */ /* 0x000fe20000000000 */
[----:B------:R-:W-:Y:S01]  /*49f0*/  SHF.R.S32.HI R8, RZ, 0x1f, R91 ;  /* 0x0000001fff087819 */ /* 0x000fe2000001145b */
[----:B------:R-:W-:Y:S01]  /*4a00*/  BSSY B1, `(.L_x_1611) ;  /* 0x000006b000017945 */ /* 0x000fe20003800000 */
[----:B------:R-:W-:Y:S01]  /*4a10*/  SHF.L.U32 R10, R10, 0x6, RZ ;  /* 0x000000060a0a7819 */ /* 0x000fe200000006ff */
[----:B------:R-:W-:Y:S01]  /*4a20*/  IMAD.SHL.U32 R11, R11, 0x40, RZ ;  /* 0x000000400b0b7824 */ /* 0x000fe200078e00ff */
[----:B------:R-:W-:Y:S02]  /*4a30*/  LEA.HI R8, R8, R91, RZ, 0x4 ;  /* 0x0000005b08087211 */ /* 0x000fe400078f20ff */
[----:B------:R-:W-:-:S02]  /*4a40*/  LOP3.LUT R10, R10, 0x1c0, RZ, 0xc0, !PT ;  /* 0x000001c00a0a7812 */ /* 0x000fc400078ec0ff */
[----:B------:R-:W-:Y:S02]  /*4a50*/  LEA.HI.SX32 R8, R8, R5, 0x1c ;  /* 0x0000000508087211 */ /* 0x000fe400078fe2ff */
[----:B------:R-:W-:Y:S02]  /*4a60*/  LOP3.LUT R11, R11, 0x1c0, RZ, 0xc0, !PT ;  /* 0x000001c00b0b7812 */ /* 0x000fe400078ec0ff */
[----:B------:R-:W-:Y:S01]  /*4a70*/  SHF.R.U32.HI R10, RZ, 0x3, R10 ;  /* 0x00000003ff0a7819 */ /* 0x000fe2000001160a */
[----:B------:R-:W-:Y:S01]  /*4a80*/  IMAD.SHL.U32 R34, R8, 0x8, RZ ;  /* 0x0000000808227824 */ /* 0x000fe200078e00ff */
[----:B--2---:R-:W-:-:S04]  /*4a90*/  LEA.HI.X R33, R6, R85, R4, 0x1, P4 ;  /* 0x0000005506217211 */ /* 0x004fc800020f0c04 */
[----:B------:R-:W-:-:S04]  /*4aa0*/  LOP3.LUT R8, R11, 0x38, R34, 0xf8, !PT ;  /* 0x000000380b087812 */ /* 0x000fc800078ef822 */
[----:B------:R-:W-:-:S05]  /*4ab0*/  LOP3.LUT R8, R8, R10, RZ, 0x3c, !PT ;  /* 0x0000000a08087212 */ /* 0x000fca00078e3cff */
[----:B-----5:R-:W-:Y:S02]  /*4ac0*/  IMAD.IADD R8, R9, 0x1, R8 ;  /* 0x0000000109087824 */ /* 0x020fe400078e0208 */
[C---:B------:R-:W-:Y:S02]  /*4ad0*/  IMAD R9, R23.reuse, 0x2000, R0 ;  /* 0x0000200017097824 */ /* 0x040fe400078e0200 */
[----:B------:R-:W-:Y:S02]  /*4ae0*/  IMAD R11, R23, 0x2000, R8 ;  /* 0x00002000170b7824 */ /* 0x000fe400078e0208 */
[--C-:B------:R-:W-:Y:S02]  /*4af0*/  IMAD R9, R9, 0x2, R2.reuse ;  /* 0x0000000209097824 */ /* 0x100fe400078e0202 */
[----:B------:R-:W-:-:S04]  /*4b00*/  IMAD R12, R11, 0x2, R2 ;  /* 0x000000020b0c7824 */ /* 0x000fc800078e0202 */
[----:B------:R-:W0:Y:S04]  /*4b10*/  LDS.128 R8, [R9+0xe400] ;  /* 0x00e4000009087984 */ /* 0x000e280000000c00 */
[----:B------:R-:W2:Y:S01]  /*4b20*/  LDS.128 R12, [R12+0xe400] ;  /* 0x00e400000c0c7984 */ /* 0x000ea20000000c00 */
[----:B------:R-:W-:Y:S05]  /*4b30*/  @P3 BRA `(.L_x_1612) ;  /* 0x00000004005c3947 */ /* 0x000fea0003800000 */
[----:B0-----:R-:W-:Y:S01]  /*4b40*/  IMAD.MOV.U32 R39, RZ, RZ, R8 ;  /* 0x000000ffff277224 */ /* 0x001fe200078e0008 */
[----:B------:R-:W-:Y:S01]  /*4b50*/  SHF.R.U64 R38, R44, 0x10, R45 ;  /* 0x000000102c267819 */ /* 0x000fe2000000122d */
[----:B--2---:R-:W-:Y:S01]  /*4b60*/  IMAD.MOV.U32 R8, RZ, RZ, R13 ;  /* 0x000000ffff087224 */ /* 0x004fe200078e000d */
[----:B------:R-:W-:Y:S01]  /*4b70*/  SHF.R.U32.HI R44, RZ, 0x10, R45 ;  /* 0x00000010ff2c7819 */ /* 0x000fe2000001162d */
[----:B------:R-:W-:Y:S01]  /*4b80*/  IMAD.MOV.U32 R13, RZ, RZ, R11 ;  /* 0x000000ffff0d7224 */ /* 0x000fe200078e000b */
[--C-:B------:R-:W-:Y:S01]  /*4b90*/  SHF.R.U64 R36, R40, 0x10, R41.reuse ;  /* 0x0000001028247819 */ /* 0x100fe20000001229 */
[----:B------:R-:W-:Y:S01]  /*4ba0*/  IMAD.MOV.U32 R40, RZ, RZ, R12 ;  /* 0x000000ffff287224 */ /* 0x000fe200078e000c */
[----:B------:R-:W-:Y:S01]  /*4bb0*/  SHF.R.U32.HI R81, RZ, 0x10, R41 ;  /* 0x00000010ff517819 */ /* 0x000fe20000011629 */
        /* <DEDUP_REMOVED lines=9> */
[--C-:B------:R-:W-:Y:S02]  /*4c50*/  HADD2.F32 R8, -RZ, R9.reuse.H0_H0 ;  /* 0x20000009ff087230 */ /* 0x100fe40000004100 */
[----:B------:R-:W-:Y:S02]  /*4c60*/  HADD2.F32 R44, -RZ, R44.H0_H0 ;  /* 0x2000002cff2c7230 */ /* 0x000fe40000004100 */
[----:B------:R-:W-:Y:S02]  /*4c70*/  HADD2.F32 R11, -RZ, R9.H1_H1 ;  /* 0x30000009ff0b7230 */ /* 0x000fe40000004100 */
[-C--:B------:R-:W-:Y:S01]  /*4c80*/  FMUL.FTZ R9, R12, R93.reuse ;  /* 0x0000005d0c097220 */ /* 0x080fe20000410000 */
[----:B------:R-:W-:Y:S02]  /*4c90*/  HADD2.F32 R42, -RZ, R81.H0_H0 ;  /* 0x20000051ff2a7230 */ /* 0x000fe40000004100 */
[C---:B------:R-:W-:Y:S01]  /*4ca0*/  FMUL.FTZ R93, R8.reuse, R93 ;  /* 0x0000005d085d7220 */ /* 0x040fe20000410000 */
[-C--:B------:R-:W-:Y:S01]  /*4cb0*/  FMUL.FTZ R46, R15, R44.reuse ;  /* 0x0000002c0f2e7220 */ /* 0x080fe20000410000 */
[C---:B------:R-:W-:Y:S01]  /*4cc0*/  FMUL.FTZ R44, R11.reuse, R44 ;  /* 0x0000002c0b2c7220 */ /* 0x040fe20000410000 */
[-C--:B------:R-:W-:Y:S01]  /*4cd0*/  FFMA.FTZ R8, R8, R43.reuse, -R9 ;  /* 0x0000002b08087223 */ /* 0x080fe20000010809 */
[----:B------:R-:W-:Y:S01]  /*4ce0*/  FFMA.FTZ R9, R12, R43, R93 ;  /* 0x0000002b0c097223 */ /* 0x000fe2000001005d */
[-C--:B------:R-:W-:Y:S01]  /*4cf0*/  FFMA.FTZ R11, R11, R42.reuse, -R46 ;  /* 0x0000002a0b0b7223 */ /* 0x080fe2000001082e */
[----:B------:R-:W-:Y:S01]  /*4d00*/  FFMA.FTZ R12, R15, R42, R44 ;  /* 0x0000002a0f0c7223 */ /* 0x000fe2000001002c */
[----:B------:R-:W-:-:S02]  /*4d10*/  HADD2.F32 R45, -RZ, R88.H1_H1 ;  /* 0x30000058ff2d7230 */ /* 0x000fc40000004100 */
[--C-:B------:R-:W-:Y:S01]  /*4d20*/  HADD2.F32 R42, -RZ, R41.reuse.H0_H0 ;  /* 0x20000029ff2a7230 */ /* 0x100fe20000004100 */
[----:B------:R-:W-:Y:S01]  /*4d30*/  F2FP.F16.F32.PACK_AB R11, R11, R8 ;  /* 0x000000080b0b723e */ /* 0x000fe200000000ff */
[----:B------:R-:W-:Y:S02]  /*4d40*/  HADD2.F32 R41, -RZ, R41.H1_H1 ;  /* 0x30000029ff297230 */ /* 0x000fe40000004100 */
[----:B------:R-:W-:Y:S02]  /*4d50*/  HADD2.F32 R46, -RZ, R47.H0_H0 ;  /* 0x2000002fff2e7230 */ /* 0x000fe40000004100 */
[----:B------:R-:W-:Y:S02]  /*4d60*/  HADD2.F32 R43, -RZ, R92.H0_H0 ;  /* 0x2000005cff2b7230 */ /* 0x000fe40000004100 */
[----:B------:R-:W-:Y:S02]  /*4d70*/  HADD2.F32 R15, -RZ, R13.H0_H0 ;  /* 0x2000000dff0f7230 */ /* 0x000fe40000004100 */
[----:B----4-:R-:W-:Y:S01]  /*4d80*/  FMUL.FTZ R82, R41, R46 ;  /* 0x0000002e29527220 */ /* 0x010fe20000410000 */
[----:B------:R-:W-:-:S02]  /*4d90*/  HADD2.F32 R44, -RZ, R80.H0_H0 ;  /* 0x20000050ff2c7230 */ /* 0x000fc40000004100 */
[-C--:B------:R-:W-:Y:S01]  /*4da0*/  FMUL.FTZ R80, R42, R45.reuse ;  /* 0x0000002d2a507220 */ /* 0x080fe20000410000 */
[----:B------:R-:W-:Y:S02]  /*4db0*/  HADD2.F32 R13, -RZ, R13.H1_H1 ;  /* 0x3000000dff0d7230 */ /* 0x000fe40000004100 */
[C---:B------:R-:W-:Y:S01]  /*4dc0*/  FMUL.FTZ R45, R15.reuse, R45 ;  /* 0x0000002d0f2d7220 */ /* 0x040fe20000410000 */
[----:B------:R-:W-:Y:S02]  /*4dd0*/  HADD2.F32 R88, -RZ, R88.H0_H0 ;  /* 0x20000058ff587230 */ /* 0x000fe40000004100 */
[----:B------:R-:W-:Y:S01]  /*4de0*/  FFMA.FTZ R80, R15, R43, -R80 ;  /* 0x0000002b0f507223 */ /* 0x000fe20000010850 */
[----:B------:R-:W-:Y:S02]  /*4df0*/  HADD2.F32 R15, -RZ, R40.H0_H0 ;  /* 0x20000028ff0f7230 */ /* 0x000fe40000004100 */
[C---:B------:R-:W-:Y:S01]  /*4e00*/  FMUL.FTZ R46, R13.reuse, R46 ;  /* 0x0000002e0d2e7220 */ /* 0x040fe20000410000 */
[----:B------:R-:W-:Y:S01]  /*4e10*/  FFMA.FTZ R47, R13, R44, -R82 ;  /* 0x0000002c0d2f7223 */ /* 0x000fe20000010852 */
[----:B------:R-:W-:-:S02]  /*4e20*/  HADD2.F32 R13, -RZ, R39.H0_H0 ;  /* 0x20000027ff0d7230 */ /* 0x000fc40000004100 */
[----:B------:R-:W-:Y:S01]  /*4e30*/  FFMA.FTZ R45, R42, R43, R45 ;  /* 0x0000002b2a2d7223 */ /* 0x000fe2000001002d */
[----:B------:R-:W-:Y:S01]  /*4e40*/  FFMA.FTZ R82, R41, R44, R46 ;  /* 0x0000002c29527223 */ /* 0x000fe2000001002e */
[----:B------:R-:W-:Y:S02]  /*4e50*/  HADD2.F32 R42, -RZ, R90.H1_H1 ;  /* 0x3000005aff2a7230 */ /* 0x000fe40000004100 */
[-C--:B------:R-:W-:Y:S01]  /*4e60*/  FMUL.FTZ R44, R15, R88.reuse ;  /* 0x000000580f2c7220 */ /* 0x080fe20000410000 */
[----:B------:R-:W-:Y:S01]  /*4e70*/  FMUL.FTZ R88, R13, R88 ;  /* 0x000000580d587220 */ /* 0x000fe20000410000 */
[----:B------:R-:W-:Y:S01]  /*4e80*/  HADD2.F32 R38, -RZ, R38.H0_H0 ;  /* 0x20000026ff267230 */ /* 0x000fe20000004100 */
[----:B------:R-:W-:Y:S01]  /*4e90*/  F2FP.F16.F32.PACK_AB R47, R47, R80 ;  /* 0x000000502f2f723e */ /* 0x000fe200000000ff */
[----:B------:R-:W-:Y:S02]  /*4ea0*/  HADD2.F32 R40, -RZ, R40.H1_H1 ;  /* 0x30000028ff287230 */ /* 0x000fe40000004100 */
[----:B------:R-:W-:Y:S01]  /*4eb0*/  FFMA.FTZ R88, R15, R42, R88 ;  /* 0x0000002a0f587223 */ /* 0x000fe20000010058 */
[----:B------:R-:W-:-:S02]  /*4ec0*/  HADD2.F32 R39, -RZ, R39.H1_H1 ;  /* 0x30000027ff277230 */ /* 0x000fc40000004100 */
[----:B------:R-:W-:Y:S01]  /*4ed0*/  FFMA.FTZ R44, R13, R42, -R44 ;  /* 0x0000002a0d2c7223 */ /* 0x000fe2000001082c */
[----:B------:R-:W-:Y:S02]  /*4ee0*/  HADD2.F32 R36, -RZ, R36.H0_H0 ;  /* 0x20000024ff247230 */ /* 0x000fe40000004100 */
[-C--:B------:R-:W-:Y:S01]  /*4ef0*/  FMUL.FTZ R46, R40, R38.reuse ;  /* 0x00000026282e7220 */ /* 0x080fe20000410000 */
[----:B------:R-:W-:Y:S02]  /*4f00*/  HADD2.F32 R15, -RZ, R14.H0_H0 ;  /* 0x2000000eff0f7230 */ /* 0x000fe40000004100 */
[C---:B------:R-:W-:Y:S01]  /*4f10*/  FMUL.FTZ R41, R39.reuse, R38 ;  /* 0x0000002627297220 */ /* 0x040fe20000410000 */
[----:B------:R-:W-:Y:S02]  /*4f20*/  HADD2.F32 R90, -RZ, R90.H0_H0 ;  /* 0x2000005aff5a7230 */ /* 0x000fe40000004100 */
[----:B------:R-:W-:Y:S01]  /*4f30*/  FFMA.FTZ R39, R39, R36, -R46 ;  /* 0x0000002427277223 */ /* 0x000fe2000001082e */
[----:B------:R-:W-:-:S02]  /*4f40*/  HADD2.F32 R37, -RZ, R37.H0_H0 ;  /* 0x20000025ff257230 */ /* 0x000fc40000004100 */
[----:B------:R-:W-:Y:S01]  /*4f50*/  FFMA.FTZ R41, R40, R36, R41 ;  /* 0x0000002428297223 */ /* 0x000fe20000010029 */
[----:B------:R-:W-:Y:S02]  /*4f60*/  HADD2.F32 R13, -RZ, R10.H0_H0 ;  /* 0x2000000aff0d7230 */ /* 0x000fe40000004100 */
[----:B------:R-:W-:Y:S01]  /*4f70*/  FMUL.FTZ R36, R15, R90 ;  /* 0x0000005a0f247220 */ /* 0x000fe20000410000 */
[----:B------:R-:W-:Y:S01]  /*4f80*/  HADD2.F32 R14, -RZ, R14.H1_H1 ;  /* 0x3000000eff0e7230 */ /* 0x000fe20000004100 */
[----:B------:R-:W-:Y:S01]  /*4f90*/  F2FP.F16.F32.PACK_AB R8, R39, R44 ;  /* 0x0000002c2708723e */ /* 0x000fe200000000ff */
[----:B------:R-:W-:Y:S02]  /*4fa0*/  HADD2.F32 R10, -RZ, R10.H1_H1 ;  /* 0x3000000aff0a7230 */ /* 0x000fe40000004100 */
[----:B------:R-:W-:Y:S01]  /*4fb0*/  FMUL.FTZ R90, R13, R90 ;  /* 0x0000005a0d5a7220 */ /* 0x000fe20000410000 */
[----:B------:R-:W-:Y:S02]  /*4fc0*/  HADD2.F32 R92, -RZ, R92.H1_H1 ;  /* 0x3000005cff5c7230 */ /* 0x000fe40000004100 */
[----:B------:R-:W-:Y:S01]  /*4fd0*/  FMUL.FTZ R43, R14, R37 ;  /* 0x000000250e2b7220 */ /* 0x000fe20000410000 */
[----:B------:R-:W-:-:S02]  /*4fe0*/  HADD2.F32 R35, -RZ, R35.H0_H0 ;  /* 0x20000023ff237230 */ /* 0x000fc40000004100 */
[C---:B------:R-:W-:Y:S01]  /*4ff0*/  FMUL.FTZ R37, R10.reuse, R37 ;  /* 0x000000250a257220 */ /* 0x040fe20000410000 */
[-C--:B------:R-:W-:Y:S01]  /*5000*/  FFMA.FTZ R36, R13, R92.reuse, -R36 ;  /* 0x0000005c0d247223 */ /* 0x080fe20000010824 */
[----:B------:R-:W-:Y:S01]  /*5010*/  FFMA.FTZ R90, R15, R92, R90 ;  /* 0x0000005c0f5a7223 */ /* 0x000fe2000001005a */
[-C--:B------:R-:W-:Y:S01]  /*5020*/  FFMA.FTZ R43, R10, R35.reuse, -R43 ;  /* 0x000000230a2b7223 */ /* 0x080fe2000001082b */
[----:B------:R-:W-:Y:S01]  /*5030*/  FFMA.FTZ R37, R14, R35, R37 ;  /* 0x000000230e257223 */ /* 0x000fe20000010025 */
[----:B------:R-:W-:Y:S01]  /*5040*/  F2FP.F16.F32.PACK_AB R13, R12, R9 ;  /* 0x000000090c0d723e */ /* 0x000fe200000000ff */
[----:B------:R-:W-:Y:S01]  /*5050*/  IMAD.MOV.U32 R9, RZ, RZ, R11 ;  /* 0x000000ffff097224 */ /* 0x000fe200078e000b */
[----:B------:R-:W-:Y:S01]  /*5060*/  F2FP.F16.F32.PACK_AB R15, R82, R45 ;  /* 0x0000002d520f723e */ /* 0x000fe200000000ff */
[----:B------:R-:W-:Y:S01]  /*5070*/  IMAD.MOV.U32 R11, RZ, RZ, R47 ;  /* 0x000000ffff0b7224 */ /* 0x000fe200078e002f */
[----:B------:R-:W-:Y:S02]  /*5080*/  F2FP.F16.F32.PACK_AB R12, R41, R88 ;  /* 0x00000058290c723e */ /* 0x000fe400000000ff */
[----:B------:R-:W-:-:S02]  /*5090*/  F2FP.F16.F32.PACK_AB R10, R43, R36 ;  /* 0x000000242b0a723e */ /* 0x000fc400000000ff */
[----:B------:R-:W-:-:S07]  /*50a0*/  F2FP.F16.F32.PACK_AB R14, R37, R90 ;  /* 0x0000005a250e723e */ /* 0x000fce00000000ff */
.L_x_1612:
[----:B------:R-:W-:Y:S05]  /*50b0*/  BSYNC B1 ;  /* 0x0000000000017941 */ /* 0x000fea0003800000 */
.L_x_1611:
[----:B------:R-:W-:Y:S01]  /*50c0*/  ISETP.GE.AND P3, PT, R34, R87, PT ;  /* 0x000000572200720c */ /* 0x000fe20003f66270 */
[----:B0-----:R0:W-:Y:S02]  /*50d0*/  ST.E.128 desc[UR42][R32.64], R8 ;  /* 0x0000000820007985 */ /* 0x0011e4000c101d2a */
[----:B0-----:R-:W-:Y:S02]  /*50e0*/  IMAD.MOV.U32 R8, RZ, RZ, R84 ;  /* 0x000000ffff087224 */ /* 0x001fe400078e0054 */
[----:B------:R-:W-:-:S08]  /*50f0*/  IMAD.MOV.U32 R9, RZ, RZ, R85 ;  /* 0x000000ffff097224 */ /* 0x000fd000078e0055 */
[----:B------:R-:W-:Y:S05]  /*5100*/  @P3 BRA `(.L_x_1593) ;  /* 0x00000004002c3947 */ /* 0x000fea0003800000 */
[----:B------:R-:W-:-:S05]  /*5110*/  IMAD.WIDE R8, R34, 0x2, R8 ;  /* 0x0000000222087825 */ /* 0x000fca00078e0208 */
[----:B--2---:R0:W-:Y:S01]  /*5120*/  ST.E.128 desc[UR42][R8.64], R12 ;  /* 0x0000000c08007985 */ /* 0x0041e2000c101d2a */
[----:B------:R-:W-:Y:S05]  /*5130*/  BRA `(.L_x_1593) ;  /* 0x0000000400207947 */ /* 0x000fea0003800000 */
.L_x_1574:
[----:B------:R-:W-:-:S06]  /*5140*/  UISETP.NE.AND UP0, UPT, UR39, 0x3, UPT ;  /* 0x000000032700788c */ /* 0x000fcc000bf05270 */
[----:B------:R-:W-:-:S13]  /*5150*/  PLOP3.LUT P5, PT, PT, PT, UP0, 0x80, 0x0 ;  /* 0x000000000000781c */ /* 0x000fda0003faf008 */
[----:B------:R-:W-:Y:S05]  /*5160*/  @!P5 BRA `(.L_x_1613) ;  /* 0x000000000004d947 */ /* 0x000fea0003800000 */
[----:B------:R-:W-:Y:S01]  /*5170*/  BPT.TRAP 0x1 ;  /* 0x000000040000795c */ /* 0x000fe20000300000 */
.L_x_1613:
[----:B------:R-:W2:Y:S01]  /*5180*/  LDL R8, [R1+0x8] ;  /* 0x0000080001087983 */ /* 0x000ea20000100800 */
[----:B------:R-:W-:Y:S01]  /*5190*/  IMAD R70, R23, 0x8, R2 ;  /* 0x0000000817467824 */ /* 0x000fe200078e0202 */
[----:B------:R-:W-:Y:S01]  /*51a0*/  BSSY B1, `(.L_x_1614) ;  /* 0x0000005000017945 */ /* 0x000fe20003800000 */
[----:B------:R-:W-:Y:S02]  /*51b0*/  SHF.R.S32.HI R75, RZ, 0x1f, R74 ;  /* 0x0000001fff4b7819 */ /* 0x000fe4000001144a */
[----:B--2---:R-:W-:-:S04]  /*51c0*/  SHF.L.U32 R78, R8, 0x1f, RZ ;  /* 0x0000001f084e7819 */ /* 0x004fc800000006ff */
[----:B------:R-:W0:Y:S02]  /*51d0*/  SYNCS.PHASECHK.TRANS64.TRYWAIT P3, [R70+URZ+0x16890], R78 ;  /* 0x0168904e460075a7 */ /* 0x000e24000806017f */
[----:B0-----:R-:W-:Y:S05]  /*51e0*/  @!P3 BRA `(.L_x_1615) ;  /* 0x000001940000b947 */ /* 0x001fea0003800000 */
.L_x_1911:
[----:B------:R-:W-:Y:S05]  /*51f0*/  BSYNC B1 ;  /* 0x0000000000017941 */ /* 0x000fea0003800000 */
.L_x_1614:
[----:B------:R-:W-:Y:S01]  /*5200*/  ULDC.64 UR4, c[0x0][0x300] ;  /* 0x0000c00000047ab9 */ /* 0x000fe20000000a00 */
[----:B-----5:R-:W-:Y:S01]  /*5210*/  SHF.R.S32.HI R76, RZ, 0x1f, R73 ;  /* 0x0000001fff4c7819 */ /* 0x020fe20000011449 */
[----:B------:R-:W-:Y:S02]  /*5220*/  IMAD R11, R75, UR4, RZ ;  /* 0x000000044b0b7c24 */ /* 0x000fe4000f8e02ff */
[----:B------:R-:W-:-:S04]  /*5230*/  IMAD.WIDE.U32 R8, R74, UR4, RZ ;  /* 0x000000044a087c25 */ /* 0x000fc8000f8e00ff */
[----:B------:R-:W-:Y:S01]  /*5240*/  IMAD R11, R74, UR5, R11 ;  /* 0x000000054a0b7c24 */ /* 0x000fe2000f8e020b */
[----:B------:R-:W-:Y:S01]  /*5250*/  ULDC.64 UR4, c[0x0][0x310] ;  /* 0x0000c40000047ab9 */ /* 0x000fe20000000a00 */
[----:B------:R-:W-:Y:S02]  /*5260*/  IMAD R77, R26, -0x80, R28 ;  /* 0xffffff801a4d7824 */ /* 0x000fe400078e021c */
[----:B------:R-:W-:Y:S02]  /*5270*/  IMAD R10, R76, UR4, RZ ;  /* 0x000000044c0a7c24 */ /* 0x000fe4000f8e02ff */
[----:B------:R-:W-:Y:S01]  /*5280*/  IMAD.IADD R9, R9, 0x1, R11 ;  /* 0x0000000109097824 */ /* 0x000fe200078e020b */
        /* <DEDUP_REMOVED lines=11> */
[----:B------:R-:W-:Y:S01]  /*5340*/  IMAD.IADD R35, R77, 0x1, -R157 ;  /* 0x000000014d237824 */ /* 0x000fe200078e0a9d */
[----:B------:R-:W-:Y:S02]  /*5350*/  UMOV UR4, 0xffffffff ;  /* 0xffffffff00047882 */ /* 0x000fe40000000000 */
[----:B------:R-:W-:Y:S02]  /*5360*/  LEA.HI.X R34, R8, UR5, R13, 0x1, P3 ;  /* 0x0000000508227c11 */ /* 0x000fe400098f0c0d */
[----:B------:R-:W-:Y:S01]  /*5370*/  ISETP.GE.AND P3, PT, R35, 0x1, PT ;  /* 0x000000012300780c */ /* 0x000fe20003f66270 */
[----:B------:R-:W-:-:S12]  /*5380*/  BRA.DIV UR4, `(.L_x_1616) ;  /* 0x0000019204ac7947 */ /* 0x000fd8000b800000 */
[----:B------:R1:W2:Y:S04]  /*5390*/  SHFL.IDX PT, R9, R34, RZ, 0x1c1f ;  /* 0x001c1fff22097589 */ /* 0x0002a800000e0000 */
[----:B------:R1:W3:Y:S02]  /*53a0*/  SHFL.IDX PT, R33, R32, RZ, 0x1c1f ;  /* 0x001c1fff20217589 */ /* 0x0002e400000e0000 */
.L_x_1915:
[----:B------:R-:W-:Y:S04]  /*53b0*/  BSSY B1, `(.L_x_1617) ;  /* 0x000000e000017945 */ /* 0x000fe80003800000 */
[----:B------:R-:W-:Y:S05]  /*53c0*/  @!P3 BRA `(.L_x_1618) ;  /* 0x000000000030b947 */ /* 0x000fea0003800000 */
[----:B------:R-:W4:Y:S01]  /*53d0*/  LDL R8, [R1+0x4] ;  /* 0x0000040001087983 */ /* 0x000f220000100800 */
[----:B------:R-:W-:Y:S02]  /*53e0*/  ULDC UR4, c[0x0][0x2f4] ;  /* 0x0000bd0000047ab9 */ /* 0x000fe40000000800 */
[----:B------:R-:W-:-:S13]  /*53f0*/  ISETP.GE.AND P3, PT, R16, UR4, PT ;  /* 0x0000000410007c0c */ /* 0x000fda000bf66270 */
[----:B---3--:R-:W-:-:S04]  /*5400*/  @!P3 LEA R14, P4, R16, R33, 0x1 ;  /* 0x00000021100eb211 */ /* 0x008fc800078808ff */
[----:B--2---:R-:W-:Y:S02]  /*5410*/  @!P3 LEA.HI.X R15, R16, R9, R17, 0x1, P4 ;  /* 0x00000009100fb211 */ /* 0x004fe400020f0c11 */
[----:B------:R-:W-:-:S13]  /*5420*/  ISETP.GE.AND P4, PT, R18, UR4, PT ;  /* 0x0000000412007c0c */ /* 0x000fda000bf86270 */
[----:B------:R-:W-:-:S04]  /*5430*/  @!P4 LEA R12, P6, R18, R33, 0x1 ;  /* 0x00000021120cc211 */ /* 0x000fc800078c08ff */
[----:B----4-:R-:W-:Y:S02]  /*5440*/  @!P4 LEA.HI.X R13, R18, R9, R8, 0x1, P6 ;  /* 0x00000009120dc211 */ /* 0x010fe400030f0c08 */
[----:B------:R-:W2:Y:S04]  /*5450*/  @!P3 LDS.128 R8, [R72+0xe000] ;  /* 0x00e000004808b984 */ /* 0x000ea80000000c00 */
[----:B--2---:R-:W-:Y:S04]  /*5460*/  @!P3 ST.E.128 desc[UR42][R14.64], R8 ;  /* 0x000000080e00b985 */ /* 0x004fe8000c101d2a */
[----:B------:R-:W2:Y:S04]  /*5470*/  @!P4 LDS.128 R8, [R71+0xe000] ;  /* 0x00e000004708c984 */ /* 0x000ea80000000c00 */
[----:B--2---:R4:W-:Y:S02]  /*5480*/  @!P4 ST.E.128 desc[UR42][R12.64], R8 ;  /* 0x000000080c00c985 */ /* 0x0049e4000c101d2a */
.L_x_1618:
[----:B------:R-:W-:Y:S05]  /*5490*/  BSYNC B1 ;  /* 0x0000000000017941 */ /* 0x000fea0003800000 */
.L_x_1617:
[----:B------:R-:W-:-:S03]  /*54a0*/  UMOV UR4, 0xffffffff ;  /* 0xffffffff00047882 */ /* 0x000fc60000000000 */
[----:B------:R-:W-:Y:S05]  /*54b0*/  BRA.DIV UR4, `(.L_x_1619) ;  /* 0x0000019204ac7947 */ /* 0x000fea000b800000 */
[----:B--2-4-:R2:W4:Y:S04]  /*54c0*/  SHFL.IDX PT, R9, R34, 0x1, 0x1c1f ;  /* 0x003c1f0022097f89 */ /* 0x01452800000e0000 */
[----:B---3--:R2:W3:Y:S02]  /*54d0*/  SHFL.IDX PT, R33, R32, 0x1, 0x1c1f ;  /* 0x003c1f0020217f89 */ /* 0x0084e400000e0000 */
.L_x_1919:
[----:B------:R-:W-:-:S13]  /*54e0*/  ISETP.GE.AND P3, PT, R35, 0x61, PT ;  /* 0x000000612300780c */ /* 0x000fda0003f66270 */
[----:B------:R-:W-:Y:S05]  /*54f0*/  @!P3 BRA `(.L_x_1593) ;  /* 0x000000000030b947 */ /* 0x000fea0003800000 */
[----:B------:R-:W5:Y:S01]  /*5500*/  LDL R8, [R1+0x4] ;  /* 0x0000040001087983 */ /* 0x000f620000100800 */
[----:B------:R-:W-:Y:S02]  /*5510*/  ULDC UR4, c[0x0][0x2f4] ;  /* 0x0000bd0000047ab9 */ /* 0x000fe40000000800 */
[----:B------:R-:W-:-:S13]  /*5520*/  ISETP.GE.AND P3, PT, R16, UR4, PT ;  /* 0x0000000410007c0c */ /* 0x000fda000bf66270 */
[----:B---3--:R-:W-:-:S04]  /*5530*/  @!P3 LEA R14, P4, R16, R33, 0x1 ;  /* 0x00000021100eb211 */ /* 0x008fc800078808ff */
[----:B----4-:R-:W-:Y:S02]  /*5540*/  @!P3 LEA.HI.X R15, R16, R9, R17, 0x1, P4 ;  /* 0x00000009100fb211 */ /* 0x010fe400020f0c11 */
[----:B------:R-:W-:-:S13]  /*5550*/  ISETP.GE.AND P4, PT, R18, UR4, PT ;  /* 0x0000000412007c0c */ /* 0x000fda000bf86270 */
[----:B------:R-:W-:-:S04]  /*5560*/  @!P4 LEA R12, P6, R18, R33, 0x1 ;  /* 0x00000021120cc211 */ /* 0x000fc800078c08ff */
[----:B-----5:R-:W-:Y:S02]  /*5570*/  @!P4 LEA.HI.X R13, R18, R9, R8, 0x1, P6 ;  /* 0x00000009120dc211 */ /* 0x020fe400030f0c08 */
[----:B------:R-:W3:Y:S04]  /*5580*/  @!P3 LDS.128 R8, [R72+0x11000] ;  /* 0x011000004808b984 */ /* 0x000ee80000000c00 */
[----:B---3--:R-:W-:Y:S04]  /*5590*/  @!P3 ST.E.128 desc[UR42][R14.64], R8 ;  /* 0x000000080e00b985 */ /* 0x008fe8000c101d2a */
[----:B------:R-:W3:Y:S04]  /*55a0*/  @!P4 LDS.128 R8, [R71+0x11000] ;  /* 0x011000004708c984 */ /* 0x000ee80000000c00 */
[----:B---3--:R3:W-:Y:S02]  /*55b0*/  @!P4 ST.E.128 desc[UR42][R12.64], R8 ;  /* 0x000000080c00c985 */ /* 0x0087e4000c101d2a */
.L_x_1593:
[----:B------:R-:W-:Y:S05]  /*55c0*/  BSYNC B0 ;  /* 0x0000000000007941 */ /* 0x000fea0003800000 */
.L_x_1573:
[----:B0-234-:R-:W0:Y:S01]  /*55d0*/  S2R R8, SR_TID.X ;  /* 0x0000000000087919 */ /* 0x01de220000002100 */
[----:B------:R-:W-:Y:S01]  /*55e0*/  @!PT LDS RZ, [RZ] ;  /* 0x00000000fffff984 */ /* 0x000fe20000000800 */
[----:B------:R-:W-:Y:S01]  /*55f0*/  @!PT LDS RZ, [RZ] ;  /* 0x00000000fffff984 */ /* 0x000fe20000000800 */
[----:B------:R-:W-:Y:S01]  /*5600*/  @!PT LDS RZ, [RZ] ;  /* 0x00000000fffff984 */ /* 0x000fe20000000800 */
[----:B------:R-:W-:Y:S01]  /*5610*/  @!PT LDS RZ, [RZ] ;  /* 0x00000000fffff984 */ /* 0x000fe20000000800 */
[----:B------:R2:W-:Y:S06]  /*5620*/  MEMBAR.ALL.CTA ;  /* 0x0000000000007992 */ /* 0x0005ec0000008000 */
[----:B--2---:R-:W2:Y:S01]  /*5630*/  FENCE.VIEW.ASYNC.S ;  /* 0x00000000000073c6 */ /* 0x004ea20000000000 */
[----:B------:R-:W-:Y:S05]  /*5640*/  WARPSYNC.ALL ;  /* 0x0000000000007948 */ /* 0x000fea0003800000 */
[----:B------:R-:W-:Y:S01]  /*5650*/  BSSY B0, `(.L_x_1620) ;  /* 0x0000008000007945 */ /* 0x000fe20003800000 */
[----:B--2---:R2:W-:Y:S01]  /*5660*/  BAR.SYNC.DEFER_BLOCKING R60, 0x80 ;  /* 0x0002003c0000751d */ /* 0x0045e20000010000 */
[----:B0-----:R-:W-:-:S13]  /*5670*/  LOP3.LUT P3, RZ, R8, 0x7f, RZ, 0xc0, !PT ;  /* 0x0000007f08ff7812 */ /* 0x001fda000786c0ff */
[----:B------:R-:W-:-:S05]  /*5680*/  @!P3 VIADD R8, R70, 0x168a0 ;  /* 0x000168a04608b836 */ /* 0x000fca0000000000 */
[----:B------:R-:W-:-:S04]  /*5690*/  @!P3 PRMT R8, RZ, 0x654, R8 ;  /* 0x00000654ff08b816 */ /* 0x000fc80000000008 */
[----:B------:R2:W-:Y:S01]  /*56a0*/  @!P3 SYNCS.ARRIVE.TRANS64.RED.A1T0 RZ, [R8+URZ], RZ ;  /* 0x000000ff08ffb9a7 */ /* 0x0005e2000810043f */
[----:B------:R-:W-:Y:S05]  /*56b0*/  @!P5 BRA `(.L_x_1621) ;  /* 0x000000000004d947 */ /* 0x000fea0003800000 */
[----:B------:R-:W-:Y:S01]  /*56c0*/  BPT.TRAP 0x1 ;  /* 0x000000040000795c */ /* 0x000fe20000300000 */
.L_x_1621:
[----:B------:R-:W-:Y:S05]  /*56d0*/  BSYNC B0 ;  /* 0x0000000000007941 */ /* 0x000fea0003800000 */
.L_x_1620:
[----:B------:R-:W0:Y:S01]  /*56e0*/  SYNCS.PHASECHK.TRANS64.TRYWAIT P4, [R70+URZ+0x168b0], R78 ;  /* 0x0168b04e460075a7 */ /* 0x000e22000808017f */
[----:B------:R-:W-:Y:S01]  /*56f0*/  ULDC UR40, c[0x0][0x2f4] ;  /* 0x0000bd0000287ab9 */ /* 0x000fe20000000800 */
[----:B------:R-:W-:Y:S04]  /*5700*/  BSSY B0, `(.L_x_1622) ;  /* 0x0000002000007945 */ /* 0x000fe80003800000 */
[----:B0-----:R-:W-:Y:S05]  /*5710*/  @!P4 BRA `(.L_x_1623) ;  /* 0x000001900060c947 */ /* 0x001fea0003800000 */
.L_x_1920:
[----:B------:R-:W-:Y:S05]  /*5720*/  BSYNC B0 ;  /* 0x0000000000007941 */ /* 0x000fea0003800000 */
.L_x_1622:
[----:B-1----:R1:W5:Y:S01]  /*5730*/  LDL R34, [R1+0x4] ;  /* 0x0000040001227983 */ /* 0x0023620000100800 */
[----:B------:R-:W-:Y:S01]  /*5740*/  ULDC.64 UR4, c[0x0][0x328] ;  /* 0x0000ca0000047ab9 */ /* 0x000fe20000000a00 */
[----:B------:R-:W-:Y:S01]  /*5750*/  IMAD.IADD R77, R77, 0x1, -R157 ;  /* 0x000000014d4d7824 */ /* 0x000fe200078e0a9d */
[----:B------:R-:W-:Y:S01]  /*5760*/  BSSY B0, `(.L_x_1624) ;  /* 0x0000020000007945 */ /* 0x000fe20003800000 */
[----:B------:R-:W-:Y:S02]  /*5770*/  IMAD R75, R75, UR4, RZ ;  /* 0x000000044b4b7c24 */ /* 0x000fe4000f8e02ff */
[----:B--2---:R-:W-:-:S04]  /*5780*/  IMAD.WIDE.U32 R8, R74, UR4, RZ ;  /* 0x000000044a087c25 */ /* 0x004fc8000f8e00ff */
[----:B------:R-:W-:Y:S01]  /*5790*/  IMAD R75, R74, UR5, R75 ;  /* 0x000000054a4b7c24 */ /* 0x000fe2000f8e024b */
[----:B------:R-:W-:Y:S02]  /*57a0*/  ULDC.64 UR4, c[0x0][0x338] ;  /* 0x0000ce0000047ab9 */ /* 0x000fe40000000a00 */
[----:B------:R-:W-:Y:S02]  /*57b0*/  IMAD R76, R76, UR4, RZ ;  /* 0x000000044c4c7c24 */ /* 0x000fe4000f8e02ff */
[----:B------:R-:W-:Y:S02]  /*57c0*/  IMAD.IADD R9, R9, 0x1, R75 ;  /* 0x0000000109097824 */ /* 0x000fe400078e024b */
[C---:B------:R-:W-:Y:S02]  /*57d0*/  IMAD R11, R73.reuse, UR5, R76 ;  /* 0x00000005490b7c24 */ /* 0x040fe4000f8e024c */
[----:B------:R-:W-:Y:S01]  /*57e0*/  IMAD.WIDE.U32 R8, R73, UR4, R8 ;  /* 0x0000000449087c25 */ /* 0x000fe2000f8e0008 */
[----:B------:R-:W-:-:S03]  /*57f0*/  ULDC.64 UR4, c[0x0][0x330] ;  /* 0x0000cc0000047ab9 */ /* 0x000fc60000000a00 */
[----:B------:R-:W-:Y:S02]  /*5800*/  IMAD R13, R62, UR4, RZ ;  /* 0x000000043e0d7c24 */ /* 0x000fe4000f8e02ff */
[----:B------:R-:W-:Y:S02]  /*5810*/  IMAD.IADD R9, R9, 0x1, R11 ;  /* 0x0000000109097824 */ /* 0x000fe400078e020b */
[C---:B------:R-:W-:Y:S02]  /*5820*/  IMAD R13, R30.reuse, UR5, R13 ;  /* 0x000000051e0d7c24 */ /* 0x040fe4000f8e020d */
[----:B------:R-:W-:Y:S01]  /*5830*/  IMAD.WIDE.U32 R8, R30, UR4, R8 ;  /* 0x000000041e087c25 */ /* 0x000fe2000f8e0008 */
[----:B------:R-:W-:-:S04]  /*5840*/  ULDC.64 UR4, c[0x0][0x318] ;  /* 0x0000c60000047ab9 */ /* 0x000fc80000000a00 */
[----:B------:R-:W-:Y:S02]  /*5850*/  IADD3 R9, R9, R13, RZ ;  /* 0x0000000d09097210 */ /* 0x000fe40007ffe0ff */
[----:B------:R-:W-:-:S04]  /*5860*/  LEA R32, P4, R8, UR4, 0x1 ;  /* 0x0000000408207c11 */ /* 0x000fc8000f8808ff */
        /* <DEDUP_REMOVED lines=10> */
[----:B-----5:R-:W-:Y:S02]  /*5910*/  @!P5 LEA.HI.X R13, R18, R9, R34, 0x1, P6 ;  /* 0x00000009120dd211 */ /* 0x020fe400030f0c22 */
[----:B------:R-:W1:Y:S04]  /*5920*/  @!P4 LDS.128 R8, [R72] ;  /* 0x000000004808c984 */ /* 0x000e680000000c00 */
[----:B-1----:R-:W-:Y:S04]  /*5930*/  @!P4 ST.E.128 desc[UR42][R14.64], R8 ;  /* 0x000000080e00c985 */ /* 0x002fe8000c101d2a */
[----:B------:R-:W1:Y:S04]  /*5940*/  @!P5 LDS.128 R8, [R71] ;  /* 0x000000004708d984 */ /* 0x000e680000000c00 */
[----:B-1----:R1:W-:Y:S02]  /*5950*/  @!P5 ST.E.128 desc[UR42][R12.64], R8 ;  /* 0x000000080c00d985 */ /* 0x0023e4000c101d2a */
.L_x_1625:
[----:B------:R-:W-:Y:S05]  /*5960*/  BSYNC B0 ;  /* 0x0000000000007941 */ /* 0x000fea0003800000 */
.L_x_1624:
        /* <DEDUP_REMOVED lines=11> */
[----:B-----5:R-:W-:Y:S01]  /*5a20*/  @!P5 LEA.HI.X R13, R18, R33, R34, 0x1, P6 ;  /* 0x00000021120dd211 */ /* 0x020fe200030f0c22 */
[----:B-1----:R-:W-:Y:S04]  /*5a30*/  @!P4 ST.E.128 desc[UR42][R14.64], R8 ;  /* 0x000000080e00c985 */ /* 0x002fe8000c101d2a */
[----:B------:R-:W1:Y:S04]  /*5a40*/  @!P5 LDS.128 R8, [R71+0x3000] ;  /* 0x003000004708d984 */ /* 0x000e680000000c00 */
[----:B-1----:R1:W-:Y:S02]  /*5a50*/  @!P5 ST.E.128 desc[UR42][R12.64], R8 ;  /* 0x000000080c00d985 */ /* 0x0023e4000c101d2a */
.L_x_1627:
[----:B------:R-:W-:Y:S05]  /*5a60*/  BSYNC B0 ;  /* 0x0000000000007941 */ /* 0x000fea0003800000 */
.L_x_1626:
[----:B-1-3--:R-:W3:Y:S01]  /*5a70*/  LDL.LU R9, [R1+0x8] ;  /* 0x0000080001097983 */ /* 0x00aee20000300800 */
[----:B0-----:R-:W-:Y:S01]  /*5a80*/  @!P3 VIADD R70, R70, 0x168c0 ;  /* 0x000168c04646b836 */ /* 0x001fe20000000000 */
[----:B------:R-:W-:Y:S01]  /*5a90*/  LOP3.LUT P4, RZ, R22, 0x1, RZ, 0xc0, !PT ;  /* 0x0000000116ff7812 */ /* 0x000fe2000788c0ff */
[----:B------:R-:W-:Y:S01]  /*5aa0*/  VIADD R23, R23, 0x1 ;  /* 0x0000000117177836 */ /* 0x000fe20000000000 */
        /* <DEDUP_REMOVED lines=10> */
[----:B------:R-:W-:Y:S02]  /*5b50*/  SEL R8, RZ, 0x1, P3 ;  /* 0x00000001ff087807 */ /* 0x000fe40001800000 */
[----:B------:R-:W-:Y:S02]  /*5b60*/  SEL R23, R23, RZ, P3 ;  /* 0x000000ff17177207 */ /* 0x000fe40001800000 */
[----:B---3--:R-:W-:-:S05]  /*5b70*/  LOP3.LUT R9, R9, R8, RZ, 0x3c, !PT ;  /* 0x0000000809097212 */ /* 0x008fca00078e3cff */
[----:B------:R0:W-:Y:S01]  /*5b80*/  STL [R1+0x8], R9 ;  /* 0x0000080901007387 */ /* 0x0001e20000100800 */
[----:B------:R-:W-:Y:S05]  /*5b90*/  @P4 BRA `(.L_x_1628) ;  /* 0xffffffc400e04947 */ /* 0x000fea000383ffff */
[----:B0-----:R-:W0:Y:S01]  /*5ba0*/  S2R R9, SR_TID.X ;  /* 0x0000000000097919 */ /* 0x001e220000002100 */
[----:B------:R-:W-:Y:S02]  /*5bb0*/  PLOP3.LUT P0, PT, PT, PT, PT, 0x8, 0x0 ;  /* 0x000000000000781c */ /* 0x000fe40003f0e170 */
[----:B0-----:R-:W-:-:S04]  /*5bc0*/  SHF.R.U32.HI R9, RZ, 0x7, R9 ;  /* 0x00000007ff097819 */ /* 0x001fc80000011609 */
[----:B------:R-:W-:-:S13]  /*5bd0*/  ISETP.NE.AND P4, PT, R9, 0x1, PT ;  /* 0x000000010900780c */ /* 0x000fda0003f85270 */
[----:B------:R-:W-:Y:S06]  /*5be0*/  @!P4 BAR.ARV 0x9, 0x100 ;  /* 0x024400000000cb1d */ /* 0x000fec0000002000 */
.L_x_1568:
[----:B------:R-:W3:Y:S01]  /*5bf0*/  LDL R10, [R1+0x24] ;  /* 0x00002400010a7983 */ /* 0x000ee20000100800 */
[----:B------:R-:W0:Y:S01]  /*5c00*/  LDC R0, c[0x0][0x448] ;  /* 0x00011200ff007b82 */ /* 0x000e220000000800 */
[----:B------:R-:W-:-:S07]  /*5c10*/  IADD3 R5, R156, 0x1, -R155 ;  /* 0x000000019c057810 */ /* 0x000fce0007ffe89b */
[----:B------:R-:W1:Y:S01]  /*5c20*/  LDC.64 R6, c[0x0][0x9e0] ;  /* 0x00027800ff067b82 */ /* 0x000e620000000a00 */
[----:B0-----:R-:W-:Y:S02]  /*5c30*/  ISETP.NE.AND P1, PT, R0, 0x1, PT ;  /* 0x000000010000780c */ /* 0x001fe40003f25270 */
[----:B-1----:R-:W-:-:S11]  /*5c40*/  ISETP.GE.AND P2, PT, R7, 0x1, PT ;  /* 0x000000010700780c */ /* 0x002fd60003f46270 */
[----:B------:R-:W0:Y:S08]  /*5c50*/  @P1 LDC R3, c[0x0][0x44c] ;  /* 0x00011300ff031b82 */ /* 0x000e300000000800 */
[----:B------:R-:W1:Y:S01]  /*5c60*/  @P1 LDC R4, c[0x0][0x450] ;  /* 0x00011400ff041b82 */ /* 0x000e620000000800 */
[----:B---3--:R-:W-:-:S04]  /*5c70*/  VIADD R0, R10, 0xbf ;  /* 0x000000bf0a007836 */ /* 0x008fc80000000000 */
[----:B0-----:R-:W-:-:S05]  /*5c80*/  @P1 IMAD.HI.U32 R3, R0, R3, RZ ;  /* 0x0000000300031227 */ /* 0x001fca00078e00ff */
[----:B-1----:R-:W-:-:S05]  /*5c90*/  @P1 SHF.R.U32.HI R0, RZ, R4, R3 ;  /* 0x00000004ff001219 */ /* 0x002fca0000011603 */
[----:B------:R-:W-:Y:S01]  /*5ca0*/  IMAD.IADD R5, R5, 0x1, R0 ;  /* 0x0000000105057824 */ /* 0x000fe200078e0200 */
[----:B------:R-:W-:Y:S06]  /*5cb0*/  @P0 BRA `(.L_x_1629) ;  /* 0x00000000000c0947 */ /* 0x000fec0003800000 */
[----:B------:R-:W0:Y:S01]  /*5cc0*/  FENCE.VIEW.ASYNC.G ;  /* 0x00000000000073c6 */ /* 0x000e220000000100 */
[----:B------:R-:W-:Y:S05]  /*5cd0*/  WARPSYNC.ALL ;  /* 0x0000000000007948 */ /* 0x000fea0003800000 */
[----:B0-----:R-:W-:Y:S06]  /*5ce0*/  BAR.ARV 0xc, 0x200 ;  /* 0x0308000000007b1d */ /* 0x001fec0000002000 */
.L_x_1629:
[----:B------:R-:W-:Y:S01]  /*5cf0*/  IMAD.IADD R0, R5, 0x1, R6 ;  /* 0x0000000105007824 */ /* 0x000fe200078e0206 */
[----:B------:R-:W-:Y:S06]  /*5d00*/  @!P2 BRA `(.L_x_1630) ;  /* 0x000000000048a947 */ /* 0x000fec0003800000 */
        /* <DEDUP_REMOVED lines=11> */
.L_x_1632:
[----:B------:R-:W-:-:S13]  /*5dc0*/  ISETP.NE.AND P0, PT, R7, 0x1, PT ;  /* 0x000000010700780c */ /* 0x000fda0003f05270 */
[----:B------:R-:W0:Y:S02]  /*5dd0*/  @P0 LDC.64 R4, c[0x0][0x9e8] ;  /* 0x00027a00ff040b82 */ /* 0x000e240000000a00 */
[----:B0-----:R-:W-:-:S05]  /*5de0*/  @P0 IMAD.HI.U32 R4, R3, R4, RZ ;  /* 0x0000000403040227 */ /* 0x001fca00078e00ff */
[----:B------:R-:W-:-:S07]  /*5df0*/  @P0 SHF.R.U32.HI R3, RZ, R5, R4 ;  /* 0x00000005ff030219 */ /* 0x000fce0000011604 */
.L_x_1633:
[----:B------:R-:W-:Y:S05]  /*5e00*/  BSYNC B0 ;  /* 0x0000000000007941 */ /* 0x000fea0003800000 */
.L_x_1631:
[----:B------:R-:W-:-:S05]  /*5e10*/  IMAD R3, R3, R7, R7 ;  /* 0x0000000703037224 */ /* 0x000fca00078e0207 */
[----:B------:R-:W-:-:S07]  /*5e20*/  VIMNMX R0, R0, R3, PT ;  /* 0x0000000300007248 */ /* 0x000fce0003fe0100 */
.L_x_1630:
[----:B------:R-:W0:Y:S01]  /*5e30*/  @P1 LDC R4, c[0x0][0x44c] ;  /* 0x00011300ff041b82 */ /* 0x000e220000000800 */
[----:B------:R-:W-:Y:S01]  /*5e40*/  VIADD R0, R0, 0x7f ;  /* 0x0000007f00007836 */ /* 0x000fe20000000000 */
[----:B------:R-:W-:-:S04]  /*5e50*/  ULDC UR4, c[0x0][0x9dc] ;  /* 0x0002770000047ab9 */ /* 0x000fc80000000800 */
[----:B------:R-:W-:Y:S02]  /*5e60*/  SHF.R.S32.HI R3, RZ, 0x1f, R0 ;  /* 0x0000001fff037819 */ /* 0x000fe40000011400 */
[----:B------:R-:W1:Y:S02]  /*5e70*/  @P1 LDC R6, c[0x0][0x450] ;  /* 0x00011400ff061b82 */ /* 0x000e640000000800 */
[----:B------:R-:W-:-:S04]  /*5e80*/  LEA.HI R3, R3, R0, RZ, 0x7 ;  /* 0x0000000003037211 */ /* 0x000fc800078f38ff */
[----:B------:R-:W-:-:S04]  /*5e90*/  SHF.R.S32.HI R88, RZ, 0x7, R3 ;  /* 0x00000007ff587819 */ /* 0x000fc80000011403 */
[----:B------:R-:W-:Y:S01]  /*5ea0*/  VIMNMX R88, R79, R88, PT ;  /* 0x000000584f587248 */ /* 0x000fe20003fe0100 */
[----:B0-----:R-:W-:-:S04]  /*5eb0*/  @P1 IMAD.HI.U32 R5, R10, R4, RZ ;  /* 0x000000040a051227 */ /* 0x001fc800078e00ff */
[----:B------:R-:W-:Y:S01]  /*5ec0*/  IMAD.MOV.U32 R4, RZ, RZ, R10 ;  /* 0x000000ffff047224 */ /* 0x000fe200078e000a */
[----:B-1----:R-:W-:-:S05]  /*5ed0*/  @P1 SHF.R.U32.HI R4, RZ, R6, R5 ;  /* 0x00000006ff041219 */ /* 0x002fca0000011605 */
[----:B------:R-:W-:-:S04]  /*5ee0*/  IMAD.IADD R0, R89, 0x1, R4 ;  /* 0x0000000159007824 */ /* 0x000fc800078e0204 */
[----:B------:R-:W-:Y:S01]  /*5ef0*/  VIADD R3, R0, -UR4 ;  /* 0x8000000400037c36 */ /* 0x000fe20008000000 */
        /* <DEDUP_REMOVED lines=11> */
.L_x_1636:
[----:B------:R-:W-:-:S13]  /*5fb0*/  ISETP.NE.AND P0, PT, R7, 0x1, PT ;  /* 0x000000010700780c */ /* 0x000fda0003f05270 */
[----:B------:R-:W0:Y:S02]  /*5fc0*/  @P0 LDC.64 R4, c[0x0][0x9e8] ;  /* 0x00027a00ff040b82 */ /* 0x000e240000000a00 */
[----:B0-----:R-:W-:-:S05]  /*5fd0*/  @P0 IMAD.HI.U32 R4, R0, R4, RZ ;  /* 0x0000000400040227 */ /* 0x001fca00078e00ff */
[----:B------:R-:W-:-:S07]  /*5fe0*/  @P0 SHF.R.U32.HI R0, RZ, R5, R4 ;  /* 0x00000005ff000219 */ /* 0x000fce0000011604 */
.L_x_1637:
[----:B------:R-:W-:Y:S05]  /*5ff0*/  BSYNC B0 ;  /* 0x0000000000007941 */ /* 0x000fea0003800000 */
.L_x_1635:
[----:B------:R-:W-:-:S05]  /*6000*/  IMAD R0, R0, R7, RZ ;  /* 0x0000000700007224 */ /* 0x000fca00078e02ff */
[----:B------:R-:W-:-:S07]  /*6010*/  VIMNMX R3, R3, R0, !PT ;  /* 0x0000000003037248 */ /* 0x000fce0007fe0100 */
.L_x_1634:
[----:B------:R-:W-:Y:S02]  /*6020*/  SHF.R.S32.HI R0, RZ, 0x1f, R3 ;  /* 0x0000001fff007819 */ /* 0x000fe40000011403 */
[----:B------:R-:W-:Y:S02]  /*6030*/  CS2R R20, SRZ ;  /* 0x0000000000147805 */ /* 0x000fe4000001ff00 */
[----:B------:R-:W-:Y:S02]  /*6040*/  PLOP3.LUT P0, PT, PT, PT, PT, 0x80, 0x0 ;  /* 0x000000000000781c */ /* 0x000fe40003f0f070 */
[----:B------:R-:W-:Y:S02]  /*6050*/  CS2R R14, SRZ ;  /* 0x00000000000e7805 */ /* 0x000fe4000001ff00 */
[----:B------:R-:W-:Y:S01]  /*6060*/  LEA.HI R0, R0, R3, RZ, 0x7 ;  /* 0x0000000300007211 */ /* 0x000fe200078f38ff */
[----:B------:R-:W-:Y:S01]  /*6070*/  IMAD.MOV.U32 R118, RZ, RZ, RZ ;  /* 0x000000ffff767224 */ /* 0x000fe200078e00ff */
[----:B------:R-:W-:Y:S01]  /*6080*/  CS2R R114, SRZ ;  /* 0x0000000000727805 */ /* 0x000fe2000001ff00 */
[----:B------:R-:W-:Y:S01]  /*6090*/  IMAD.MOV.U32 R3, RZ, RZ, RZ ;  /* 0x000000ffff037224 */ /* 0x000fe200078e00ff */
[----:B------:R-:W-:-:S02]  /*60a0*/  SHF.R.S32.HI R0, RZ, 0x7, R0 ;  /* 0x00000007ff007819 */ /* 0x000fc40000011400 */
[----:B------:R-:W-:Y:S02]  /*60b0*/  CS2R R112, SRZ ;  /* 0x0000000000707805 */ /* 0x000fe4000001ff00 */
[----:B------:R-:W-:Y:S02]  /*60c0*/  CS2R R110, SRZ ;  /* 0x00000000006e7805 */ /* 0x000fe4000001ff00 */
[----:B------:R-:W-:Y:S02]  /*60d0*/  CS2R R108, SRZ ;  /* 0x00000000006c7805 */ /* 0x000fe4000001ff00 */
[----:B------:R-:W-:Y:S02]  /*60e0*/  VIMNMX R4, RZ, R0, !PT ;  /* 0x00000000ff047248 */ /* 0x000fe40007fe0100 */
[----:B------:R-:W-:Y:S02]  /*60f0*/  CS2R R106, SRZ ;  /* 0x00000000006a7805 */ /* 0x000fe4000001ff00 */
[----:B------:R-:W-:-:S02]  /*6100*/  CS2R R104, SRZ ;  /* 0x0000000000687805 */ /* 0x000fc4000001ff00 */
[----:B------:R-:W-:Y:S02]  /*6110*/  CS2R R102, SRZ ;  /* 0x0000000000667805 */ /* 0x000fe4000001ff00 */
[----:B------:R-:W-:Y:S01]  /*6120*/  ISETP.GT.AND P1, PT, R88, R4, PT ;  /* 0x000000045800720c */ /* 0x000fe20003f24270 */
[----:B------:R0:W-:Y:S01]  /*6130*/  STL [R1+0x38], R4 ;  /* 0x0000380401007387 */ /* 0x0001e20000100800 */
[----:B------:R-:W-:Y:S02]  /*6140*/  CS2R R100, SRZ ;  /* 0x0000000000647805 */ /* 0x000fe4000001ff00 */
[----:B------:R-:W-:Y:S02]  /*6150*/  CS2R R98, SRZ ;  /* 0x0000000000627805 */ /* 0x000fe4000001ff00 */
[----:B------:R-:W-:Y:S02]  /*6160*/  CS2R R96, SRZ ;  /* 0x0000000000607805 */ /* 0x000fe4000001ff00 */
[----:B------:R-:W-:Y:S01]  /*6170*/  CS2R R10, SRZ ;  /* 0x00000000000a7805 */ /* 0x000fe2000001ff00 */
[----:B------:R-:W-:Y:S01]  /*6180*/  IMAD.MOV.U32 R94, RZ, RZ, RZ ;  /* 0x000000ffff5e7224 */ /* 0x000fe200078e00ff */
[----:B------:R-:W-:Y:S01]  /*6190*/  CS2R R90, SRZ ;  /* 0x00000000005a7805 */ /* 0x000fe2000001ff00 */
[----:B------:R-:W-:-:S02]  /*61a0*/  IMAD.MOV.U32 R27, RZ, RZ, RZ ;  /* 0x000000ffff1b7224 */ /* 0x000fc400078e00ff */
[----:B------:R-:W-:Y:S02]  /*61b0*/  IMAD.MOV.U32 R0, RZ, RZ, RZ ;  /* 0x000000ffff007224 */ /* 0x000fe400078e00ff */
[----:B----4-:R-:W-:Y:S01]  /*61c0*/  IMAD.MOV.U32 R33, RZ, RZ, RZ ;  /* 0x000000ffff217224 */ /* 0x010fe200078e00ff */
[----:B0-----:R-:W-:Y:S06]  /*61d0*/  @!P1 BRA `(.L_x_1638) ;  /* 0x000000f000989947 */ /* 0x001fec0003800000 */
        /* <DEDUP_REMOVED lines=9> */
.L_x_1923:
[----:B------:R-:W0:Y:S01]  /*6270*/  LDL R3, [R1+0x28] ;  /* 0x0000280001037983 */ /* 0x000e220000100800 */
[----:B------:R-:W-:Y:S01]  /*6280*/  BSSY B6, `(.L_x_1640) ;  /* 0x000001b000067945 */ /* 0x000fe20003800000 */
[----:B0-----:R-:W-:-:S05]  /*6290*/  IMAD.HI R0, R3, 0x55555556, RZ ;  /* 0x5555555603007827 */ /* 0x001fca00078e02ff */
[----:B------:R-:W-:-:S05]  /*62a0*/  LEA.HI R0, R0, R0, RZ, 0x1 ;  /* 0x0000000000007211 */ /* 0x000fca00078f08ff */
[----:B------:R-:W-:Y:S02]  /*62b0*/  IMAD R0, R0, -0x3, R3 ;  /* 0xfffffffd00007824 */ /* 0x000fe400078e0203 */
[----:B------:R-:W-:-:S04]  /*62c0*/  VIADD R3, R2, 0x8400 ;  /* 0x0000840002037836 */ /* 0x000fc80000000000 */
[----:B------:R-:W-:Y:S01]  /*62d0*/  IMAD R0, R0, 0x2000, R3 ;  /* 0x0000200000007824 */ /* 0x000fe200078e0203 */
[----:B------:R-:W-:-:S04]  /*62e0*/  LOP3.LUT P0, RZ, R3, 0x3ff, RZ, 0xc0, !PT ;  /* 0x000003ff03ff7812 */ /* 0x000fc8000780c0ff */
[----:B------:R-:W-:Y:S02]  /*62f0*/  SHF.R.U32.HI R0, RZ, 0x4, R0 ;  /* 0x00000004ff007819 */ /* 0x000fe40000011600 */
[----:B------:R-:W-:Y:S02]  /*6300*/  P2R R25, PR, RZ, 0x1 ;  /* 0x00000001ff197803 */ /* 0x000fe40000000000 */
[----:B------:R-:W-:-:S05]  /*6310*/  LOP3.LUT R28, R0, 0x3fff, RZ, 0xc0, !PT ;  /* 0x00003fff001c7812 */ /* 0x000fca00078ec0ff */
        /* <DEDUP_REMOVED lines=14> */
[----:B0-2---:R-:W-:-:S07]  /*6400*/  IMAD.MOV.U32 R13, RZ, RZ, RZ ;  /* 0x000000ffff0d7224 */ /* 0x005fce00078e00ff */
[----:B------:R-:W-:-:S07]  /*6410*/  LEPC R20, `(.L_x_1641) ;  /* 0x000000001014794e */ /* 0x000fce0000000000 */
[----:B-1---5:R-:W-:Y:S05]  /*6420*/  CALL.ABS.NOINC R14 ;  /* 0x000000000e007343 */ /* 0x022fea0003c00000 */
.L_x_1641:
[----:B------:R-:W-:Y:S05]  /*6430*/  BSYNC B6 ;  /* 0x0000000000067941 */ /* 0x000fea0003800000 */
.L_x_1640:
        /* <DEDUP_REMOVED lines=8> */
[----:B------:R0:W3:Y:S03]  /*64c0*/  SYNCS.PHASECHK.TRANS64.TRYWAIT P0, [R2+URZ+0x16800], R3 ;  /* 0x01680003020075a7 */ /* 0x0000e6000800017f */
[----:B---3--:R-:W-:Y:S05]  /*64d0*/  @!P0 NANOSLEEP.SYNCS 0x989680 ;  /* 0x009896800000895d */ /* 0x008fea0003900000 */
[----:B------:R-:W3:Y:S01]  /*64e0*/  @!P0 SYNCS.PHASECHK.TRANS64 P0, [R2+URZ+0x16800], R3 ;  /* 0x01680003020085a7 */ /* 0x000ee2000800007f */
[----:B------:R-:W-:Y:S04]  /*64f0*/  BSSY B0, `(.L_x_1643) ;  /* 0x0000006000007945 */ /* 0x000fe80003800000 */
[----:B---3--:R-:W-:Y:S05]  /*6500*/  @P0 BRA `(.L_x_1644) ;  /* 0x0000000000100947 */ /* 0x008fea0003800000 */
.L_x_1645:
[----:B---3--:R3:W4:Y:S02]  /*6510*/  SYNCS.PHASECHK.TRANS64.TRYWAIT P0, [R2+URZ+0x16800], R3 ;  /* 0x01680003020075a7 */ /* 0x008724000800017f */
[----:B----4-:R-:W-:Y:S05]  /*6520*/  @!P0 NANOSLEEP.SYNCS 0x989680 ;  /* 0x009896800000895d */ /* 0x010fea0003900000 */
[----:B------:R-:W4:Y:S02]  /*6530*/  @!P0 SYNCS.PHASECHK.TRANS64 P0, [R2+URZ+0x16800], R3 ;  /* 0x01680003020085a7 */ /* 0x000f24000800007f */
[----:B----4-:R-:W-:Y:S05]  /*6540*/  @!P0 BRA `(.L_x_1645) ;  /* 0xfffffffc00f08947 */ /* 0x010fea000383ffff */
.L_x_1644:
[----:B------:R-:W-:Y:S05]  /*6550*/  BSYNC B0 ;  /* 0x0000000000007941 */ /* 0x000fea0003800000 */
.L_x_1643:
[----:B------:R-:W-:Y:S05]  /*6560*/  BRA `(.L_x_1646) ;  /* 0x0000002c00947947 */ /* 0x000fea0003800000 */
.L_x_1642:
[----:B------:R-:W-:Y:S01]  /*6570*/  ISETP.NE.AND P0, PT, R25, RZ, PT ;  /* 0x000000ff1900720c */ /* 0x000fe20003f05270 */
[----:B------:R-:W-:Y:S01]  /*6580*/  ULDC.64 UR4, c[0x0][0x3f8] ;  /* 0x0000fe0000047ab9 */ /* 0x000fe20000000a00 */
[----:B-----5:R-:W-:Y:S01]  /*6590*/  SHF.R.S32.HI R0, RZ, 0x1f, R24 ;  /* 0x0000001fff007819 */ /* 0x020fe20000011418 */
[----:B------:R-:W-:Y:S01]  /*65a0*/  ULDC.64 UR6, c[0x0][0x408] ;  /* 0x0001020000067ab9 */ /* 0x000fe20000000a00 */
[----:B------:R-:W-:Y:S01]  /*65b0*/  IMAD.WIDE.U32 R26, R24, UR4, RZ ;  /* 0x00000004181a7c25 */ /* 0x000fe2000f8e00ff */
[----:B------:R-:W-:Y:S03]  /*65c0*/  BSSY B6, `(.L_x_1647) ;  /* 0x0000019000067945 */ /* 0x000fe60003800000 */
[C---:B------:R-:W-:Y:S02]  /*65d0*/  IMAD R3, R0.reuse, UR4, RZ ;  /* 0x0000000400037c24 */ /* 0x040fe4000f8e02ff */
[----:B------:R-:W-:-:S02]  /*65e0*/  IMAD R5, R0, UR6, RZ ;  /* 0x0000000600057c24 */ /* 0x000fc4000f8e02ff */
[C---:B------:R-:W-:Y:S02]  /*65f0*/  IMAD R3, R24.reuse, UR5, R3 ;  /* 0x0000000518037c24 */ /* 0x040fe4000f8e0203 */
[C---:B------:R-:W-:Y:S02]  /*6600*/  IMAD R5, R24.reuse, UR7, R5 ;  /* 0x0000000718057c24 */ /* 0x040fe4000f8e0205 */
[----:B------:R-:W-:-:S04]  /*6610*/  IMAD.WIDE.U32 R24, R24, UR6, RZ ;  /* 0x0000000618187c25 */ /* 0x000fc8000f8e00ff */
[----:B------:R-:W-:Y:S02]  /*6620*/  IMAD.IADD R31, R3, 0x1, R27 ;  /* 0x00000001031f7824 */ /* 0x000fe400078e021b */
[----:B------:R-:W-:Y:S01]  /*6630*/  IMAD.IADD R33, R5, 0x1, R25 ;  /* 0x0000000105217824 */ /* 0x000fe200078e0219 */
[----:B------:R-:W-:Y:S06]  /*6640*/  @!P0 BRA `(.L_x_1648) ;  /* 0x0000000000408947 */ /* 0x000fec0003800000 */
[----:B------:R-:W-:Y:S01]  /*6650*/  MOV R0, 0x0 ;  /* 0x0000000000007802 */ /* 0x000fe20000000f00 */
[----:B------:R-:W-:Y:S01]  /*6660*/  ULDC.64 UR4, c[0x4][0x88] ;  /* 0x0100220000047ab9 */ /* 0x000fe20000000a00 */
[----:B------:R-:W-:Y:S01]  /*6670*/  ULDC.64 UR6, c[0x4][0x90] ;  /* 0x0100240000067ab9 */ /* 0x000fe20000000a00 */
[----:B------:R-:W-:Y:S01]  /*6680*/  IMAD.U32 R4, RZ, RZ, UR4 ;  /* 0x00000004ff047e24 */ /* 0x000fe2000f8e00ff */
[----:B-1----:R0:W1:Y:S01]  /*6690*/  LDC.64 R14, c[0x4][R0] ;  /* 0x01000000000e7b82 */ /* 0x0020620000000a00 */
        /* <DEDUP_REMOVED lines=8> */
[----:B0-2---:R-:W-:-:S07]  /*6720*/  IMAD.MOV.U32 R13, RZ, RZ, RZ ;  /* 0x000000ffff0d7224 */ /* 0x005fce00078e00ff */
[----:B------:R-:W-:-:S07]  /*6730*/  LEPC R20, `(.L_x_1648) ;  /* 0x000000001014794e */ /* 0x000fce0000000000 */
[----:B-1----:R-:W-:Y:S05]  /*6740*/  CALL.ABS.NOINC R14 ;  /* 0x000000000e007343 */ /* 0x002fea0003c00000 */
.L_x_1648:
[----:B------:R-:W-:Y:S05]  /*6750*/  BSYNC B6 ;  /* 0x0000000000067941 */ /* 0x000fea0003800000 */
.L_x_1647:
[----:B------:R-:W3:Y:S01]  /*6760*/  LDL R20, [R1+0x24] ;  /* 0x0000240001147983 */ /* 0x000ee20000100800 */
[----:B------:R-:W-:Y:S01]  /*6770*/  ULDC.U8 UR4, c[0x0][0x410] ;  /* 0x0001040000047ab9 */ /* 0x000fe20000000000 */
[----:B------:R-:W-:Y:S01]  /*6780*/  BSSY B0, `(.L_x_1649) ;  /* 0x00002bb000007945 */ /* 0x000fe20003800000 */
[----:B------:R-:W-:Y:S01]  /*6790*/  ISETP.NE.AND P0, PT, RZ, UR4, PT ;  /* 0x00000004ff007c0c */ /* 0x000fe2000bf05270 */
[----:B---3--:R-:W-:-:S12]  /*67a0*/  IMAD.IADD R39, R157, 0x1, R20 ;  /* 0x000000019d277824 */ /* 0x008fd800078e0214 */
[----:B------:R-:W-:Y:S05]  /*67b0*/  @!P0 BRA `(.L_x_1650) ;  /* 0x0000001400a48947 */ /* 0x000fea0003800000 */
[----:B------:R-:W0:Y:S01]  /*67c0*/  LDC R38, c[0x0][0x448] ;  /* 0x00011200ff267b82 */ /* 0x000e220000000800 */
[----:B------:R-:W3:Y:S01]  /*67d0*/  S2R R20, SR_TID.X ;  /* 0x0000000000147919 */ /* 0x000ee20000002100 */
[----:B------:R-:W-:Y:S01]  /*67e0*/  ULDC.64 UR4, c[0x0][0x3f8] ;  /* 0x0000fe0000047ab9 */ /* 0x000fe20000000a00 */
[----:B------:R-:W-:Y:S01]  /*67f0*/  ULDC.64 UR6, c[0x0][0x408] ;  /* 0x0001020000067ab9 */ /* 0x000fe20000000a00 */
[----:B------:R-:W-:Y:S02]  /*6800*/  IMAD.MOV.U32 R8, RZ, RZ, R26 ;  /* 0x000000ffff087224 */ /* 0x000fe400078e001a */
[----:B------:R-:W-:Y:S02]  /*6810*/  IMAD.MOV.U32 R9, RZ, RZ, R31 ;  /* 0x000000ffff097224 */ /* 0x000fe400078e001f */
[----:B------:R-:W-:Y:S02]  /*6820*/  IMAD.MOV.U32 R10, RZ, RZ, R24 ;  /* 0x000000ffff0a7224 */ /* 0x000fe400078e0018 */
[----:B------:R-:W-:Y:S01]  /*6830*/  IMAD.MOV.U32 R11, RZ, RZ, R33 ;  /* 0x000000ffff0b7224 */ /* 0x000fe200078e0021 */
[----:B0-----:R-:W-:Y:S01]  /*6840*/  ISETP.NE.AND P0, PT, R38, 0x1, PT ;  /* 0x000000012600780c */ /* 0x001fe20003f05270 */
[----:B---3--:R-:W-:-:S12]  /*6850*/  VIADD R21, R20, 0xffffff80 ;  /* 0xffffff8014157836 */ /* 0x008fd80000000000 */
[----:B------:R-:W0:Y:S01]  /*6860*/  @P0 LDC R0, c[0x0][0x44c] ;  /* 0x00011300ff000b82 */ /* 0x000e220000000800 */
[----:B------:R-:W-:-:S04]  /*6870*/  SHF.R.S32.HI R20, RZ, 0x1f, R21 ;  /* 0x0000001fff147819 */ /* 0x000fc80000011415 */
[----:B------:R-:W-:-:S03]  /*6880*/  LEA.HI R20, R20, R21, RZ, 0x2 ;  /* 0x0000001514147211 */ /* 0x000fc600078f10ff */
[----:B------:R-:W3:Y:S01]  /*6890*/  @P0 LDC R5, c[0x0][0x450] ;  /* 0x00011400ff050b82 */ /* 0x000ee20000000800 */
[----:B------:R-:W-:-:S05]  /*68a0*/  LOP3.LUT R20, R20, 0xfffffffc, RZ, 0xc0, !PT ;  /* 0xfffffffc14147812 */ /* 0x000fca00078ec0ff */
[----:B------:R-:W-:-:S04]  /*68b0*/  IMAD.IADD R20, R21, 0x1, -R20 ;  /* 0x0000000115147824 */ /* 0x000fc800078e0a14 */
[----:B------:R-:W-:-:S04]  /*68c0*/  IMAD R3, R20, 0x60, R39 ;  /* 0x0000006014037824 */ /* 0x000fc800078e0227 */
[----:B0-----:R-:W-:-:S05]  /*68d0*/  @P0 IMAD.HI.U32 R0, R3, R0, RZ ;  /* 0x0000000003000227 */ /* 0x001fca00078e00ff */
[----:B---3--:R-:W-:-:S04]  /*68e0*/  @P0 SHF.R.U32.HI R3, RZ, R5, R0 ;  /* 0x00000005ff030219 */ /* 0x008fc80000011600 */
[----:B------:R-:W-:Y:S01]  /*68f0*/  SHF.R.S32.HI R0, RZ, 0x1f, R3 ;  /* 0x0000001fff007819 */ /* 0x000fe20000011403 */
[----:B------:R-:W-:-:S04]  /*6900*/  IMAD.WIDE.U32 R8, R3, UR4, R8 ;  /* 0x0000000403087c25 */ /* 0x000fc8000f8e0008 */
[C---:B------:R-:W-:Y:S02]  /*6910*/  IMAD R4, R0.reuse, UR4, RZ ;  /* 0x0000000400047c24 */ /* 0x040fe4000f8e02ff */
[----:B------:R-:W-:Y:S02]  /*6920*/  IMAD R0, R0, UR6, RZ ;  /* 0x0000000600007c24 */ /* 0x000fe4000f8e02ff */
[C---:B------:R-:W-:Y:S01]  /*6930*/  IMAD R5, R3.reuse, UR5, R4 ;  /* 0x0000000503057c24 */ /* 0x040fe2000f8e0204 */
[----:B------:R-:W-:Y:S01]  /*6940*/  ULDC.64 UR4, c[0x0][0x3e8] ;  /* 0x0000fa0000047ab9 */ /* 0x000fe20000000a00 */
[C---:B------:R-:W-:Y:S01]  /*6950*/  IMAD.WIDE.U32 R10, R3.reuse, UR6, R10 ;  /* 0x00000006030a7c25 */ /* 0x040fe2000f8e000a */
[----:B------:R-:W-:Y:S01]  /*6960*/  LEA R4, P0, R8, UR4, 0x1 ;  /* 0x0000000408047c11 */ /* 0x000fe2000f8008ff */
[----:B------:R-:W-:Y:S02]  /*6970*/  UMOV UR4, 0xffffffff ;  /* 0xffffffff00047882 */ /* 0x000fe40000000000 */
[----:B------:R-:W-:Y:S01]  /*6980*/  IMAD R3, R3, UR7, R0 ;  /* 0x0000000703037c24 */ /* 0x000fe2000f8e0200 */
[----:B------:R-:W-:Y:S01]  /*6990*/  ULDC.64 UR6, c[0x0][0x400] ;  /* 0x0001000000067ab9 */ /* 0x000fe20000000a00 */
[----:B------:R-:W-:Y:S01]  /*69a0*/  IMAD.IADD R5, R9, 0x1, R5 ;  /* 0x0000000109057824 */ /* 0x000fe200078e0205 */
[----:B------:R-:W-:Y:S01]  /*69b0*/  LEA R7, P1, R10, UR6, 0x1 ;  /* 0x000000060a077c11 */ /* 0x000fe2000f8208ff */
[----:B------:R-:W-:-:S03]  /*69c0*/  IMAD.IADD R3, R11, 0x1, R3 ;  /* 0x000000010b037824 */ /* 0x000fc600078e0203 */
[----:B------:R-:W-:Y:S02]  /*69d0*/  LEA.HI.X R6, R8, UR5, R5, 0x1, P0 ;  /* 0x0000000508067c11 */ /* 0x000fe400080f0c05 */
[----:B------:R-:W-:Y:S01]  /*69e0*/  LEA.HI.X R8, R10, UR7, R3, 0x1, P1 ;  /* 0x000000070a087c11 */ /* 0x000fe200088f0c03 */
[----:B------:R-:W-:Y:S06]  /*69f0*/  BRA.DIV UR4, `(.L_x_1651) ;  /* 0x0000017e04fc7947 */ /* 0x000fec000b800000 */
[----:B------:R0:W3:Y:S04]  /*6a00*/  SHFL.IDX PT, R3, R6, RZ, 0x1c1f ;  /* 0x001c1fff06037589 */ /* 0x0000e800000e0000 */
[----:B------:R0:W4:Y:S04]  /*6a10*/  SHFL.IDX PT, R0, R4, RZ, 0x1c1f ;  /* 0x001c1fff04007589 */ /* 0x00012800000e0000 */
[----:B------:R0:W0:Y:S04]  /*6a20*/  SHFL.IDX PT, R5, R8, RZ, 0x1c1f ;  /* 0x001c1fff08057589 */ /* 0x00002800000e0000 */
[----:B-1----:R1:W0:Y:S02]  /*6a30*/  SHFL.IDX PT, R14, R7, RZ, 0x1c1f ;  /* 0x001c1fff070e7589 */ /* 0x00222400000e0000 */
.L_x_1929:
[----:B------:R-:W-:Y:S01]  /*6a40*/  IMAD R38, R155, R38, RZ ;  /* 0x000000269b267224 */ /* 0x000fe200078e02ff */
[----:B------:R-:W-:Y:S01]  /*6a50*/  BSSY B1, `(.L_x_1652) ;  /* 0x000001f000017945 */ /* 0x000fe20003800000 */
[----:B------:R-:W-:Y:S02]  /*6a60*/  CS2R R32, SRZ ;  /* 0x0000000000207805 */ /* 0x000fe4000001ff00 */
[----:B------:R-:W-:Y:S02]  /*6a70*/  CS2R R26, SRZ ;  /* 0x00000000001a7805 */ /* 0x000fe4000001ff00 */
[----:B------:R-:W-:Y:S02]  /*6a80*/  CS2R R30, SRZ ;  /* 0x00000000001e7805 */ /* 0x000fe4000001ff00 */
[----:B------:R-:W-:Y:S02]  /*6a90*/  ISETP.GE.AND P0, PT, R39, R38, PT ;  /* 0x000000262700720c */ /* 0x000fe40003f06270 */
[----:B------:R-:W-:-:S11]  /*6aa0*/  CS2R R24, SRZ ;  /* 0x0000000000187805 */ /* 0x000fd6000001ff00 */
[----:B------:R-:W-:Y:S05]  /*6ab0*/  @P0 BRA `(.L_x_1653) ;  /* 0x0000000000600947 */ /* 0x000fea0003800000 */
[----:B------:R-:W2:Y:S01]  /*6ac0*/  LDL R9, [R1+0xc] ;  /* 0x00000c0001097983 */ /* 0x000ea20000100800 */
[----:B------:R-:W-:-:S03]  /*6ad0*/  ULDC UR4, c[0x0][0x3f4] ;  /* 0x0000fd0000047ab9 */ /* 0x000fc60000000800 */
[----:B------:R-:W2:Y:S01]  /*6ae0*/  LDL R12, [R1+0x54] ;  /* 0x00005400010c7983 */ /* 0x000ea20000100800 */
[----:B------:R-:W-:Y:S01]  /*6af0*/  ISETP.GE.AND P2, PT, R152, UR4, PT ;  /* 0x0000000498007c0c */ /* 0x000fe2000bf46270 */
[----:B---3--:R-:W-:Y:S01]  /*6b00*/  IMAD.MOV.U32 R11, RZ, RZ, R3 ;  /* 0x000000ffff0b7224 */ /* 0x008fe200078e0003 */
[----:B----4-:R-:W-:Y:S01]  /*6b10*/  MOV R10, R0 ;  /* 0x00000000000a7202 */ /* 0x010fe20000000f00 */
[----:B0-----:R-:W-:Y:S01]  /*6b20*/  IMAD.MOV.U32 R15, RZ, RZ, R5 ;  /* 0x000000ffff0f7224 */ /* 0x001fe200078e0005 */
[----:B------:R-:W-:Y:S02]  /*6b30*/  CS2R R30, SRZ ;  /* 0x00000000001e7805 */ /* 0x000fe4000001ff00 */
[----:B------:R-:W-:Y:S02]  /*6b40*/  CS2R R32, SRZ ;  /* 0x0000000000207805 */ /* 0x000fe4000001ff00 */
[----:B------:R-:W-:-:S05]  /*6b50*/  CS2R R24, SRZ ;  /* 0x0000000000187805 */ /* 0x000fca000001ff00 */
[----:B------:R-:W-:-:S05]  /*6b60*/  @!P2 IMAD.WIDE R10, R152, 0x2, R10 ;  /* 0x00000002980aa825 */ /* 0x000fca00078e020a */
[----:B------:R0:W5:Y:S01]  /*6b70*/  @!P2 LD.E.64 R30, desc[UR42][R10.64] ;  /* 0x0000002a0a1ea980 */ /* 0x000162000c101b00 */
[----:B--2---:R-:W-:-:S13]  /*6b80*/  ISETP.GE.AND P3, PT, R9, UR4, PT ;  /* 0x0000000409007c0c */ /* 0x004fda000bf66270 */
[C---:B------:R-:W-:Y:S01]  /*6b90*/  @!P3 IMAD.SHL.U32 R35, R9.reuse, 0x2, RZ ;  /* 0x000000020923b824 */ /* 0x040fe200078e00ff */
[----:B------:R-:W-:-:S04]  /*6ba0*/  @!P3 SHF.L.U64.HI R26, R9, 0x1, R12 ;  /* 0x00000001091ab819 */ /* 0x000fc8000001020c */
[-C--:B------:R-:W-:Y:S02]  /*6bb0*/  @!P3 IADD3 R20, P0, R0, R35.reuse, RZ ;  /* 0x000000230014b210 */ /* 0x080fe40007f1e0ff */
[----:B------:R-:W-:Y:S01]  /*6bc0*/  @!P3 IADD3 R34, P1, R14, R35, RZ ;  /* 0x000000230e22b210 */ /* 0x000fe20007f3e0ff */
[----:B------:R-:W-:-:S04]  /*6bd0*/  @!P2 IMAD.WIDE R12, R152, 0x2, R14 ;  /* 0x00000002980ca825 */ /* 0x000fc800078e020e */
[--C-:B------:R-:W-:Y:S01]  /*6be0*/  @!P3 IMAD.X R21, R3, 0x1, R26.reuse, P0 ;  /* 0x000000010315b824 */ /* 0x100fe200000e061a */
[----:B------:R0:W5:Y:S01]  /*6bf0*/  @!P2 LD.E.64 R32, desc[UR42][R12.64] ;  /* 0x0000002a0c20a980 */ /* 0x000162000c101b00 */
[----:B------:R-:W-:Y:S01]  /*6c00*/  @!P3 IMAD.X R35, R5, 0x1, R26, P1 ;  /* 0x000000010523b824 */ /* 0x000fe200008e061a */
[----:B------:R-:W-:Y:S02]  /*6c10*/  CS2R R26, SRZ ;  /* 0x00000000001a7805 */ /* 0x000fe4000001ff00 */
[----:B------:R0:W5:Y:S04]  /*6c20*/  @!P3 LD.E.64 R24, desc[UR42][R20.64] ;  /* 0x0000002a1418b980 */ /* 0x000168000c101b00 */
[----:B------:R0:W5:Y:S02]  /*6c30*/  @!P3 LD.E.64 R26, desc[UR42][R34.64] ;  /* 0x0000002a221ab980 */ /* 0x000164000c101b00 */
.L_x_1653:
[----:B------:R-:W-:Y:S05]  /*6c40*/  BSYNC B1 ;  /* 0x0000000000017941 */ /* 0x000fea0003800000 */
.L_x_1652:
[----:B----45:R-:W-:Y:S01]  /*6c50*/  IMAD.MOV.U32 R0, RZ, RZ, R32 ;  /* 0x000000ffff007224 */ /* 0x030fe200078e0020 */
[----:B------:R-:W-:Y:S01]  /*6c60*/  UMOV UR4, 0xffffffff ;  /* 0xffffffff00047882 */ /* 0x000fe20000000000 */
[----:B---3--:R-:W-:Y:S01]  /*6c70*/  IMAD.MOV.U32 R3, RZ, RZ, R33 ;  /* 0x000000ffff037224 */ /* 0x008fe200078e0021 */
[----:B0-----:R-:W-:Y:S01]  /*6c80*/  CS2R R20, SRZ ;  /* 0x0000000000147805 */ /* 0x001fe2000001ff00 */
[----:B------:R-:W-:Y:S01]  /*6c90*/  IMAD.MOV.U32 R5, RZ, RZ, R26 ;  /* 0x000000ffff057224 */ /* 0x000fe200078e001a */
[----:B------:R-:W-:Y:S01]  /*6ca0*/  PRMT R40, R0, 0x7610, R40 ;  /* 0x0000761000287816 */ /* 0x000fe20000000028 */
[----:B------:R-:W-:Y:S02]  /*6cb0*/  IMAD.MOV.U32 R9, RZ, RZ, R27 ;  /* 0x000000ffff097224 */ /* 0x000fe400078e001b */
[----:B------:R-:W-:Y:S01]  /*6cc0*/  IMAD.MOV.U32 R0, RZ, RZ, R30 ;  /* 0x000000ffff007224 */ /* 0x000fe200078e001e */
[----:B------:R-:W-:Y:S01]  /*6cd0*/  PRMT R46, R3, 0x5410, R5 ;  /* 0x00005410032e7816 */ /* 0x000fe20000000005 */
[----:B------:R-:W-:Y:S01]  /*6ce0*/  IMAD.MOV.U32 R3, RZ, RZ, R31 ;  /* 0x000000ffff037224 */ /* 0x000fe200078e001f */
[----:B------:R-:W-:Y:S01]  /*6cf0*/  PRMT R35, R35, 0x5410, R9 ;  /* 0x0000541023237816 */ /* 0x000fe20000000009 */
[----:B------:R-:W-:Y:S01]  /*6d00*/  IMAD.MOV.U32 R5, RZ, RZ, R24 ;  /* 0x000000ffff057224 */ /* 0x000fe200078e0018 */
[----:B------:R-:W-:Y:S01]  /*6d10*/  PRMT R40, R40, 0x5410, R0 ;  /* 0x0000541028287816 */ /* 0x000fe20000000000 */
[----:B------:R-:W-:-:S03]  /*6d20*/  IMAD.MOV.U32 R9, RZ, RZ, R25 ;  /* 0x000000ffff097224 */ /* 0x000fc600078e0019 */
[----:B------:R-:W-:Y:S02]  /*6d30*/  PRMT R47, R3, 0x5410, R5 ;  /* 0x00005410032f7816 */ /* 0x000fe40000000005 */
[----:B------:R-:W-:Y:S01]  /*6d40*/  PRMT R35, R9, 0x7610, R35 ;  /* 0x0000761009237816 */ /* 0x000fe20000000023 */
[----:B------:R-:W-:Y:S06]  /*6d50*/  BRA.DIV UR4, `(.L_x_1654) ;  /* 0x0000017e04947947 */ /* 0x000fec000b800000 */
[----:B------:R0:W3:Y:S04]  /*6d60*/  SHFL.IDX PT, R3, R6, 0x1, 0x1c1f ;  /* 0x003c1f0006037f89 */ /* 0x0000e800000e0000 */
[----:B------:R0:W4:Y:S04]  /*6d70*/  SHFL.IDX PT, R0, R4, 0x1, 0x1c1f ;  /* 0x003c1f0004007f89 */ /* 0x00012800000e0000 */
[----:B------:R0:W0:Y:S04]  /*6d80*/  SHFL.IDX PT, R5, R8, 0x1, 0x1c1f ;  /* 0x003c1f0008057f89 */ /* 0x00002800000e0000 */
[----:B------:R0:W0:Y:S02]  /*6d90*/  SHFL.IDX PT, R14, R7, 0x1, 0x1c1f ;  /* 0x003c1f00070e7f89 */ /* 0x00002400000e0000 */
.L_x_1935:
[----:B------:R-:W-:Y:S01]  /*6da0*/  VIADD R39, R39, 0x60 ;  /* 0x0000006027277836 */ /* 0x000fe20000000000 */
[----:B------:R-:W-:Y:S01]  /*6db0*/  BSSY B1, `(.L_x_1655) ;  /* 0x000001e000017945 */ /* 0x000fe20003800000 */
[----:B------:R-:W-:Y:S02]  /*6dc0*/  CS2R R10, SRZ ;  /* 0x00000000000a7805 */ /* 0x000fe4000001ff00 */
[----:B--2---:R-:W-:Y:S02]  /*6dd0*/  CS2R R12, SRZ ;  /* 0x00000000000c7805 */ /* 0x004fe4000001ff00 */
[----:B0-----:R-:W-:Y:S02]  /*6de0*/  CS2R R8, SRZ ;  /* 0x0000000000087805 */ /* 0x001fe4000001ff00 */
[----:B------:R-:W-:-:S13]  /*6df0*/  ISETP.GE.AND P0, PT, R39, R38, PT ;  /* 0x000000262700720c */ /* 0x000fda0003f06270 */
[----:B------:R-:W-:Y:S05]  /*6e00*/  @P0 BRA `(.L_x_1656) ;  /* 0x0000000000600947 */ /* 0x000fea0003800000 */
[----:B------:R-:W2:Y:S01]  /*6e10*/  LDL R4, [R1+0xc] ;  /* 0x00000c0001047983 */ /* 0x000ea20000100800 */
[----:B------:R-:W-:-:S03]  /*6e20*/  ULDC UR4, c[0x0][0x3f4] ;  /* 0x0000fd0000047ab9 */ /* 0x000fc60000000800 */
[----:B------:R-:W2:Y:S01]  /*6e30*/  LDL R15, [R1+0x54] ;  /* 0x00005400010f7983 */ /* 0x000ea20000100800 */
[----:B------:R-:W-:Y:S01]  /*6e40*/  ISETP.GE.AND P2, PT, R152, UR4, PT ;  /* 0x0000000498007c0c */ /* 0x000fe2000bf46270 */
[----:B----4-:R-:W-:Y:S02]  /*6e50*/  IMAD.MOV.U32 R6, RZ, RZ, R0 ;  /* 0x000000ffff067224 */ /* 0x010fe400078e0000 */
[----:B-1-3--:R-:W-:Y:S01]  /*6e60*/  IMAD.MOV.U32 R7, RZ, RZ, R3 ;  /* 0x000000ffff077224 */ /* 0x00afe200078e0003 */
[----:B------:R-:W-:Y:S02]  /*6e70*/  CS2R R12, SRZ ;  /* 0x00000000000c7805 */ /* 0x000fe4000001ff00 */
[----:B------:R-:W-:-:S07]  /*6e80*/  CS2R R20, SRZ ;  /* 0x0000000000147805 */ /* 0x000fce000001ff00 */
[----:B------:R-:W-:-:S05]  /*6e90*/  @!P2 IMAD.WIDE R6, R152, 0x2, R6 ;  /* 0x000000029806a825 */ /* 0x000fca00078e0206 */
[----:B------:R0:W5:Y:S01]  /*6ea0*/  @!P2 LD.E.64 R12, desc[UR42][R6.64] ;  /* 0x0000002a060ca980 */ /* 0x000162000c101b00 */
[----:B--2---:R-:W-:-:S13]  /*6eb0*/  ISETP.GE.AND P3, PT, R4, UR4, PT ;  /* 0x0000000404007c0c */ /* 0x004fda000bf66270 */
[C---:B------:R-:W-:Y:S01]  /*6ec0*/  @!P3 IMAD.SHL.U32 R9, R4.reuse, 0x2, RZ ;  /* 0x000000020409b824 */ /* 0x040fe200078e00ff */
[----:B------:R-:W-:Y:S01]  /*6ed0*/  @!P3 SHF.L.U64.HI R10, R4, 0x1, R15 ;  /* 0x00000001040ab819 */ /* 0x000fe2000001020f */
[----:B------:R-:W-:-:S03]  /*6ee0*/  IMAD.MOV.U32 R15, RZ, RZ, R5 ;  /* 0x000000ffff0f7224 */ /* 0x000fc600078e0005 */
[-C--:B------:R-:W-:Y:S02]  /*6ef0*/  @!P3 IADD3 R36, P0, R0, R9.reuse, RZ ;  /* 0x000000090024b210 */ /* 0x080fe40007f1e0ff */
[----:B------:R-:W-:Y:S02]  /*6f00*/  @!P3 IADD3 R4, P1, R14, R9, RZ ;  /* 0x000000090e04b210 */ /* 0x000fe40007f3e0ff */
[----:B------:R-:W-:Y:S01]  /*6f10*/  CS2R R8, SRZ ;  /* 0x0000000000087805 */ /* 0x000fe2000001ff00 */
[--C-:B------:R-:W-:Y:S02]  /*6f20*/  @!P3 IMAD.X R37, R3, 0x1, R10.reuse, P0 ;  /* 0x000000010325b824 */ /* 0x100fe400000e060a */
[----:B------:R-:W-:Y:S01]  /*6f30*/  @!P3 IMAD.X R5, R5, 0x1, R10, P1 ;  /* 0x000000010505b824 */ /* 0x000fe200008e060a */
[----:B------:R-:W-:Y:S01]  /*6f40*/  CS2R R10, SRZ ;  /* 0x00000000000a7805 */ /* 0x000fe2000001ff00 */
[----:B------:R-:W-:Y:S01]  /*6f50*/  @!P2 IMAD.WIDE R14, R152, 0x2, R14 ;  /* 0x00000002980ea825 */ /* 0x000fe200078e020e */
[----:B------:R0:W5:Y:S04]  /*6f60*/  @!P3 LD.E.64 R8, desc[UR42][R36.64] ;  /* 0x0000002a2408b980 */ /* 0x000168000c101b00 */
[----:B------:R0:W5:Y:S04]  /*6f70*/  @!P2 LD.E.64 R20, desc[UR42][R14.64] ;  /* 0x0000002a0e14a980 */ /* 0x000168000c101b00 */
[----:B------:R0:W5:Y:S02]  /*6f80*/  @!P3 LD.E.64 R10, desc[UR42][R4.64] ;  /* 0x0000002a040ab980 */ /* 0x000164000c101b00 */
.L_x_1656:
[----:B------:R-:W-:Y:S05]  /*6f90*/  BSYNC B1 ;  /* 0x0000000000017941 */ /* 0x000fea0003800000 */
.L_x_1655:
[----:B0-----:R-:W4:Y:S01]  /*6fa0*/  LDL R37, [R1+0x40] ;  /* 0x0000400001257983 */ /* 0x001f220000100800 */
[----:B------:R-:W-:Y:S01]  /*6fb0*/  ULEA.HI UR4, UR36, UR36, URZ, 0x1 ;  /* 0x0000002424047291 */ /* 0x000fe2000f8f083f */
[----:B-----5:R-:W-:Y:S01]  /*6fc0*/  IMAD.MOV.U32 R4, RZ, RZ, R20 ;  /* 0x000000ffff047224 */ /* 0x020fe200078e0014 */
[----:B------:R-:W-:Y:S01]  /*6fd0*/  MOV R6, R11 ;  /* 0x0000000b00067202 */ /* 0x000fe20000000f00 */
[----:B------:R-:W0:Y:S01]  /*6fe0*/  S2R R36, SR_TID.X ;  /* 0x0000000000247919 */ /* 0x000e220000002100 */
[----:B------:R-:W-:Y:S01]  /*6ff0*/  ULOP3.LUT UR4, UR4, 0xfffffffe, URZ, 0xc0, !UPT ;  /* 0xfffffffe04047892 */ /* 0x000fe2000f8ec03f */
[----:B------:R-:W-:Y:S01]  /*7000*/  IMAD R34, R29, -0xc0, R38 ;  /* 0xffffff401d227824 */ /* 0x000fe200078e0226 */
[----:B------:R-:W-:Y:S01]  /*7010*/  PRMT R48, R4, 0x7610, R48 ;  /* 0x0000761004307816 */ /* 0x000fe20000000030 */
[----:B------:R-:W-:Y:S01]  /*7020*/  IMAD.MOV.U32 R4, RZ, RZ, R10 ;  /* 0x000000ffff047224 */ /* 0x000fe200078e000a */
[----:B------:R-:W-:Y:S01]  /*7030*/  UIADD3 UR4, UR36, -UR4, URZ ;  /* 0x8000000424047290 */ /* 0x000fe2000fffe03f */
[----:B-1----:R-:W-:Y:S01]  /*7040*/  IMAD.MOV.U32 R7, RZ, RZ, R12 ;  /* 0x000000ffff077224 */ /* 0x002fe200078e000c */
[----:B------:R-:W-:Y:S01]  /*7050*/  VIMNMX R34, R34, 0xc0, PT ;  /* 0x000000c022227848 */ /* 0x000fe20003fe0100 */
[----:B------:R-:W-:Y:S01]  /*7060*/  BSSY B1, `(.L_x_1657) ;  /* 0x000001d000017945 */ /* 0x000fe20003800000 */
[----:B------:R-:W-:Y:S01]  /*7070*/  PRMT R14, R4, 0x5410, R6 ;  /* 0x00005410040e7816 */ /* 0x000fe20000000006 */
[----:B------:R-:W-:Y:S01]  /*7080*/  IMAD.MOV.U32 R4, RZ, RZ, R8 ;  /* 0x000000ffff047224 */ /* 0x000fe200078e0008 */
[----:B------:R-:W-:Y:S01]  /*7090*/  PRMT R48, R48, 0x5410, R7 ;  /* 0x0000541030307816 */ /* 0x000fe20000000007 */
[----:B------:R-:W-:Y:S01]  /*70a0*/  IMAD.U32 R5, RZ, RZ, UR4 ;  /* 0x00000004ff057e24 */ /* 0x000fe2000f8e00ff */
[----:B------:R-:W-:Y:S01]  /*70b0*/  ISETP.GE.AND P1, PT, R157, R34, PT ;  /* 0x000000229d00720c */ /* 0x000fe20003f26270 */
[----:B------:R-:W-:Y:S01]  /*70c0*/  IMAD.MOV.U32 R6, RZ, RZ, R9 ;  /* 0x000000ffff067224 */ /* 0x000fe200078e0009 */
[----:B------:R-:W-:-:S02]  /*70d0*/  PRMT R15, R4, 0x7610, R15 ;  /* 0x00007610040f7816 */ /* 0x000fc4000000000f */
[----:B------:R-:W-:-:S04]  /*70e0*/  SHF.L.U32 R5, R5, 0x1f, RZ ;  /* 0x0000001f05057819 */ /* 0x000fc800000006ff */
[----:B------:R-:W1:Y:S01]  /*70f0*/  SYNCS.PHASECHK.TRANS64.TRYWAIT P0, [R2+URZ+0x16800], R5 ;  /* 0x01680005020075a7 */ /* 0x000e62000800017f */
[----:B0-----:R-:W-:-:S05]  /*7100*/  VIADD R39, R36, 0xffffff80 ;  /* 0xffffff8024277836 */ /* 0x001fca0000000000 */
[----:B------:R-:W-:-:S04]  /*7110*/  SHF.R.S32.HI R36, RZ, 0x1f, R39 ;  /* 0x0000001fff247819 */ /* 0x000fc80000011427 */
[----:B------:R-:W-:-:S04]  /*7120*/  LEA.HI R36, R36, R39, RZ, 0x5 ;  /* 0x0000002724247211 */ /* 0x000fc800078f28ff */
[----:B------:R-:W-:Y:S01]  /*7130*/  SHF.R.S32.HI R36, RZ, 0x5, R36 ;  /* 0x00000005ff247819 */ /* 0x000fe20000011424 */
[C---:B----4-:R-:W-:Y:S01]  /*7140*/  IMAD.SHL.U32 R0, R37.reuse, 0x40, RZ ;  /* 0x0000004025007824 */ /* 0x050fe200078e00ff */
[----:B------:R-:W-:-:S04]  /*7150*/  LOP3.LUT P2, RZ, R37, 0x4, RZ, 0xc0, !PT ;  /* 0x0000000425ff7812 */ /* 0x000fc8000784c0ff */
[----:B---3--:R-:W-:-:S04]  /*7160*/  LOP3.LUT R3, R0, 0x1c0, RZ, 0xc0, !PT ;  /* 0x000001c000037812 */ /* 0x008fc800078ec0ff */
[----:B------:R-:W-:Y:S02]  /*7170*/  LOP3.LUT R0, R3, 0x18, R16, 0xf8, !PT ;  /* 0x0000001803007812 */ /* 0x000fe400078ef810 */
[----:B------:R-:W-:-:S04]  /*7180*/  SHF.R.U32.HI R3, RZ, 0x3, R3 ;  /* 0x00000003ff037819 */ /* 0x000fc80000011603 */
[----:B------:R-:W-:Y:S01]  /*7190*/  LOP3.LUT R0, R0, R3, RZ, 0x3c, !PT ;  /* 0x0000000300007212 */ /* 0x000fe200078e3cff */
[----:B------:R-:W-:-:S05]  /*71a0*/  IMAD.MOV.U32 R3, RZ, RZ, R21 ;  /* 0x000000ffff037224 */ /* 0x000fca00078e0015 */
[----:B------:R-:W-:Y:S01]  /*71b0*/  PRMT R29, R3, 0x7610, R29 ;  /* 0x00007610031d7816 */ /* 0x000fe2000000001d */
[----:B------:R-:W-:Y:S02]  /*71c0*/  IMAD R3, R36, 0x200, R0 ;  /* 0x0000020024037824 */ /* 0x000fe400078e0200 */
[----:B------:R-:W-:Y:S02]  /*71d0*/  IMAD.MOV.U32 R0, RZ, RZ, R13 ;  /* 0x000000ffff007224 */ /* 0x000fe400078e000d */
[----:B------:R-:W-:-:S03]  /*71e0*/  IMAD R3, R3, 0x2, R2 ;  /* 0x0000000203037824 */ /* 0x000fc600078e0202 */
[----:B------:R-:W-:Y:S01]  /*71f0*/  PRMT R29, R29, 0x5410, R0 ;  /* 0x000054101d1d7816 */ /* 0x000fe20000000000 */
[C---:B------:R-:W-:Y:S02]  /*7200*/  VIADD R4, R3.reuse, 0x8400 ;  /* 0x0000840003047836 */ /* 0x040fe40000000000 */
[----:B------:R-:W-:Y:S01]  /*7210*/  VIADD R0, R3, 0x8440 ;  /* 0x0000844003007836 */ /* 0x000fe20000000000 */
[----:B-1----:R-:W-:Y:S06]  /*7220*/  @!P0 BRA `(.L_x_1658) ;  /* 0x0000017800d08947 */ /* 0x002fec0003800000 */
.L_x_1936:
[----:B------:R-:W-:Y:S05]  /*7230*/  BSYNC B1 ;  /* 0x0000000000017941 */ /* 0x000fea0003800000 */
.L_x_1657:
[----:B------:R-:W-:Y:S01]  /*7240*/  BSSY B1, `(.L_x_1659) ;  /* 0x0000060000017945 */ /* 0x000fe20003800000 */
[----:B------:R-:W-:Y:S01]  /*7250*/  PRMT R15, R15, 0x5410, R6 ;  /* 0x000054100f0f7816 */ /* 0x000fe20000000006 */
[----:B------:R-:W-:Y:S02]  /*7260*/  @P2 VIADD R0, R4, 0xffffffc0 ;  /* 0xffffffc004002836 */ /* 0x000fe40000000000 */
[----:B------:R-:W-:Y:S05]  /*7270*/  @P1 BRA `(.L_x_1660) ;  /* 0x0000000400701947 */ /* 0x000fea0003800000 */
[----:B------:R-:W2:Y:S01]  /*7280*/  LDL R7, [R1+0xc] ;  /* 0x00000c0001077983 */ /* 0x000ea20000100800 */
[----:B0-----:R-:W0:Y:S01]  /*7290*/  LDC R5, c[0x0][0x3f4] ;  /* 0x0000fd00ff057b82 */ /* 0x001e220000000800 */
[----:B------:R-:W-:Y:S01]  /*72a0*/  BSSY B2, `(.L_x_1661) ;  /* 0x000002e000027945 */ /* 0x000fe20003800000 */
[-C--:B0-----:R-:W-:Y:S02]  /*72b0*/  ISETP.GE.AND P0, PT, R152, R5.reuse, PT ;  /* 0x000000059800720c */ /* 0x081fe40003f06270 */
[----:B--2---:R-:W-:-:S11]  /*72c0*/  ISETP.GE.AND P1, PT, R7, R5, PT ;  /* 0x000000050700720c */ /* 0x004fd60003f26270 */
[----:B------:R-:W-:Y:S05]  /*72d0*/  @P0 BRA `(.L_x_1662) ;  /* 0x0000000000a80947 */ /* 0x000fea0003800000 */
[----:B------:R-:W0:Y:S01]  /*72e0*/  LDS.128 R4, [R3+0x8400] ;  /* 0x0084000003047984 */ /* 0x000e220000000c00 */
[----:B------:R-:W-:Y:S01]  /*72f0*/  SHF.R.U32.HI R37, RZ, 0x10, R31 ;  /* 0x00000010ff257819 */ /* 0x000fe2000001161f */
[--C-:B------:R-:W-:Y:S01]  /*7300*/  HADD2.F32 R38, -RZ, R40.reuse.H0_H0 ;  /* 0x20000028ff267230 */ /* 0x100fe20000004100 */
[--C-:B------:R-:W-:Y:S01]  /*7310*/  SHF.R.U32.HI R39, RZ, 0x10, R33.reuse ;  /* 0x00000010ff277819 */ /* 0x100fe20000011621 */
[----:B------:R-:W-:Y:S01]  /*7320*/  HADD2.F32 R36, -RZ, R40.H1_H1 ;  /* 0x30000028ff247230 */ /* 0x000fe20000004100 */
[----:B------:R-:W-:Y:S01]  /*7330*/  SHF.R.U64 R43, R32, 0x10, R33 ;  /* 0x00000010202b7819 */ /* 0x000fe20000001221 */
[----:B------:R-:W-:Y:S01]  /*7340*/  HADD2.F32 R37, -RZ, R37.H0_H0 ;  /* 0x20000025ff257230 */ /* 0x000fe20000004100 */
[----:B------:R-:W-:Y:S01]  /*7350*/  SHF.R.U64 R45, R30, 0x10, R31 ;  /* 0x000000101e2d7819 */ /* 0x000fe2000000121f */
[----:B------:R-:W-:Y:S02]  /*7360*/  HADD2.F32 R39, -RZ, R39.H0_H0 ;  /* 0x20000027ff277230 */ /* 0x000fe40000004100 */
[----:B0-----:R-:W-:-:S02]  /*7370*/  HADD2.F32 R32, -RZ, R7.H0_H0 ;  /* 0x20000007ff207230 */ /* 0x001fc40000004100 */
[----:B------:R-:W-:Y:S02]  /*7380*/  HADD2.F32 R33, -RZ, R7.H1_H1 ;  /* 0x30000007ff217230 */ /* 0x000fe40000004100 */
[--C-:B------:R-:W-:Y:S02]  /*7390*/  HADD2.F32 R7, -RZ, R4.reuse.H0_H0 ;  /* 0x20000004ff077230 */ /* 0x100fe40000004100 */
[----:B------:R-:W-:Y:S02]  /*73a0*/  HADD2.F32 R4, -RZ, R4.H1_H1 ;  /* 0x30000004ff047230 */ /* 0x000fe40000004100 */
[C---:B------:R-:W-:Y:S01]  /*73b0*/  FMUL.FTZ R42, R33.reuse, R37 ;  /* 0x00000025212a7220 */ /* 0x040fe20000410000 */
[-C--:B------:R-:W-:Y:S01]  /*73c0*/  FMUL.FTZ R41, R33, R39.reuse ;  /* 0x0000002721297220 */ /* 0x080fe20000410000 */
[--C-:B------:R-:W-:Y:S02]  /*73d0*/  HADD2.F32 R30, -RZ, R6.reuse.H0_H0 ;  /* 0x20000006ff1e7230 */ /* 0x100fe40000004100 */
[----:B------:R-:W-:Y:S01]  /*73e0*/  FMUL.FTZ R40, R4, R38 ;  /* 0x0000002604287220 */ /* 0x000fe20000410000 */
[----:B------:R-:W-:Y:S01]  /*73f0*/  FFMA.FTZ R44, R32, R39, R42 ;  /* 0x00000027202c7223 */ /* 0x000fe2000001002a */
[----:B------:R-:W-:-:S02]  /*7400*/  HADD2.F32 R31, -RZ, R6.H1_H1 ;  /* 0x30000006ff1f7230 */ /* 0x000fc40000004100 */
[-C--:B------:R-:W-:Y:S01]  /*7410*/  FMUL.FTZ R42, R4, R36.reuse ;  /* 0x00000024042a7220 */ /* 0x080fe20000410000 */
[C---:B------:R-:W-:Y:S01]  /*7420*/  FFMA.FTZ R40, R7.reuse, R36, -R40 ;  /* 0x0000002407287223 */ /* 0x040fe20000010828 */
[--C-:B------:R-:W-:Y:S02]  /*7430*/  HADD2.F32 R6, -RZ, R5.reuse.H0_H0 ;  /* 0x20000005ff067230 */ /* 0x100fe40000004100 */
[----:B------:R-:W-:Y:S01]  /*7440*/  FFMA.FTZ R41, R32, R37, -R41 ;  /* 0x0000002520297223 */ /* 0x000fe20000010829 */
[----:B------:R-:W-:Y:S02]  /*7450*/  HADD2.F32 R36, -RZ, R46.H0_H0 ;  /* 0x2000002eff247230 */ /* 0x000fe40000004100 */
[----:B------:R-:W-:Y:S01]  /*7460*/  FFMA.FTZ R37, R7, R38, R42 ;  /* 0x0000002607257223 */ /* 0x000fe2000001002a */
[----:B------:R-:W-:Y:S02]  /*7470*/  HADD2.F32 R5, -RZ, R5.H1_H1 ;  /* 0x30000005ff057230 */ /* 0x000fe40000004100 */
[----:B------:R-:W-:-:S02]  /*7480*/  HADD2.F32 R32, -RZ, R47.H0_H0 ;  /* 0x2000002fff207230 */ /* 0x000fc40000004100 */
[C---:B------:R-:W-:Y:S01]  /*7490*/  FMUL.FTZ R39, R31.reuse, R36 ;  /* 0x000000241f277220 */ /* 0x040fe20000410000 */
[----:B------:R-:W-:Y:S02]  /*74a0*/  HADD2.F32 R33, -RZ, R43.H0_H0 ;  /* 0x2000002bff217230 */ /* 0x000fe40000004100 */
[----:B------:R-:W-:Y:S02]  /*74b0*/  HADD2.F32 R4, -RZ, R45.H0_H0 ;  /* 0x2000002dff047230 */ /* 0x000fe40000004100 */
[-C--:B------:R-:W-:Y:S01]  /*74c0*/  FMUL.FTZ R31, R31, R32.reuse ;  /* 0x000000201f1f7220 */ /* 0x080fe20000410000 */
[C---:B------:R-:W-:Y:S01]  /*74d0*/  FFMA.FTZ R39, R30.reuse, R32, -R39 ;  /* 0x000000201e277223 */ /* 0x040fe20000010827 */
[C---:B------:R-:W-:Y:S01]  /*74e0*/  FMUL.FTZ R7, R5.reuse, R33 ;  /* 0x0000002105077220 */ /* 0x040fe20000410000 */
[----:B------:R-:W-:Y:S01]  /*74f0*/  FMUL.FTZ R38, R5, R4 ;  /* 0x0000000405267220 */ /* 0x000fe20000410000 */
[----:B------:R-:W-:Y:S02]  /*7500*/  FFMA.FTZ R30, R30, R36, R31 ;  /* 0x000000241e1e7223 */ /* 0x000fe4000001001f */
[----:B------:R-:W-:Y:S01]  /*7510*/  FFMA.FTZ R5, R6, R4, -R7 ;  /* 0x0000000406057223 */ /* 0x000fe20000010807 */
[----:B------:R-:W-:Y:S01]  /*7520*/  F2FP.F16.F32.PACK_AB R7, R44, R41 ;  /* 0x000000292c07723e */ /* 0x000fe200000000ff */
[----:B------:R-:W-:Y:S01]  /*7530*/  FFMA.FTZ R38, R6, R33, R38 ;  /* 0x0000002106267223 */ /* 0x000fe20000010026 */
[----:B------:R-:W-:-:S02]  /*7540*/  F2FP.F16.F32.PACK_AB R4, R37, R40 ;  /* 0x000000282504723e */ /* 0x000fc400000000ff */
[----:B------:R-:W-:Y:S02]  /*7550*/  F2FP.F16.F32.PACK_AB R6, R30, R39 ;  /* 0x000000271e06723e */ /* 0x000fe400000000ff */
[----:B------:R-:W-:-:S05]  /*7560*/  F2FP.F16.F32.PACK_AB R5, R38, R5 ;  /* 0x000000052605723e */ /* 0x000fca00000000ff */
[----:B------:R0:W-:Y:S02]  /*7570*/  STS.128 [R3+0x8400], R4 ;  /* 0x0084000403007388 */ /* 0x0001e40000000c00 */
.L_x_1662:
[----:B------:R-:W-:Y:S05]  /*7580*/  BSYNC B2 ;  /* 0x0000000000027941 */ /* 0x000fea0003800000 */
.L_x_1661:
[----:B------:R-:W-:Y:S05]  /*7590*/  @P1 BRA `(.L_x_1660) ;  /* 0x0000000000a81947 */ /* 0x000fea0003800000 */
[----:B0-----:R-:W0:Y:S01]  /*75a0*/  LDS.128 R4, [R0] ;  /* 0x0000000000047984 */ /* 0x001e220000000c00 */
[----:B------:R-:W-:Y:S01]  /*75b0*/  SHF.R.U32.HI R31, RZ, 0x10, R25 ;  /* 0x00000010ff1f7819 */ /* 0x000fe20000011619 */
[----:B------:R-:W-:Y:S01]  /*75c0*/  HADD2.F32 R30, -RZ, R47.H1_H1 ;  /* 0x3000002fff1e7230 */ /* 0x000fe20000004100 */
[--C-:B------:R-:W-:Y:S01]  /*75d0*/  SHF.R.U32.HI R33, RZ, 0x10, R27.reuse ;  /* 0x00000010ff217819 */ /* 0x100fe2000001161b */
[----:B------:R-:W-:Y:S01]  /*75e0*/  HADD2.F32 R32, -RZ, R46.H1_H1 ;  /* 0x3000002eff207230 */ /* 0x000fe20000004100 */
[----:B------:R-:W-:Y:S01]  /*75f0*/  SHF.R.U64 R39, R26, 0x10, R27 ;  /* 0x000000101a277819 */ /* 0x000fe2000000121b */
[----:B------:R-:W-:Y:S01]  /*7600*/  HADD2.F32 R31, -RZ, R31.H0_H0 ;  /* 0x2000001fff1f7230 */ /* 0x000fe20000004100 */
[----:B------:R-:W-:Y:S01]  /*7610*/  SHF.R.U64 R41, R24, 0x10, R25 ;  /* 0x0000001018297819 */ /* 0x000fe20000001219 */
[----:B------:R-:W-:Y:S02]  /*7620*/  HADD2.F32 R33, -RZ, R33.H0_H0 ;  /* 0x20000021ff217230 */ /* 0x000fe40000004100 */
[----:B0-----:R-:W-:-:S02]  /*7630*/  HADD2.F32 R27, -RZ, R7.H1_H1 ;  /* 0x30000007ff1b7230 */ /* 0x001fc40000004100 */
[----:B------:R-:W-:Y:S02]  /*7640*/  HADD2.F32 R26, -RZ, R7.H0_H0 ;  /* 0x20000007ff1a7230 */ /* 0x000fe40000004100 */
[--C-:B------:R-:W-:Y:S02]  /*7650*/  HADD2.F32 R7, -RZ, R4.reuse.H0_H0 ;  /* 0x20000004ff077230 */ /* 0x100fe40000004100 */
[C---:B------:R-:W-:Y:S01]  /*7660*/  FMUL.FTZ R38, R27.reuse, R31 ;  /* 0x0000001f1b267220 */ /* 0x040fe20000410000 */
[----:B------:R-:W-:Y:S02]  /*7670*/  HADD2.F32 R4, -RZ, R4.H1_H1 ;  /* 0x30000004ff047230 */ /* 0x000fe40000004100 */
[-C--:B------:R-:W-:Y:S01]  /*7680*/  FMUL.FTZ R37, R27, R33.reuse ;  /* 0x000000211b257220 */ /* 0x080fe20000410000 */
[--C-:B------:R-:W-:Y:S02]  /*7690*/  HADD2.F32 R24, -RZ, R6.reuse.H0_H0 ;  /* 0x20000006ff187230 */ /* 0x100fe40000004100 */
[----:B------:R-:W-:Y:S01]  /*76a0*/  FFMA.FTZ R40, R26, R33, R38 ;  /* 0x000000211a287223 */ /* 0x000fe20000010026 */
[----:B------:R-:W-:-:S02]  /*76b0*/  HADD2.F32 R25, -RZ, R6.H1_H1 ;  /* 0x30000006ff197230 */ /* 0x000fc40000004100 */
[----:B------:R-:W-:Y:S01]  /*76c0*/  FMUL.FTZ R36, R4, R32 ;  /* 0x0000002004247220 */ /* 0x000fe20000410000 */
[----:B------:R-:W-:Y:S02]  /*76d0*/  HADD2.F32 R27, -RZ, R35.H1_H1 ;  /* 0x30000023ff1b7230 */ /* 0x000fe40000004100 */
[----:B------:R-:W-:Y:S01]  /*76e0*/  FFMA.FTZ R37, R26, R31, -R37 ;  /* 0x0000001f1a257223 */ /* 0x000fe20000010825 */
[----:B------:R-:W-:Y:S02]  /*76f0*/  HADD2.F32 R6, -RZ, R5.H0_H0 ;  /* 0x20000005ff067230 */ /* 0x000fe40000004100 */
[-C--:B------:R-:W-:Y:S01]  /*7700*/  FMUL.FTZ R38, R4, R30.reuse ;  /* 0x0000001e04267220 */ /* 0x080fe20000410000 */
[----:B------:R-:W-:Y:S02]  /*7710*/  HADD2.F32 R35, -RZ, R35.H0_H0 ;  /* 0x20000023ff237230 */ /* 0x000fe40000004100 */
[----:B------:R-:W-:Y:S01]  /*7720*/  FFMA.FTZ R36, R7, R30, -R36 ;  /* 0x0000001e07247223 */ /* 0x000fe20000010824 */
[----:B------:R-:W-:-:S02]  /*7730*/  HADD2.F32 R5, -RZ, R5.H1_H1 ;  /* 0x30000005ff057230 */ /* 0x000fc40000004100 */
[----:B------:R-:W-:Y:S01]  /*7740*/  FFMA.FTZ R31, R7, R32, R38 ;  /* 0x00000020071f7223 */ /* 0x000fe20000010026 */
[----:B------:R-:W-:Y:S02]  /*7750*/  HADD2.F32 R26, -RZ, R39.H0_H0 ;  /* 0x20000027ff1a7230 */ /* 0x000fe40000004100 */
[C---:B------:R-:W-:Y:S01]  /*7760*/  FMUL.FTZ R33, R25.reuse, R27 ;  /* 0x0000001b19217220 */ /* 0x040fe20000410000 */
[----:B------:R-:W-:Y:S02]  /*7770*/  HADD2.F32 R4, -RZ, R41.H0_H0 ;  /* 0x20000029ff047230 */ /* 0x000fe40000004100 */
[-C--:B------:R-:W-:Y:S01]  /*7780*/  FMUL.FTZ R30, R25, R35.reuse ;  /* 0x00000023191e7220 */ /* 0x080fe20000410000 */
[C---:B------:R-:W-:Y:S01]  /*7790*/  FMUL.FTZ R7, R5.reuse, R26 ;  /* 0x0000001a05077220 */ /* 0x040fe20000410000 */
[C---:B------:R-:W-:Y:S01]  /*77a0*/  FFMA.FTZ R33, R24.reuse, R35, -R33 ;  /* 0x0000002318217223 */ /* 0x040fe20000010821 */
[-C--:B------:R-:W-:Y:S01]  /*77b0*/  FMUL.FTZ R25, R5, R4.reuse ;  /* 0x0000000405197220 */ /* 0x080fe20000410000 */
[----:B------:R-:W-:Y:S01]  /*77c0*/  FFMA.FTZ R30, R24, R27, R30 ;  /* 0x0000001b181e7223 */ /* 0x000fe2000001001e */
[----:B------:R-:W-:Y:S01]  /*77d0*/  FFMA.FTZ R5, R6, R4, -R7 ;  /* 0x0000000406057223 */ /* 0x000fe20000010807 */
[----:B------:R-:W-:Y:S01]  /*77e0*/  F2FP.F16.F32.PACK_AB R7, R40, R37 ;  /* 0x000000252807723e */ /* 0x000fe200000000ff */
[----:B------:R-:W-:Y:S01]  /*77f0*/  FFMA.FTZ R26, R6, R26, R25 ;  /* 0x0000001a061a7223 */ /* 0x000fe20000010019 */
[----:B------:R-:W-:-:S02]  /*7800*/  F2FP.F16.F32.PACK_AB R4, R31, R36 ;  /* 0x000000241f04723e */ /* 0x000fc400000000ff */
[----:B------:R-:W-:Y:S02]  /*7810*/  F2FP.F16.F32.PACK_AB R6, R30, R33 ;  /* 0x000000211e06723e */ /* 0x000fe400000000ff */
[----:B------:R-:W-:-:S05]  /*7820*/  F2FP.F16.F32.PACK_AB R5, R26, R5 ;  /* 0x000000051a05723e */ /* 0x000fca00000000ff */
[----:B------:R1:W-:Y:S02]  /*7830*/  STS.128 [R0], R4 ;  /* 0x0000000400007388 */ /* 0x0003e40000000c00 */
.L_x_1660:
[----:B------:R-:W-:Y:S05]  /*7840*/  BSYNC B1 ;  /* 0x0000000000017941 */ /* 0x000fea0003800000 */
.L_x_1659:
[----:B01----:R-:W-:-:S05]  /*7850*/  VIADD R4, R157, 0x60 ;  /* 0x000000609d047836 */ /* 0x003fca0000000000 */
[----:B------:R-:W-:-:S13]  /*7860*/  ISETP.GE.AND P0, PT, R4, R34, PT ;  /* 0x000000220400720c */ /* 0x000fda0003f06270 */
[----:B------:R-:W-:Y:S05]  /*7870*/  @P0 BRA `(.L_x_1663) ;  /* 0x0000001800ac0947 */ /* 0x000fea0003800000 */
[----:B------:R-:W2:Y:S01]  /*7880*/  LDL R4, [R1+0xc] ;  /* 0x00000c0001047983 */ /* 0x000ea20000100800 */
[----:B------:R-:W0:Y:S01]  /*7890*/  LDC R5, c[0x0][0x3f4] ;  /* 0x0000fd00ff057b82 */ /* 0x000e220000000800 */
[----:B------:R-:W-:Y:S01]  /*78a0*/  BSSY B1, `(.L_x_1664) ;  /* 0x000002e000017945 */ /* 0x000fe20003800000 */
[-C--:B0-----:R-:W-:Y:S02]  /*78b0*/  ISETP.GE.AND P0, PT, R152, R5.reuse, PT ;  /* 0x000000059800720c */ /* 0x081fe40003f06270 */
[----:B--2---:R-:W-:-:S11]  /*78c0*/  ISETP.GE.AND P1, PT, R4, R5, PT ;  /* 0x000000050400720c */ /* 0x004fd60003f26270 */
[----:B------:R-:W-:Y:S05]  /*78d0*/  @P0 BRA `(.L_x_1665) ;  /* 0x0000000000a80947 */ /* 0x000fea0003800000 */
[----:B------:R-:W0:Y:S01]  /*78e0*/  LDS.128 R4, [R3+0xb400] ;  /* 0x00b4000003047984 */ /* 0x000e220000000c00 */
[----:B------:R-:W-:Y:S01]  /*78f0*/  SHF.R.U32.HI R25, RZ, 0x10, R13 ;  /* 0x00000010ff197819 */ /* 0x000fe2000001160d */
[--C-:B------:R-:W-:Y:S01]  /*7900*/  HADD2.F32 R24, -RZ, R48.reuse.H1_H1 ;  /* 0x30000030ff187230 */ /* 0x100fe20000004100 */
[--C-:B------:R-:W-:Y:S01]  /*7910*/  SHF.R.U32.HI R27, RZ, 0x10, R21.reuse ;  /* 0x00000010ff1b7819 */ /* 0x100fe20000011615 */
[----:B------:R-:W-:Y:S01]  /*7920*/  HADD2.F32 R26, -RZ, R48.H0_H0 ;  /* 0x20000030ff1a7230 */ /* 0x000fe20000004100 */
        /* <DEDUP_REMOVED lines=14> */
[----:B------:R-:W-:Y:S02]  /*7a10*/  HADD2.F32 R21, -RZ, R29.H0_H0 ;  /* 0x2000001dff157230 */ /* 0x000fe40000004100 */
[----:B------:R-:W-:Y:S01]  /*7a20*/  FFMA.FTZ R31, R20, R25, -R31 ;  /* 0x00000019141f7223 */ /* 0x000fe2000001081f */
[----:B------:R-:W-:Y:S02]  /*7a30*/  HADD2.F32 R6, -RZ, R5.H0_H0 ;  /* 0x20000005ff067230 */ /* 0x000fe40000004100 */
[-C--:B------:R-:W-:Y:S01]  /*7a40*/  FMUL.FTZ R32, R4, R24.reuse ;  /* 0x0000001804207220 */ /* 0x080fe20000410000 */
[----:B------:R-:W-:Y:S02]  /*7a50*/  HADD2.F32 R29, -RZ, R29.H1_H1 ;  /* 0x3000001dff1d7230 */ /* 0x000fe40000004100 */
        /* <DEDUP_REMOVED lines=17> */
[----:B------:R0:W-:Y:S02]  /*7b70*/  STS.128 [R3+0xb400], R4 ;  /* 0x00b4000403007388 */ /* 0x0001e40000000c00 */
.L_x_1665:
[----:B------:R-:W-:Y:S05]  /*7b80*/  BSYNC B1 ;  /* 0x0000000000017941 */ /* 0x000fea0003800000 */
.L_x_1664:
[----:B------:R-:W-:Y:S05]  /*7b90*/  @P1 BRA `(.L_x_1663) ;  /* 0x0000001400e41947 */ /* 0x000fea0003800000 */
[----:B0-----:R-:W0:Y:S01]  /*7ba0*/  LDS.128 R4, [R0+0x3000] ;  /* 0x0030000000047984 */ /* 0x001e220000000c00 */
[----:B------:R-:W-:Y:S01]  /*7bb0*/  SHF.R.U32.HI R20, RZ, 0x10, R11 ;  /* 0x00000010ff147819 */ /* 0x000fe2000001160b */
[--C-:B------:R-:W-:Y:S01]  /*7bc0*/  HADD2.F32 R13, -RZ, R14.reuse.H0_H0 ;  /* 0x2000000eff0d7230 */ /* 0x100fe20000004100 */
[----:B------:R-:W-:Y:S01]  /*7bd0*/  SHF.R.U32.HI R12, RZ, 0x10, R9 ;  /* 0x00000010ff0c7819 */ /* 0x000fe20000011609 */
[----:B------:R-:W-:Y:S01]  /*7be0*/  HADD2.F32 R14, -RZ, R14.H1_H1 ;  /* 0x3000000eff0e7230 */ /* 0x000fe20000004100 */
[----:B------:R-:W-:Y:S01]  /*7bf0*/  SHF.R.U64 R25, R10, 0x10, R11 ;  /* 0x000000100a197819 */ /* 0x000fe2000000120b */
[----:B------:R-:W-:Y:S01]  /*7c00*/  HADD2.F32 R20, -RZ, R20.H0_H0 ;  /* 0x20000014ff147230 */ /* 0x000fe20000004100 */
[----:B------:R-:W-:Y:S01]  /*7c10*/  SHF.R.U64 R26, R8, 0x10, R9 ;  /* 0x00000010081a7819 */ /* 0x000fe20000001209 */
[----:B------:R-:W-:Y:S02]  /*7c20*/  HADD2.F32 R12, -RZ, R12.H0_H0 ;  /* 0x2000000cff0c7230 */ /* 0x000fe40000004100 */
[----:B------:R-:W-:-:S02]  /*7c30*/  HADD2.F32 R11, -RZ, R15.H0_H0 ;  /* 0x2000000fff0b7230 */ /* 0x000fc40000004100 */
[----:B------:R-:W-:Y:S02]  /*7c40*/  HADD2.F32 R15, -RZ, R15.H1_H1 ;  /* 0x3000000fff0f7230 */ /* 0x000fe40000004100 */
[--C-:B0-----:R-:W-:Y:S02]  /*7c50*/  HADD2.F32 R10, -RZ, R7.reuse.H1_H1 ;  /* 0x30000007ff0a7230 */ /* 0x101fe40000004100 */
[--C-:B------:R-:W-:Y:S02]  /*7c60*/  HADD2.F32 R3, -RZ, R4.reuse.H0_H0 ;  /* 0x20000004ff037230 */ /* 0x100fe40000004100 */
[----:B------:R-:W-:Y:S02]  /*7c70*/  HADD2.F32 R9, -RZ, R7.H0_H0 ;  /* 0x20000007ff097230 */ /* 0x000fe40000004100 */
[C---:B------:R-:W-:Y:S01]  /*7c80*/  FMUL.FTZ R24, R10.reuse, R20 ;  /* 0x000000140a187220 */ /* 0x040fe20000410000 */
[----:B------:R-:W-:Y:S02]  /*7c90*/  HADD2.F32 R4, -RZ, R4.H1_H1 ;  /* 0x30000004ff047230 */ /* 0x000fe40000004100 */
[----:B------:R-:W-:Y:S01]  /*7ca0*/  FMUL.FTZ R21, R10, R12 ;  /* 0x0000000c0a157220 */ /* 0x000fe20000410000 */
[----:B------:R-:W-:-:S02]  /*7cb0*/  HADD2.F32 R7, -RZ, R6.H0_H0 ;  /* 0x20000006ff077230 */ /* 0x000fc40000004100 */
[C---:B------:R-:W-:Y:S01]  /*7cc0*/  FFMA.FTZ R24, R9.reuse, R12, -R24 ;  /* 0x0000000c09187223 */ /* 0x040fe20000010818 */
[----:B------:R-:W-:Y:S02]  /*7cd0*/  HADD2.F32 R8, -RZ, R6.H1_H1 ;  /* 0x30000006ff087230 */ /* 0x000fe40000004100 */
[C---:B------:R-:W-:Y:S01]  /*7ce0*/  FMUL.FTZ R10, R4.reuse, R13 ;  /* 0x0000000d040a7220 */ /* 0x040fe20000410000 */
[--C-:B------:R-:W-:Y:S02]  /*7cf0*/  HADD2.F32 R6, -RZ, R5.reuse.H0_H0 ;  /* 0x20000005ff067230 */ /* 0x100fe40000004100 */
[----:B------:R-:W-:Y:S01]  /*7d00*/  FFMA.FTZ R21, R9, R20, R21 ;  /* 0x0000001409157223 */ /* 0x000fe20000010015 */
[-C--:B------:R-:W-:Y:S01]  /*7d10*/  FMUL.FTZ R12, R4, R11.reuse ;  /* 0x0000000b040c7220 */ /* 0x080fe20000410000 */
[----:B------:R-:W-:Y:S02]  /*7d20*/  HADD2.F32 R5, -RZ, R5.H1_H1 ;  /* 0x30000005ff057230 */ /* 0x000fe40000004100 */
[----:B------:R-:W-:Y:S01]  /*7d30*/  FFMA.FTZ R10, R3, R11, -R10 ;  /* 0x0000000b030a7223 */ /* 0x000fe2000001080a */
[----:B------:R-:W-:-:S02]  /*7d40*/  HADD2.F32 R9, -RZ, R25.H0_H0 ;  /* 0x20000019ff097230 */ /* 0x000fc40000004100 */
[----:B------:R-:W-:Y:S01]  /*7d50*/  FFMA.FTZ R3, R3, R13, R12 ;  /* 0x0000000d03037223 */ /* 0x000fe2000001000c */
[----:B------:R-:W-:Y:S02]  /*7d60*/  HADD2.F32 R4, -RZ, R26.H0_H0 ;  /* 0x2000001aff047230 */ /* 0x000fe40000004100 */
[C---:B------:R-:W-:Y:S01]  /*7d70*/  FMUL.FTZ R12, R8.reuse, R14 ;  /* 0x0000000e080c7220 */ /* 0x040fe20000410000 */
[----:B------:R-:W-:Y:S01]  /*7d80*/  FMUL.FTZ R13, R8, R15 ;  /* 0x0000000f080d7220 */ /* 0x000fe20000410000 */
[C---:B------:R-:W-:Y:S01]  /*7d90*/  FMUL.FTZ R11, R5.reuse, R9 ;  /* 0x00000009050b7220 */ /* 0x040fe20000410000 */
[----:B------:R-:W-:Y:S01]  /*7da0*/  FMUL.FTZ R8, R5, R4 ;  /* 0x0000000405087220 */ /* 0x000fe20000410000 */
[C---:B------:R-:W-:Y:S01]  /*7db0*/  FFMA.FTZ R12, R7.reuse, R15, -R12 ;  /* 0x0000000f070c7223 */ /* 0x040fe2000001080c */
[----:B------:R-:W-:Y:S01]  /*7dc0*/  FFMA.FTZ R13, R7, R14, R13 ;  /* 0x0000000e070d7223 */ /* 0x000fe2000001000d */
[C---:B------:R-:W-:Y:S01]  /*7dd0*/  FFMA.FTZ R5, R6.reuse, R4, -R11 ;  /* 0x0000000406057223 */ /* 0x040fe2000001080b */
[----:B------:R-:W-:Y:S01]  /*7de0*/  FFMA.FTZ R8, R6, R9, R8 ;  /* 0x0000000906087223 */ /* 0x000fe20000010008 */
[----:B------:R-:W-:-:S02]  /*7df0*/  F2FP.F16.F32.PACK_AB R7, R21, R24 ;  /* 0x000000181507723e */ /* 0x000fc400000000ff */
[----:B------:R-:W-:Y:S02]  /*7e00*/  F2FP.F16.F32.PACK_AB R6, R13, R12 ;  /* 0x0000000c0d06723e */ /* 0x000fe400000000ff */
[----:B------:R-:W-:Y:S02]  /*7e10*/  F2FP.F16.F32.PACK_AB R4, R3, R10 ;  /* 0x0000000a0304723e */ /* 0x000fe400000000ff */
[----:B------:R-:W-:-:S05]  /*7e20*/  F2FP.F16.F32.PACK_AB R5, R8, R5 ;  /* 0x000000050805723e */ /* 0x000fca00000000ff */
[----:B------:R1:W-:Y:S01]  /*7e30*/  STS.128 [R0+0x3000], R4 ;  /* 0x0030000400007388 */ /* 0x0003e20000000c00 */
[----:B------:R-:W-:Y:S05]  /*7e40*/  BRA `(.L_x_1663) ;  /* 0x0000001400387947 */ /* 0x000fea0003800000 */
.L_x_1650:
[----:B------:R-:W0:Y:S01]  /*7e50*/  S2R R0, SR_TID.X ;  /* 0x0000000000007919 */ /* 0x000e220000002100 */
[----:B------:R-:W3:Y:S01]  /*7e60*/  LDC R32, c[0x0][0x448] ;  /* 0x00011200ff207b82 */ /* 0x000ee20000000800 */
[----:B------:R-:W-:Y:S01]  /*7e70*/  ULDC.64 UR4, c[0x0][0x3f8] ;  /* 0x0000fe0000047ab9 */ /* 0x000fe20000000a00 */
[----:B------:R-:W-:Y:S01]  /*7e80*/  ULDC.64 UR6, c[0x0][0x408] ;  /* 0x0001020000067ab9 */ /* 0x000fe20000000a00 */
[----:B------:R-:W-:Y:S02]  /*7e90*/  IMAD.MOV.U32 R4, RZ, RZ, R26 ;  /* 0x000000ffff047224 */ /* 0x000fe400078e001a */
[----:B------:R-:W-:Y:S02]  /*7ea0*/  IMAD.MOV.U32 R6, RZ, RZ, R24 ;  /* 0x000000ffff067224 */ /* 0x000fe400078e0018 */
[----:B------:R-:W-:Y:S01]  /*7eb0*/  IMAD.MOV.U32 R7, RZ, RZ, R33 ;  /* 0x000000ffff077224 */ /* 0x000fe200078e0021 */
[----:B---3--:R-:W-:Y:S01]  /*7ec0*/  ISETP.NE.AND P0, PT, R32, 0x1, PT ;  /* 0x000000012000780c */ /* 0x008fe20003f05270 */
[----:B0-----:R-:W-:-:S05]  /*7ed0*/  VIADD R0, R0, 0xffffff80 ;  /* 0xffffff8000007836 */ /* 0x001fca0000000000 */
[----:B------:R-:W-:-:S07]  /*7ee0*/  SHF.R.S32.HI R3, RZ, 0x1f, R0 ;  /* 0x0000001fff037819 */ /* 0x000fce0000011400 */
[----:B------:R-:W0:Y:S01]  /*7ef0*/  @P0 LDC R5, c[0x0][0x450] ;  /* 0x00011400ff050b82 */ /* 0x000e220000000800 */
[----:B------:R-:W-:-:S04]  /*7f00*/  LEA.HI R3, R3, R0, RZ, 0x2 ;  /* 0x0000000003037211 */ /* 0x000fc800078f10ff */
[----:B------:R-:W-:-:S05]  /*7f10*/  LOP3.LUT R3, R3, 0xfffffffc, RZ, 0xc0, !PT ;  /* 0xfffffffc03037812 */ /* 0x000fca00078ec0ff */
[----:B------:R-:W-:Y:S02]  /*7f20*/  IMAD.IADD R3, R0, 0x1, -R3 ;  /* 0x0000000100037824 */ /* 0x000fe400078e0a03 */
[----:B------:R-:W3:Y:S02]  /*7f30*/  @P0 LDC R0, c[0x0][0x44c] ;  /* 0x00011300ff000b82 */ /* 0x000ee40000000800 */
[----:B------:R-:W-:-:S04]  /*7f40*/  IMAD R3, R3, 0x60, R39 ;  /* 0x0000006003037824 */ /* 0x000fc800078e0227 */
[----:B---3--:R-:W-:-:S05]  /*7f50*/  @P0 IMAD.HI.U32 R0, R3, R0, RZ ;  /* 0x0000000003000227 */ /* 0x008fca00078e00ff */
[----:B0-----:R-:W-:Y:S01]  /*7f60*/  @P0 SHF.R.U32.HI R3, RZ, R5, R0 ;  /* 0x00000005ff030219 */ /* 0x001fe20000011600 */
[----:B------:R-:W-:-:S03]  /*7f70*/  IMAD.MOV.U32 R5, RZ, RZ, R31 ;  /* 0x000000ffff057224 */ /* 0x000fc600078e001f */
        /* <DEDUP_REMOVED lines=17> */
[----:B------:R-:W0:Y:S01]  /*8090*/  LDC R41, c[0x0][0x3f4] ;  /* 0x0000fd00ff297b82 */ /* 0x000e220000000800 */
[----:B------:R-:W3:Y:S01]  /*80a0*/  SHFL.IDX PT, R3, R25, RZ, 0x1c1f ;  /* 0x001c1fff19037589 */ /* 0x000ee200000e0000 */
[----:B------:R-:W-:-:S03]  /*80b0*/  IMAD R32, R155, R32, RZ ;  /* 0x000000209b207224 */ /* 0x000fc600078e02ff */
[----:B------:R-:W4:Y:S04]  /*80c0*/  SHFL.IDX PT, R0, R26, RZ, 0x1c1f ;  /* 0x001c1fff1a007589 */ /* 0x000f2800000e0000 */
[----:B-1----:R-:W1:Y:S04]  /*80d0*/  SHFL.IDX PT, R14, R27, RZ, 0x1c1f ;  /* 0x001c1fff1b0e7589 */ /* 0x002e6800000e0000 */
[----:B------:R-:W5:Y:S01]  /*80e0*/  SHFL.IDX PT, R4, R24, RZ, 0x1c1f ;  /* 0x001c1fff18047589 */ /* 0x000f6200000e0000 */
[----:B0-----:R-:W-:-:S04]  /*80f0*/  ISETP.GE.AND P0, PT, R16, R41, PT ;  /* 0x000000291000720c */ /* 0x001fc80003f06270 */
[----:B------:R-:W-:-:S13]  /*8100*/  ISETP.GE.OR P1, PT, R39, R32, P0 ;  /* 0x000000202700720c */ /* 0x000fda0000726670 */
[C---:B------:R-:W-:Y:S01]  /*8110*/  @!P1 IMAD.SHL.U32 R5, R16.reuse, 0x2, RZ ;  /* 0x0000000210059824 */ /* 0x040fe200078e00ff */
[----:B------:R-:W-:-:S04]  /*8120*/  @!P1 SHF.L.U64.HI R21, R16, 0x1, R17 ;  /* 0x0000000110159819 */ /* 0x000fc80000010211 */
[----:B---3--:R-:W-:-:S05]  /*8130*/  @!P1 IADD3 R6, P2, R3, R5, RZ ;  /* 0x0000000503069210 */ /* 0x008fca0007f5e0ff */
[----:B----4-:R-:W-:-:S05]  /*8140*/  @!P1 IMAD.X R7, R0, 0x1, R21, P2 ;  /* 0x0000000100079824 */ /* 0x010fca00010e0615 */
[----:B------:R-:W3:Y:S01]  /*8150*/  @!P1 LD.E.128 R8, desc[UR42][R6.64] ;  /* 0x0000002a06089980 */ /* 0x000ee2000c101d00 */
[----:B-1----:R-:W-:-:S05]  /*8160*/  @!P1 IADD3 R14, P2, R14, R5, RZ ;  /* 0x000000050e0e9210 */ /* 0x002fca0007f5e0ff */
[----:B-----5:R-:W-:-:S04]  /*8170*/  @!P1 IMAD.X R3, R4, 0x1, R21, P2 ;  /* 0x0000000104039824 */ /* 0x020fc800010e0615 */
[----:B------:R-:W-:-:S05]  /*8180*/  @!P1 IMAD.MOV.U32 R15, RZ, RZ, R3 ;  /* 0x000000ffff0f9224 */ /* 0x000fca00078e0003 */
[----:B------:R0:W4:Y:S01]  /*8190*/  @!P1 LD.E.128 R4, desc[UR42][R14.64] ;  /* 0x0000002a0e049980 */ /* 0x000122000c101d00 */
[----:B------:R-:W-:Y:S02]  /*81a0*/  CS2R R34, SRZ ;  /* 0x0000000000227805 */ /* 0x000fe4000001ff00 */
[----:B------:R-:W-:Y:S02]  /*81b0*/  CS2R R30, SRZ ;  /* 0x00000000001e7805 */ /* 0x000fe4000001ff00 */
[----:B------:R-:W-:Y:S01]  /*81c0*/  CS2R R20, SRZ ;  /* 0x0000000000147805 */ /* 0x000fe2000001ff00 */
[----:B------:R-:W1:Y:S01]  /*81d0*/  SHFL.IDX PT, R24, R24, 0x1, 0x1c1f ;  /* 0x003c1f0018187f89 */ /* 0x000e6200000e0000 */
[----:B------:R-:W-:-:S03]  /*81e0*/  CS2R R36, SRZ ;  /* 0x0000000000247805 */ /* 0x000fc6000001ff00 */
[----:B0-----:R0:W0:Y:S01]  /*81f0*/  SHFL.IDX PT, R14, R27, 0x1, 0x1c1f ;  /* 0x003c1f001b0e7f89 */ /* 0x00102200000e0000 */
[----:B---3--:R-:W-:Y:S02]  /*8200*/  @!P1 IMAD.MOV.U32 R34, RZ, RZ, R8 ;  /* 0x000000ffff229224 */ /* 0x008fe400078e0008 */
[----:B------:R-:W-:Y:S02]  /*8210*/  @!P1 IMAD.MOV.U32 R35, RZ, RZ, R9 ;  /* 0x000000ffff239224 */ /* 0x000fe400078e0009 */
[----:B------:R-:W-:Y:S01]  /*8220*/  @!P1 IMAD.MOV.U32 R36, RZ, RZ, R10 ;  /* 0x000000ffff249224 */ /* 0x000fe200078e000a */
[----:B------:R-:W-:Y:S01]  /*8230*/  MOV R0, R34 ;  /* 0x0000002200007202 */ /* 0x000fe20000000f00 */
[----:B------:R-:W-:Y:S02]  /*8240*/  IMAD.MOV.U32 R3, RZ, RZ, R35 ;  /* 0x000000ffff037224 */ /* 0x000fe400078e0023 */
[----:B------:R-:W-:Y:S01]  /*8250*/  @!P1 IMAD.MOV.U32 R37, RZ, RZ, R11 ;  /* 0x000000ffff259224 */ /* 0x000fe200078e000b */
[----:B------:R-:W-:Y:S01]  /*8260*/  PRMT R42, R0, 0x7610, R42 ;  /* 0x00007610002a7816 */ /* 0x000fe2000000002a */
[----:B------:R-:W-:Y:S01]  /*8270*/  IMAD.MOV.U32 R8, RZ, RZ, R36 ;  /* 0x000000ffff087224 */ /* 0x000fe200078e0024 */
[----:B------:R-:W-:Y:S01]  /*8280*/  PRMT R43, R3, 0x7610, R43 ;  /* 0x00007610032b7816 */ /* 0x000fe2000000002b */
[----:B------:R3:W0:Y:S01]  /*8290*/  SHFL.IDX PT, R0, R26, 0x1, 0x1c1f ;  /* 0x003c1f001a007f89 */ /* 0x00062200000e0000 */
[----:B------:R-:W-:-:S02]  /*82a0*/  IMAD.MOV.U32 R9, RZ, RZ, R37 ;  /* 0x000000ffff097224 */ /* 0x000fc400078e0025 */
[----:B----4-:R-:W-:Y:S01]  /*82b0*/  @!P1 IMAD.MOV.U32 R30, RZ, RZ, R4 ;  /* 0x000000ffff1e9224 */ /* 0x010fe200078e0004 */
[----:B------:R3:W4:Y:S01]  /*82c0*/  SHFL.IDX PT, R3, R25, 0x1, 0x1c1f ;  /* 0x003c1f0019037f89 */ /* 0x00072200000e0000 */
[----:B------:R-:W-:Y:S01]  /*82d0*/  @!P1 IMAD.MOV.U32 R31, RZ, RZ, R5 ;  /* 0x000000ffff1f9224 */ /* 0x000fe200078e0005 */
[----:B------:R-:W-:Y:S01]  /*82e0*/  PRMT R33, R8, 0x5410, R9 ;  /* 0x0000541008217816 */ /* 0x000fe20000000009 */
[----:B------:R-:W-:Y:S02]  /*82f0*/  @!P1 IMAD.MOV.U32 R20, RZ, RZ, R6 ;  /* 0x000000ffff149224 */ /* 0x000fe400078e0006 */
[----:B------:R-:W-:Y:S02]  /*8300*/  @!P1 IMAD.MOV.U32 R21, RZ, RZ, R7 ;  /* 0x000000ffff159224 */ /* 0x000fe400078e0007 */
[----:B------:R-:W-:Y:S02]  /*8310*/  IMAD.MOV.U32 R4, RZ, RZ, R30 ;  /* 0x000000ffff047224 */ /* 0x000fe400078e001e */
[----:B------:R-:W-:-:S02]  /*8320*/  IMAD.MOV.U32 R5, RZ, RZ, R31 ;  /* 0x000000ffff057224 */ /* 0x000fc400078e001f */
[----:B------:R-:W-:Y:S02]  /*8330*/  IMAD.MOV.U32 R6, RZ, RZ, R20 ;  /* 0x000000ffff067224 */ /* 0x000fe400078e0014 */
[----:B------:R-:W-:Y:S01]  /*8340*/  IMAD.MOV.U32 R7, RZ, RZ, R21 ;  /* 0x000000ffff077224 */ /* 0x000fe200078e0015 */
[----:B------:R-:W-:Y:S02]  /*8350*/  PRMT R45, R5, 0x7610, R45 ;  /* 0x00007610052d7816 */ /* 0x000fe4000000002d */
[----:B------:R-:W-:Y:S02]  /*8360*/  PRMT R56, R4, 0x5410, R6 ;  /* 0x0000541004387816 */ /* 0x000fe40000000006 */
[----:B------:R-:W-:Y:S02]  /*8370*/  CS2R R4, SRZ ;  /* 0x0000000000047805 */ /* 0x000fe4000001ff00 */
[----:B01-3--:R-:W-:-:S07]  /*8380*/  PRMT R42, R42, 0x5410, R7 ;  /* 0x000054102a2a7816 */ /* 0x00bfce0000000007 */
.L_x_1946:
[----:B------:R-:W-:Y:S01]  /*8390*/  VIADD R39, R39, 0x60 ;  /* 0x0000006027277836 */ /* 0x000fe20000000000 */
[----:B------:R-:W-:Y:S01]  /*83a0*/  BSSY B1, `(.L_x_1667) ;  /* 0x0000012000017945 */ /* 0x000fe20003800000 */
[----:B------:R-:W-:Y:S02]  /*83b0*/  CS2R R6, SRZ ;  /* 0x0000000000067805 */ /* 0x000fe4000001ff00 */
[----:B------:R-:W-:Y:S02]  /*83c0*/  CS2R R8, SRZ ;  /* 0x0000000000087805 */ /* 0x000fe4000001ff00 */
[----:B------:R-:W-:Y:S02]  /*83d0*/  CS2R R10, SRZ ;  /* 0x00000000000a7805 */ /* 0x000fe4000001ff00 */
[----:B------:R-:W-:-:S13]  /*83e0*/  ISETP.GE.AND P1, PT, R39, R32, PT ;  /* 0x000000202700720c */ /* 0x000fda0003f26270 */
[----:B------:R-:W-:Y:S05]  /*83f0*/  @P1 BRA `(.L_x_1668) ;  /* 0x0000000000301947 */ /* 0x000fea0003800000 */
[----:B------:R-:W-:Y:S02]  /*8400*/  CS2R R6, SRZ ;  /* 0x0000000000067805 */ /* 0x000fe4000001ff00 */
[----:B------:R-:W-:Y:S02]  /*8410*/  CS2R R8, SRZ ;  /* 0x0000000000087805 */ /* 0x000fe4000001ff00 */
[----:B------:R-:W-:Y:S01]  /*8420*/  CS2R R10, SRZ ;  /* 0x00000000000a7805 */ /* 0x000fe2000001ff00 */
[----:B------:R-:W-:Y:S06]  /*8430*/  @P0 BRA `(.L_x_1668) ;  /* 0x0000000000200947 */ /* 0x000fec0003800000 */
[C---:B------:R-:W-:Y:S01]  /*8440*/  IMAD.SHL.U32 R4, R16.reuse, 0x2, RZ ;  /* 0x0000000210047824 */ /* 0x040fe200078e00ff */
[----:B------:R-:W-:-:S04]  /*8450*/  SHF.L.U64.HI R5, R16, 0x1, R17 ;  /* 0x0000000110057819 */ /* 0x000fc80000010211 */
[-C--:B----4-:R-:W-:Y:S02]  /*8460*/  IADD3 R8, P1, R3, R4.reuse, RZ ;  /* 0x0000000403087210 */ /* 0x090fe40007f3e0ff */
[----:B------:R-:W-:-:S03]  /*8470*/  IADD3 R4, P2, R14, R4, RZ ;  /* 0x000000040e047210 */ /* 0x000fc60007f5e0ff */
[--C-:B------:R-:W-:Y:S02]  /*8480*/  IMAD.X R9, R0, 0x1, R5.reuse, P1 ;  /* 0x0000000100097824 */ /* 0x100fe400008e0605 */
[----:B------:R-:W-:-:S04]  /*8490*/  IMAD.X R5, R24, 0x1, R5, P2 ;  /* 0x0000000118057824 */ /* 0x000fc800010e0605 */
[----:B------:R-:W5:Y:S04]  /*84a0*/  LD.E.128 R8, desc[UR42][R8.64] ;  /* 0x0000002a08087980 */ /* 0x000f68000c101d00 */
[----:B------:R-:W5:Y:S02]  /*84b0*/  LD.E.128 R4, desc[UR42][R4.64] ;  /* 0x0000002a04047980 */ /* 0x000f64000c101d00 */
.L_x_1668:
[----:B------:R-:W-:Y:S05]  /*84c0*/  BSYNC B1 ;  /* 0x0000000000017941 */ /* 0x000fea0003800000 */
.L_x_1667:
[----:B------:R-:W-:Y:S01]  /*84d0*/  ULEA.HI UR4, UR36, UR36, URZ, 0x1 ;  /* 0x0000002424047291 */ /* 0x000fe2000f8f083f */
[----:B------:R-:W-:Y:S01]  /*84e0*/  IMAD R29, R29, -0xc0, R32 ;  /* 0xffffff401d1d7824 */ /* 0x000fe200078e0220 */
[----:B------:R-:W-:Y:S01]  /*84f0*/  BSSY B1, `(.L_x_1669) ;  /* 0x0000017000017945 */ /* 0x000fe20003800000 */
[----:B------:R-:W-:Y:S01]  /*8500*/  VIADD R14, R157, 0x60 ;  /* 0x000000609d0e7836 */ /* 0x000fe20000000000 */
[----:B------:R-:W-:Y:S01]  /*8510*/  ULOP3.LUT UR4, UR4, 0xfffffffe, URZ, 0xc0, !UPT ;  /* 0xfffffffe04047892 */ /* 0x000fe2000f8ec03f */
[----:B-----5:R-:W-:Y:S01]  /*8520*/  IMAD.MOV.U32 R12, RZ, RZ, R4 ;  /* 0x000000ffff0c7224 */ /* 0x020fe200078e0004 */
[----:B------:R-:W-:Y:S01]  /*8530*/  VIMNMX R0, R29, 0xc0, PT ;  /* 0x000000c01d007848 */ /* 0x000fe20003fe0100 */
[----:B--2---:R-:W-:Y:S01]  /*8540*/  IMAD.MOV.U32 R13, RZ, RZ, R5 ;  /* 0x000000ffff0d7224 */ /* 0x004fe200078e0005 */
[----:B------:R-:W-:Y:S01]  /*8550*/  UIADD3 UR4, UR36, -UR4, URZ ;  /* 0x8000000424047290 */ /* 0x000fe2000fffe03f */
[----:B------:R-:W-:Y:S02]  /*8560*/  IADD3 R29, R16, R41, RZ ;  /* 0x00000029101d7210 */ /* 0x000fe40007ffe0ff */
[----:B------:R-:W-:-:S02]  /*8570*/  ISETP.GE.OR P2, PT, R157, R0, P0 ;  /* 0x000000009d00720c */ /* 0x000fc40000746670 */
[----:B------:R-:W-:Y:S01]  /*8580*/  ISETP.GE.OR P0, PT, R14, R0, P0 ;  /* 0x000000000e00720c */ /* 0x000fe20000706670 */
[----:B----4-:R-:W-:Y:S01]  /*8590*/  IMAD.U32 R3, RZ, RZ, UR4 ;  /* 0x00000004ff037e24 */ /* 0x010fe2000f8e00ff */
[----:B------:R-:W-:Y:S01]  /*85a0*/  PRMT R39, R39, 0x5410, R12 ;  /* 0x0000541027277816 */ /* 0x000fe2000000000c */
[----:B------:R-:W-:Y:S01]  /*85b0*/  IMAD.MOV.U32 R0, RZ, RZ, R6 ;  /* 0x000000ffff007224 */ /* 0x000fe200078e0006 */
[----:B------:R-:W-:Y:S01]  /*85c0*/  PRMT R40, R13, 0x7610, R40 ;  /* 0x000076100d287816 */ /* 0x000fe20000000028 */
[----:B------:R-:W-:Y:S01]  /*85d0*/  IMAD.MOV.U32 R12, RZ, RZ, R7 ;  /* 0x000000ffff0c7224 */ /* 0x000fe200078e0007 */
[----:B------:R-:W-:Y:S01]  /*85e0*/  SHF.L.U32 R3, R3, 0x1f, RZ ;  /* 0x0000001f03037819 */ /* 0x000fe200000006ff */
[----:B------:R-:W-:Y:S02]  /*85f0*/  IMAD.MOV.U32 R13, RZ, RZ, R8 ;  /* 0x000000ffff0d7224 */ /* 0x000fe400078e0008 */
[----:B------:R-:W-:Y:S01]  /*8600*/  IMAD.MOV.U32 R14, RZ, RZ, R9 ;  /* 0x000000ffff0e7224 */ /* 0x000fe200078e0009 */
[----:B------:R-:W0:Y:S01]  /*8610*/  SYNCS.PHASECHK.TRANS64.TRYWAIT P1, [R2+URZ+0x16800], R3 ;  /* 0x01680003020075a7 */ /* 0x000e22000802017f */
[----:B------:R-:W-:-:S02]  /*8620*/  PRMT R38, R12, 0x5410, R0 ;  /* 0x000054100c267816 */ /* 0x000fc40000000000 */
[----:B------:R-:W-:Y:S02]  /*8630*/  PRMT R39, R13, 0x7610, R39 ;  /* 0x000076100d277816 */ /* 0x000fe40000000027 */
[----:B------:R-:W-:Y:S01]  /*8640*/  PRMT R40, R40, 0x5410, R14 ;  /* 0x0000541028287816 */ /* 0x000fe2000000000e */
[----:B0-----:R-:W-:Y:S06]  /*8650*/  @!P1 BRA `(.L_x_1670) ;  /* 0x0000016c00409947 */ /* 0x001fec0003800000 */
.L_x_1947:
[----:B------:R-:W-:Y:S05]  /*8660*/  BSYNC B1 ;  /* 0x0000000000017941 */ /* 0x000fea0003800000 */
.L_x_1669:
[----:B------:R-:W-:Y:S01]  /*8670*/  BSSY B1, `(.L_x_1671) ;  /* 0x0000069000017945 */ /* 0x000fe20003800000 */
[----:B------:R-:W-:Y:S01]  /*8680*/  IMAD.MOV.U32 R0, RZ, RZ, R10 ;  /* 0x000000ffff007224 */ /* 0x000fe200078e000a */
[----:B------:R-:W-:Y:S01]  /*8690*/  LOP3.LUT R29, R29, 0x38, RZ, 0xc0, !PT ;  /* 0x000000381d1d7812 */ /* 0x000fe200078ec0ff */
[----:B0-----:R-:W-:Y:S01]  /*86a0*/  IMAD.MOV.U32 R3, RZ, RZ, R11 ;  /* 0x000000ffff037224 */ /* 0x001fe200078e000b */
[----:B------:R-:W-:Y:S06]  /*86b0*/  @P2 BRA `(.L_x_1672) ;  /* 0x0000000400902947 */ /* 0x000fec0003800000 */
[----:B------:R-:W2:Y:S01]  /*86c0*/  LDL R12, [R1+0x40] ;  /* 0x00004000010c7983 */ /* 0x000ea20000100800 */
[----:B------:R-:W0:Y:S02]  /*86d0*/  S2R R13, SR_TID.X ;  /* 0x00000000000d7919 */ /* 0x000e240000002100 */
[----:B0-----:R-:W-:-:S05]  /*86e0*/  VIADD R13, R13, 0xffffff80 ;  /* 0xffffff800d0d7836 */ /* 0x001fca0000000000 */
[----:B------:R-:W-:-:S04]  /*86f0*/  SHF.R.S32.HI R25, RZ, 0x1f, R13 ;  /* 0x0000001fff197819 */ /* 0x000fc8000001140d */
[----:B------:R-:W-:-:S04]  /*8700*/  LEA.HI R25, R25, R13, RZ, 0x5 ;  /* 0x0000000d19197211 */ /* 0x000fc800078f28ff */
[----:B------:R-:W-:Y:S01]  /*8710*/  SHF.R.S32.HI R25, RZ, 0x5, R25 ;  /* 0x00000005ff197819 */ /* 0x000fe20000011419 */
[----:B------:R-:W-:Y:S01]  /*8720*/  HADD2.F32 R45, -RZ, R45.H0_H0 ;  /* 0x2000002dff2d7230 */ /* 0x000fe20000004100 */
[----:B------:R-:W-:Y:S02]  /*8730*/  SHF.R.U64 R55, R34, 0x10, R35 ;  /* 0x0000001022377819 */ /* 0x000fe40000001223 */
[----:B------:R-:W-:Y:S01]  /*8740*/  SHF.R.U32.HI R44, RZ, 0x10, R31 ;  /* 0x00000010ff2c7819 */ /* 0x000fe2000001161f */
[----:B------:R-:W-:Y:S01]  /*8750*/  HADD2.F32 R43, -RZ, R43.H0_H0 ;  /* 0x2000002bff2b7230 */ /* 0x000fe20000004100 */
[----:B------:R-:W-:Y:S02]  /*8760*/  SHF.R.U64 R51, R20, 0x10, R21 ;  /* 0x0000001014337819 */ /* 0x000fe40000001215 */
[----:B------:R-:W-:Y:S01]  /*8770*/  SHF.R.U32.HI R46, RZ, 0x10, R35 ;  /* 0x00000010ff2e7819 */ /* 0x000fe20000011623 */
[----:B------:R-:W-:Y:S01]  /*8780*/  HADD2.F32 R44, -RZ, R44.H0_H0 ;  /* 0x2000002cff2c7230 */ /* 0x000fe20000004100 */
[----:B------:R-:W-:-:S02]  /*8790*/  SHF.R.U64 R54, R36, 0x10, R37 ;  /* 0x0000001024367819 */ /* 0x000fc40000001225 */
[----:B------:R-:W-:Y:S02]  /*87a0*/  SHF.R.U32.HI R50, RZ, 0x10, R21 ;  /* 0x00000010ff327819 */ /* 0x000fe40000011615 */
[----:B------:R-:W-:Y:S02]  /*87b0*/  SHF.R.U64 R53, R30, 0x10, R31 ;  /* 0x000000101e357819 */ /* 0x000fe4000000121f */
[----:B------:R-:W-:Y:S01]  /*87c0*/  SHF.R.U32.HI R52, RZ, 0x10, R37 ;  /* 0x00000010ff347819 */ /* 0x000fe20000011625 */
[----:B--2---:R-:W-:-:S05]  /*87d0*/  IMAD.SHL.U32 R12, R12, 0x40, RZ ;  /* 0x000000400c0c7824 */ /* 0x004fca00078e00ff */
[----:B------:R-:W-:-:S04]  /*87e0*/  LOP3.LUT R24, R12, 0x1c0, RZ, 0xc0, !PT ;  /* 0x000001c00c187812 */ /* 0x000fc800078ec0ff */
[----:B------:R-:W-:Y:S02]  /*87f0*/  SHF.R.U32.HI R15, RZ, 0x3, R24 ;  /* 0x00000003ff0f7819 */ /* 0x000fe40000011618 */
[----:B------:R-:W-:Y:S02]  /*8800*/  LOP3.LUT R12, R24, 0x38, R16, 0xf8, !PT ;  /* 0x00000038180c7812 */ /* 0x000fe400078ef810 */
[----:B------:R-:W-:Y:S02]  /*8810*/  LOP3.LUT R24, R15, R29, R24, 0x1e, !PT ;  /* 0x0000001d0f187212 */ /* 0x000fe400078e1e18 */
[----:B------:R-:W-:-:S03]  /*8820*/  LOP3.LUT R12, R12, R15, RZ, 0x3c, !PT ;  /* 0x0000000f0c0c7212 */ /* 0x000fc600078e3cff */
[C---:B------:R-:W-:Y:S02]  /*8830*/  IMAD R41, R25.reuse, 0x200, R24 ;  /* 0x0000020019297824 */ /* 0x040fe400078e0218 */
[----:B------:R-:W-:Y:S02]  /*8840*/  IMAD R13, R25, 0x200, R12 ;  /* 0x00000200190d7824 */ /* 0x000fe400078e020c */
[--C-:B------:R-:W-:Y:S02]  /*8850*/  IMAD R41, R41, 0x2, R2.reuse ;  /* 0x0000000229297824 */ /* 0x100fe400078e0202 */
[----:B------:R-:W-:-:S03]  /*8860*/  IMAD R32, R13, 0x2, R2 ;  /* 0x000000020d207824 */ /* 0x000fc600078e0202 */
[----:B------:R-:W0:Y:S04]  /*8870*/  LDS.128 R24, [R41+0x8400] ;  /* 0x0084000029187984 */ /* 0x000e280000000c00 */
[----:B------:R-:W1:Y:S01]  /*8880*/  LDS.128 R12, [R32+0x8400] ;  /* 0x00840000200c7984 */ /* 0x000e620000000c00 */
[--C-:B0-----:R-:W-:Y:S02]  /*8890*/  HADD2.F32 R34, -RZ, R25.reuse.H0_H0 ;  /* 0x20000019ff227230 */ /* 0x101fe40000004100 */
[----:B------:R-:W-:Y:S02]  /*88a0*/  HADD2.F32 R35, -RZ, R25.H1_H1 ;  /* 0x30000019ff237230 */ /* 0x000fe40000004100 */
[----:B-1----:R-:W-:Y:S02]  /*88b0*/  HADD2.F32 R20, -RZ, R13.H0_H0 ;  /* 0x2000000dff147230 */ /* 0x002fe40000004100 */
[C---:B------:R-:W-:Y:S01]  /*88c0*/  FMUL.FTZ R47, R34.reuse, R45 ;  /* 0x0000002d222f7220 */ /* 0x040fe20000410000 */
[----:B------:R-:W-:Y:S01]  /*88d0*/  FMUL.FTZ R49, R34, R43 ;  /* 0x0000002b22317220 */ /* 0x000fe20000410000 */
[----:B------:R-:W-:-:S02]  /*88e0*/  HADD2.F32 R34, -RZ, R46.H0_H0 ;  /* 0x2000002eff227230 */ /* 0x000fc40000004100 */
[C---:B------:R-:W-:Y:S01]  /*88f0*/  FFMA.FTZ R48, R20.reuse, R43, -R47 ;  /* 0x0000002b14307223 */ /* 0x040fe2000001082f */
[----:B------:R-:W-:Y:S02]  /*8900*/  HADD2.F32 R21, -RZ, R13.H1_H1 ;  /* 0x3000000dff157230 */ /* 0x000fe40000004100 */
[C---:B------:R-:W-:Y:S01]  /*8910*/  FMUL.FTZ R46, R35.reuse, R44 ;  /* 0x0000002c232e7220 */ /* 0x040fe20000410000 */
[----:B------:R-:W-:Y:S02]  /*8920*/  HADD2.F32 R36, -RZ, R27.H0_H0 ;  /* 0x2000001bff247230 */ /* 0x000fe40000004100 */
[----:B------:R-:W-:Y:S02]  /*8930*/  HADD2.F32 R47, -RZ, R42.H1_H1 ;  /* 0x3000002aff2f7230 */ /* 0x000fe40000004100 */
[----:B------:R-:W-:Y:S02]  /*8940*/  HADD2.F32 R43, -RZ, R33.H1_H1 ;  /* 0x30000021ff2b7230 */ /* 0x000fe40000004100 */
[----:B------:R-:W-:Y:S01]  /*8950*/  FFMA.FTZ R49, R20, R45, R49 ;  /* 0x0000002d14317223 */ /* 0x000fe20000010031 */
[----:B------:R-:W-:Y:S01]  /*8960*/  FMUL.FTZ R20, R35, R34 ;  /* 0x0000002223147220 */ /* 0x000fe20000410000 */
[----:B------:R-:W-:-:S02]  /*8970*/  HADD2.F32 R30, -RZ, R15.H0_H0 ;  /* 0x2000000fff1e7230 */ /* 0x000fc40000004100 */
[C---:B------:R-:W-:Y:S01]  /*8980*/  FFMA.FTZ R35, R21.reuse, R34, -R46 ;  /* 0x0000002215237223 */ /* 0x040fe2000001082e */
[C---:B------:R-:W-:Y:S01]  /*8990*/  FMUL.FTZ R45, R36.reuse, R47 ;  /* 0x0000002f242d7220 */ /* 0x040fe20000410000 */
[----:B------:R-:W-:Y:S02]  /*89a0*/  HADD2.F32 R37, -RZ, R27.H1_H1 ;  /* 0x3000001bff257230 */ /* 0x000fe40000004100 */
[-C--:B------:R-:W-:Y:S01]  /*89b0*/  FMUL.FTZ R36, R36, R43.reuse ;  /* 0x0000002b24247220 */ /* 0x080fe20000410000 */
[----:B------:R-:W-:Y:S02]  /*89c0*/  HADD2.F32 R46, -RZ, R50.H0_H0 ;  /* 0x20000032ff2e7230 */ /* 0x000fe40000004100 */
[----:B------:R-:W-:Y:S01]  /*89d0*/  FFMA.FTZ R44, R21, R44, R20 ;  /* 0x0000002c152c7223 */ /* 0x000fe20000010014 */
[----:B------:R-:W-:Y:S02]  /*89e0*/  HADD2.F32 R31, -RZ, R15.H1_H1 ;  /* 0x3000000fff1f7230 */ /* 0x000fe40000004100 */
[----:B------:R-:W-:Y:S01]  /*89f0*/  FFMA.FTZ R45, R30, R43, -R45 ;  /* 0x0000002b1e2d7223 */ /* 0x000fe2000001082d */
[----:B------:R-:W-:-:S02]  /*8a00*/  HADD2.F32 R20, -RZ, R52.H0_H0 ;  /* 0x20000034ff147230 */ /* 0x000fc40000004100 */
[----:B------:R-:W-:Y:S01]  /*8a10*/  FFMA.FTZ R47, R30, R47, R36 ;  /* 0x0000002f1e2f7223 */ /* 0x000fe20000010024 */
[----:B------:R-:W-:Y:S02]  /*8a20*/  HADD2.F32 R25, -RZ, R24.H0_H0 ;  /* 0x20000018ff197230 */ /* 0x000fe40000004100 */
[C---:B------:R-:W-:Y:S01]  /*8a30*/  FMUL.FTZ R34, R37.reuse, R46 ;  /* 0x0000002e25227220 */ /* 0x040fe20000410000 */
[----:B------:R-:W-:Y:S02]  /*8a40*/  HADD2.F32 R30, -RZ, R56.H0_H0 ;  /* 0x20000038ff1e7230 */ /* 0x000fe40000004100 */
[----:B------:R-:W-:Y:S02]  /*8a50*/  HADD2.F32 R42, -RZ, R42.H0_H0 ;  /* 0x2000002aff2a7230 */ /* 0x000fe40000004100 */
[-C--:B------:R-:W-:Y:S01]  /*8a60*/  FMUL.FTZ R52, R37, R20.reuse ;  /* 0x0000001425347220 */ /* 0x080fe20000410000 */
[----:B------:R-:W-:Y:S02]  /*8a70*/  HADD2.F32 R13, -RZ, R12.H0_H0 ;  /* 0x2000000cff0d7230 */ /* 0x000fe40000004100 */
[----:B------:R-:W-:Y:S01]  /*8a80*/  FFMA.FTZ R50, R31, R20, -R34 ;  /* 0x000000141f327223 */ /* 0x000fe20000010822 */
[----:B------:R-:W-:-:S02]  /*8a90*/  HADD2.F32 R27, -RZ, R26.H0_H0 ;  /* 0x2000001aff1b7230 */ /* 0x000fc40000004100 */
[C---:B------:R-:W-:Y:S01]  /*8aa0*/  FMUL.FTZ R36, R25.reuse, R30 ;  /* 0x0000001e19247220 */ /* 0x040fe20000410000 */
[----:B------:R-:W-:Y:S02]  /*8ab0*/  HADD2.F32 R34, -RZ, R56.H1_H1 ;  /* 0x30000038ff227230 */ /* 0x000fe40000004100 */
[----:B------:R-:W-:Y:S01]  /*8ac0*/  FMUL.FTZ R25, R25, R42 ;  /* 0x0000002a19197220 */ /* 0x000fe20000410000 */
[----:B------:R-:W-:Y:S02]  /*8ad0*/  HADD2.F32 R20, -RZ, R33.H0_H0 ;  /* 0x20000021ff147230 */ /* 0x000fe40000004100 */
[----:B------:R-:W-:Y:S01]  /*8ae0*/  FFMA.FTZ R52, R31, R46, R52 ;  /* 0x0000002e1f347223 */ /* 0x000fe20000010034 */
[----:B------:R-:W-:Y:S01]  /*8af0*/  FFMA.FTZ R36, R13, R42, -R36 ;  /* 0x0000002a0d247223 */ /* 0x000fe20000010824 */
[----:B------:R-:W-:Y:S02]  /*8b00*/  HADD2.F32 R15, -RZ, R14.H0_H0 ;  /* 0x2000000eff0f7230 */ /* 0x000fe40000004100 */
[----:B------:R-:W-:Y:S01]  /*8b10*/  FMUL.FTZ R46, R27, R34 ;  /* 0x000000221b2e7220 */ /* 0x000fe20000410000 */
[----:B------:R-:W-:Y:S01]  /*8b20*/  FFMA.FTZ R30, R13, R30, R25 ;  /* 0x0000001e0d1e7223 */ /* 0x000fe20000010019 */
[----:B------:R-:W-:Y:S01]  /*8b30*/  FMUL.FTZ R42, R27, R20 ;  /* 0x000000141b2a7220 */ /* 0x000fe20000410000 */
[----:B------:R-:W-:-:S02]  /*8b40*/  HADD2.F32 R24, -RZ, R24.H1_H1 ;  /* 0x30000018ff187230 */ /* 0x000fc40000004100 */
[----:B------:R-:W-:Y:S02]  /*8b50*/  HADD2.F32 R26, -RZ, R26.H1_H1 ;  /* 0x3000001aff1a7230 */ /* 0x000fe40000004100 */
[----:B------:R-:W-:Y:S02]  /*8b60*/  HADD2.F32 R25, -RZ, R53.H0_H0 ;  /* 0x20000035ff197230 */ /* 0x000fe40000004100 */
[----:B------:R-:W-:Y:S02]  /*8b70*/  HADD2.F32 R27, -RZ, R51.H0_H0 ;  /* 0x20000033ff1b7230 */ /* 0x000fe40000004100 */
[----:B------:R-:W-:Y:S02]  /*8b80*/  HADD2.F32 R13, -RZ, R55.H0_H0 ;  /* 0x20000037ff0d7230 */ /* 0x000fe40000004100 */
[----:B------:R-:W-:Y:S02]  /*8b90*/  HADD2.F32 R21, -RZ, R54.H0_H0 ;  /* 0x20000036ff157230 */ /* 0x000fe40000004100 */
[----:B------:R-:W-:Y:S01]  /*8ba0*/  FFMA.FTZ R46, R15, R20, -R46 ;  /* 0x000000140f2e7223 */ /* 0x000fe2000001082e */
[----:B------:R-:W-:-:S02]  /*8bb0*/  HADD2.F32 R12, -RZ, R12.H1_H1 ;  /* 0x3000000cff0c7230 */ /* 0x000fc40000004100 */
[----:B------:R-:W-:Y:S01]  /*8bc0*/  FFMA.FTZ R42, R15, R34, R42 ;  /* 0x000000220f2a7223 */ /* 0x000fe2000001002a */
[----:B------:R-:W-:Y:S02]  /*8bd0*/  HADD2.F32 R14, -RZ, R14.H1_H1 ;  /* 0x3000000eff0e7230 */ /* 0x000fe40000004100 */
[----:B------:R-:W-:Y:S01]  /*8be0*/  FMUL.FTZ R15, R24, R25 ;  /* 0x00000019180f7220 */ /* 0x000fe20000410000 */
[----:B------:R-:W-:Y:S01]  /*8bf0*/  FMUL.FTZ R37, R26, R27 ;  /* 0x0000001b1a257220 */ /* 0x000fe20000410000 */
[----:B------:R-:W-:Y:S01]  /*8c00*/  FMUL.FTZ R24, R24, R13 ;  /* 0x0000000d18187220 */ /* 0x000fe20000410000 */
[----:B------:R-:W-:Y:S01]  /*8c10*/  FMUL.FTZ R26, R26, R21 ;  /* 0x000000151a1a7220 */ /* 0x000fe20000410000 */
[----:B------:R-:W-:Y:S01]  /*8c20*/  FFMA.FTZ R31, R12, R13, -R15 ;  /* 0x0000000d0c1f7223 */ /* 0x000fe2000001080f */
[----:B------:R-:W-:Y:S01]  /*8c30*/  FFMA.FTZ R37, R14, R21, -R37 ;  /* 0x000000150e257223 */ /* 0x000fe20000010825 */
        /* <DEDUP_REMOVED lines=12> */
.L_x_1672:
[----:B------:R-:W-:Y:S05]  /*8d00*/  BSYNC B1 ;  /* 0x0000000000017941 */ /* 0x000fea0003800000 */
.L_x_1671:
[----:B------:R-:W-:Y:S01]  /*8d10*/  PRMT R43, R0, 0x5410, R3 ;  /* 0x00005410002b7816 */ /* 0x000fe20000000003 */
[----:B------:R-:W-:Y:S06]  /*8d20*/  @P0 BRA `(.L_x_1663) ;  /* 0x0000000400800947 */ /* 0x000fec0003800000 */
[----:B------:R-:W2:Y:S01]  /*8d30*/  LDL R20, [R1+0x44] ;  /* 0x0000440001147983 */ /* 0x000ea20000100800 */
[C---:B0-----:R-:W-:Y:S02]  /*8d40*/  VIADD R12, R157.reuse, 0x60 ;  /* 0x000000609d0c7836 */ /* 0x041fe40000000000 */
[----:B------:R-:W-:Y:S01]  /*8d50*/  VIADD R13, R157, 0x60 ;  /* 0x000000609d0d7836 */ /* 0x000fe20000000000 */
[----:B------:R-:W3:Y:S01]  /*8d60*/  LDL R44, [R1+0x58] ;  /* 0x00005800012c7983 */ /* 0x000ee20000100800 */
[----:B------:R-:W-:Y:S02]  /*8d70*/  IMAD.SHL.U32 R12, R12, 0x40, RZ ;  /* 0x000000400c0c7824 */ /* 0x000fe400078e00ff */
[----:B------:R-:W-:-:S03]  /*8d80*/  IMAD.SHL.U32 R13, R13, 0x40, RZ ;  /* 0x000000400d0d7824 */ /* 0x000fc600078e00ff */
[----:B------:R-:W-:Y:S02]  /*8d90*/  LOP3.LUT R12, R12, 0x1c0, RZ, 0xc0, !PT ;  /* 0x000001c00c0c7812 */ /* 0x000fe400078ec0ff */
[----:B------:R-:W-:Y:S02]  /*8da0*/  LOP3.LUT R13, R13, 0x1c0, RZ, 0xc0, !PT ;  /* 0x000001c00d0d7812 */ /* 0x000fe400078ec0ff */
[----:B------:R-:W-:-:S04]  /*8db0*/  SHF.R.U32.HI R12, RZ, 0x3, R12 ;  /* 0x00000003ff0c7819 */ /* 0x000fc8000001160c */
[----:B------:R-:W-:Y:S02]  /*8dc0*/  LOP3.LUT R29, R12, R29, R13, 0x1e, !PT ;  /* 0x0000001d0c1d7212 */ /* 0x000fe400078e1e0d */
[----:B------:R-:W-:Y:S01]  /*8dd0*/  SHF.R.U64 R41, R10, 0x10, R11 ;  /* 0x000000100a297819 */ /* 0x000fe2000000120b */
[--C-:B------:R-:W-:Y:S01]  /*8de0*/  HADD2.F32 R10, -RZ, R40.reuse.H1_H1 ;  /* 0x30000028ff0a7230 */ /* 0x100fe20000004100 */
[--C-:B------:R-:W-:Y:S01]  /*8df0*/  SHF.R.U64 R33, R6, 0x10, R7.reuse ;  /* 0x0000001006217819 */ /* 0x100fe20000001207 */
[----:B------:R-:W-:Y:S01]  /*8e00*/  HADD2.F32 R40, -RZ, R40.H0_H0 ;  /* 0x20000028ff287230 */ /* 0x000fe20000004100 */
[----:B------:R-:W-:Y:S02]  /*8e10*/  SHF.R.U32.HI R31, RZ, 0x10, R7 ;  /* 0x00000010ff1f7819 */ /* 0x000fe40000011607 */
[----:B------:R-:W-:Y:S02]  /*8e20*/  SHF.R.U32.HI R21, RZ, 0x10, R9 ;  /* 0x00000010ff157819 */ /* 0x000fe40000011609 */
[----:B------:R-:W-:Y:S01]  /*8e30*/  SHF.R.U32.HI R37, RZ, 0x10, R11 ;  /* 0x00000010ff257819 */ /* 0x000fe2000001160b */
[--C-:B------:R-:W-:Y:S01]  /*8e40*/  HADD2.F32 R11, -RZ, R38.reuse.H1_H1 ;  /* 0x30000026ff0b7230 */ /* 0x100fe20000004100 */
[----:B------:R-:W-:Y:S01]  /*8e50*/  SHF.R.U64 R42, R8, 0x10, R9 ;  /* 0x00000010082a7819 */ /* 0x000fe20000001209 */
[----:B------:R-:W-:Y:S01]  /*8e60*/  HADD2.F32 R38, -RZ, R38.H0_H0 ;  /* 0x20000026ff267230 */ /* 0x000fe20000004100 */
[----:B------:R-:W-:Y:S01]  /*8e70*/  SHF.R.U64 R35, R4, 0x10, R5 ;  /* 0x0000001004237819 */ /* 0x000fe20000001205 */
[----:B--2---:R-:W-:-:S04]  /*8e80*/  IMAD.IADD R29, R20, 0x1, R29 ;  /* 0x00000001141d7824 */ /* 0x004fc800078e021d */
[----:B------:R-:W-:Y:S01]  /*8e90*/  IMAD R29, R29, 0x2, R2 ;  /* 0x000000021d1d7824 */ /* 0x000fe200078e0202 */
[----:B---3--:R-:W0:Y:S04]  /*8ea0*/  LDS.128 R12, [R44+0x8400] ;  /* 0x008400002c0c7984 */ /* 0x008e280000000c00 */
[----:B------:R-:W1:Y:S01]  /*8eb0*/  LDS.128 R24, [R29+0x8400] ;  /* 0x008400001d187984 */ /* 0x000e620000000c00 */
[----:B------:R-:W-:-:S05]  /*8ec0*/  SHF.R.U32.HI R20, RZ, 0x10, R5 ;  /* 0x00000010ff147819 */ /* 0x000fca0000011605 */
[----:B------:R-:W-:Y:S02]  /*8ed0*/  HADD2.F32 R20, -RZ, R20.H0_H0 ;  /* 0x20000014ff147230 */ /* 0x000fe40000004100 */
[----:B0-----:R-:W-:Y:S02]  /*8ee0*/  HADD2.F32 R3, -RZ, R13.H0_H0 ;  /* 0x2000000dff037230 */ /* 0x001fe40000004100 */
[--C-:B-1----:R-:W-:Y:S02]  /*8ef0*/  HADD2.F32 R7, -RZ, R25.reuse.H0_H0 ;  /* 0x20000019ff077230 */ /* 0x102fe40000004100 */
[----:B------:R-:W-:Y:S02]  /*8f00*/  HADD2.F32 R25, -RZ, R25.H1_H1 ;  /* 0x30000019ff197230 */ /* 0x000fe40000004100 */
[----:B------:R-:W-:Y:S02]  /*8f10*/  HADD2.F32 R6, -RZ, R24.H0_H0 ;  /* 0x20000018ff067230 */ /* 0x000fe40000004100 */
[C---:B------:R-:W-:Y:S01]  /*8f20*/  FMUL.FTZ R30, R7.reuse, R40 ;  /* 0x00000028071e7220 */ /* 0x040fe20000410000 */
[----:B------:R-:W-:Y:S01]  /*8f30*/  FMUL.FTZ R32, R7, R10 ;  /* 0x0000000a07207220 */ /* 0x000fe20000410000 */
[----:B------:R-:W-:-:S02]  /*8f40*/  HADD2.F32 R7, -RZ, R39.H1_H1 ;  /* 0x30000027ff077230 */ /* 0x000fc40000004100 */
[----:B------:R-:W-:Y:S02]  /*8f50*/  HADD2.F32 R39, -RZ, R39.H0_H0 ;  /* 0x20000027ff277230 */ /* 0x000fe40000004100 */
[C---:B------:R-:W-:Y:S01]  /*8f60*/  FFMA.FTZ R30, R3.reuse, R10, -R30 ;  /* 0x0000000a031e7223 */ /* 0x040fe2000001081e */
[----:B------:R-:W-:Y:S02]  /*8f70*/  HADD2.F32 R13, -RZ, R13.H1_H1 ;  /* 0x3000000dff0d7230 */ /* 0x000fe40000004100 */
[----:B------:R-:W-:Y:S01]  /*8f80*/  FFMA.FTZ R32, R3, R40, R32 ;  /* 0x0000002803207223 */ /* 0x000fe20000010020 */
[----:B------:R-:W-:Y:S02]  /*8f90*/  HADD2.F32 R0, -RZ, R12.H0_H0 ;  /* 0x2000000cff007230 */ /* 0x000fe40000004100 */
[----:B------:R-:W-:Y:S01]  /*8fa0*/  FMUL.FTZ R34, R25, R20 ;  /* 0x0000001419227220 */ /* 0x000fe20000410000 */
[----:B------:R-:W-:Y:S02]  /*8fb0*/  HADD2.F32 R10, -RZ, R21.H0_H0 ;  /* 0x20000015ff0a7230 */ /* 0x000fe40000004100 */
[C---:B------:R-:W-:Y:S01]  /*8fc0*/  FMUL.FTZ R3, R6.reuse, R7 ;  /* 0x0000000706037220 */ /* 0x040fe20000410000 */
[----:B------:R-:W-:Y:S01]  /*8fd0*/  FMUL.FTZ R6, R6, R39 ;  /* 0x0000002706067220 */ /* 0x000fe20000410000 */
[----:B------:R-:W-:-:S02]  /*8fe0*/  HADD2.F32 R8, -RZ, R26.H0_H0 ;  /* 0x2000001aff087230 */ /* 0x000fc40000004100 */
[-C--:B------:R-:W-:Y:S01]  /*8ff0*/  FMUL.FTZ R36, R25, R10.reuse ;  /* 0x0000000a19247220 */ /* 0x080fe20000410000 */
[----:B------:R-:W-:Y:S01]  /*9000*/  FFMA.FTZ R21, R13, R10, -R34 ;  /* 0x0000000a0d157223 */ /* 0x000fe20000010822 */
[C---:B------:R-:W-:Y:S01]  /*9010*/  FFMA.FTZ R39, R0.reuse, R39, -R3 ;  /* 0x0000002700277223 */ /* 0x040fe20000010803 */
[----:B------:R-:W-:Y:S02]  /*9020*/  HADD2.F32 R9, -RZ, R27.H0_H0 ;  /* 0x2000001bff097230 */ /* 0x000fe40000004100 */
[----:B------:R-:W-:Y:S01]  /*9030*/  FFMA.FTZ R10, R0, R7, R6 ;  /* 0x00000007000a7223 */ /* 0x000fe20000010006 */
[--C-:B------:R-:W-:Y:S02]  /*9040*/  HADD2.F32 R3, -RZ, R43.reuse.H0_H0 ;  /* 0x2000002bff037230 */ /* 0x100fe40000004100 */
[----:B------:R-:W-:Y:S02]  /*9050*/  HADD2.F32 R0, -RZ, R43.H1_H1 ;  /* 0x3000002bff007230 */ /* 0x000fe40000004100 */
[----:B------:R-:W-:Y:S01]  /*9060*/  FMUL.FTZ R7, R8, R11 ;  /* 0x0000000b08077220 */ /* 0x000fe20000410000 */
[----:B------:R-:W-:-:S02]  /*9070*/  HADD2.F32 R4, -RZ, R14.H0_H0 ;  /* 0x2000000eff047230 */ /* 0x000fc40000004100 */
[-C--:B------:R-:W-:Y:S01]  /*9080*/  FMUL.FTZ R25, R8, R3.reuse ;  /* 0x0000000308197220 */ /* 0x080fe20000410000 */
[----:B------:R-:W-:Y:S02]  /*9090*/  HADD2.F32 R5, -RZ, R15.H0_H0 ;  /* 0x2000000fff057230 */ /* 0x000fe40000004100 */
[C---:B------:R-:W-:Y:S01]  /*90a0*/  FMUL.FTZ R34, R9.reuse, R38 ;  /* 0x0000002609227220 */ /* 0x040fe20000410000 */
[----:B------:R-:W-:Y:S02]  /*90b0*/  HADD2.F32 R27, -RZ, R27.H1_H1 ;  /* 0x3000001bff1b7230 */ /* 0x000fe40000004100 */
[----:B------:R-:W-:Y:S01]  /*90c0*/  FMUL.FTZ R9, R9, R0 ;  /* 0x0000000009097220 */ /* 0x000fe20000410000 */
[----:B------:R-:W-:Y:S02]  /*90d0*/  HADD2.F32 R8, -RZ, R31.H0_H0 ;  /* 0x2000001fff087230 */ /* 0x000fe40000004100 */
[----:B------:R-:W-:Y:S02]  /*90e0*/  HADD2.F32 R6, -RZ, R37.H0_H0 ;  /* 0x20000025ff067230 */ /* 0x000fe40000004100 */
[----:B------:R-:W-:Y:S01]  /*90f0*/  FFMA.FTZ R13, R13, R20, R36 ;  /* 0x000000140d0d7223 */ /* 0x000fe20000010024 */
[----:B------:R-:W-:Y:S01]  /*9100*/  FFMA.FTZ R20, R4, R3, -R7 ;  /* 0x0000000304147223 */ /* 0x000fe20000010807 */
[----:B------:R-:W-:-:S02]  /*9110*/  HADD2.F32 R15, -RZ, R15.H1_H1 ;  /* 0x3000000fff0f7230 */ /* 0x000fc40000004100 */
[----:B------:R-:W-:Y:S01]  /*9120*/  FFMA.FTZ R25, R4, R11, R25 ;  /* 0x0000000b04197223 */ /* 0x000fe20000010019 */
[----:B------:R-:W-:Y:S02]  /*9130*/  HADD2.F32 R24, -RZ, R24.H1_H1 ;  /* 0x30000018ff187230 */ /* 0x000fe40000004100 */
[C---:B------:R-:W-:Y:S01]  /*9140*/  FFMA.FTZ R34, R5.reuse, R0, -R34 ;  /* 0x0000000005227223 */ /* 0x040fe20000010822 */
[----:B------:R-:W-:Y:S01]  /*9150*/  FFMA.FTZ R38, R5, R38, R9 ;  /* 0x0000002605267223 */ /* 0x000fe20000010009 */
[----:B------:R-:W-:Y:S02]  /*9160*/  HADD2.F32 R7, -RZ, R35.H0_H0 ;  /* 0x20000023ff077230 */ /* 0x000fe40000004100 */
[C---:B------:R-:W-:Y:S01]  /*9170*/  FMUL.FTZ R4, R27.reuse, R8 ;  /* 0x000000081b047220 */ /* 0x040fe20000410000 */
[----:B------:R-:W-:Y:S02]  /*9180*/  HADD2.F32 R26, -RZ, R26.H1_H1 ;  /* 0x3000001aff1a7230 */ /* 0x000fe40000004100 */
[----:B------:R-:W-:Y:S01]  /*9190*/  FMUL.FTZ R0, R27, R6 ;  /* 0x000000061b007220 */ /* 0x000fe20000410000 */
[----:B------:R-:W-:-:S02]  /*91a0*/  HADD2.F32 R3, -RZ, R42.H0_H0 ;  /* 0x2000002aff037230 */ /* 0x000fc40000004100 */
[----:B------:R-:W-:Y:S02]  /*91b0*/  HADD2.F32 R9, -RZ, R33.H0_H0 ;  /* 0x20000021ff097230 */ /* 0x000fe40000004100 */
[----:B------:R-:W-:Y:S02]  /*91c0*/  HADD2.F32 R5, -RZ, R41.H0_H0 ;  /* 0x20000029ff057230 */ /* 0x000fe40000004100 */
[C---:B------:R-:W-:Y:S01]  /*91d0*/  FFMA.FTZ R27, R15.reuse, R6, -R4 ;  /* 0x000000060f1b7223 */ /* 0x040fe20000010804 */
[----:B------:R-:W-:Y:S02]  /*91e0*/  HADD2.F32 R12, -RZ, R12.H1_H1 ;  /* 0x3000000cff0c7230 */ /* 0x000fe40000004100 */
[----:B------:R-:W-:Y:S01]  /*91f0*/  FFMA.FTZ R31, R15, R8, R0 ;  /* 0x000000080f1f7223 */ /* 0x000fe20000010000 */
[----:B------:R-:W-:Y:S02]  /*9200*/  HADD2.F32 R14, -RZ, R14.H1_H1 ;  /* 0x3000000eff0e7230 */ /* 0x000fe40000004100 */
        /* <DEDUP_REMOVED lines=18> */
.L_x_1663:
[----:B------:R-:W-:Y:S05]  /*9330*/  BSYNC B0 ;  /* 0x0000000000007941 */ /* 0x000fea0003800000 */
.L_x_1649:
[----:B------:R-:W-:Y:S01]  /*9340*/  @!PT LDS RZ, [RZ] ;  /* 0x00000000fffff984 */ /* 0x000fe20000000800 */
[----:B------:R-:W-:Y:S01]  /*9350*/  @!PT LDS RZ, [RZ] ;  /* 0x00000000fffff984 */ /* 0x000fe20000000800 */
[----:B------:R-:W-:Y:S01]  /*9360*/  @!PT LDS RZ, [RZ] ;  /* 0x00000000fffff984 */ /* 0x000fe20000000800 */
[----:B------:R-:W-:Y:S01]  /*9370*/  @!PT LDS RZ, [RZ] ;  /* 0x00000000fffff984 */ /* 0x000fe20000000800 */
[----:B------:R3:W-:Y:S06]  /*9380*/  MEMBAR.ALL.CTA ;  /* 0x0000000000007992 */ /* 0x0007ec0000008000 */
[----:B---3--:R-:W3:Y:S01]  /*9390*/  FENCE.VIEW.ASYNC.S ;  /* 0x00000000000073c6 */ /* 0x008ee20000000000 */
[----:B------:R-:W-:Y:S05]  /*93a0*/  WARPSYNC.ALL ;  /* 0x0000000000007948 */ /* 0x000fea0003800000 */
[----:B---3--:R-:W-:Y:S06]  /*93b0*/  BAR.SYNC.DEFER_BLOCKING 0xd, 0x180 ;  /* 0x0346000000007b1d */ /* 0x008fec0000010000 */
.L_x_1646:
[----:B-1----:R-:W-:-:S05]  /*93c0*/  IMAD.U32 R0, RZ, RZ, UR39 ;  /* 0x00000027ff007e24 */ /* 0x002fca000f8e00ff */
[----:B------:R-:W-:-:S13]  /*93d0*/  ISETP.NE.AND P0, PT, R0, 0x3, PT ;  /* 0x000000030000780c */ /* 0x000fda0003f05270 */
[----:B------:R-:W-:Y:S05]  /*93e0*/  @!P0 BRA `(.L_x_1673) ;  /* 0x0000000000048947 */ /* 0x000fea0003800000 */
[----:B------:R-:W-:Y:S01]  /*93f0*/  BPT.TRAP 0x1 ;  /* 0x000000040000795c */ /* 0x000fe20000300000 */
.L_x_1673:
[----:B0-----:R-:W-:Y:S01]  /*9400*/  IMAD R14, R19, 0x8, R2 ;  /* 0x00000008130e7824 */ /* 0x001fe200078e0202 */
[----:B---3--:R-:W-:-:S04]  /*9410*/  SHF.L.U32 R3, R154, 0x1f, RZ ;  /* 0x0000001f9a037819 */ /* 0x008fc800000006ff */
[----:B------:R0:W1:Y:S01]  /*9420*/  SYNCS.PHASECHK.TRANS64.TRYWAIT P1, [R14+URZ+0x16830], R3 ;  /* 0x016830030e0075a7 */ /* 0x000062000802017f */
[----:B------:R-:W-:Y:S05]  /*9430*/  @!P0 BRA `(.L_x_1674) ;  /* 0x0000000000048947 */ /* 0x000fea0003800000 */
[----:B------:R-:W-:Y:S01]  /*9440*/  BPT.TRAP 0x1 ;  /* 0x000000040000795c */ /* 0x000fe20000300000 */
.L_x_1674:
[----:B------:R-:W-:Y:S01]  /*9450*/  VIADD R0, R2, 0xe400 ;  /* 0x0000e40002007836 */ /* 0x000fe20000000000 */
[----:B--2---:R-:W-:Y:S01]  /*9460*/  LOP3.LUT R8, R28, 0x10000, RZ, 0xfc, !PT ;  /* 0x000100001c087812 */ /* 0x004fe200078efcff */
[----:B------:R-:W-:-:S03]  /*9470*/  IMAD.MOV.U32 R9, RZ, RZ, 0x40000040 ;  /* 0x40000040ff097424 */ /* 0x000fc600078e00ff */
[----:B------:R-:W-:-:S04]  /*9480*/  SHF.R.U32.HI R0, RZ, 0x4, R0 ;  /* 0x00000004ff007819 */ /* 0x000fc80000011600 */
[----:B------:R-:W-:-:S04]  /*9490*/  LOP3.LUT R0, R0, 0x3fff, RZ, 0xc0, !PT ;  /* 0x00003fff00007812 */ /* 0x000fc800078ec0ff */
[----:B------:R-:W-:-:S05]  /*94a0*/  LOP3.LUT R0, R0, 0x10000, RZ, 0xfc, !PT ;  /* 0x0001000000007812 */ /* 0x000fca00078efcff */
[----:B------:R2:W-:Y:S01]  /*94b0*/  STL [R1+0x2c], R0 ;  /* 0x00002c0001007387 */ /* 0x0005e20000100800 */
[----:B-1----:R-:W-:Y:S05]  /*94c0*/  @P1 BRA `(.L_x_1675) ;  /* 0x0000000000081947 */ /* 0x002fea0003800000 */
[----:B------:R-:W1:Y:S02]  /*94d0*/  SYNCS.PHASECHK.TRANS64.TRYWAIT P1, [R14+URZ+0x16830], R3 ;  /* 0x016830030e0075a7 */ /* 0x000e64000802017f */
[----:B-1----:R-:W-:Y:S05]  /*94e0*/  @!P1 BRA `(.L_x_1676) ;  /* 0x0000015c00b09947 */ /* 0x002fea0003800000 */
.L_x_1675:
[----:B--2---:R-:W2:Y:S01]  /*94f0*/  LDL R0, [R1+0x2c] ;  /* 0x00002c0001007983 */ /* 0x004ea20000100800 */
[----:B------:R-:W-:Y:S01]  /*9500*/  IMAD.MOV.U32 R5, RZ, RZ, 0x40000040 ;  /* 0x40000040ff057424 */ /* 0x000fe200078e00ff */
[----:B------:R-:W-:Y:S05]  /*9510*/  WARPSYNC.ALL ;  /* 0x0000000000007948 */ /* 0x000fea0003800000 */
[C---:B------:R-:W-:Y:S01]  /*9520*/  R2UR UR4, R8.reuse ;  /* 0x00000000080472ca */ /* 0x040fe200000e0000 */
[----:B-----5:R-:W-:Y:S01]  /*9530*/  WARPGROUP.ARRIVE ;  /* 0x00000000000079c5 */ /* 0x020fe20000000000 */
[----:B------:R-:W-:Y:S01]  /*9540*/  R2UR UR5, R9 ;  /* 0x00000000090572ca */ /* 0x000fe200000e0000 */
[----:B------:R-:W-:Y:S01]  /*9550*/  VIADD R20, R8, 0x2 ;  /* 0x0000000208147836 */ /* 0x000fe20000000000 */
[----:B------:R-:W-:Y:S01]  /*9560*/  R2UR UR7, R5 ;  /* 0x00000000050772ca */ /* 0x000fe200000e0000 */
[----:B------:R-:W-:-:S02]  /*9570*/  IMAD.MOV.U32 R21, RZ, RZ, 0x40000040 ;  /* 0x40000040ff157424 */ /* 0x000fc400078e00ff */
[----:B------:R-:W-:Y:S02]  /*9580*/  IMAD.MOV.U32 R7, RZ, RZ, 0x40000040 ;  /* 0x40000040ff077424 */ /* 0x000fe400078e00ff */
[C---:B------:R-:W-:Y:S01]  /*9590*/  VIADD R10, R8.reuse, 0x4 ;  /* 0x00000004080a7836 */ /* 0x040fe20000000000 */
[----:B------:R3:W-:Y:S01]  /*95a0*/  STL.64 [R1+0x18], R20 ;  /* 0x0000181401007387 */ /* 0x0007e20000100a00 */
[----:B------:R-:W-:Y:S02]  /*95b0*/  IMAD.MOV.U32 R11, RZ, RZ, 0x40000040 ;  /* 0x40000040ff0b7424 */ /* 0x000fe400078e00ff */
[----:B------:R-:W-:Y:S02]  /*95c0*/  VIADD R12, R8, 0x6 ;  /* 0x00000006080c7836 */ /* 0x000fe40000000000 */
[----:B------:R-:W-:Y:S01]  /*95d0*/  IMAD.MOV.U32 R13, RZ, RZ, 0x40000040 ;  /* 0x40000040ff0d7424 */ /* 0x000fe200078e00ff */
[----:B------:R3:W-:Y:S01]  /*95e0*/  STL.64 [R1+0x10], R10 ;  /* 0x0000100a01007387 */ /* 0x0007e20000100a00 */
[----:B------:R-:W-:-:S02]  /*95f0*/  IMAD.MOV.U32 R5, RZ, RZ, 0x40000040 ;  /* 0x40000040ff057424 */ /* 0x000fc400078e00ff */
[----:B--2---:R-:W-:-:S04]  /*9600*/  IMAD R4, R19, 0x400, R0 ;  /* 0x0000040013047824 */ /* 0x004fc800078e0200 */
[C---:B------:R-:W-:Y:S01]  /*9610*/  VIADD R6, R4.reuse, 0x2 ;  /* 0x0000000204067836 */ /* 0x040fe20000000000 */
[----:B------:R-:W-:-:S13]  /*9620*/  R2UR UR6, R4 ;  /* 0x00000000040672ca */ /* 0x000fda00000e0000 */
[----:B------:R-:W-:Y:S01]  /*9630*/  HGMMA.64x128x16.F32 R24, gdesc[UR4], RZ, !UPT, gsb0 ;  /* 0x01e00000041879f0 */ /* 0x000fe2000c0008ff */
[----:B------:R-:W-:Y:S02]  /*9640*/  R2UR UR4, R20 ;  /* 0x00000000140472ca */ /* 0x000fe400000e0000 */
[----:B------:R-:W-:Y:S02]  /*9650*/  R2UR UR5, R21 ;  /* 0x00000000150572ca */ /* 0x000fe400000e0000 */
[----:B------:R-:W-:Y:S02]  /*9660*/  R2UR UR6, R6 ;  /* 0x00000000060672ca */ /* 0x000fe400000e0000 */
[----:B------:R-:W-:Y:S01]  /*9670*/  R2UR UR7, R7 ;  /* 0x00000000070772ca */ /* 0x000fe200000e0000 */
[----:B------:R-:W-:Y:S01]  /*9680*/  IMAD.MOV.U32 R7, RZ, RZ, 0x40000040 ;  /* 0x40000040ff077424 */ /* 0x000fe200078e00ff */
[C---:B------:R-:W-:Y:S01]  /*9690*/  IADD3 R6, R4.reuse, 0x4, RZ ;  /* 0x0000000404067810 */ /* 0x040fe20007ffe0ff */
[----:B------:R-:W-:Y:S01]  /*96a0*/  VIADD R4, R4, 0x6 ;  /* 0x0000000604047836 */ /* 0x000fe20000000000 */
[----:B------:R-:W-:-:S02]  /*96b0*/  WARPGROUP.DEPBAR.LE gsb0, 0x0 ;  /* 0x00008000000079c5 */ /* 0x000fc40000010000 */
        /* <DEDUP_REMOVED lines=17> */
[----:B---3--:R-:W-:Y:S05]  /*97d0*/  @!P0 BRA `(.L_x_1677) ;  /* 0x0000000000048947 */ /* 0x008fea0003800000 */
[----:B------:R-:W-:Y:S01]  /*97e0*/  BPT.TRAP 0x1 ;  /* 0x000000040000795c */ /* 0x000fe20000300000 */
.L_x_1677:
[----:B------:R-:W2:Y:S01]  /*97f0*/  LDL R4, [R1+0x30] ;  /* 0x0000300001047983 */ /* 0x000ea20000100800 */
[----:B------:R-:W3:Y:S03]  /*9800*/  LDC R92, c[0x0][0x448] ;  /* 0x00011200ff5c7b82 */ /* 0x000ee60000000800 */
[----:B------:R-:W2:Y:S04]  /*9810*/  LDL R90, [R1+0x24] ;  /* 0x00002400015a7983 */ /* 0x000ea80000100800 */
[----:B------:R-:W4:Y:S01]  /*9820*/  LDL R93, [R1] ;  /* 0x00000000015d7983 */ /* 0x000f220000100800 */
[----:B------:R-:W5:Y:S01]  /*9830*/  LDC.64 R10, c[0x0][0x9e0] ;  /* 0x00027800ff0a7b82 */ /* 0x000f620000000a00 */
[----:B------:R-:W-:Y:S01]  /*9840*/  IMAD.MOV.U32 R15, RZ, RZ, -0x80 ;  /* 0xffffff80ff0f7424 */ /* 0x000fe200078e00ff */
[----:B------:R-:W-:Y:S01]  /*9850*/  LOP3.LUT R22, R22, 0xfffffff7, RZ, 0xc0, !PT ;  /* 0xfffffff716167812 */ /* 0x000fe200078ec0ff */
[----:B------:R-:W-:Y:S01]  /*9860*/  ULDC UR29, c[0x0][0x9dc] ;  /* 0x00027700001d7ab9 */ /* 0x000fe20000000800 */
[----:B---3--:R-:W-:-:S13]  /*9870*/  ISETP.NE.AND P1, PT, R92, 0x1, PT ;  /* 0x000000015c00780c */ /* 0x008fda0003f25270 */
[----:B------:R-:W3:Y:S08]  /*9880*/  @P1 LDC R0, c[0x0][0x44c] ;  /* 0x00011300ff001b82 */ /* 0x000ef00000000800 */
[----:B01----:R-:W0:Y:S01]  /*9890*/  @P1 LDC R3, c[0x0][0x450] ;  /* 0x00011400ff031b82 */ /* 0x003e220000000800 */
[----:B------:R-:W-:Y:S01]  /*98a0*/  IMAD R15, R88, R15, 0x80 ;  /* 0x00000080580f7424 */ /* 0x000fe200078e020f */
[----:B------:R-:W-:Y:S01]  /*98b0*/  @P1 LOP3.LUT R22, R22, 0x8, RZ, 0xfc, !PT ;  /* 0x0000000816161812 */ /* 0x000fe200078efcff */
[----:B------:R-:W-:-:S02]  /*98c0*/  ULOP3.LUT UR4, URZ, UR29, URZ, 0x33, !UPT ;  /* 0x0000001d3f047292 */ /* 0x000fc4000f8e333f */
[----:B------:R-:W-:Y:S01]  /*98d0*/  IMAD.IADD R20, R156, 0x1, R15 ;  /* 0x000000019c147824 */ /* 0x000fe200078e020f */
[----:B------:R-:W-:Y:S01]  /*98e0*/  LOP3.LUT R22, R22, 0xfffffffb, RZ, 0xc0, !PT ;  /* 0xfffffffb16167812 */ /* 0x000fe200078ec0ff */
[----:B--2---:R-:W-:-:S04]  /*98f0*/  IMAD.IADD R21, R4, 0x1, R90 ;  /* 0x0000000104157824 */ /* 0x004fc800078e025a */
[----:B---3--:R-:W-:-:S05]  /*9900*/  @P1 IMAD.HI.U32 R0, R21, R0, RZ ;  /* 0x0000000015001227 */ /* 0x008fca00078e00ff */
[----:B0-----:R-:W-:Y:S01]  /*9910*/  @P1 SHF.R.U32.HI R21, RZ, R3, R0 ;  /* 0x00000003ff151219 */ /* 0x001fe20000011600 */
[----:B------:R-:W-:Y:S02]  /*9920*/  VIADD R0, R14, 0x16840 ;  /* 0x000168400e007836 */ /* 0x000fe40000000000 */
[----:B------:R-:W-:Y:S02]  /*9930*/  IMAD.U32 R3, RZ, RZ, UR38 ;  /* 0x00000026ff037e24 */ /* 0x000fe4000f8e00ff */
[----:B------:R-:W0:Y:S03]  /*9940*/  SHFL.IDX PT, R91, R21, RZ, 0x1c1f ;  /* 0x001c1fff155b7589 */ /* 0x000e2600000e0000 */
[----:B------:R-:W-:Y:S01]  /*9950*/  PRMT R0, R3, 0x654, R0 ;  /* 0x0000065403007816 */ /* 0x000fe20000000000 */
[----:B------:R-:W-:Y:S01]  /*9960*/  VIADD R3, R15, 0x1 ;  /* 0x000000010f037836 */ /* 0x000fe20000000000 */
[----:B-----5:R-:W-:Y:S01]  /*9970*/  ISETP.GE.AND P1, PT, R11, 0x1, PT ;  /* 0x000000010b00780c */ /* 0x020fe20003f26270 */
[C---:B----4-:R-:W-:Y:S01]  /*9980*/  IMAD R20, R93.reuse, -0x2, R20 ;  /* 0xfffffffe5d147824 */ /* 0x050fe200078e0214 */
[----:B------:R1:W-:Y:S01]  /*9990*/  SYNCS.ARRIVE.TRANS64.RED.A1T0 RZ, [R0+URZ], RZ ;  /* 0x000000ff00ff79a7 */ /* 0x0003e2000810043f */
[----:B------:R-:W-:-:S05]  /*99a0*/  IMAD R3, R93, -0x2, R3 ;  /* 0xfffffffe5d037824 */ /* 0x000fca00078e0203 */
[----:B------:R-:W-:-:S05]  /*99b0*/  IADD3 R3, -R155, R3, R156 ;  /* 0x000000039b037210 */ /* 0x000fca0007ffe19c */
[C---:B------:R-:W-:Y:S02]  /*99c0*/  IMAD.IADD R7, R3.reuse, 0x1, R10 ;  /* 0x0000000103077824 */ /* 0x040fe400078e020a */
[----:B------:R-:W-:Y:S01]  /*99d0*/  VIADD R14, R3, UR4 ;  /* 0x00000004030e7c36 */ /* 0x000fe20008000000 */
[----:B------:R-:W-:Y:S02]  /*99e0*/  @P1 LOP3.LUT R22, R22, 0x4, RZ, 0xfc, !PT ;  /* 0x0000000416161812 */ /* 0x000fe400078efcff */
[----:B-1----:R-:W-:Y:S01]  /*99f0*/  LEA R0, R88, 0xffffff80, 0x7 ;  /* 0xffffff8058007811 */ /* 0x002fe200078e38ff */
[----:B0-----:R-:W-:Y:S01]  /*9a00*/  IMAD.IADD R3, R14, 0x1, R91 ;  /* 0x000000010e037824 */ /* 0x001fe200078e025b */
[----:B------:R-:W-:Y:S01]  /*9a10*/  VIADDMNMX R6, R91, R7, R20, PT ;  /* 0x000000075b067246 */ /* 0x000fe20003800114 */
[----:B------:R-:W-:Y:S06]  /*9a20*/  @!P1 BRA `(.L_x_1678) ;  /* 0x0000000000509947 */ /* 0x000fec0003800000 */
[----:B------:R-:W-:Y:S01]  /*9a30*/  IADD3 R91, -R155, R156, R91 ;  /* 0x0000009c9b5b7210 */ /* 0x000fe20007ffe15b */
[----:B------:R-:W-:Y:S03]  /*9a40*/  BSSY B0, `(.L_x_1679) ;  /* 0x000000e000007945 */ /* 0x000fe60003800000 */
[----:B------:R-:W-:-:S13]  /*9a50*/  ISETP.GT.AND P1, PT, R91, -0x1, PT ;  /* 0xffffffff5b00780c */ /* 0x000fda0003f24270 */
        /* <DEDUP_REMOVED lines=8> */
.L_x_1680:
[----:B------:R-:W-:-:S13]  /*9ae0*/  ISETP.NE.AND P1, PT, R11, 0x1, PT ;  /* 0x000000010b00780c */ /* 0x000fda0003f25270 */
[----:B------:R-:W0:Y:S02]  /*9af0*/  @P1 LDC.64 R4, c[0x0][0x9e8] ;  /* 0x00027a00ff041b82 */ /* 0x000e240000000a00 */
[----:B0-----:R-:W-:-:S05]  /*9b00*/  @P1 IMAD.HI.U32 R4, R91, R4, RZ ;  /* 0x000000045b041227 */ /* 0x001fca00078e00ff */
[----:B------:R-:W-:-:S07]  /*9b10*/  @P1 SHF.R.U32.HI R91, RZ, R5, R4 ;  /* 0x00000005ff5b1219 */ /* 0x000fce0000011604 */
.L_x_1681:
[----:B------:R-:W-:Y:S05]  /*9b20*/  BSYNC B0 ;  /* 0x0000000000007941 */ /* 0x000fea0003800000 */
.L_x_1679:
[----:B------:R-:W-:-:S04]  /*9b30*/  IMAD R91, R91, R11, -R0 ;  /* 0x0000000b5b5b7224 */ /* 0x000fc800078e0a00 */
[----:B------:R-:W-:-:S05]  /*9b40*/  IMAD R4, R93, -0x2, R91 ;  /* 0xfffffffe5d047824 */ /* 0x000fca00078e025b */
[----:B------:R-:W-:Y:S02]  /*9b50*/  VIMNMX R3, R3, R4, !PT ;  /* 0x0000000403037248 */ /* 0x000fe40007fe0100 */
[----:B------:R-:W-:-:S07]  /*9b60*/  VIADDMNMX R6, R4, R11, R6, PT ;  /* 0x0000000b04067246 */ /* 0x000fce0003800106 */
.L_x_1678:
[C---:B------:R-:W-:Y:S02]  /*9b70*/  ISETP.GE.AND P1, PT, R15.reuse, 0x2, PT ;  /* 0x000000020f00780c */ /* 0x040fe40003f26270 */
[----:B------:R-:W-:Y:S02]  /*9b80*/  ISETP.GE.AND P6, PT, R15, 0x9, PT ;  /* 0x000000090f00780c */ /* 0x000fe40003fc6270 */
[----:B------:R-:W-:Y:S02]  /*9b90*/  ISETP.GT.AND P2, PT, R3, 0x1, !P1 ;  /* 0x000000010300780c */ /* 0x000fe40004f44270 */
[----:B------:R-:W-:Y:S02]  /*9ba0*/  ISETP.GE.AND P3, PT, R15, 0xa, PT ;  /* 0x0000000a0f00780c */ /* 0x000fe40003f66270 */
[----:B------:R-:W-:Y:S02]  /*9bb0*/  ISETP.LT.OR P2, PT, R6, 0x2, P2 ;  /* 0x000000020600780c */ /* 0x000fe40001741670 */
[----:B------:R-:W-:-:S02]  /*9bc0*/  LOP3.LUT R22, R22, 0xfffffffe, RZ, 0xc0, !PT ;  /* 0xfffffffe16167812 */ /* 0x000fc400078ec0ff */
[----:B------:R-:W-:Y:S02]  /*9bd0*/  FSEL R25, R25, -INF , !P2 ;  /* 0xff80000019197808 */ /* 0x000fe40005000000 */
[----:B------:R-:W-:Y:S02]  /*9be0*/  ISETP.GT.AND P2, PT, R3, 0x8, !P6 ;  /* 0x000000080300780c */ /* 0x000fe40007744270 */
[----:B------:R-:W-:Y:S02]  /*9bf0*/  ISETP.GE.AND P5, PT, R15, 0x1, PT ;  /* 0x000000010f00780c */ /* 0x000fe40003fa6270 */
[----:B------:R-:W-:Y:S02]  /*9c00*/  ISETP.LT.OR P2, PT, R6, 0x9, P2 ;  /* 0x000000090600780c */ /* 0x000fe40001741670 */
[----:B------:R-:W-:Y:S02]  /*9c10*/  @P3 LOP3.LUT R22, R22, 0x1, RZ, 0xfc, !PT ;  /* 0x0000000116163812 */ /* 0x000fe400078efcff */
[----:B------:R-:W-:-:S02]  /*9c20*/  FSEL R28, R28, -INF , !P2 ;  /* 0xff8000001c1c7808 */ /* 0x000fc40005000000 */
[----:B------:R-:W-:Y:S02]  /*9c30*/  ISETP.GT.AND P2, PT, R3, 0x9, !P3 ;  /* 0x000000090300780c */ /* 0x000fe40005f44270 */
        /* <DEDUP_REMOVED lines=161> */
[----:B------:R-:W-:-:S04]  /*a650*/  ISETP.GT.AND P4, PT, R3, RZ, !P5 ;  /* 0x000000ff0300720c */ /* 0x000fc80006f84270 */
[----:B------:R-:W-:-:S04]  /*a660*/  ISETP.LT.OR P4, PT, R6, 0x1, P4 ;  /* 0x000000010600780c */ /* 0x000fc80002781670 */
[----:B------:R-:W-:Y:S02]  /*a670*/  FSEL R24, R24, -INF , !P4 ;  /* 0xff80000018187808 */ /* 0x000fe40006000000 */
[----:B------:R-:W-:-:S13]  /*a680*/  ISETP.GE.AND P4, PT, R15, 0x7a, PT ;  /* 0x0000007a0f00780c */ /* 0x000fda0003f86270 */
[----:B------:R-:W-:Y:S02]  /*a690*/  @P4 LOP3.LUT R22, R22, 0x10000000, RZ, 0xfc, !PT ;  /* 0x1000000016164812 */ /* 0x000fe400078efcff */
[----:B------:R-:W-:Y:S02]  /*a6a0*/  ISETP.GT.AND P4, PT, R3, 0x79, !P4 ;  /* 0x000000790300780c */ /* 0x000fe40006784270 */
[----:B------:R-:W0:Y:S02]  /*a6b0*/  SHFL.IDX PT, R3, R21, 0x1, 0x1c1f ;  /* 0x003c1f0015037f89 */ /* 0x000e2400000e0000 */
[----:B------:R-:W-:-:S04]  /*a6c0*/  ISETP.LT.OR P4, PT, R6, 0x7a, P4 ;  /* 0x0000007a0600780c */ /* 0x000fc80002781670 */
[----:B------:R-:W-:Y:S02]  /*a6d0*/  FSEL R85, R85, -INF , !P4 ;  /* 0xff80000055557808 */ /* 0x000fe40006000000 */
[----:B------:R-:W-:Y:S02]  /*a6e0*/  ISETP.GE.AND P4, PT, R11, 0x1, PT ;  /* 0x000000010b00780c */ /* 0x000fe40003f86270 */
[----:B0-----:R-:W-:Y:S01]  /*a6f0*/  VIADDMNMX R20, R3, R7, R20, PT ;  /* 0x0000000703147246 */ /* 0x001fe20003800114 */
[----:B------:R-:W-:-:S10]  /*a700*/  IMAD.IADD R14, R14, 0x1, R3 ;  /* 0x000000010e0e7824 */ /* 0x000fd400078e0203 */
[----:B------:R-:W-:Y:S05]  /*a710*/  @!P4 BRA `(.L_x_1682) ;  /* 0x000000000050c947 */ /* 0x000fea0003800000 */
        /* <DEDUP_REMOVED lines=11> */
.L_x_1684:
[----:B------:R-:W-:-:S13]  /*a7d0*/  ISETP.NE.AND P4, PT, R11, 0x1, PT ;  /* 0x000000010b00780c */ /* 0x000fda0003f85270 */
[----:B------:R-:W0:Y:S02]  /*a7e0*/  @P4 LDC.64 R4, c[0x0][0x9e8] ;  /* 0x00027a00ff044b82 */ /* 0x000e240000000a00 */
[----:B0-----:R-:W-:-:S05]  /*a7f0*/  @P4 IMAD.HI.U32 R4, R3, R4, RZ ;  /* 0x0000000403044227 */ /* 0x001fca00078e00ff */
[----:B------:R-:W-:-:S07]  /*a800*/  @P4 SHF.R.U32.HI R3, RZ, R5, R4 ;  /* 0x00000005ff034219 */ /* 0x000fce0000011604 */
.L_x_1685:
[----:B------:R-:W-:Y:S05]  /*a810*/  BSYNC B0 ;  /* 0x0000000000007941 */ /* 0x000fea0003800000 */
.L_x_1683:
[----:B------:R-:W-:-:S04]  /*a820*/  IMAD R0, R3, R11, -R0 ;  /* 0x0000000b03007224 */ /* 0x000fc800078e0a00 */
[----:B------:R-:W-:-:S05]  /*a830*/  IMAD R3, R93, -0x2, R0 ;  /* 0xfffffffe5d037824 */ /* 0x000fca00078e0200 */
[----:B------:R-:W-:Y:S02]  /*a840*/  VIMNMX R14, R14, R3, !PT ;  /* 0x000000030e0e7248 */ /* 0x000fe40007fe0100 */
[----:B------:R-:W-:-:S07]  /*a850*/  VIADDMNMX R20, R3, R11, R20, PT ;  /* 0x0000000b03147246 */ /* 0x000fce0003800114 */
.L_x_1682:
[C---:B------:R-:W-:Y:S01]  /*a860*/  ISETP.GT.AND P1, PT, R14.reuse, 0x1, !P1 ;  /* 0x000000010e00780c */ /* 0x040fe20004f24270 */
[----:B------:R-:W-:Y:S01]  /*a870*/  ULDC UR30, c[0x0][0x988] ;  /* 0x00026200001e7ab9 */ /* 0x000fe20000000800 */
[----:B------:R-:W-:Y:S02]  /*a880*/  ISETP.GT.AND P6, PT, R14, 0x8, !P6 ;  /* 0x000000080e00780c */ /* 0x000fe400077c4270 */
[C---:B------:R-:W-:Y:S02]  /*a890*/  ISETP.LT.OR P1, PT, R20.reuse, 0x2, P1 ;  /* 0x000000021400780c */ /* 0x040fe40000f21670 */
[----:B------:R-:W-:Y:S02]  /*a8a0*/  ISETP.LT.OR P6, PT, R20, 0x9, P6 ;  /* 0x000000091400780c */ /* 0x000fe400037c1670 */
[----:B------:R-:W-:Y:S02]  /*a8b0*/  FSEL R27, R27, -INF , !P1 ;  /* 0xff8000001b1b7808 */ /* 0x000fe40004800000 */
[----:B------:R-:W-:-:S02]  /*a8c0*/  LOP3.LUT P1, RZ, R22, 0x1, RZ, 0xc0, !PT ;  /* 0x0000000116ff7812 */ /* 0x000fc4000782c0ff */
[----:B------:R-:W-:Y:S02]  /*a8d0*/  FSEL R30, R30, -INF , !P6 ;  /* 0xff8000001e1e7808 */ /* 0x000fe40007000000 */
[----:B------:R-:W-:Y:S02]  /*a8e0*/  ISETP.GT.AND P1, PT, R14, 0x9, !P1 ;  /* 0x000000090e00780c */ /* 0x000fe40004f24270 */
[----:B------:R-:W-:Y:S02]  /*a8f0*/  LOP3.LUT P6, RZ, R22, 0x4000000, RZ, 0xc0, !PT ;  /* 0x0400000016ff7812 */ /* 0x000fe400078cc0ff */
[----:B------:R-:W-:Y:S02]  /*a900*/  ISETP.LT.OR P1, PT, R20, 0xa, P1 ;  /* 0x0000000a1400780c */ /* 0x000fe40000f21670 */
[----:B------:R-:W-:Y:S02]  /*a910*/  LOP3.LUT P4, RZ, R22, 0x2000000, RZ, 0xc0, !PT ;  /* 0x0200000016ff7812 */ /* 0x000fe4000788c0ff */
        /* <DEDUP_REMOVED lines=19> */
[----:B------:R-:W-:Y:S02]  /*aa50*/  LOP3.LUT P6, RZ, R22, 0x8000, RZ, 0xc0, !PT ;  /* 0x0000800016ff7812 */ /* 0x000fe400078cc0ff */
[----:B------:R-:W-:Y:S02]  /*aa60*/  ISETP.GT.AND P1, PT, R14, 0x19, !P1 ;  /* 0x000000190e00780c */ /* 0x000fe40004f24270 */
[----:B------:R-:W-:Y:S02]  /*aa70*/  FMNMX.FTZ R0, R40, R3, !PT ;  /* 0x0000000328007209 */ /* 0x000fe40007810000 */
[----:B------:R-:W-:Y:S02]  /*aa80*/  ISETP.LT.OR P1, PT, R20, 0x1a, P1 ;  /* 0x0000001a1400780c */ /* 0x000fe40000f21670 */
[----:B------:R-:W-:Y:S02]  /*aa90*/  FMNMX.FTZ R3, R41, R0, !PT ;  /* 0x0000000029037209 */ /* 0x000fe40007810000 */
[----:B------:R-:W-:-:S02]  /*aaa0*/  FSEL R39, R39, -INF , !P1 ;  /* 0xff80000027277808 */ /* 0x000fc40004800000 */
[C---:B------:R-:W-:Y:S02]  /*aab0*/  LOP3.LUT P1, RZ, R22.reuse, 0x800000, RZ, 0xc0, !PT ;  /* 0x0080000016ff7812 */ /* 0x040fe4000782c0ff */
[----:B------:R-:W-:Y:S02]  /*aac0*/  LOP3.LUT P4, RZ, R22, 0x4000, RZ, 0xc0, !PT ;  /* 0x0000400016ff7812 */ /* 0x000fe4000788c0ff */
[----:B------:R-:W-:Y:S02]  /*aad0*/  ISETP.GT.AND P1, PT, R14, 0x20, !P1 ;  /* 0x000000200e00780c */ /* 0x000fe40004f24270 */
[----:B------:R-:W-:Y:S02]  /*aae0*/  FMNMX.FTZ R0, R44, R3, !PT ;  /* 0x000000032c007209 */ /* 0x000fe40007810000 */
[----:B------:R-:W-:Y:S02]  /*aaf0*/  ISETP.LT.OR P1, PT, R20, 0x21, P1 ;  /* 0x000000211400780c */ /* 0x000fe40000f21670 */
[----:B------:R-:W-:-:S02]  /*ab00*/  FMNMX.FTZ R3, R45, R0, !PT ;  /* 0x000000002d037209 */ /* 0x000fc40007810000 */
[----:B------:R-:W-:Y:S02]  /*ab10*/  FSEL R42, R42, -INF , !P1 ;  /* 0xff8000002a2a7808 */ /* 0x000fe40004800000 */
[----:B------:R-:W-:Y:S02]  /*ab20*/  LOP3.LUT P1, RZ, R22, 0x400000, RZ, 0xc0, !PT ;  /* 0x0040000016ff7812 */ /* 0x000fe4000782c0ff */
[----:B------:R-:W-:Y:S02]  /*ab30*/  FMNMX.FTZ R0, R48, R3, !PT ;  /* 0x0000000330007209 */ /* 0x000fe40007810000 */
[----:B------:R-:W-:Y:S02]  /*ab40*/  ISETP.GT.AND P1, PT, R14, 0x21, !P1 ;  /* 0x000000210e00780c */ /* 0x000fe40004f24270 */
[----:B------:R-:W-:Y:S02]  /*ab50*/  FMNMX.FTZ R3, R49, R0, !PT ;  /* 0x0000000031037209 */ /* 0x000fe40007810000 */
        /* <DEDUP_REMOVED lines=43> */
[C---:B------:R-:W-:Y:S01]  /*ae10*/  ISETP.GT.AND P5, PT, R14.reuse, RZ, !P5 ;  /* 0x000000ff0e00720c */ /* 0x040fe20006fa4270 */
[----:B------:R-:W0:Y:S01]  /*ae20*/  SHFL.BFLY PT, R3, R0, 0x2, 0x1f ;  /* 0x0c401f0000037f89 */ /* 0x000e2200000e0000 */
[----:B------:R-:W-:Y:S02]  /*ae30*/  FSEL R55, R55, -INF , !P1 ;  /* 0xff80000037377808 */ /* 0x000fe40004800000 */
[----:B------:R-:W-:Y:S02]  /*ae40*/  ISETP.GT.AND P1, PT, R14, 0x40, !P6 ;  /* 0x000000400e00780c */ /* 0x000fe40007724270 */
[C---:B------:R-:W-:Y:S02]  /*ae50*/  ISETP.LT.OR P5, PT, R20.reuse, 0x1, P5 ;  /* 0x000000011400780c */ /* 0x040fe40002fa1670 */
[----:B------:R-:W-:Y:S02]  /*ae60*/  ISETP.LT.OR P1, PT, R20, 0x41, P1 ;  /* 0x000000411400780c */ /* 0x000fe40000f21670 */
[----:B------:R-:W-:-:S02]  /*ae70*/  FSEL R26, R26, -INF , !P5 ;  /* 0xff8000001a1a7808 */ /* 0x000fc40006800000 */
[----:B------:R-:W-:Y:S02]  /*ae80*/  FSEL R58, R58, -INF , !P1 ;  /* 0xff8000003a3a7808 */ /* 0x000fe40004800000 */
[----:B------:R-:W-:Y:S02]  /*ae90*/  ISETP.GT.AND P1, PT, R14, 0x41, !P4 ;  /* 0x000000410e00780c */ /* 0x000fe40006724270 */
[----:B------:R-:W-:Y:S02]  /*aea0*/  LOP3.LUT P6, RZ, R22, 0x10, RZ, 0xc0, !PT ;  /* 0x0000001016ff7812 */ /* 0x000fe400078cc0ff */
[----:B------:R-:W-:Y:S02]  /*aeb0*/  ISETP.LT.OR P1, PT, R20, 0x42, P1 ;  /* 0x000000421400780c */ /* 0x000fe40000f21670 */
[----:B------:R-:W-:Y:S02]  /*aec0*/  FMNMX.FTZ R15, R26, R27, !PT ;  /* 0x0000001b1a0f7209 */ /* 0x000fe40007810000 */
[----:B------:R-:W-:-:S02]  /*aed0*/  FSEL R59, R59, -INF , !P1 ;  /* 0xff8000003b3b7808 */ /* 0x000fc40004800000 */
[----:B------:R-:W-:Y:S02]  /*aee0*/  LOP3.LUT P1, RZ, R22, 0x2000, RZ, 0xc0, !PT ;  /* 0x0000200016ff7812 */ /* 0x000fe4000782c0ff */
[----:B0-----:R-:W-:Y:S02]  /*aef0*/  FMNMX.FTZ R5, R0, R3, !PT ;  /* 0x0000000300057209 */ /* 0x001fe40007810000 */
[----:B------:R-:W-:Y:S02]  /*af00*/  ISETP.GT.AND P1, PT, R14, 0x48, !P1 ;  /* 0x000000480e00780c */ /* 0x000fe40004f24270 */
[----:B------:R-:W-:Y:S01]  /*af10*/  FMNMX.FTZ R0, R30, R15, !PT ;  /* 0x0000000f1e007209 */ /* 0x000fe20007810000 */
[----:B------:R-:W0:Y:S01]  /*af20*/  SHFL.BFLY PT, R4, R5, 0x1, 0x1f ;  /* 0x0c201f0005047f89 */ /* 0x000e2200000e0000 */
[----:B------:R-:W-:Y:S02]  /*af30*/  ISETP.LT.OR P1, PT, R20, 0x49, P1 ;  /* 0x000000491400780c */ /* 0x000fe40000f21670 */
[----:B------:R-:W-:-:S02]  /*af40*/  FMNMX.FTZ R15, R31, R0, !PT ;  /* 0x000000001f0f7209 */ /* 0x000fc40007810000 */
[----:B------:R-:W-:Y:S02]  /*af50*/  FSEL R62, R62, -INF , !P1 ;  /* 0xff8000003e3e7808 */ /* 0x000fe40004800000 */
[C---:B------:R-:W-:Y:S02]  /*af60*/  LOP3.LUT P1, RZ, R22.reuse, 0x1000, RZ, 0xc0, !PT ;  /* 0x0000100016ff7812 */ /* 0x040fe4000782c0ff */
[----:B------:R-:W-:Y:S02]  /*af70*/  LOP3.LUT P4, RZ, R22, 0x2, RZ, 0xc0, !PT ;  /* 0x0000000216ff7812 */ /* 0x000fe4000788c0ff */
        /* <DEDUP_REMOVED lines=8> */
[----:B0-----:R-:W-:-:S02]  /*b000*/  FMNMX.FTZ R3, R5, R4, !PT ;  /* 0x0000000405037209 */ /* 0x001fc40007810000 */
[----:B------:R-:W-:Y:S02]  /*b010*/  ISETP.LT.OR P1, PT, R20, 0x51, P1 ;  /* 0x000000511400780c */ /* 0x000fe40000f21670 */
[----:B------:R-:W-:Y:S01]  /*b020*/  FMNMX.FTZ R21, R39, R0, !PT ;  /* 0x0000000027157209 */ /* 0x000fe20007810000 */
[----:B------:R-:W-:Y:S01]  /*b030*/  FMUL.FTZ R4, R3, UR30 ;  /* 0x0000001e03047c20 */ /* 0x000fe20008410000 */
[----:B------:R-:W-:Y:S02]  /*b040*/  FSEL R66, R66, -INF , !P1 ;  /* 0xff80000042427808 */ /* 0x000fe40004800000 */
[----:B------:R-:W-:Y:S02]  /*b050*/  LOP3.LUT P1, RZ, R22, 0x400, RZ, 0xc0, !PT ;  /* 0x0000040016ff7812 */ /* 0x000fe4000782c0ff */
[----:B------:R-:W-:Y:S02]  /*b060*/  FMNMX.FTZ R0, R42, R21, !PT ;  /* 0x000000152a007209 */ /* 0x000fe40007810000 */
[----:B------:R-:W-:-:S02]  /*b070*/  ISETP.GT.AND P1, PT, R14, 0x51, !P1 ;  /* 0x000000510e00780c */ /* 0x000fc40004f24270 */
[----:B------:R-:W-:Y:S02]  /*b080*/  ISETP.GT.AND P2, PT, R14, 0x71, !P2 ;  /* 0x000000710e00780c */ /* 0x000fe40005744270 */
[----:B------:R-:W-:Y:S02]  /*b090*/  ISETP.LT.OR P1, PT, R20, 0x52, P1 ;  /* 0x000000521400780c */ /* 0x000fe40000f21670 */
[----:B------:R-:W-:Y:S02]  /*b0a0*/  ISETP.GT.AND P3, PT, R14, 0x78, !P3 ;  /* 0x000000780e00780c */ /* 0x000fe40005f64270 */
[----:B------:R-:W-:Y:S02]  /*b0b0*/  FSEL R67, R67, -INF , !P1 ;  /* 0xff80000043437808 */ /* 0x000fe40004800000 */
[----:B------:R-:W-:Y:S02]  /*b0c0*/  LOP3.LUT P1, RZ, R22, 0x200, RZ, 0xc0, !PT ;  /* 0x0000020016ff7812 */ /* 0x000fe4000782c0ff */
[----:B------:R-:W-:-:S02]  /*b0d0*/  ISETP.LT.OR P2, PT, R20, 0x72, P2 ;  /* 0x000000721400780c */ /* 0x000fc40001741670 */
[----:B------:R-:W-:Y:S02]  /*b0e0*/  ISETP.GT.AND P1, PT, R14, 0x58, !P1 ;  /* 0x000000580e00780c */ /* 0x000fe40004f24270 */
[C---:B------:R-:W-:Y:S02]  /*b0f0*/  ISETP.LT.OR P3, PT, R20.reuse, 0x79, P3 ;  /* 0x000000791400780c */ /* 0x040fe40001f61670 */
[----:B------:R-:W-:Y:S02]  /*b100*/  ISETP.LT.OR P1, PT, R20, 0x59, P1 ;  /* 0x000000591400780c */ /* 0x000fe40000f21670 */
[----:B------:R-:W-:Y:S02]  /*b110*/  FSEL R83, R83, -INF , !P2 ;  /* 0xff80000053537808 */ /* 0x000fe40005000000 */
[----:B------:R-:W-:Y:S02]  /*b120*/  FSEL R70, R70, -INF , !P1 ;  /* 0xff80000046467808 */ /* 0x000fe40004800000 */
[----:B------:R-:W-:-:S02]  /*b130*/  LOP3.LUT P1, RZ, R22, 0x100, RZ, 0xc0, !PT ;  /* 0x0000010016ff7812 */ /* 0x000fc4000782c0ff */
[----:B------:R-:W-:Y:S02]  /*b140*/  FSEL R86, R86, -INF , !P3 ;  /* 0xff80000056567808 */ /* 0x000fe40005800000 */
        /* <DEDUP_REMOVED lines=15> */
[----:B------:R-:W-:-:S04]  /*b240*/  ISETP.GT.AND P1, PT, R14, 0x69, !P6 ;  /* 0x000000690e00780c */ /* 0x000fc80007724270 */
[----:B------:R-:W-:-:S04]  /*b250*/  ISETP.LT.OR P1, PT, R20, 0x6a, P1 ;  /* 0x0000006a1400780c */ /* 0x000fc80000f21670 */
[----:B------:R-:W-:Y:S02]  /*b260*/  FSEL R79, R79, -INF , !P1 ;  /* 0xff8000004f4f7808 */ /* 0x000fe40004800000 */
[----:B------:R-:W-:Y:S02]  /*b270*/  ISETP.GT.AND P1, PT, R14, 0x70, !P4 ;  /* 0x000000700e00780c */ /* 0x000fe40006724270 */
[----:B------:R-:W-:Y:S02]  /*b280*/  LOP3.LUT P4, RZ, R22, 0x10000000, RZ, 0xc0, !PT ;  /* 0x1000000016ff7812 */ /* 0x000fe4000788c0ff */
[----:B------:R-:W-:-:S04]  /*b290*/  ISETP.LT.OR P1, PT, R20, 0x71, P1 ;  /* 0x000000711400780c */ /* 0x000fc80000f21670 */
[----:B------:R-:W-:Y:S02]  /*b2a0*/  FSEL R82, R82, -INF , !P1 ;  /* 0xff80000052527808 */ /* 0x000fe40004800000 */
[----:B------:R-:W-:-:S04]  /*b2b0*/  FSETP.NEU.FTZ.AND P1, PT, R3, -INF , PT ;  /* 0xff8000000300780b */ /* 0x000fc80003f3d000 */
[----:B------:R-:W-:Y:S02]  /*b2c0*/  FSEL R4, R4, RZ, P1 ;  /* 0x000000ff04047208 */ /* 0x000fe40000800000 */
[----:B------:R-:W-:Y:S02]  /*b2d0*/  ISETP.GT.AND P1, PT, R14, 0x79, !P4 ;  /* 0x000000790e00780c */ /* 0x000fe40006724270 */
[----:B------:R-:W-:Y:S01]  /*b2e0*/  ISETP.NE.AND P4, PT, R92, 0x1, PT ;  /* 0x000000015c00780c */ /* 0x000fe20003f85270 */
[--C-:B------:R-:W-:Y:S01]  /*b2f0*/  FFMA.FTZ R5, R25, UR30, -R4.reuse ;  /* 0x0000001e19057c23 */ /* 0x100fe20008010804 */
[----:B------:R-:W-:Y:S01]  /*b300*/  FMNMX.FTZ R25, R43, R0, !PT ;  /* 0x000000002b197209 */ /* 0x000fe20007810000 */
[--C-:B------:R-:W-:Y:S01]  /*b310*/  FFMA.FTZ R7, R29, UR30, -R4.reuse ;  /* 0x0000001e1d077c23 */ /* 0x100fe20008010804 */
[--C-:B------:R-:W-:Y:S01]  /*b320*/  FFMA.FTZ R33, R33, UR30, -R4.reuse ;  /* 0x0000001e21217c23 */ /* 0x100fe20008010804 */
[--C-:B------:R-:W-:Y:S01]  /*b330*/  FFMA.FTZ R37, R37, UR30, -R4.reuse ;  /* 0x0000001e25257c23 */ /* 0x100fe20008010804 */
[----:B------:R-:W-:Y:S01]  /*b340*/  FMNMX.FTZ R0, R46, R25, !PT ;  /* 0x000000192e007209 */ /* 0x000fe20007810000 */
[--C-:B------:R-:W-:Y:S01]  /*b350*/  FFMA.FTZ R41, R41, UR30, -R4.reuse ;  /* 0x0000001e29297c23 */ /* 0x100fe20008010804 */
[----:B------:R0:W-:Y:S01]  /*b360*/  MUFU.EX2 R15, R33 ;  /* 0x00000021000f7308 */ /* 0x0001e20000000800 */
[--C-:B------:R-:W-:Y:S01]  /*b370*/  FFMA.FTZ R45, R45, UR30, -R4.reuse ;  /* 0x0000001e2d2d7c23 */ /* 0x100fe20008010804 */
[----:B------:R-:W-:Y:S01]  /*b380*/  FMNMX.FTZ R25, R47, R0, !PT ;  /* 0x000000002f197209 */ /* 0x000fe20007810000 */
[--C-:B------:R-:W-:Y:S01]  /*b390*/  FFMA.FTZ R6, R57, UR30, -R4.reuse ;  /* 0x0000001e39067c23 */ /* 0x100fe20008010804 */
[----:B------:R-:W-:Y:S01]  /*b3a0*/  ISETP.LT.OR P1, PT, R20, 0x7a, P1 ;  /* 0x0000007a1400780c */ /* 0x000fe20000f21670 */
[--C-:B------:R-:W-:Y:S01]  /*b3b0*/  FFMA.FTZ R53, R53, UR30, -R4.reuse ;  /* 0x0000001e35357c23 */ /* 0x100fe20008010804 */
[----:B------:R-:W-:Y:S01]  /*b3c0*/  FMNMX.FTZ R0, R50, R25, !PT ;  /* 0x0000001932007209 */ /* 0x000fe20007810000 */
[--C-:B------:R-:W-:Y:S01]  /*b3d0*/  FFMA.FTZ R148, R24, UR30, -R4.reuse ;  /* 0x0000001e18947c23 */ /* 0x100fe20008010804 */
[----:B------:R1:W-:Y:S01]  /*b3e0*/  MUFU.EX2 R21, R37 ;  /* 0x0000002500157308 */ /* 0x0003e20000000800 */
[----:B------:R-:W-:Y:S01]  /*b3f0*/  FSEL R87, R87, -INF , !P1 ;  /* 0xff80000057577808 */ /* 0x000fe20004800000 */
[--C-:B------:R-:W-:Y:S01]  /*b400*/  FFMA.FTZ R150, R28, UR30, -R4.reuse ;  /* 0x0000001e1c967c23 */ /* 0x100fe20008010804 */
[----:B------:R-:W-:Y:S01]  /*b410*/  FMNMX.FTZ R29, R51, R0, !PT ;  /* 0x00000000331d7209 */ /* 0x000fe20007810000 */
[--C-:B------:R-:W-:Y:S01]  /*b420*/  FFMA.FTZ R49, R49, UR30, -R4.reuse ;  /* 0x0000001e31317c23 */ /* 0x100fe20008010804 */
[--C-:B------:R-:W-:Y:S01]  /*b430*/  FFMA.FTZ R144, R32, UR30, -R4.reuse ;  /* 0x0000001e20907c23 */ /* 0x100fe20008010804 */
[--C-:B------:R-:W-:Y:S01]  /*b440*/  FFMA.FTZ R146, R36, UR30, -R4.reuse ;  /* 0x0000001e24927c23 */ /* 0x100fe20008010804 */
[----:B------:R-:W-:Y:S01]  /*b450*/  FMNMX.FTZ R0, R54, R29, !PT ;  /* 0x0000001d36007209 */ /* 0x000fe20007810000 */
[----:B------:R2:W-:Y:S01]  /*b460*/  MUFU.EX2 R25, R41 ;  /* 0x0000002900197308 */ /* 0x0005e20000000800 */
        /* <DEDUP_REMOVED lines=10> */
[----:B0-----:R-:W-:Y:S01]  /*b510*/  FMNMX.FTZ R33, R59, R0, !PT ;  /* 0x000000003b217209 */ /* 0x001fe20007810000 */
[--C-:B------:R-:W-:Y:S01]  /*b520*/  FFMA.FTZ R130, R68, UR30, -R4.reuse ;  /* 0x0000001e44827c23 */ /* 0x100fe20008010804 */
[--C-:B------:R-:W-:Y:S01]  /*b530*/  FFMA.FTZ R124, R72, UR30, -R4.reuse ;  /* 0x0000001e487c7c23 */ /* 0x100fe20008010804 */
[--C-:B------:R-:W-:Y:S01]  /*b540*/  FFMA.FTZ R126, R76, UR30, -R4.reuse ;  /* 0x0000001e4c7e7c23 */ /* 0x100fe20008010804 */
[----:B------:R-:W-:Y:S01]  /*b550*/  FMNMX.FTZ R0, R62, R33, !PT ;  /* 0x000000213e007209 */ /* 0x000fe20007810000 */
[----:B------:R-:W-:Y:S01]  /*b560*/  MUFU.EX2 R29, R45 ;  /* 0x0000002d001d7308 */ /* 0x000fe20000000800 */
[--C-:B------:R-:W-:Y:S01]  /*b570*/  FFMA.FTZ R120, R80, UR30, -R4.reuse ;  /* 0x0000001e50787c23 */ /* 0x100fe20008010804 */
[----:B------:R-:W-:Y:S01]  /*b580*/  FFMA.FTZ R122, R84, UR30, -R4 ;  /* 0x0000001e547a7c23 */ /* 0x000fe20008010804 */
[----:B------:R-:W-:-:S04]  /*b590*/  FMNMX.FTZ R33, R63, R0, !PT ;  /* 0x000000003f217209 */ /* 0x000fc80007810000 */
[----:B------:R-:W-:Y:S01]  /*b5a0*/  FMNMX.FTZ R0, R66, R33, !PT ;  /* 0x0000002142007209 */ /* 0x000fe20007810000 */
[----:B------:R-:W0:Y:S03]  /*b5b0*/  MUFU.EX2 R5, R5 ;  /* 0x0000000500057308 */ /* 0x000e260000000800 */
[----:B-1----:R-:W-:-:S04]  /*b5c0*/  FMNMX.FTZ R37, R67, R0, !PT ;  /* 0x0000000043257209 */ /* 0x002fc80007810000 */
[----:B------:R-:W-:Y:S01]  /*b5d0*/  FMNMX.FTZ R0, R70, R37, !PT ;  /* 0x0000002546007209 */ /* 0x000fe20007810000 */
[----:B------:R-:W1:Y:S03]  /*b5e0*/  MUFU.EX2 R150, R150 ;  /* 0x0000009600967308 */ /* 0x000e660000000800 */
[----:B------:R-:W-:-:S04]  /*b5f0*/  FMNMX.FTZ R37, R71, R0, !PT ;  /* 0x0000000047257209 */ /* 0x000fc80007810000 */
[----:B------:R-:W-:Y:S01]  /*b600*/  FMNMX.FTZ R0, R74, R37, !PT ;  /* 0x000000254a007209 */ /* 0x000fe20007810000 */
[----:B------:R-:W3:Y:S03]  /*b610*/  MUFU.EX2 R7, R7 ;  /* 0x0000000700077308 */ /* 0x000ee60000000800 */
[----:B--2---:R-:W-:-:S04]  /*b620*/  FMNMX.FTZ R41, R75, R0, !PT ;  /* 0x000000004b297209 */ /* 0x004fc80007810000 */
[----:B------:R-:W-:Y:S01]  /*b630*/  FMNMX.FTZ R0, R78, R41, !PT ;  /* 0x000000294e007209 */ /* 0x000fe20007810000 */
[----:B------:R2:W-:Y:S03]  /*b640*/  MUFU.EX2 R37, R53 ;  /* 0x0000003500257308 */ /* 0x0005e60000000800 */
[----:B------:R-:W-:-:S04]  /*b650*/  FMNMX.FTZ R41, R79, R0, !PT ;  /* 0x000000004f297209 */ /* 0x000fc80007810000 */
[----:B------:R-:W-:Y:S01]  /*b660*/  FMNMX.FTZ R0, R82, R41, !PT ;  /* 0x0000002952007209 */ /* 0x000fe20007810000 */
[----:B------:R4:W-:Y:S01]  /*b670*/  MUFU.EX2 R33, R49 ;  /* 0x0000003100217308 */ /* 0x0009e20000000800 */
[----:B--2---:R-:W-:Y:S02]  /*b680*/  FFMA.FTZ R53, R69, UR30, -R4 ;  /* 0x0000001e45357c23 */ /* 0x004fe40008010804 */
[----:B------:R-:W-:-:S04]  /*b690*/  FMNMX.FTZ R45, R83, R0, !PT ;  /* 0x00000000532d7209 */ /* 0x000fc80007810000 */
[----:B------:R-:W-:Y:S01]  /*b6a0*/  FMNMX.FTZ R0, R86, R45, !PT ;  /* 0x0000002d56007209 */ /* 0x000fe20007810000 */
[----:B------:R2:W-:Y:S01]  /*b6b0*/  MUFU.EX2 R41, R6 ;  /* 0x0000000600297308 */ /* 0x0005e20000000800 */
[--C-:B------:R-:W-:Y:S01]  /*b6c0*/  FFMA.FTZ R45, R61, UR30, -R4.reuse ;  /* 0x0000001e3d2d7c23 */ /* 0x100fe20008010804 */
[--C-:B----4-:R-:W-:Y:S01]  /*b6d0*/  FFMA.FTZ R49, R65, UR30, -R4.reuse ;  /* 0x0000001e41317c23 */ /* 0x110fe20008010804 */
[----:B------:R-:W-:Y:S01]  /*b6e0*/  FMNMX.FTZ R0, R87, R0, !PT ;  /* 0x0000000057007209 */ /* 0x000fe20007810000 */
[--C-:B------:R-:W-:Y:S01]  /*b6f0*/  FFMA.FTZ R61, R77, UR30, -R4.reuse ;  /* 0x0000001e4d3d7c23 */ /* 0x100fe20008010804 */
[----:B------:R-:W-:-:S03]  /*b700*/  FFMA.FTZ R65, R81, UR30, -R4 ;  /* 0x0000001e51417c23 */ /* 0x000fc60008010804 */
[----:B------:R-:W2:Y:S01]  /*b710*/  SHFL.BFLY PT, R57, R0, 0x2, 0x1f ;  /* 0x0c401f0000397f89 */ /* 0x000ea200000e0000 */
[----:B------:R-:W4:Y:S08]  /*b720*/  MUFU.EX2 R144, R144 ;  /* 0x0000009000907308 */ /* 0x000f300000000800 */
[----:B------:R-:W5:Y:S08]  /*b730*/  MUFU.EX2 R146, R146 ;  /* 0x0000009200927308 */ /* 0x000f700000000800 */
[----:B------:R-:W-:Y:S01]  /*b740*/  MUFU.EX2 R140, R140 ;  /* 0x0000008c008c7308 */ /* 0x000fe20000000800 */
[----:B--2---:R-:W-:Y:S01]  /*b750*/  FMNMX.FTZ R6, R0, R57, !PT ;  /* 0x0000003900067209 */ /* 0x004fe20007810000 */
[----:B------:R-:W-:-:S06]  /*b760*/  FFMA.FTZ R57, R73, UR30, -R4 ;  /* 0x0000001e49397c23 */ /* 0x000fcc0008010804 */
[----:B------:R-:W-:Y:S01]  /*b770*/  MUFU.EX2 R142, R142 ;  /* 0x0000008e008e7308 */ /* 0x000fe20000000800 */
[----:B------:R-:W2:Y:S07]  /*b780*/  SHFL.BFLY PT, R69, R6, 0x1, 0x1f ;  /* 0x0c201f0006457f89 */ /* 0x000eae00000e0000 */
[----:B------:R-:W-:Y:S08]  /*b790*/  MUFU.EX2 R136, R136 ;  /* 0x0000008800887308 */ /* 0x000ff00000000800 */
[----:B------:R-:W-:Y:S08]  /*b7a0*/  MUFU.EX2 R138, R138 ;  /* 0x0000008a008a7308 */ /* 0x000ff00000000800 */
[----:B------:R-:W-:Y:S01]  /*b7b0*/  MUFU.EX2 R132, R132 ;  /* 0x0000008400847308 */ /* 0x000fe20000000800 */
[----:B--2---:R-:W-:Y:S01]  /*b7c0*/  FMNMX.FTZ R0, R6, R69, !PT ;  /* 0x0000004506007209 */ /* 0x004fe20007810000 */
[----:B------:R-:W-:-:S03]  /*b7d0*/  FFMA.FTZ R69, R85, UR30, -R4 ;  /* 0x0000001e55457c23 */ /* 0x000fc60008010804 */
[C---:B------:R-:W-:Y:S01]  /*b7e0*/  FSETP.NEU.FTZ.AND P1, PT, R0.reuse, -INF , PT ;  /* 0xff8000000000780b */ /* 0x040fe20003f3d000 */
[----:B------:R-:W-:Y:S02]  /*b7f0*/  FMUL.FTZ R6, R0, UR30 ;  /* 0x0000001e00067c20 */ /* 0x000fe40008410000 */
[----:B------:R-:W-:Y:S03]  /*b800*/  MUFU.EX2 R134, R134 ;  /* 0x0000008600867308 */ /* 0x000fe60000000800 */
[----:B------:R-:W-:-:S05]  /*b810*/  FSEL R6, R6, RZ, P1 ;  /* 0x000000ff06067208 */ /* 0x000fca0000800000 */
[----:B------:R-:W-:Y:S01]  /*b820*/  MUFU.EX2 R45, R45 ;  /* 0x0000002d002d7308 */ /* 0x000fe20000000800 */
[--C-:B------:R-:W-:Y:S01]  /*b830*/  FFMA.FTZ R149, R26, UR30, -R6.reuse ;  /* 0x0000001e1a957c23 */ /* 0x100fe20008010806 */
[--C-:B------:R-:W-:Y:S01]  /*b840*/  FFMA.FTZ R4, R27, UR30, -R6.reuse ;  /* 0x0000001e1b047c23 */ /* 0x100fe20008010806 */
[--C-:B------:R-:W-:Y:S01]  /*b850*/  FFMA.FTZ R151, R30, UR30, -R6.reuse ;  /* 0x0000001e1e977c23 */ /* 0x100fe20008010806 */
[----:B0-----:R-:W-:Y:S01]  /*b860*/  FADD.FTZ R27, R148, R5 ;  /* 0x00000005941b7221 */ /* 0x001fe20000010000 */
[--C-:B------:R-:W-:Y:S01]  /*b870*/  FFMA.FTZ R14, R31, UR30, -R6.reuse ;  /* 0x0000001e1f0e7c23 */ /* 0x100fe20008010806 */
[--C-:B------:R-:W-:Y:S01]  /*b880*/  FFMA.FTZ R145, R34, UR30, -R6.reuse ;  /* 0x0000001e22917c23 */ /* 0x100fe20008010806 */
[--C-:B------:R-:W-:Y:S01]  /*b890*/  FFMA.FTZ R20, R35, UR30, -R6.reuse ;  /* 0x0000001e23147c23 */ /* 0x100fe20008010806 */
[----:B------:R-:W-:Y:S01]  /*b8a0*/  MUFU.EX2 R149, R149 ;  /* 0x0000009500957308 */ /* 0x000fe20000000800 */
[----:B-1----:R-:W-:Y:S01]  /*b8b0*/  FADD.FTZ R34, R150, R27 ;  /* 0x0000001b96227221 */ /* 0x002fe20000010000 */
[--C-:B------:R-:W-:Y:S01]  /*b8c0*/  FFMA.FTZ R147, R38, UR30, -R6.reuse ;  /* 0x0000001e26937c23 */ /* 0x100fe20008010806 */
[--C-:B------:R-:W-:Y:S01]  /*b8d0*/  FFMA.FTZ R24, R39, UR30, -R6.reuse ;  /* 0x0000001e27187c23 */ /* 0x100fe20008010806 */
[----:B------:R-:W-:Y:S01]  /*b8e0*/  FFMA.FTZ R141, R42, UR30, -R6 ;  /* 0x0000001e2a8d7c23 */ /* 0x000fe20008010806 */
[----:B---3--:R-:W-:Y:S01]  /*b8f0*/  FADD.FTZ R27, R7, R34 ;  /* 0x00000022071b7221 */ /* 0x008fe20000010000 */
[----:B------:R-:W0:Y:S01]  /*b900*/  @P4 LDC R35, c[0x0][0x44c] ;  /* 0x00011300ff234b82 */ /* 0x000e220000000800 */
[--C-:B------:R-:W-:Y:S01]  /*b910*/  FFMA.FTZ R26, R43, UR30, -R6.reuse ;  /* 0x0000001e2b1a7c23 */ /* 0x100fe20008010806 */
[----:B------:R-:W1:Y:S01]  /*b920*/  MUFU.EX2 R4, R4 ;  /* 0x0000000400047308 */ /* 0x000e620000000800 */
[----:B----4-:R-:W-:Y:S01]  /*b930*/  FADD.FTZ R36, R144, R27 ;  /* 0x0000001b90247221 */ /* 0x010fe20000010000 */
[--C-:B------:R-:W-:Y:S01]  /*b940*/  FFMA.FTZ R143, R46, UR30, -R6.reuse ;  /* 0x0000001e2e8f7c23 */ /* 0x100fe20008010806 */
[--C-:B------:R-:W-:Y:S01]  /*b950*/  FFMA.FTZ R28, R47, UR30, -R6.reuse ;  /* 0x0000001e2f1c7c23 */ /* 0x100fe20008010806 */
[----:B------:R-:W-:Y:S01]  /*b960*/  FFMA.FTZ R137, R50, UR30, -R6 ;  /* 0x0000001e32897c23 */ /* 0x000fe20008010806 */
[----:B------:R-:W-:Y:S01]  /*b970*/  FADD.FTZ R27, R15, R36 ;  /* 0x000000240f1b7221 */ /* 0x000fe20000010000 */
[----:B------:R-:W2:Y:S01]  /*b980*/  @P4 LDC R46, c[0x0][0x450] ;  /* 0x00011400ff2e4b82 */ /* 0x000ea20000000800 */
[--C-:B------:R-:W-:Y:S01]  /*b990*/  FFMA.FTZ R30, R51, UR30, -R6.reuse ;  /* 0x0000001e331e7c23 */ /* 0x100fe20008010806 */
[----:B------:R-:W3:Y:S01]  /*b9a0*/  MUFU.EX2 R151, R151 ;  /* 0x0000009700977308 */ /* 0x000ee20000000800 */
[----:B-----5:R-:W-:Y:S01]  /*b9b0*/  FADD.FTZ R36, R146, R27 ;  /* 0x0000001b92247221 */ /* 0x020fe20000010000 */
[--C-:B------:R-:W-:Y:S01]  /*b9c0*/  FFMA.FTZ R139, R54, UR30, -R6.reuse ;  /* 0x0000001e368b7c23 */ /* 0x100fe20008010806 */
[----:B------:R-:W-:Y:S01]  /*b9d0*/  FFMA.FTZ R32, R55, UR30, -R6 ;  /* 0x0000001e37207c23 */ /* 0x000fe20008010806 */
[----:B------:R-:W-:-:S02]  /*b9e0*/  IMAD.MOV.U32 R42, RZ, RZ, R90 ;  /* 0x000000ffff2a7224 */ /* 0x000fc400078e005a */
[----:B------:R-:W-:Y:S01]  /*b9f0*/  FADD.FTZ R31, R21, R36 ;  /* 0x00000024151f7221 */ /* 0x000fe20000010000 */
[--C-:B------:R-:W-:Y:S01]  /*ba00*/  FFMA.FTZ R133, R58, UR30, -R6.reuse ;  /* 0x0000001e3a857c23 */ /* 0x100fe20008010806 */
[----:B------:R-:W-:Y:S01]  /*ba10*/  FFMA.FTZ R34, R59, UR30, -R6 ;  /* 0x0000001e3b227c23 */ /* 0x000fe20008010806 */
[----:B------:R-:W4:Y:S01]  /*ba20*/  MUFU.EX2 R14, R14 ;  /* 0x0000000e000e7308 */ /* 0x000f220000000800 */
[----:B-1----:R-:W-:Y:S01]  /*ba30*/  FADD.FTZ R38, R149, R4 ;  /* 0x0000000495267221 */ /* 0x002fe20000010000 */
[----:B------:R-:W-:Y:S01]  /*ba40*/  FADD.FTZ R40, R140, R31 ;  /* 0x0000001f8c287221 */ /* 0x000fe20000010000 */
[--C-:B------:R-:W-:Y:S01]  /*ba50*/  FFMA.FTZ R135, R62, UR30, -R6.reuse ;  /* 0x0000001e3e877c23 */ /* 0x100fe20008010806 */
[--C-:B------:R-:W-:Y:S01]  /*ba60*/  FFMA.FTZ R36, R63, UR30, -R6.reuse ;  /* 0x0000001e3f247c23 */ /* 0x100fe20008010806 */
[----:B------:R-:W-:Y:S01]  /*ba70*/  FFMA.FTZ R129, R66, UR30, -R6 ;  /* 0x0000001e42817c23 */ /* 0x000fe20008010806 */
[----:B------:R-:W-:Y:S01]  /*ba80*/  FADD.FTZ R31, R25, R40 ;  /* 0x00000028191f7221 */ /* 0x000fe20000010000 */
[----:B0-----:R-:W-:Y:S01]  /*ba90*/  @P4 IMAD.HI.U32 R35, R90, R35, RZ ;  /* 0x000000235a234227 */ /* 0x001fe200078e00ff */
[----:B------:R-:W0:Y:S03]  /*baa0*/  MUFU.EX2 R145, R145 ;  /* 0x0000009100917308 */ /* 0x000e260000000800 */
[----:B---3--:R-:W-:Y:S01]  /*bab0*/  FADD.FTZ R27, R151, R38 ;  /* 0x00000026971b7221 */ /* 0x008fe20000010000 */
[--C-:B------:R-:W-:Y:S01]  /*bac0*/  FFMA.FTZ R131, R70, UR30, -R6.reuse ;  /* 0x0000001e46837c23 */ /* 0x100fe20008010806 */
[--C-:B------:R-:W-:Y:S01]  /*bad0*/  FFMA.FTZ R125, R74, UR30, -R6.reuse ;  /* 0x0000001e4a7d7c23 */ /* 0x100fe20008010806 */
[--C-:B------:R-:W-:Y:S01]  /*bae0*/  FFMA.FTZ R75, R75, UR30, -R6.reuse ;  /* 0x0000001e4b4b7c23 */ /* 0x100fe20008010806 */
[--C-:B------:R-:W-:Y:S01]  /*baf0*/  FFMA.FTZ R127, R78, UR30, -R6.reuse ;  /* 0x0000001e4e7f7c23 */ /* 0x100fe20008010806 */
[----:B--2---:R-:W-:Y:S01]  /*bb00*/  @P4 SHF.R.U32.HI R42, RZ, R46, R35 ;  /* 0x0000002eff2a4219 */ /* 0x004fe20000011623 */
[--C-:B------:R-:W-:Y:S01]  /*bb10*/  FFMA.FTZ R82, R82, UR30, -R6.reuse ;  /* 0x0000001e52527c23 */ /* 0x100fe20008010806 */
[----:B------:R-:W1:Y:S01]  /*bb20*/  MUFU.EX2 R20, R20 ;  /* 0x0000001400147308 */ /* 0x000e620000000800 */
[----:B----4-:R-:W-:Y:S01]  /*bb30*/  FADD.FTZ R38, R14, R27 ;  /* 0x0000001b0e267221 */ /* 0x010fe20000010000 */
[--C-:B------:R-:W-:Y:S01]  /*bb40*/  FFMA.FTZ R83, R83, UR30, -R6.reuse ;  /* 0x0000001e53537c23 */ /* 0x100fe20008010806 */
[--C-:B------:R-:W-:Y:S01]  /*bb50*/  FFMA.FTZ R86, R86, UR30, -R6.reuse ;  /* 0x0000001e56567c23 */ /* 0x100fe20008010806 */
[----:B------:R-:W-:Y:S01]  /*bb60*/  FFMA.FTZ R87, R87, UR30, -R6 ;  /* 0x0000001e57577c23 */ /* 0x000fe20008010806 */
[----:B------:R-:W-:Y:S01]  /*bb70*/  F2FP.F16.F32.PACK_AB R148, R5, R148 ;  /* 0x000000940594723e */ /* 0x000fe200000000ff */
[----:B------:R-:W-:Y:S01]  /*bb80*/  IMAD.IADD R89, R89, 0x1, R42 ;  /* 0x0000000159597824 */ /* 0x000fe200078e022a */
[----:B------:R-:W-:Y:S01]  /*bb90*/  F2FP.F16.F32.PACK_AB R150, R7, R150 ;  /* 0x000000960796723e */ /* 0x000fe200000000ff */
[----:B------:R-:W2:Y:S01]  /*bba0*/  MUFU.EX2 R147, R147 ;  /* 0x0000009300937308 */ /* 0x000ea20000000800 */
[----:B0-----:R-:W-:Y:S01]  /*bbb0*/  FADD.FTZ R27, R145, R38 ;  /* 0x00000026911b7221 */ /* 0x001fe20000010000 */
[----:B------:R-:W-:Y:S01]  /*bbc0*/  FADD.FTZ R38, R142, R31 ;  /* 0x0000001f8e267221 */ /* 0x000fe20000010000 */
[----:B------:R-:W-:Y:S01]  /*bbd0*/  ISETP.GE.AND P4, PT, R11, 0x1, PT ;  /* 0x000000010b00780c */ /* 0x000fe20003f86270 */
[----:B------:R-:W-:Y:S01]  /*bbe0*/  IMAD.IADD R10, R89, 0x1, R10 ;  /* 0x00000001590a7824 */ /* 0x000fe200078e020a */
[----:B------:R-:W-:Y:S01]  /*bbf0*/  F2FP.F16.F32.PACK_AB R149, R4, R149 ;  /* 0x000000950495723e */ /* 0x000fe200000000ff */
[----:B------:R-:W-:Y:S01]  /*bc00*/  FADD.FTZ R31, R29, R38 ;  /* 0x000000261d1f7221 */ /* 0x000fe20000010000 */
[----:B------:R-:W-:Y:S01]  /*bc10*/  FFMA.FTZ R38, R67, UR30, -R6 ;  /* 0x0000001e43267c23 */ /* 0x000fe20008010806 */
[----:B------:R-:W0:Y:S01]  /*bc20*/  MUFU.EX2 R24, R24 ;  /* 0x0000001800187308 */ /* 0x000e220000000800 */
[----:B-1----:R-:W-:Y:S01]  /*bc30*/  FADD.FTZ R40, R20, R27 ;  /* 0x0000001b14287221 */ /* 0x002fe20000010000 */
[----:B------:R-:W-:Y:S01]  /*bc40*/  FADD.FTZ R44, R136, R31 ;  /* 0x0000001f882c7221 */ /* 0x000fe20000010000 */
[----:B------:R-:W-:-:S02]  /*bc50*/  F2FP.F16.F32.PACK_AB R144, R15, R144 ;  /* 0x000000900f90723e */ /* 0x000fc400000000ff */
[----:B------:R-:W-:Y:S01]  /*bc60*/  F2FP.F16.F32.PACK_AB R146, R21, R146 ;  /* 0x000000921592723e */ /* 0x000fe200000000ff */
[----:B------:R-:W-:Y:S01]  /*bc70*/  FADD.FTZ R31, R33, R44 ;  /* 0x0000002c211f7221 */ /* 0x000fe20000010000 */
[----:B------:R-:W-:Y:S01]  /*bc80*/  F2FP.F16.F32.PACK_AB R140, R25, R140 ;  /* 0x0000008c198c723e */ /* 0x000fe200000000ff */
[----:B------:R-:W1:Y:S01]  /*bc90*/  MUFU.EX2 R141, R141 ;  /* 0x0000008d008d7308 */ /* 0x000e620000000800 */
[----:B--2---:R-:W-:Y:S01]  /*bca0*/  FADD.FTZ R27, R147, R40 ;  /* 0x00000028931b7221 */ /* 0x004fe20000010000 */
[----:B------:R-:W-:Y:S01]  /*bcb0*/  FADD.FTZ R46, R138, R31 ;  /* 0x0000001f8a2e7221 */ /* 0x000fe20000010000 */
[----:B------:R-:W-:Y:S02]  /*bcc0*/  F2FP.F16.F32.PACK_AB R142, R29, R142 ;  /* 0x0000008e1d8e723e */ /* 0x000fe400000000ff */
[----:B------:R-:W-:Y:S01]  /*bcd0*/  F2FP.F16.F32.PACK_AB R136, R33, R136 ;  /* 0x000000882188723e */ /* 0x000fe200000000ff */
[C---:B------:R-:W-:Y:S01]  /*bce0*/  FADD.FTZ R31, R37.reuse, R46 ;  /* 0x0000002e251f7221 */ /* 0x040fe20000010000 */
[----:B------:R-:W-:Y:S01]  /*bcf0*/  F2FP.F16.F32.PACK_AB R138, R37, R138 ;  /* 0x0000008a258a723e */ /* 0x000fe200000000ff */
[----:B------:R-:W2:Y:S01]  /*bd00*/  MUFU.EX2 R26, R26 ;  /* 0x0000001a001a7308 */ /* 0x000ea20000000800 */
[----:B0-----:R-:W-:Y:S01]  /*bd10*/  FADD.FTZ R40, R24, R27 ;  /* 0x0000001b18287221 */ /* 0x001fe20000010000 */
[----:B------:R-:W-:-:S02]  /*bd20*/  F2FP.F16.F32.PACK_AB R151, R14, R151 ;  /* 0x000000970e97723e */ /* 0x000fc400000000ff */
[----:B------:R-:W-:Y:S02]  /*bd30*/  F2FP.F16.F32.PACK_AB R145, R20, R145 ;  /* 0x000000911491723e */ /* 0x000fe400000000ff */
[----:B------:R-:W-:Y:S02]  /*bd40*/  F2FP.F16.F32.PACK_AB R147, R24, R147 ;  /* 0x000000931893723e */ /* 0x000fe400000000ff */
[----:B------:R-:W0:Y:S01]  /*bd50*/  MUFU.EX2 R143, R143 ;  /* 0x0000008f008f7308 */ /* 0x000e220000000800 */
[----:B-1----:R-:W-:Y:S01]  /*bd60*/  FADD.FTZ R27, R141, R40 ;  /* 0x000000288d1b7221 */ /* 0x002fe20000010000 */
[----:B------:R-:W-:-:S06]  /*bd70*/  FFMA.FTZ R40, R71, UR30, -R6 ;  /* 0x0000001e47287c23 */ /* 0x000fcc0008010806 */
[----:B------:R-:W1:Y:S01]  /*bd80*/  MUFU.EX2 R28, R28 ;  /* 0x0000001c001c7308 */ /* 0x000e620000000800 */
[C---:B--2---:R-:W-:Y:S01]  /*bd90*/  FADD.FTZ R44, R26.reuse, R27 ;  /* 0x0000001b1a2c7221 */ /* 0x044fe20000010000 */
[----:B------:R-:W-:-:S06]  /*bda0*/  F2FP.F16.F32.PACK_AB R141, R26, R141 ;  /* 0x0000008d1a8d723e */ /* 0x000fcc00000000ff */
        /* <DEDUP_REMOVED lines=85> */
[----:B-1----:R-:W-:Y:S01]  /*c300*/  FADD.FTZ R6, R122, R7 ;  /* 0x000000077a067221 */ /* 0x002fe20000010000 */
[C---:B--2---:R-:W-:Y:S01]  /*c310*/  FADD.FTZ R5, R87.reuse, R4 ;  /* 0x0000000457057221 */ /* 0x044fe20000010000 */
[----:B------:R-:W-:Y:S01]  /*c320*/  F2FP.F16.F32.PACK_AB R123, R87, R86 ;  /* 0x00000056577b723e */ /* 0x000fe200000000ff */
[----:B------:R-:W-:Y:S02]  /*c330*/  VIADD R4, R88, 0xfffffffe ;  /* 0xfffffffe58047836 */ /* 0x000fe40000000000 */
[C---:B0-----:R-:W-:Y:S01]  /*c340*/  FADD.FTZ R6, R69.reuse, R6 ;  /* 0x0000000645067221 */ /* 0x041fe20000010000 */
[----:B------:R-:W-:Y:S01]  /*c350*/  F2FP.F16.F32.PACK_AB R122, R69, R122 ;  /* 0x0000007a457a723e */ /* 0x000fe200000000ff */
        /* <DEDUP_REMOVED lines=12> */
.L_x_1688:
[----:B------:R-:W-:-:S13]  /*c420*/  ISETP.NE.AND P1, PT, R11, 0x1, PT ;  /* 0x000000010b00780c */ /* 0x000fda0003f25270 */
[----:B------:R-:W0:Y:S02]  /*c430*/  @P1 LDC.64 R14, c[0x0][0x9e8] ;  /* 0x00027a00ff0e1b82 */ /* 0x000e240000000a00 */
[----:B0-----:R-:W-:-:S05]  /*c440*/  @P1 IMAD.HI.U32 R14, R7, R14, RZ ;  /* 0x0000000e070e1227 */ /* 0x001fca00078e00ff */
[----:B------:R-:W-:-:S07]  /*c450*/  @P1 SHF.R.U32.HI R7, RZ, R15, R14 ;  /* 0x0000000fff071219 */ /* 0x000fce000001160e */
.L_x_1689:
[----:B------:R-:W-:Y:S05]  /*c460*/  BSYNC B0 ;  /* 0x0000000000007941 */ /* 0x000fea0003800000 */
.L_x_1687:
[----:B------:R-:W-:-:S05]  /*c470*/  IMAD R7, R7, R11, R11 ;  /* 0x0000000b07077224 */ /* 0x000fca00078e020b */
[----:B------:R-:W-:-:S07]  /*c480*/  VIMNMX R10, R10, R7, PT ;  /* 0x000000070a0a7248 */ /* 0x000fce0003fe0100 */
.L_x_1686:
[----:B------:R-:W2:Y:S01]  /*c490*/  LDL R11, [R1+0x38] ;  /* 0x00003800010b7983 */ /* 0x000ea20000100800 */
[----:B------:R-:W-:Y:S01]  /*c4a0*/  SHF.R.S32.HI R7, RZ, 0x1f, R10 ;  /* 0x0000001fff077819 */ /* 0x000fe2000001140a */
[----:B------:R-:W-:Y:S01]  /*c4b0*/  ULDC UR5, c[0x0][0x9e4] ;  /* 0x0002790000057ab9 */ /* 0x000fe20000000800 */
[----:B------:R-:W-:Y:S01]  /*c4c0*/  ULDC UR4, c[0x0][0x9e4] ;  /* 0x0002790000047ab9 */ /* 0x000fe20000000800 */
[----:B------:R-:W-:Y:S01]  /*c4d0*/  ULDC UR9, c[0x0][0x9dc] ;  /* 0x0002770000097ab9 */ /* 0x000fe20000000800 */
[----:B------:R-:W-:Y:S01]  /*c4e0*/  LEA.HI R7, R7, R10, RZ, 0x7 ;  /* 0x0000000a07077211 */ /* 0x000fe200078f38ff */
[----:B------:R-:W-:Y:S01]  /*c4f0*/  ULDC UR11, c[0x0][0x9dc] ;  /* 0x00027700000b7ab9 */ /* 0x000fe20000000800 */
[----:B------:R-:W-:Y:S01]  /*c500*/  ULDC UR6, c[0x0][0x988] ;  /* 0x0002620000067ab9 */ /* 0x000fe20000000800 */
[----:B------:R-:W-:Y:S01]  /*c510*/  ULDC UR7, c[0x0][0x988] ;  /* 0x0002620000077ab9 */ /* 0x000fe20000000800 */
[----:B------:R-:W-:Y:S01]  /*c520*/  SHF.R.S32.HI R7, RZ, 0x7, R7 ;  /* 0x00000007ff077819 */ /* 0x000fe20000011407 */
[----:B------:R-:W-:Y:S01]  /*c530*/  ULDC UR8, c[0x0][0x988] ;  /* 0x0002620000087ab9 */ /* 0x000fe20000000800 */
[----:B------:R-:W-:Y:S01]  /*c540*/  ULDC UR28, c[0x0][0x9e0] ;  /* 0x00027800001c7ab9 */ /* 0x000fe20000000800 */
[----:B------:R-:W-:Y:S01]  /*c550*/  ULDC UR10, c[0x0][0x9e0] ;  /* 0x00027800000a7ab9 */ /* 0x000fe20000000800 */
        /* <DEDUP_REMOVED lines=16> */
[----:B--2---:R-:W-:-:S04]  /*c660*/  VIMNMX R11, R11, R7, !PT ;  /* 0x000000070b0b7248 */ /* 0x004fc80007fe0100 */
[----:B------:R-:W-:Y:S01]  /*c670*/  ISETP.GE.AND P1, PT, R4, R11, PT ;  /* 0x0000000b0400720c */ /* 0x000fe20003f26270 */
[----:B------:R0:W-:-:S12]  /*c680*/  STL [R1+0x20], R11 ;  /* 0x0000200b01007387 */ /* 0x0001d80000100800 */
[----:B0-----:R-:W-:Y:S05]  /*c690*/  @!P1 BRA `(.L_x_1690) ;  /* 0x0000003000349947 */ /* 0x001fea0003800000 */
[----:B------:R-:W-:-:S07]  /*c6a0*/  IMAD.MOV.U32 R119, RZ, RZ, RZ ;  /* 0x000000ffff777224 */ /* 0x000fce00078e00ff */
.L_x_1710:
[----:B------:R-:W2:Y:S01]  /*c6b0*/  LDL R10, [R1+0x28] ;  /* 0x00002800010a7983 */ /* 0x000ea20000100800 */
[----:B------:R-:W-:Y:S01]  /*c6c0*/  VIADD R7, R19, 0x1 ;  /* 0x0000000113077836 */ /* 0x000fe20000000000 */
[----:B------:R-:W-:Y:S05]  /*c6d0*/  YIELD ;  /* 0x0000000000007946 */ /* 0x000fea0003800000 */
[----:B------:R-:W-:-:S04]  /*c6e0*/  ISETP.NE.AND P2, PT, R7, 0x2, PT ;  /* 0x000000020700780c */ /* 0x000fc80003f45270 */
[----:B------:R-:W-:Y:S02]  /*c6f0*/  SEL R11, RZ, 0x1, P2 ;  /* 0x00000001ff0b7807 */ /* 0x000fe40001000000 */
[----:B------:R-:W-:Y:S02]  /*c700*/  SEL R7, R7, RZ, P2 ;  /* 0x000000ff07077207 */ /* 0x000fe40001000000 */
[----:B------:R-:W-:Y:S02]  /*c710*/  LOP3.LUT R20, R154, R11, RZ, 0x3c, !PT ;  /* 0x0000000b9a147212 */ /* 0x000fe400078e3cff */
[----:B--2---:R-:W-:-:S13]  /*c720*/  ISETP.NE.AND P1, PT, R10, RZ, PT ;  /* 0x000000ff0a00720c */ /* 0x004fda0003f25270 */
[----:B------:R-:W-:Y:S05]  /*c730*/  @P1 BRA `(.L_x_1691) ;  /* 0x0000000000301947 */ /* 0x000fea0003800000 */
[----:B------:R-:W-:Y:S05]  /*c740*/  @!P0 BRA `(.L_x_1692) ;  /* 0x0000000000048947 */ /* 0x000fea0003800000 */
[----:B------:R-:W-:Y:S01]  /*c750*/  BPT.TRAP 0x1 ;  /* 0x000000040000795c */ /* 0x000fe20000300000 */
.L_x_1692:
[----:B------:R-:W-:Y:S01]  /*c760*/  IMAD R11, R7, 0x8, R2 ;  /* 0x00000008070b7824 */ /* 0x000fe200078e0202 */
[----:B------:R-:W-:-:S04]  /*c770*/  SHF.L.U32 R10, R20, 0x1f, RZ ;  /* 0x0000001f140a7819 */ /* 0x000fc800000006ff */
[----:B------:R0:W1:Y:S01]  /*c780*/  SYNCS.PHASECHK.TRANS64.TRYWAIT P2, [R11+URZ+0x16830], R10 ;  /* 0x0168300a0b0075a7 */ /* 0x000062000804017f */
[----:B------:R-:W-:Y:S05]  /*c790*/  @!P0 BRA `(.L_x_1693) ;  /* 0x0000000000048947 */ /* 0x000fea0003800000 */
[----:B------:R-:W-:Y:S01]  /*c7a0*/  BPT.TRAP 0x1 ;  /* 0x000000040000795c */ /* 0x000fe20000300000 */
.L_x_1693:
[----:B------:R-:W-:Y:S04]  /*c7b0*/  BSSY B0, `(.L_x_1691) ;  /* 0x0000004000007945 */ /* 0x000fe80003800000 */
[----:B-1----:R-:W-:Y:S05]  /*c7c0*/  @P2 BRA `(.L_x_1694) ;  /* 0x0000000000082947 */ /* 0x002fea0003800000 */
[----:B------:R-:W1:Y:S02]  /*c7d0*/  SYNCS.PHASECHK.TRANS64.TRYWAIT P2, [R11+URZ+0x16830], R10 ;  /* 0x0168300a0b0075a7 */ /* 0x000e64000804017f */
[----:B-1----:R-:W-:Y:S05]  /*c7e0*/  @!P2 BRA `(.L_x_1695) ;  /* 0x0000012c0004a947 */ /* 0x002fea0003800000 */
.L_x_1694:
[----:B------:R-:W-:Y:S05]  /*c7f0*/  BSYNC B0 ;  /* 0x0000000000007941 */ /* 0x000fea0003800000 */
.L_x_1691:
[----:B------:R-:W2:Y:S01]  /*c800*/  LDL R14, [R1+0x2c] ;  /* 0x00002c00010e7983 */ /* 0x000ea20000100800 */
[----:B01----:R-:W0:Y:S01]  /*c810*/  S2R R10, SR_TID.X ;  /* 0x00000000000a7919 */ /* 0x003e220000002100 */
[----:B------:R-:W-:Y:S01]  /*c820*/  IMAD.MOV.U32 R11, RZ, RZ, 0x40000040 ;  /* 0x40000040ff0b7424 */ /* 0x000fe200078e00ff */
[----:B------:R-:W-:Y:S05]  /*c830*/  WARPSYNC.ALL ;  /* 0x0000000000007948 */ /* 0x000fea0003800000 */
[----:B------:R-:W-:Y:S02]  /*c840*/  R2UR UR23, R11 ;  /* 0x000000000b1772ca */ /* 0x000fe400000e0000 */
[----:B0-----:R-:W-:-:S05]  /*c850*/  SHF.R.U32.HI R10, RZ, 0x7, R10 ;  /* 0x00000007ff0a7819 */ /* 0x001fca000001160a */
[----:B------:R-:W-:Y:S02]  /*c860*/  VIADD R21, R10, 0x8 ;  /* 0x000000080a157836 */ /* 0x000fe40000000000 */
[----:B------:R-:W-:-:S05]  /*c870*/  IMAD.MOV.U32 R15, RZ, RZ, 0x40000040 ;  /* 0x40000040ff0f7424 */ /* 0x000fca00078e00ff */
[----:B------:R-:W-:Y:S01]  /*c880*/  R2UR UR19, R15 ;  /* 0x000000000f1372ca */ /* 0x000fe200000e0000 */
[----:B------:R-:W-:Y:S01]  /*c890*/  IMAD.MOV.U32 R25, RZ, RZ, 0x40000040 ;  /* 0x40000040ff197424 */ /* 0x000fe200078e00ff */
[----:B------:R-:W-:Y:S02]  /*c8a0*/  R2UR UR12, R8 ;  /* 0x00000000080c72ca */ /* 0x000fe400000e0000 */
[----:B------:R-:W-:Y:S02]  /*c8b0*/  R2UR UR13, R9 ;  /* 0x00000000090d72ca */ /* 0x000fe400000e0000 */
[C---:B------:R-:W-:Y:S02]  /*c8c0*/  R2UR UR15, R25.reuse ;  /* 0x00000000190f72ca */ /* 0x040fe400000e0000 */
[----:B------:R-:W-:Y:S01]  /*c8d0*/  R2UR UR27, R25 ;  /* 0x00000000191b72ca */ /* 0x000fe200000e0000 */
[----:B------:R0:W-:Y:S01]  /*c8e0*/  BAR.SYNC.DEFER_BLOCKING R21, 0x100 ;  /* 0x000400150000751d */ /* 0x0001e20000010000 */
[----:B--2---:R-:W-:-:S05]  /*c8f0*/  LEA R24, R7, R14, 0xa ;  /* 0x0000000e07187211 */ /* 0x004fca00078e50ff */
[----:B------:R-:W-:-:S05]  /*c900*/  VIADD R10, R24, 0x4 ;  /* 0x00000004180a7836 */ /* 0x000fca0000000000 */
[----:B------:R-:W-:Y:S02]  /*c910*/  R2UR UR22, R10 ;  /* 0x000000000a1672ca */ /* 0x000fe400000e0000 */
[----:B------:R-:W2:Y:S01]  /*c920*/  LDL.64 R10, [R1+0x18] ;  /* 0x00001800010a7983 */ /* 0x000ea20000100a00 */
[----:B------:R-:W-:-:S05]  /*c930*/  VIADD R14, R24, 0x2 ;  /* 0x00000002180e7836 */ /* 0x000fca0000000000 */
[----:B------:R-:W-:Y:S02]  /*c940*/  R2UR UR18, R14 ;  /* 0x000000000e1272ca */ /* 0x000fe400000e0000 */
[----:B------:R-:W3:Y:S01]  /*c950*/  LDL.64 R14, [R1+0x10] ;  /* 0x00001000010e7983 */ /* 0x000ee20000100a00 */
[C---:B------:R-:W-:Y:S01]  /*c960*/  R2UR UR14, R24.reuse ;  /* 0x00000000180e72ca */ /* 0x040fe200000e0000 */
[----:B------:R-:W-:-:S05]  /*c970*/  VIADD R24, R24, 0x6 ;  /* 0x0000000618187836 */ /* 0x000fca0000000000 */
[----:B------:R-:W-:Y:S02]  /*c980*/  R2UR UR26, R24 ;  /* 0x00000000181a72ca */ /* 0x000fe400000e0000 */
[----:B------:R-:W-:-:S06]  /*c990*/  WARPGROUP.ARRIVE ;  /* 0x00000000000079c5 */ /* 0x000fcc0000000000 */
[----:B------:R-:W-:Y:S03]  /*c9a0*/  HGMMA.64x128x16.F32 R24, gdesc[UR12], RZ, !UPT, gsb0 ;  /* 0x01e000000c1879f0 */ /* 0x000fe6000c0008ff */
[----:B------:R-:W-:Y:S02]  /*c9b0*/  WARPGROUP.DEPBAR.LE gsb0, 0x0 ;  /* 0x00008000000079c5 */ /* 0x000fe40000010000 */
[----:B------:R-:W-:Y:S01]  /*c9c0*/  WARPGROUP.ARRIVE ;  /* 0x00000000000079c5 */ /* 0x000fe20000000000 */
[----:B--2---:R-:W-:Y:S02]  /*c9d0*/  R2UR UR16, R10 ;  /* 0x000000000a1072ca */ /* 0x004fe400000e0000 */
[----:B------:R-:W-:-:S13]  /*c9e0*/  R2UR UR17, R11 ;  /* 0x000000000b1172ca */ /* 0x000fda00000e0000 */
[----:B------:R-:W-:Y:S01]  /*c9f0*/  HGMMA.64x128x16.F32 R24, gdesc[UR16], R24, gsb0 ;  /* 0x01e00000101879f0 */ /* 0x000fe20008000818 */
[----:B---3--:R-:W-:Y:S02]  /*ca00*/  R2UR UR20, R14 ;  /* 0x000000000e1472ca */ /* 0x008fe400000e0000 */
        /* <DEDUP_REMOVED lines=13> */
.L_x_1697:
[----:B------:R-:W-:Y:S01]  /*cae0*/  SHF.L.U32 R10, R154, 0x1f, RZ ;  /* 0x0000001f9a0a7819 */ /* 0x000fe200000006ff */
[----:B------:R-:W-:-:S04]  /*caf0*/  IMAD R11, R19, 0x8, R2 ;  /* 0x00000008130b7824 */ /* 0x000fc800078e0202 */
[----:B------:R0:W1:Y:S01]  /*cb00*/  SYNCS.PHASECHK.TRANS64.TRYWAIT P1, [R11+URZ+0x16850], R10 ;  /* 0x0168500a0b0075a7 */ /* 0x000062000802017f */
[----:B------:R-:W-:Y:S05]  /*cb10*/  @!P0 BRA `(.L_x_1698) ;  /* 0x0000000000048947 */ /* 0x000fea0003800000 */
[----:B------:R-:W-:Y:S01]  /*cb20*/  BPT.TRAP 0x1 ;  /* 0x000000040000795c */ /* 0x000fe20000300000 */
.L_x_1698:
[----:B-1----:R-:W-:Y:S05]  /*cb30*/  @P1 BRA `(.L_x_1696) ;  /* 0x0000000000081947 */ /* 0x002fea0003800000 */
[----:B------:R-:W1:Y:S02]  /*cb40*/  SYNCS.PHASECHK.TRANS64.TRYWAIT P1, [R11+URZ+0x16850], R10 ;  /* 0x0168500a0b0075a7 */ /* 0x000e64000802017f */
[----:B-1----:R-:W-:Y:S05]  /*cb50*/  @!P1 BRA `(.L_x_1699) ;  /* 0x00000128003c9947 */ /* 0x002fea0003800000 */
.L_x_1696:
[----:B01----:R-:W-:Y:S01]  /*cb60*/  VIADD R10, R2, 0x400 ;  /* 0x00000400020a7836 */ /* 0x003fe20000000000 */
[----:B------:R-:W-:Y:S05]  /*cb70*/  WARPSYNC.ALL ;  /* 0x0000000000007948 */ /* 0x000fea0003800000 */
[----:B------:R-:W-:Y:S01]  /*cb80*/  SHF.R.U32.HI R10, RZ, 0x4, R10 ;  /* 0x00000004ff0a7819 */ /* 0x000fe2000001160a */
[----:B------:R-:W-:Y:S01]  /*cb90*/  IMAD.MOV.U32 R11, RZ, RZ, 0x40000040 ;  /* 0x40000040ff0b7424 */ /* 0x000fe200078e00ff */
[----:B------:R-:W-:Y:S01]  /*cba0*/  WARPGROUP.ARRIVE ;  /* 0x00000000000079c5 */ /* 0x000fe20000000000 */
[----:B------:R-:W-:Y:S01]  /*cbb0*/  IMAD.MOV.U32 R15, RZ, RZ, 0x40000040 ;  /* 0x40000040ff0f7424 */ /* 0x000fe200078e00ff */
[----:B------:R-:W-:-:S04]  /*cbc0*/  LOP3.LUT R10, R10, 0x3fff, RZ, 0xc0, !PT ;  /* 0x00003fff0a0a7812 */ /* 0x000fc800078ec0ff */
[----:B------:R-:W0:Y:S01]  /*cbd0*/  S2R R154, SR_TID.X ;  /* 0x00000000009a7919 */ /* 0x000e220000002100 */
        /* <DEDUP_REMOVED lines=10> */
[----:B0-----:R-:W-:Y:S02]  /*cc80*/  SHF.R.U32.HI R21, RZ, 0x7, R154 ;  /* 0x00000007ff157819 */ /* 0x001fe4000001169a */
[----:B------:R-:W-:Y:S01]  /*cc90*/  ISETP.GE.U32.AND P1, PT, R154, 0x180, PT ;  /* 0x000001809a00780c */ /* 0x000fe20003f26070 */
[----:B------:R-:W-:Y:S02]  /*cca0*/  WARPGROUP.DEPBAR.LE gsb0, 0x0 ;  /* 0x00008000000079c5 */ /* 0x000fe40000010000 */
[----:B------:R-:W-:-:S06]  /*ccb0*/  WARPGROUP.ARRIVE ;  /* 0x00000000000079c5 */ /* 0x000fcc0000000000 */
        /* <DEDUP_REMOVED lines=23> */
[C---:B------:R-:W-:Y:S01]  /*ce30*/  VIADD R14, R10.reuse, 0x300 ;  /* 0x000003000a0e7836 */ /* 0x040fe20000000000 */
[----:B------:R-:W-:Y:S01]  /*ce40*/  R2UR UR15, R15 ;  /* 0x000000000f0f72ca */ /* 0x000fe200000e0000 */
[----:B------:R-:W-:Y:S02]  /*ce50*/  IMAD.MOV.U32 R15, RZ, RZ, 0x40000040 ;  /* 0x40000040ff0f7424 */ /* 0x000fe400078e00ff */
        /* <DEDUP_REMOVED lines=10> */
[----:B------:R-:W-:Y:S02]  /*cf00*/  R2UR UR15, R11 ;  /* 0x000000000b0f72ca */ /* 0x000fe400000e0000 */
[----:B------:R-:W-:-:S04]  /*cf10*/  IADD3 R10, R21, 0x9, RZ ;  /* 0x00000009150a7810 */ /* 0x000fc80007ffe0ff */
[----:B------:R-:W-:Y:S01]  /*cf20*/  SEL R10, R10, 0x9, !P1 ;  /* 0x000000090a0a7807 */ /* 0x000fe20004800000 */
[----:B------:R-:W-:Y:S02]  /*cf30*/  WARPGROUP.DEPBAR.LE gsb0, 0x0 ;  /* 0x00008000000079c5 */ /* 0x000fe40000010000 */
[----:B------:R-:W-:-:S06]  /*cf40*/  WARPGROUP.ARRIVE ;  /* 0x00000000000079c5 */ /* 0x000fcc0000000000 */
[----:B------:R-:W-:Y:S03]  /*cf50*/  HGMMA.64x64x16.F32 R88, R120, gdesc[UR12].tnspB, R88, gsb0 ;  /* 0x40e0000c78587df0 */ /* 0x000fe60008000858 */
[----:B------:R-:W-:Y:S02]  /*cf60*/  WARPGROUP.DEPBAR.LE gsb0, 0x0 ;  /* 0x00008000000079c5 */ /* 0x000fe40000010000 */
[----:B------:R0:W-:Y:S06]  /*cf70*/  BAR.ARV R10, 0x100 ;  /* 0x0004000a0000751d */ /* 0x0001ec0000002000 */
[----:B------:R-:W-:Y:S05]  /*cf80*/  @!P0 BRA `(.L_x_1700) ;  /* 0x0000000000048947 */ /* 0x000fea0003800000 */
[----:B------:R-:W-:Y:S01]  /*cf90*/  BPT.TRAP 0x1 ;  /* 0x000000040000795c */ /* 0x000fe20000300000 */
.L_x_1700:
[----:B------:R-:W2:Y:S01]  /*cfa0*/  LDL R15, [R1+0x24] ;  /* 0x00002400010f7983 */ /* 0x000ea20000100800 */
[----:B0-----:R-:W0:Y:S03]  /*cfb0*/  LDC R10, c[0x0][0x448] ;  /* 0x00011200ff0a7b82 */ /* 0x001e260000000800 */
[----:B------:R-:W2:Y:S04]  /*cfc0*/  LDL R14, [R1+0x30] ;  /* 0x00003000010e7983 */ /* 0x000ea80000100800 */
[----:B------:R-:W3:Y:S01]  /*cfd0*/  LDL R125, [R1] ;  /* 0x00000000017d7983 */ /* 0x000ee20000100800 */
[----:B0-----:R-:W-:-:S13]  /*cfe0*/  ISETP.NE.AND P1, PT, R10, 0x1, PT ;  /* 0x000000010a00780c */ /* 0x001fda0003f25270 */
[----:B------:R-:W0:Y:S08]  /*cff0*/  @P1 LDC R11, c[0x0][0x44c] ;  /* 0x00011300ff0b1b82 */ /* 0x000e300000000800 */
[----:B------:R-:W1:Y:S01]  /*d000*/  @P1 LDC R10, c[0x0][0x450] ;  /* 0x00011400ff0a1b82 */ /* 0x000e620000000800 */
[----:B------:R-:W-:Y:S01]  /*d010*/  LOP3.LUT P3, RZ, R22, 0x4, RZ, 0xc0, !PT ;  /* 0x0000000416ff7812 */ /* 0x000fe2000786c0ff */
[----:B------:R-:W-:-:S02]  /*d020*/  UMOV UR29, UR9 ;  /* 0x00000009001d7c82 */ /* 0x000fc40008000000 */
[----:B------:R-:W-:Y:S01]  /*d030*/  ULOP3.LUT UR12, URZ, UR29, URZ, 0x33, !UPT ;  /* 0x0000001d3f0c7292 */ /* 0x000fe2000f8e333f */
[----:B--2---:R-:W-:-:S04]  /*d040*/  IMAD.IADD R120, R14, 0x1, R15 ;  /* 0x000000010e787824 */ /* 0x004fc800078e020f */
[----:B0-----:R-:W-:-:S05]  /*d050*/  @P1 IMAD.HI.U32 R11, R120, R11, RZ ;  /* 0x0000000b780b1227 */ /* 0x001fca00078e00ff */
[----:B-1----:R-:W-:Y:S01]  /*d060*/  @P1 SHF.R.U32.HI R120, RZ, R10, R11 ;  /* 0x0000000aff781219 */ /* 0x002fe2000001160b */
[----:B------:R-:W-:Y:S02]  /*d070*/  IMAD R10, R7, 0x8, R2 ;  /* 0x00000008070a7824 */ /* 0x000fe400078e0202 */
[----:B------:R-:W-:Y:S02]  /*d080*/  IMAD.U32 R11, RZ, RZ, UR38 ;  /* 0x00000026ff0b7e24 */ /* 0x000fe4000f8e00ff */
[----:B------:R-:W-:-:S05]  /*d090*/  VIADD R10, R10, 0x16840 ;  /* 0x000168400a0a7836 */ /* 0x000fca0000000000 */
[----:B------:R-:W-:Y:S01]  /*d0a0*/  PRMT R10, R11, 0x654, R10 ;  /* 0x000006540b0a7816 */ /* 0x000fe2000000000a */
[----:B------:R-:W0:Y:S03]  /*d0b0*/  SHFL.IDX PT, R121, R120, RZ, 0x1c1f ;  /* 0x001c1fff78797589 */ /* 0x000e2600000e0000 */
[----:B------:R1:W-:Y:S02]  /*d0c0*/  SYNCS.ARRIVE.TRANS64.RED.A1T0 RZ, [R10+URZ], RZ ;  /* 0x000000ff0aff79a7 */ /* 0x0003e4000810043f */
[----:B-1----:R-:W-:-:S05]  /*d0d0*/  IMAD.SHL.U32 R10, R4, 0x80, RZ ;  /* 0x00000080040a7824 */ /* 0x002fca00078e00ff */
[----:B------:R-:W-:-:S05]  /*d0e0*/  IADD3 R11, -R10, 0x1, RZ ;  /* 0x000000010a0b7810 */ /* 0x000fca0007ffe1ff */
[----:B---3--:R-:W-:-:S05]  /*d0f0*/  IMAD R11, R125, -0x2, R11 ;  /* 0xfffffffe7d0b7824 */ /* 0x008fca00078e020b */
[----:B------:R-:W-:-:S05]  /*d100*/  IADD3 R15, -R155, R11, R156 ;  /* 0x0000000b9b0f7210 */ /* 0x000fca0007ffe19c */
[C---:B------:R-:W-:Y:S02]  /*d110*/  VIADD R21, R15.reuse, UR28 ;  /* 0x0000001c0f157c36 */ /* 0x040fe40008000000 */
[----:B------:R-:W-:Y:S02]  /*d120*/  VIADD R15, R15, UR12 ;  /* 0x0000000c0f0f7c36 */ /* 0x000fe40008000000 */
[--C-:B0-----:R-:W-:Y:S02]  /*d130*/  IMAD.IADD R14, R21, 0x1, R121.reuse ;  /* 0x00000001150e7824 */ /* 0x101fe400078e0279 */
[----:B------:R-:W-:Y:S01]  /*d140*/  IMAD.IADD R11, R15, 0x1, R121 ;  /* 0x000000010f0b7824 */ /* 0x000fe200078e0279 */
[----:B------:R-:W-:Y:S06]  /*d150*/  @!P3 BRA `(.L_x_1701) ;  /* 0x000000000058b947 */ /* 0x000fec0003800000 */
[----:B------:R-:W-:Y:S01]  /*d160*/  IADD3 R121, -R155, R156, R121 ;  /* 0x0000009c9b797210 */ /* 0x000fe20007ffe179 */
[----:B------:R-:W-:Y:S03]  /*d170*/  BSSY B0, `(.L_x_1702) ;  /* 0x0000010000007945 */ /* 0x000fe60003800000 */
        /* <DEDUP_REMOVED lines=10> */
.L_x_1703:
[----:B------:R-:W-:-:S05]  /*d220*/  IMAD.U32 R124, RZ, RZ, UR5 ;  /* 0x00000005ff7c7e24 */ /* 0x000fca000f8e00ff */
[----:B------:R-:W-:-:S13]  /*d230*/  ISETP.NE.AND P1, PT, R124, 0x1, PT ;  /* 0x000000017c00780c */ /* 0x000fda0003f25270 */
[----:B------:R-:W0:Y:S02]  /*d240*/  @P1 LDC.64 R122, c[0x0][0x9e8] ;  /* 0x00027a00ff7a1b82 */ /* 0x000e240000000a00 */
[----:B0-----:R-:W-:-:S05]  /*d250*/  @P1 IMAD.HI.U32 R122, R121, R122, RZ ;  /* 0x0000007a797a1227 */ /* 0x001fca00078e00ff */
[----:B------:R-:W-:-:S07]  /*d260*/  @P1 SHF.R.U32.HI R121, RZ, R123, R122 ;  /* 0x0000007bff791219 */ /* 0x000fce000001167a */
.L_x_1704:
[----:B------:R-:W-:Y:S05]  /*d270*/  BSYNC B0 ;  /* 0x0000000000007941 */ /* 0x000fea0003800000 */
.L_x_1702:
[----:B------:R-:W-:-:S04]  /*d280*/  IMAD R121, R121, R124, -R10 ;  /* 0x0000007c79797224 */ /* 0x000fc800078e0a0a */
[----:B------:R-:W-:-:S05]  /*d290*/  IMAD R121, R125, -0x2, R121 ;  /* 0xfffffffe7d797824 */ /* 0x000fca00078e0279 */
[----:B------:R-:W-:Y:S02]  /*d2a0*/  VIMNMX R11, R11, R121, !PT ;  /* 0x000000790b0b7248 */ /* 0x000fe40007fe0100 */
[----:B------:R-:W-:-:S07]  /*d2b0*/  VIADDMNMX R14, R121, R124, R14, PT ;  /* 0x0000007c790e7246 */ /* 0x000fce000380010e */
.L_x_1701:
[----:B------:R-:W-:Y:S01]  /*d2c0*/  ISETP.GT.AND P5, PT, R4, -0x1, PT ;  /* 0xffffffff0400780c */ /* 0x000fe20003fa4270 */
[----:B------:R-:W0:Y:S03]  /*d2d0*/  SHFL.IDX PT, R120, R120, 0x1, 0x1c1f ;  /* 0x003c1f0078787f89 */ /* 0x000e2600000e0000 */
[C---:B------:R-:W-:Y:S02]  /*d2e0*/  ISETP.GT.AND P2, PT, R11.reuse, RZ, P5 ;  /* 0x000000ff0b00720c */ /* 0x040fe40002f44270 */
[----:B------:R-:W-:Y:S02]  /*d2f0*/  ISETP.GT.AND P1, PT, R11, 0x1, P5 ;  /* 0x000000010b00780c */ /* 0x000fe40002f24270 */
[C---:B------:R-:W-:Y:S02]  /*d300*/  ISETP.LT.OR P2, PT, R14.reuse, 0x1, P2 ;  /* 0x000000010e00780c */ /* 0x040fe40001741670 */
[----:B------:R-:W-:-:S02]  /*d310*/  ISETP.LT.OR P1, PT, R14, 0x2, P1 ;  /* 0x000000020e00780c */ /* 0x000fc40000f21670 */
[----:B------:R-:W-:Y:S02]  /*d320*/  FSEL R24, R24, -INF , !P2 ;  /* 0xff80000018187808 */ /* 0x000fe40005000000 */
[----:B------:R-:W-:Y:S02]  /*d330*/  FSEL R25, R25, -INF , !P1 ;  /* 0xff80000019197808 */ /* 0x000fe40004800000 */
[C---:B------:R-:W-:Y:S02]  /*d340*/  ISETP.GT.AND P2, PT, R11.reuse, 0x8, P5 ;  /* 0x000000080b00780c */ /* 0x040fe40002f44270 */
[----:B------:R-:W-:Y:S02]  /*d350*/  ISETP.GT.AND P1, PT, R11, 0x9, P5 ;  /* 0x000000090b00780c */ /* 0x000fe40002f24270 */
[C---:B------:R-:W-:Y:S02]  /*d360*/  ISETP.LT.OR P2, PT, R14.reuse, 0x9, P2 ;  /* 0x000000090e00780c */ /* 0x040fe40001741670 */
[----:B------:R-:W-:-:S02]  /*d370*/  ISETP.LT.OR P1, PT, R14, 0xa, P1 ;  /* 0x0000000a0e00780c */ /* 0x000fc40000f21670 */
[----:B------:R-:W-:Y:S01]  /*d380*/  FSEL R28, R28, -INF , !P2 ;  /* 0xff8000001c1c7808 */ /* 0x000fe20005000000 */
[----:B0-----:R-:W-:Y:S01]  /*d390*/  IMAD.IADD R21, R21, 0x1, R120 ;  /* 0x0000000115157824 */ /* 0x001fe200078e0278 */
[----:B------:R-:W-:Y:S02]  /*d3a0*/  FSEL R29, R29, -INF , !P1 ;  /* 0xff8000001d1d7808 */ /* 0x000fe40004800000 */
[C---:B------:R-:W-:Y:S02]  /*d3b0*/  ISETP.GT.AND P2, PT, R11.reuse, 0x10, P5 ;  /* 0x000000100b00780c */ /* 0x040fe40002f44270 */
        /* <DEDUP_REMOVED lines=78> */
[----:B------:R-:W-:Y:S01]  /*d8a0*/  ISETP.GT.AND P1, PT, R11, 0x79, P5 ;  /* 0x000000790b00780c */ /* 0x000fe20002f24270 */
[----:B------:R-:W-:Y:S01]  /*d8b0*/  IMAD.IADD R11, R15, 0x1, R120 ;  /* 0x000000010f0b7824 */ /* 0x000fe200078e0278 */
[C---:B------:R-:W-:Y:S02]  /*d8c0*/  ISETP.LT.OR P2, PT, R14.reuse, 0x79, P2 ;  /* 0x000000790e00780c */ /* 0x040fe40001741670 */
[----:B------:R-:W-:-:S02]  /*d8d0*/  ISETP.LT.OR P1, PT, R14, 0x7a, P1 ;  /* 0x0000007a0e00780c */ /* 0x000fc40000f21670 */
[----:B------:R-:W-:Y:S02]  /*d8e0*/  FSEL R84, R84, -INF , !P2 ;  /* 0xff80000054547808 */ /* 0x000fe40005000000 */
[----:B------:R-:W-:Y:S01]  /*d8f0*/  FSEL R85, R85, -INF , !P1 ;  /* 0xff80000055557808 */ /* 0x000fe20004800000 */
[----:B------:R-:W-:Y:S08]  /*d900*/  @!P3 BRA `(.L_x_1705) ;  /* 0x000000000058b947 */ /* 0x000ff00003800000 */
        /* <DEDUP_REMOVED lines=12> */
.L_x_1707:
[----:B------:R-:W-:-:S05]  /*d9d0*/  IMAD.U32 R121, RZ, RZ, UR5 ;  /* 0x00000005ff797e24 */ /* 0x000fca000f8e00ff */
[----:B------:R-:W-:-:S13]  /*d9e0*/  ISETP.NE.AND P1, PT, R121, 0x1, PT ;  /* 0x000000017900780c */ /* 0x000fda0003f25270 */
[----:B------:R-:W0:Y:S02]  /*d9f0*/  @P1 LDC.64 R14, c[0x0][0x9e8] ;  /* 0x00027a00ff0e1b82 */ /* 0x000e240000000a00 */
[----:B0-----:R-:W-:-:S05]  /*da00*/  @P1 IMAD.HI.U32 R14, R120, R14, RZ ;  /* 0x0000000e780e1227 */ /* 0x001fca00078e00ff */
[----:B------:R-:W-:-:S07]  /*da10*/  @P1 SHF.R.U32.HI R120, RZ, R15, R14 ;  /* 0x0000000fff781219 */ /* 0x000fce000001160e */
.L_x_1708:
[----:B------:R-:W-:Y:S05]  /*da20*/  BSYNC B0 ;  /* 0x0000000000007941 */ /* 0x000fea0003800000 */
.L_x_1706:
[----:B------:R-:W-:-:S04]  /*da30*/  IMAD R10, R120, R121, -R10 ;  /* 0x00000079780a7224 */ /* 0x000fc800078e0a0a */
[----:B------:R-:W-:-:S05]  /*da40*/  IMAD R10, R125, -0x2, R10 ;  /* 0xfffffffe7d0a7824 */ /* 0x000fca00078e020a */
[----:B------:R-:W-:Y:S02]  /*da50*/  VIMNMX R11, R11, R10, !PT ;  /* 0x0000000a0b0b7248 */ /* 0x000fe40007fe0100 */
[----:B------:R-:W-:-:S07]  /*da60*/  VIADDMNMX R21, R10, R121, R21, PT ;  /* 0x000000790a157246 */ /* 0x000fce0003800115 */
.L_x_1705:
[C---:B------:R-:W-:Y:S01]  /*da70*/  ISETP.GT.AND P1, PT, R11.reuse, 0x1, P5 ;  /* 0x000000010b00780c */ /* 0x040fe20002f24270 */
[----:B------:R-:W-:Y:S01]  /*da80*/  UMOV UR30, UR7 ;  /* 0x00000007001e7c82 */ /* 0x000fe20008000000 */
[----:B------:R-:W-:Y:S02]  /*da90*/  ISETP.GT.AND P2, PT, R11, 0x8, P5 ;  /* 0x000000080b00780c */ /* 0x000fe40002f44270 */
[C---:B------:R-:W-:Y:S02]  /*daa0*/  ISETP.LT.OR P1, PT, R21.reuse, 0x2, P1 ;  /* 0x000000021500780c */ /* 0x040fe40000f21670 */
[----:B------:R-:W-:Y:S02]  /*dab0*/  ISETP.LT.OR P2, PT, R21, 0x9, P2 ;  /* 0x000000091500780c */ /* 0x000fe40001741670 */
[----:B------:R-:W-:Y:S02]  /*dac0*/  FSEL R27, R27, -INF , !P1 ;  /* 0xff8000001b1b7808 */ /* 0x000fe40004800000 */
[----:B------:R-:W-:-:S02]  /*dad0*/  ISETP.GT.AND P1, PT, R11, 0x9, P5 ;  /* 0x000000090b00780c */ /* 0x000fc40002f24270 */
[----:B------:R-:W-:Y:S02]  /*dae0*/  FSEL R30, R30, -INF , !P2 ;  /* 0xff8000001e1e7808 */ /* 0x000fe40005000000 */
[----:B------:R-:W-:Y:S02]  /*daf0*/  ISETP.LT.OR P1, PT, R21, 0xa, P1 ;  /* 0x0000000a1500780c */ /* 0x000fe40000f21670 */
[----:B------:R-:W-:Y:S02]  /*db00*/  ISETP.GT.AND P2, PT, R11, 0x10, P5 ;  /* 0x000000100b00780c */ /* 0x000fe40002f44270 */
[----:B------:R-:W-:Y:S02]  /*db10*/  FSEL R31, R31, -INF , !P1 ;  /* 0xff8000001f1f7808 */ /* 0x000fe40004800000 */
[----:B------:R-:W-:Y:S02]  /*db20*/  ISETP.GT.AND P1, PT, R11, 0x11, P5 ;  /* 0x000000110b00780c */ /* 0x000fe40002f24270 */
[----:B------:R-:W-:-:S02]  /*db30*/  ISETP.LT.OR P2, PT, R21, 0x11, P2 ;  /* 0x000000111500780c */ /* 0x000fc40001741670 */
[----:B------:R-:W-:Y:S02]  /*db40*/  ISETP.LT.OR P1, PT, R21, 0x12, P1 ;  /* 0x000000121500780c */ /* 0x000fe40000f21670 */
[----:B------:R-:W-:Y:S02]  /*db50*/  FSEL R34, R34, -INF , !P2 ;  /* 0xff80000022227808 */ /* 0x000fe40005000000 */
[----:B------:R-:W-:Y:S02]  /*db60*/  FSEL R35, R35, -INF , !P1 ;  /* 0xff80000023237808 */ /* 0x000fe40004800000 */
[C---:B------:R-:W-:Y:S02]  /*db70*/  ISETP.GT.AND P2, PT, R11.reuse, 0x18, P5 ;  /* 0x000000180b00780c */ /* 0x040fe40002f44270 */
        /* <DEDUP_REMOVED lines=55> */
[----:B------:R-:W-:-:S02]  /*def0*/  LOP3.LUT R22, R22, 0xbfffffff, RZ, 0xc0, !PT ;  /* 0xbfffffff16167812 */ /* 0x000fc400078ec0ff */
[C---:B------:R-:W-:Y:S02]  /*df00*/  ISETP.LT.OR P2, PT, R21.reuse, 0x61, P2 ;  /* 0x000000611500780c */ /* 0x040fe40001741670 */
[----:B------:R-:W-:Y:S02]  /*df10*/  ISETP.LT.OR P1, PT, R21, 0x62, P1 ;  /* 0x000000621500780c */ /* 0x000fe40000f21670 */
[----:B------:R-:W-:Y:S02]  /*df20*/  FMNMX.FTZ R10, R24, R3, !PT ;  /* 0x00000003180a7209 */ /* 0x000fe40007810000 */
[----:B------:R-:W-:Y:S02]  /*df30*/  @P0 LOP3.LUT R22, R22, 0x40000000, RZ, 0xfc, !PT ;  /* 0x4000000016160812 */ /* 0x000fe400078efcff */
[----:B------:R-:W-:Y:S02]  /*df40*/  FSEL R74, R74, -INF , !P2 ;  /* 0xff8000004a4a7808 */ /* 0x000fe40005000000 */
[----:B------:R-:W-:-:S02]  /*df50*/  FSEL R75, R75, -INF , !P1 ;  /* 0xff8000004b4b7808 */ /* 0x000fc40004800000 */
[C---:B------:R-:W-:Y:S02]  /*df60*/  ISETP.GT.AND P4, PT, R11.reuse, 0x68, P5 ;  /* 0x000000680b00780c */ /* 0x040fe40002f84270 */
[C---:B------:R-:W-:Y:S02]  /*df70*/  ISETP.GT.AND P6, PT, R11.reuse, 0x69, P5 ;  /* 0x000000690b00780c */ /* 0x040fe40002fc4270 */
[C---:B------:R-:W-:Y:S02]  /*df80*/  ISETP.GT.AND P3, PT, R11.reuse, 0x70, P5 ;  /* 0x000000700b00780c */ /* 0x040fe40002f64270 */
[C---:B------:R-:W-:Y:S02]  /*df90*/  ISETP.GT.AND P2, PT, R11.reuse, 0x71, P5 ;  /* 0x000000710b00780c */ /* 0x040fe40002f44270 */
[C---:B------:R-:W-:Y:S02]  /*dfa0*/  ISETP.GT.AND P1, PT, R11.reuse, 0x78, P5 ;  /* 0x000000780b00780c */ /* 0x040fe40002f24270 */
[----:B------:R-:W-:-:S02]  /*dfb0*/  ISETP.GT.AND P0, PT, R11, RZ, P5 ;  /* 0x000000ff0b00720c */ /* 0x000fc40002f04270 */
[----:B------:R-:W-:Y:S02]  /*dfc0*/  ISETP.GT.AND P5, PT, R11, 0x79, P5 ;  /* 0x000000790b00780c */ /* 0x000fe40002fa4270 */
[----:B------:R-:W-:Y:S02]  /*dfd0*/  FMNMX.FTZ R11, R25, R10, !PT ;  /* 0x0000000a190b7209 */ /* 0x000fe40007810000 */
[----:B------:R-:W-:Y:S02]  /*dfe0*/  ISETP.LT.OR P4, PT, R21, 0x69, P4 ;  /* 0x000000691500780c */ /* 0x000fe40002781670 */
[----:B------:R-:W-:Y:S02]  /*dff0*/  FMNMX.FTZ R10, R28, R11, !PT ;  /* 0x0000000b1c0a7209 */ /* 0x000fe40007810000 */
[----:B------:R-:W-:Y:S02]  /*e000*/  LOP3.LUT R22, R22, 0xfffffffd, RZ, 0xc0, !PT ;  /* 0xfffffffd16167812 */ /* 0x000fe400078ec0ff */
[----:B------:R-:W-:-:S02]  /*e010*/  FMNMX.FTZ R11, R29, R10, !PT ;  /* 0x0000000a1d0b7209 */ /* 0x000fc40007810000 */
[----:B------:R-:W-:Y:S02]  /*e020*/  ISETP.LT.OR P0, PT, R21, 0x1, P0 ;  /* 0x000000011500780c */ /* 0x000fe40000701670 */
[----:B------:R-:W-:Y:S02]  /*e030*/  FMNMX.FTZ R10, R32, R11, !PT ;  /* 0x0000000b200a7209 */ /* 0x000fe40007810000 */
[----:B------:R-:W-:Y:S02]  /*e040*/  FSEL R26, R26, -INF , !P0 ;  /* 0xff8000001a1a7808 */ /* 0x000fe40004000000 */
[----:B------:R-:W-:Y:S02]  /*e050*/  FMNMX.FTZ R11, R33, R10, !PT ;  /* 0x0000000a210b7209 */ /* 0x000fe40007810000 */
[----:B------:R-:W-:Y:S02]  /*e060*/  @P4 LOP3.LUT R22, R22, 0x2, RZ, 0xfc, !PT ;  /* 0x0000000216164812 */ /* 0x000fe400078efcff */
[----:B------:R-:W-:-:S02]  /*e070*/  FMNMX.FTZ R10, R36, R11, !PT ;  /* 0x0000000b240a7209 */ /* 0x000fc40007810000 */
[----:B------:R-:W-:Y:S02]  /*e080*/  ISETP.LT.OR P4, PT, R21, 0x6a, P6 ;  /* 0x0000006a1500780c */ /* 0x000fe40003781670 */
[----:B------:R-:W-:Y:S02]  /*e090*/  FMNMX.FTZ R11, R37, R10, !PT ;  /* 0x0000000a250b7209 */ /* 0x000fe40007810000 */
[----:B------:R-:W-:Y:S02]  /*e0a0*/  ISETP.LT.OR P3, PT, R21, 0x71, P3 ;  /* 0x000000711500780c */ /* 0x000fe40001f61670 */
[----:B------:R-:W-:Y:S02]  /*e0b0*/  FMNMX.FTZ R10, R40, R11, !PT ;  /* 0x0000000b280a7209 */ /* 0x000fe40007810000 */
[----:B------:R-:W-:Y:S02]  /*e0c0*/  FSEL R79, R79, -INF , !P4 ;  /* 0xff8000004f4f7808 */ /* 0x000fe40006000000 */
[----:B------:R-:W-:-:S02]  /*e0d0*/  FMNMX.FTZ R11, R41, R10, !PT ;  /* 0x0000000a290b7209 */ /* 0x000fc40007810000 */
[----:B------:R-:W-:Y:S02]  /*e0e0*/  ISETP.LT.OR P2, PT, R21, 0x72, P2 ;  /* 0x000000721500780c */ /* 0x000fe40001741670 */
[----:B------:R-:W-:Y:S02]  /*e0f0*/  FMNMX.FTZ R10, R44, R11, !PT ;  /* 0x0000000b2c0a7209 */ /* 0x000fe40007810000 */
[----:B------:R-:W-:Y:S02]  /*e100*/  FSEL R82, R82, -INF , !P3 ;  /* 0xff80000052527808 */ /* 0x000fe40005800000 */
[----:B------:R-:W-:Y:S02]  /*e110*/  FMNMX.FTZ R11, R45, R10, !PT ;  /* 0x0000000a2d0b7209 */ /* 0x000fe40007810000 */
[----:B------:R-:W-:Y:S02]  /*e120*/  ISETP.LT.OR P1, PT, R21, 0x79, P1 ;  /* 0x000000791500780c */ /* 0x000fe40000f21670 */
[----:B------:R-:W-:-:S02]  /*e130*/  FMNMX.FTZ R10, R48, R11, !PT ;  /* 0x0000000b300a7209 */ /* 0x000fc40007810000 */
[----:B------:R-:W-:Y:S02]  /*e140*/  FSEL R83, R83, -INF , !P2 ;  /* 0xff80000053537808 */ /* 0x000fe40005000000 */
[----:B------:R-:W-:Y:S02]  /*e150*/  FMNMX.FTZ R11, R49, R10, !PT ;  /* 0x0000000a310b7209 */ /* 0x000fe40007810000 */
[----:B------:R-:W-:Y:S02]  /*e160*/  ISETP.LT.OR P5, PT, R21, 0x7a, P5 ;  /* 0x0000007a1500780c */ /* 0x000fe40002fa1670 */
[----:B------:R-:W-:Y:S02]  /*e170*/  FMNMX.FTZ R10, R52, R11, !PT ;  /* 0x0000000b340a7209 */ /* 0x000fe40007810000 */
[----:B------:R-:W-:Y:S02]  /*e180*/  FSEL R86, R86, -INF , !P1 ;  /* 0xff80000056567808 */ /* 0x000fe40004800000 */
[----:B------:R-:W-:-:S02]  /*e190*/  FMNMX.FTZ R11, R53, R10, !PT ;  /* 0x0000000a350b7209 */ /* 0x000fc40007810000 */
[----:B------:R-:W-:Y:S02]  /*e1a0*/  FSEL R87, R87, -INF , !P5 ;  /* 0xff80000057577808 */ /* 0x000fe40006800000 */
[----:B------:R-:W-:Y:S02]  /*e1b0*/  FMNMX.FTZ R10, R56, R11, !PT ;  /* 0x0000000b380a7209 */ /* 0x000fe40007810000 */
[----:B------:R-:W-:Y:S02]  /*e1c0*/  LOP3.LUT P0, RZ, R22, 0x40000000, RZ, 0xc0, !PT ;  /* 0x4000000016ff7812 */ /* 0x000fe4000780c0ff */
        /* <DEDUP_REMOVED lines=16> */
[----:B0-----:R-:W-:-:S05]  /*e2d0*/  FMNMX.FTZ R10, R10, R11, !PT ;  /* 0x0000000b0a0a7209 */ /* 0x001fca0007810000 */
[----:B------:R-:W0:Y:S02]  /*e2e0*/  SHFL.BFLY PT, R11, R10, 0x1, 0x1f ;  /* 0x0c201f000a0b7f89 */ /* 0x000e2400000e0000 */
[----:B0-----:R-:W-:-:S04]  /*e2f0*/  FMNMX.FTZ R10, R10, R11, !PT ;  /* 0x0000000b0a0a7209 */ /* 0x001fc80007810000 */
[----:B------:R-:W-:-:S04]  /*e300*/  FSETP.NEU.FTZ.AND P6, PT, R10, -INF , PT ;  /* 0xff8000000a00780b */ /* 0x000fc80003fdd000 */
[----:B------:R-:W-:-:S05]  /*e310*/  FSEL R11, R10, RZ, P6 ;  /* 0x000000ff0a0b7208 */ /* 0x000fca0003000000 */
[----:B------:R-:W-:Y:S01]  /*e320*/  FADD.FTZ R3, -R11, R3 ;  /* 0x000000030b037221 */ /* 0x000fe20000010100 */
[----:B------:R-:W-:-:S03]  /*e330*/  FMUL.FTZ R11, R10, UR30 ;  /* 0x0000001e0a0b7c20 */ /* 0x000fc60008410000 */
[----:B------:R-:W-:Y:S02]  /*e340*/  FMUL.FTZ R15, R3, UR30 ;  /* 0x0000001e030f7c20 */ /* 0x000fe40008410000 */
[----:B------:R-:W-:Y:S02]  /*e350*/  FSEL R11, R11, RZ, P6 ;  /* 0x000000ff0b0b7208 */ /* 0x000fe40003000000 */
[----:B------:R-:W-:-:S03]  /*e360*/  LOP3.LUT P6, RZ, R22, 0x2, RZ, 0xc0, !PT ;  /* 0x0000000216ff7812 */ /* 0x000fc600078cc0ff */
[--C-:B------:R-:W-:Y:S01]  /*e370*/  FFMA.FTZ R24, R24, UR30, -R11.reuse ;  /* 0x0000001e18187c23 */ /* 0x100fe2000801080b */
        /* <DEDUP_REMOVED lines=30> */
[----:B------:R-:W-:Y:S01]  /*e560*/  FFMA.FTZ R85, R85, UR30, -R11 ;  /* 0x0000001e55557c23 */ /* 0x000fe2000801080b */
[----:B------:R-:W-:Y:S01]  /*e570*/  FMNMX.FTZ R11, R26, R0, !PT ;  /* 0x000000001a0b7209 */ /* 0x000fe20007810000 */
[----:B------:R-:W-:Y:S01]  /*e580*/  MUFU.EX2 R24, R24 ;  /* 0x0000001800187308 */ /* 0x000fe20000000800 */
[----:B------:R-:W-:-:S02]  /*e590*/  FSEL R78, R78, -INF , !P6 ;  /* 0xff8000004e4e7808 */ /* 0x000fc40007000000 */
        /* <DEDUP_REMOVED lines=45> */
[----:B------:R-:W-:-:S05]  /*e870*/  FMNMX.FTZ R11, R87, R11, !PT ;  /* 0x0000000b570b7209 */ /* 0x000fca0007810000 */
[----:B------:R-:W0:Y:S01]  /*e880*/  SHFL.BFLY PT, R14, R11, 0x2, 0x1f ;  /* 0x0c401f000b0e7f89 */ /* 0x000e2200000e0000 */
        /* <DEDUP_REMOVED lines=10> */
[----:B------:R-:W-:-:S03]  /*e930*/  FSETP.NEU.FTZ.AND P1, PT, R11, -INF , PT ;  /* 0xff8000000b00780b */ /* 0x000fc60003f3d000 */
[----:B------:R-:W-:Y:S01]  /*e940*/  MUFU.EX2 R69, R69 ;  /* 0x0000004500457308 */ /* 0x000fe20000000800 */
[----:B------:R-:W-:-:S05]  /*e950*/  FSEL R14, R11, RZ, P1 ;  /* 0x000000ff0b0e7208 */ /* 0x000fca0000800000 */
[----:B------:R-:W-:Y:S01]  /*e960*/  FADD.FTZ R14, -R14, R0 ;  /* 0x000000000e0e7221 */ /* 0x000fe20000010100 */
[----:B------:R-:W-:Y:S01]  /*e970*/  FMUL.FTZ R0, R11, UR30 ;  /* 0x0000001e0b007c20 */ /* 0x000fe20008410000 */
[----:B------:R-:W-:Y:S04]  /*e980*/  MUFU.EX2 R72, R72 ;  /* 0x0000004800487308 */ /* 0x000fe80000000800 */
[----:B------:R-:W-:-:S04]  /*e990*/  FSEL R3, R0, RZ, P1 ;  /* 0x000000ff00037208 */ /* 0x000fc80000800000 */
        /* <DEDUP_REMOVED lines=33> */
[----:B------:R-:W-:Y:S01]  /*ebb0*/  FMUL.FTZ R3, R14, UR30 ;  /* 0x0000001e0e037c20 */ /* 0x000fe20008410000 */
[----:B------:R-:W-:Y:S01]  /*ebc0*/  MUFU.EX2 R26, R26 ;  /* 0x0000001a001a7308 */ /* 0x000fe20000000800 */
[----:B0-----:R-:W-:-:S04]  /*ebd0*/  FFMA.FTZ R6, R0, R6, R24 ;  /* 0x0000000600067223 */ /* 0x001fc80000010018 */
[----:B------:R-:W-:-:S03]  /*ebe0*/  FADD.FTZ R6, R25, R6 ;  /* 0x0000000619067221 */ /* 0x000fc60000010000 */
[----:B------:R-:W0:Y:S08]  /*ebf0*/  MUFU.EX2 R3, R3 ;  /* 0x0000000300037308 */ /* 0x000e300000000800 */
[----:B------:R-:W1:Y:S08]  /*ec00*/  MUFU.EX2 R27, R27 ;  /* 0x0000001b001b7308 */ /* 0x000e700000000800 */
[----:B------:R-:W2:Y:S01]  /*ec10*/  MUFU.EX2 R30, R30 ;  /* 0x0000001e001e7308 */ /* 0x000ea20000000800 */
[----:B0-----:R-:W-:-:S07]  /*ec20*/  FFMA.FTZ R5, R3, R5, R26 ;  /* 0x0000000503057223 */ /* 0x001fce000001001a */
[----:B------:R-:W0:Y:S01]  /*ec30*/  MUFU.EX2 R31, R31 ;  /* 0x0000001f001f7308 */ /* 0x000e220000000800 */
[----:B-1----:R-:W-:Y:S01]  /*ec40*/  FADD.FTZ R14, R27, R5 ;  /* 0x000000051b0e7221 */ /* 0x002fe20000010000 */
[----:B------:R-:W-:-:S04]  /*ec50*/  FADD.FTZ R5, R28, R6 ;  /* 0x000000061c057221 */ /* 0x000fc80000010000 */
        /* <DEDUP_REMOVED lines=43> */
[----:B------:R-:W-:-:S06]  /*ef10*/  FADD.FTZ R5, R72, R5 ;  /* 0x0000000548057221 */ /* 0x000fcc0000010000 */
        /* <DEDUP_REMOVED lines=47> */
[----:B0-----:R-:W-:Y:S01]  /*f210*/  FADD.FTZ R14, R86, R6 ;  /* 0x00000006560e7221 */ /* 0x001fe20000010000 */
[----:B-1----:R-:W-:-:S03]  /*f220*/  FADD.FTZ R6, R85, R5 ;  /* 0x0000000555067221 */ /* 0x002fc60000010000 */
[----:B--2---:R-:W-:Y:S01]  /*f230*/  FADD.FTZ R5, R87, R14 ;  /* 0x0000000e57057221 */ /* 0x004fe20000010000 */
[----:B------:R-:W-:Y:S06]  /*f240*/  @!P0 BRA `(.L_x_1709) ;  /* 0x0000000000048947 */ /* 0x000fec0003800000 */
[----:B------:R-:W-:Y:S01]  /*f250*/  BPT.TRAP 0x1 ;  /* 0x000000040000795c */ /* 0x000fe20000300000 */
.L_x_1709:
[----:B------:R-:W2:Y:S01]  /*f260*/  LDL R21, [R1+0x20] ;  /* 0x0000200001157983 */ /* 0x000ea20000100800 */
[----:B------:R-:W-:Y:S02]  /*f270*/  IMAD R14, R19, 0x8, R2 ;  /* 0x00000008130e7824 */ /* 0x000fe400078e0202 */
[-C--:B------:R-:W-:Y:S01]  /*f280*/  FMUL.FTZ R88, R88, R0.reuse ;  /* 0x0000000058587220 */ /* 0x080fe20000410000 */
[----:B------:R-:W-:Y:S02]  /*f290*/  IMAD.U32 R15, RZ, RZ, UR38 ;  /* 0x00000026ff0f7e24 */ /* 0x000fe4000f8e00ff */
        /* <DEDUP_REMOVED lines=70> */
[C---:B--2---:R-:W-:Y:S01]  /*f700*/  ISETP.GT.AND P1, PT, R4.reuse, R21, PT ;  /* 0x000000150400720c */ /* 0x044fe20003f24270 */
[----:B------:R-:W-:-:S12]  /*f710*/  VIADD R4, R4, 0xffffffff ;  /* 0xffffffff04047836 */ /* 0x000fd80000000000 */
[----:B0-----:R-:W-:Y:S05]  /*f720*/  @P1 BRA `(.L_x_1710) ;  /* 0xffffffcc00e01947 */ /* 0x001fea000383ffff */
[----:B------:R-:W-:Y:S01]  /*f730*/  IMAD.MOV.U32 R0, RZ, RZ, R11 ;  /* 0x000000ffff007224 */ /* 0x000fe200078e000b */
[----:B------:R-:W-:Y:S01]  /*f740*/  MOV R19, R7 ;  /* 0x0000000700137202 */ /* 0x000fe20000000f00 */
[----:B------:R-:W-:Y:S02]  /*f750*/  IMAD.MOV.U32 R3, RZ, RZ, R10 ;  /* 0x000000ffff037224 */ /* 0x000fe400078e000a */
[----:B------:R-:W-:-:S07]  /*f760*/  IMAD.MOV.U32 R154, RZ, RZ, R20 ;  /* 0x000000ffff9a7224 */ /* 0x000fce00078e0014 */
.L_x_1690:
[----:B------:R-:W2:Y:S01]  /*f770*/  LDL R7, [R1+0x24] ;  /* 0x0000240001077983 */ /* 0x000ea20000100800 */
[----:B------:R-:W0:Y:S01]  /*f780*/  LDC R10, c[0x0][0x448] ;  /* 0x00011200ff0a7b82 */ /* 0x000e220000000800 */
[----:B------:R-:W-:Y:S02]  /*f790*/  LOP3.LUT R22, R22, 0xfffffffb, RZ, 0xc0, !PT ;  /* 0xfffffffb16167812 */ /* 0x000fe400078ec0ff */
[----:B------:R-:W-:-:S05]  /*f7a0*/  IADD3 R14, R156, 0x1, -R155 ;  /* 0x000000019c0e7810 */ /* 0x000fca0007ffe89b */
[----:B------:R-:W1:Y:S01]  /*f7b0*/  LDC R15, c[0x0][0x9e4] ;  /* 0x00027900ff0f7b82 */ /* 0x000e620000000800 */
[----:B0-----:R-:W-:-:S13]  /*f7c0*/  ISETP.NE.AND P1, PT, R10, 0x1, PT ;  /* 0x000000010a00780c */ /* 0x001fda0003f25270 */
[----:B------:R-:W0:Y:S01]  /*f7d0*/  @P1 LDC R10, c[0x0][0x44c] ;  /* 0x00011300ff0a1b82 */ /* 0x000e220000000800 */
[----:B------:R-:W-:-:S04]  /*f7e0*/  @P1 LOP3.LUT R22, R22, 0x4, RZ, 0xfc, !PT ;  /* 0x0000000416161812 */ /* 0x000fc800078efcff */
[----:B------:R-:W-:-:S03]  /*f7f0*/  LOP3.LUT R22, R22, 0xfffffff7, RZ, 0xc0, !PT ;  /* 0xfffffff716167812 */ /* 0x000fc600078ec0ff */
[----:B------:R-:W3:Y:S01]  /*f800*/  @P1 LDC R11, c[0x0][0x450] ;  /* 0x00011400ff0b1b82 */ /* 0x000ee20000000800 */
[----:B--2---:R-:W-:-:S04]  /*f810*/  VIADD R7, R7, 0xbf ;  /* 0x000000bf07077836 */ /* 0x004fc80000000000 */
[----:B0-----:R-:W-:-:S05]  /*f820*/  @P1 IMAD.HI.U32 R10, R7, R10, RZ ;  /* 0x0000000a070a1227 */ /* 0x001fca00078e00ff */
[----:B---3--:R-:W-:Y:S02]  /*f830*/  @P1 SHF.R.U32.HI R7, RZ, R11, R10 ;  /* 0x0000000bff071219 */ /* 0x008fe4000001160a */
[----:B-1----:R-:W-:-:S03]  /*f840*/  ISETP.GE.AND P1, PT, R15, 0x1, PT ;  /* 0x000000010f00780c */ /* 0x002fc60003f26270 */
[----:B------:R-:W-:-:S04]  /*f850*/  IMAD.IADD R7, R14, 0x1, R7 ;  /* 0x000000010e077824 */ /* 0x000fc800078e0207 */
[----:B------:R-:W-:-:S06]  /*f860*/  VIADD R14, R7, -UR29 ;  /* 0x8000001d070e7c36 */ /* 0x000fcc0008000000 */
[----:B------:R-:W-:Y:S01]  /*f870*/  @P1 LOP3.LUT R22, R22, 0x8, RZ, 0xfc, !PT ;  /* 0x0000000816161812 */ /* 0x000fe200078efcff */
        /* <DEDUP_REMOVED lines=11> */
.L_x_1713:
[----:B------:R-:W-:-:S13]  /*f930*/  ISETP.NE.AND P1, PT, R15, 0x1, PT ;  /* 0x000000010f00780c */ /* 0x000fda0003f25270 */
[----:B------:R-:W0:Y:S02]  /*f940*/  @P1 LDC.64 R10, c[0x0][0x9e8] ;  /* 0x00027a00ff0a1b82 */ /* 0x000e240000000a00 */
[----:B0-----:R-:W-:-:S05]  /*f950*/  @P1 IMAD.HI.U32 R10, R7, R10, RZ ;  /* 0x0000000a070a1227 */ /* 0x001fca00078e00ff */
[----:B------:R-:W-:-:S07]  /*f960*/  @P1 SHF.R.U32.HI R7, RZ, R11, R10 ;  /* 0x0000000bff071219 */ /* 0x000fce000001160a */
.L_x_1714:
[----:B------:R-:W-:Y:S05]  /*f970*/  BSYNC B0 ;  /* 0x0000000000007941 */ /* 0x000fea0003800000 */
.L_x_1712:
[----:B------:R-:W-:-:S05]  /*f980*/  IMAD R7, R7, R15, RZ ;  /* 0x0000000f07077224 */ /* 0x000fca00078e02ff */
[----:B------:R-:W-:-:S07]  /*f990*/  VIMNMX R14, R14, R7, !PT ;  /* 0x000000070e0e7248 */ /* 0x000fce0007fe0100 */
.L_x_1711:
[----:B------:R-:W2:Y:S01]  /*f9a0*/  LDL R10, [R1+0x38] ;  /* 0x00003800010a7983 */ /* 0x000ea20000100800 */
[----:B------:R-:W-:-:S05]  /*f9b0*/  VIADD R14, R14, 0x7f ;  /* 0x0000007f0e0e7836 */ /* 0x000fca0000000000 */
[----:B------:R-:W-:-:S04]  /*f9c0*/  SHF.R.S32.HI R7, RZ, 0x1f, R14 ;  /* 0x0000001fff077819 */ /* 0x000fc8000001140e */
[----:B------:R-:W-:-:S04]  /*f9d0*/  LEA.HI R7, R7, R14, RZ, 0x7 ;  /* 0x0000000e07077211 */ /* 0x000fc800078f38ff */
[----:B------:R-:W-:-:S04]  /*f9e0*/  SHF.R.S32.HI R7, RZ, 0x7, R7 ;  /* 0x00000007ff077819 */ /* 0x000fc80000011407 */
[----:B--2---:R-:W-:-:S04]  /*f9f0*/  VIMNMX R10, R10, R7, !PT ;  /* 0x000000070a0a7248 */ /* 0x004fc80007fe0100 */
[----:B------:R-:W-:Y:S01]  /*fa00*/  ISETP.GE.AND P1, PT, R4, R10, PT ;  /* 0x0000000a0400720c */ /* 0x000fe20003f26270 */
[----:B------:R0:W-:-:S12]  /*fa10*/  STL [R1+0x20], R10 ;  /* 0x0000200a01007387 */ /* 0x0001d80000100800 */
[----:B0-----:R-:W-:Y:S05]  /*fa20*/  @!P1 BRA `(.L_x_1715) ;  /* 0x0000001c00f89947 */ /* 0x001fea0003800000 */
[----:B------:R-:W-:Y:S02]  /*fa30*/  IMAD.MOV.U32 R20, RZ, RZ, R0 ;  /* 0x000000ffff147224 */ /* 0x000fe400078e0000 */
[----:B------:R-:W-:Y:S02]  /*fa40*/  IMAD.MOV.U32 R7, RZ, RZ, R3 ;  /* 0x000000ffff077224 */ /* 0x000fe400078e0003 */
[----:B------:R-:W-:Y:S02]  /*fa50*/  IMAD.MOV.U32 R10, RZ, RZ, R154 ;  /* 0x000000ffff0a7224 */ /* 0x000fe400078e009a */
[----:B------:R-:W-:-:S07]  /*fa60*/  IMAD.MOV.U32 R21, RZ, RZ, R19 ;  /* 0x000000ffff157224 */ /* 0x000fce00078e0013 */
.L_x_1727:
        /* <DEDUP_REMOVED lines=9> */
.L_x_1717:
[----:B------:R-:W-:-:S05]  /*fb00*/  VIADD R0, R21, 0x1 ;  /* 0x0000000115007836 */ /* 0x000fca0000000000 */
[----:B------:R-:W-:-:S04]  /*fb10*/  ISETP.NE.AND P2, PT, R0, 0x2, PT ;  /* 0x000000020000780c */ /* 0x000fc80003f45270 */
[----:B------:R-:W-:Y:S02]  /*fb20*/  SEL R3, R0, RZ, P2 ;  /* 0x000000ff00037207 */ /* 0x000fe40001000000 */
[----:B------:R-:W-:-:S03]  /*fb30*/  SHF.L.U32 R0, R154, 0x1f, RZ ;  /* 0x0000001f9a007819 */ /* 0x000fc600000006ff */
[----:B------:R-:W-:-:S04]  /*fb40*/  IMAD R3, R3, 0x8, R2 ;  /* 0x0000000803037824 */ /* 0x000fc800078e0202 */
[----:B------:R0:W1:Y:S01]  /*fb50*/  SYNCS.PHASECHK.TRANS64.TRYWAIT P2, [R3+URZ+0x16830], R0 ;  /* 0x01683000030075a7 */ /* 0x000062000804017f */
[----:B------:R-:W-:Y:S05]  /*fb60*/  @!P0 BRA `(.L_x_1718) ;  /* 0x0000000000048947 */ /* 0x000fea0003800000 */
[----:B------:R-:W-:Y:S01]  /*fb70*/  BPT.TRAP 0x1 ;  /* 0x000000040000795c */ /* 0x000fe20000300000 */
.L_x_1718:
[----:B------:R-:W-:Y:S04]  /*fb80*/  BSSY B0, `(.L_x_1716) ;  /* 0x0000004000007945 */ /* 0x000fe80003800000 */
[----:B-1----:R-:W-:Y:S05]  /*fb90*/  @P2 BRA `(.L_x_1719) ;  /* 0x0000000000082947 */ /* 0x002fea0003800000 */
[----:B------:R-:W1:Y:S02]  /*fba0*/  SYNCS.PHASECHK.TRANS64.TRYWAIT P2, [R3+URZ+0x16830], R0 ;  /* 0x01683000030075a7 */ /* 0x000e64000804017f */
[----:B-1----:R-:W-:Y:S05]  /*fbb0*/  @!P2 BRA `(.L_x_1720) ;  /* 0x000000f80038a947 */ /* 0x002fea0003800000 */
.L_x_1719:
[----:B------:R-:W-:Y:S05]  /*fbc0*/  BSYNC B0 ;  /* 0x0000000000007941 */ /* 0x000fea0003800000 */
.L_x_1716:
[----:B------:R-:W2:Y:S04]  /*fbd0*/  LDL R11, [R1+0x2c] ;  /* 0x00002c00010b7983 */ /* 0x000ea80000100800 */
[----:B------:R3:W-:Y:S01]  /*fbe0*/  STL [R1+0x68], R2 ;  /* 0x0000680201007387 */ /* 0x0007e20000100800 */
[----:B01----:R-:W0:Y:S03]  /*fbf0*/  S2R R0, SR_TID.X ;  /* 0x0000000000007919 */ /* 0x003e260000002100 */
[----:B---3--:R-:W3:Y:S01]  /*fc00*/  LDL.64 R2, [R1+0x18] ;  /* 0x0000180001027983 */ /* 0x008ee20000100a00 */
        /* <DEDUP_REMOVED lines=9> */
[----:B------:R-:W-:Y:S02]  /*fca0*/  R2UR UR13, R9 ;  /* 0x00000000090d72ca */ /* 0x000fe400000e0000 */
[----:B------:R-:W-:Y:S02]  /*fcb0*/  R2UR UR15, R27 ;  /* 0x000000001b0f72ca */ /* 0x000fe400000e0000 */
[----:B------:R-:W-:Y:S02]  /*fcc0*/  R2UR UR19, R25 ;  /* 0x00000000191372ca */ /* 0x000fe400000e0000 */
[----:B0-----:R-:W-:-:S05]  /*fcd0*/  SHF.R.U32.HI R0, RZ, 0x7, R0 ;  /* 0x00000007ff007819 */ /* 0x001fca0000011600 */
[----:B------:R-:W-:Y:S01]  /*fce0*/  VIADD R0, R0, 0x8 ;  /* 0x0000000800007836 */ /* 0x000fe20000000000 */
[----:B------:R-:W-:-:S04]  /*fcf0*/  R2UR UR27, R27 ;  /* 0x000000001b1b72ca */ /* 0x000fc800000e0000 */
[----:B------:R0:W-:Y:S01]  /*fd00*/  BAR.SYNC.DEFER_BLOCKING R0, 0x100 ;  /* 0x000400000000751d */ /* 0x0001e20000010000 */
[----:B--2---:R-:W-:-:S04]  /*fd10*/  IMAD R26, R19, 0x400, R11 ;  /* 0x00000400131a7824 */ /* 0x004fc800078e020b */
[C---:B------:R-:W-:Y:S01]  /*fd20*/  VIADD R14, R26.reuse, 0x4 ;  /* 0x000000041a0e7836 */ /* 0x040fe20000000000 */
[C---:B------:R-:W-:Y:S01]  /*fd30*/  R2UR UR14, R26.reuse ;  /* 0x000000001a0e72ca */ /* 0x040fe200000e0000 */
[C---:B------:R-:W-:Y:S02]  /*fd40*/  VIADD R24, R26.reuse, 0x2 ;  /* 0x000000021a187836 */ /* 0x040fe40000000000 */
[----:B------:R-:W-:Y:S01]  /*fd50*/  VIADD R26, R26, 0x6 ;  /* 0x000000061a1a7836 */ /* 0x000fe20000000000 */
[----:B------:R-:W-:Y:S02]  /*fd60*/  R2UR UR22, R14 ;  /* 0x000000000e1672ca */ /* 0x000fe400000e0000 */
[----:B------:R-:W2:Y:S01]  /*fd70*/  LDL.64 R14, [R1+0x10] ;  /* 0x00001000010e7983 */ /* 0x000ea20000100a00 */
[----:B------:R-:W-:Y:S02]  /*fd80*/  R2UR UR18, R24 ;  /* 0x00000000181272ca */ /* 0x000fe400000e0000 */
[----:B------:R-:W-:-:S02]  /*fd90*/  R2UR UR26, R26 ;  /* 0x000000001a1a72ca */ /* 0x000fc400000e0000 */
[----:B------:R-:W-:-:S06]  /*fda0*/  WARPGROUP.ARRIVE ;  /* 0x00000000000079c5 */ /* 0x000fcc0000000000 */
[----:B------:R-:W-:Y:S01]  /*fdb0*/  HGMMA.64x128x16.F32 R24, gdesc[UR12], RZ, !UPT, gsb0 ;  /* 0x01e000000c1879f0 */ /* 0x000fe2000c0008ff */
[----:B---3--:R-:W-:Y:S02]  /*fdc0*/  R2UR UR16, R2 ;  /* 0x00000000021072ca */ /* 0x008fe400000e0000 */
[----:B------:R-:W-:Y:S01]  /*fdd0*/  R2UR UR17, R3 ;  /* 0x00000000031172ca */ /* 0x000fe200000e0000 */
[----:B------:R0:W5:Y:S01]  /*fde0*/  LDL.LU R2, [R1+0x68] ;  /* 0x0000680001027983 */ /* 0x0001620000300800 */
[----:B------:R-:W-:Y:S02]  /*fdf0*/  WARPGROUP.DEPBAR.LE gsb0, 0x0 ;  /* 0x00008000000079c5 */ /* 0x000fe40000010000 */
[----:B------:R-:W-:-:S09]  /*fe00*/  WARPGROUP.ARRIVE ;  /* 0x00000000000079c5 */ /* 0x000fd20000000000 */
[----:B------:R-:W-:Y:S01]  /*fe10*/  HGMMA.64x128x16.F32 R24, gdesc[UR16], R24, gsb0 ;  /* 0x01e00000101879f0 */ /* 0x000fe20008000818 */
[----:B------:R-:W-:Y:S02]  /*fe20*/  R2UR UR24, R12 ;  /* 0x000000000c1872ca */ /* 0x000fe400000e0000 */
[----:B------:R-:W-:Y:S01]  /*fe30*/  R2UR UR25, R13 ;  /* 0x000000000d1972ca */ /* 0x000fe200000e0000 */
[----:B------:R-:W-:Y:S02]  /*fe40*/  WARPGROUP.DEPBAR.LE gsb0, 0x0 ;  /* 0x00008000000079c5 */ /* 0x000fe40000010000 */
[----:B------:R-:W-:Y:S01]  /*fe50*/  WARPGROUP.ARRIVE ;  /* 0x00000000000079c5 */ /* 0x000fe20000000000 */
[----:B--2---:R-:W-:Y:S02]  /*fe60*/  R2UR UR20, R14 ;  /* 0x000000000e1472ca */ /* 0x004fe400000e0000 */
[----:B------:R-:W-:-:S13]  /*fe70*/  R2UR UR21, R15 ;  /* 0x000000000f1572ca */ /* 0x000fda00000e0000 */
        /* <DEDUP_REMOVED lines=8> */
.L_x_1722:
[----:B------:R-:W-:Y:S01]  /*ff00*/  SHF.L.U32 R0, R10, 0x1f, RZ ;  /* 0x0000001f0a007819 */ /* 0x000fe200000006ff */
[----:B-----5:R-:W-:-:S04]  /*ff10*/  IMAD R3, R21, 0x8, R2 ;  /* 0x0000000815037824 */ /* 0x020fc800078e0202 */
[----:B------:R0:W1:Y:S01]  /*ff20*/  SYNCS.PHASECHK.TRANS64.TRYWAIT P1, [R3+URZ+0x16850], R0 ;  /* 0x01685000030075a7 */ /* 0x000062000802017f */
[----:B------:R-:W-:Y:S05]  /*ff30*/  @!P0 BRA `(.L_x_1723) ;  /* 0x0000000000048947 */ /* 0x000fea0003800000 */
[----:B------:R-:W-:Y:S01]  /*ff40*/  BPT.TRAP 0x1 ;  /* 0x000000040000795c */ /* 0x000fe20000300000 */
.L_x_1723:
[----:B-1----:R-:W-:Y:S05]  /*ff50*/  @P1 BRA `(.L_x_1721) ;  /* 0x0000000000081947 */ /* 0x002fea0003800000 */
[----:B------:R-:W1:Y:S02]  /*ff60*/  SYNCS.PHASECHK.TRANS64.TRYWAIT P1, [R3+URZ+0x16850], R0 ;  /* 0x01685000030075a7 */ /* 0x000e64000802017f */
[----:B-1----:R-:W-:Y:S05]  /*ff70*/  @!P1 BRA `(.L_x_1724) ;  /* 0x000000f4005c9947 */ /* 0x002fea0003800000 */
.L_x_1721:
[----:B01---5:R-:W-:Y:S01]  /*ff80*/  VIADD R0, R2, 0x400 ;  /* 0x0000040002007836 */ /* 0x023fe20000000000 */
        /* <DEDUP_REMOVED lines=8> */
[----:B------:R-:W-:Y:S02]  /*10010*/  IMAD R10, R21, 0x400, R0 ;  /* 0x00000400150a7824 */ /* 0x000fe400078e0200 */
[----:B------:R-:W0:Y:S02]  /*10020*/  S2R R0, SR_TID.X ;  /* 0x0000000000007919 */ /* 0x000e240000002100 */
        /* <DEDUP_REMOVED lines=8> */
[----:B------:R-:W-:-:S03]  /*100b0*/  ISETP.GE.U32.AND P1, PT, R0, 0x180, PT ;  /* 0x000001800000780c */ /* 0x000fc60003f26070 */
[----:B------:R-:W-:-:S05]  /*100c0*/  VIADD R0, R3, 0x9 ;  /* 0x0000000903007836 */ /* 0x000fca0000000000 */
[----:B------:R-:W-:Y:S01]  /*100d0*/  SEL R0, R0, 0x9, !P1 ;  /* 0x0000000900007807 */ /* 0x000fe20004800000 */
        /* <DEDUP_REMOVED lines=46> */
.L_x_1725:
[----:B0-----:R-:W-:Y:S01]  /*103c0*/  IMAD R0, R19, 0x8, R2 ;  /* 0x0000000813007824 */ /* 0x001fe200078e0202 */
[----:B------:R-:W-:Y:S01]  /*103d0*/  UMOV UR30, UR8 ;  /* 0x00000008001e7c82 */ /* 0x000fe20008000000 */
[----:B------:R-:W-:Y:S02]  /*103e0*/  IMAD.U32 R3, RZ, RZ, UR38 ;  /* 0x00000026ff037e24 */ /* 0x000fe4000f8e00ff */
        /* <DEDUP_REMOVED lines=38> */
[----:B0-----:R-:W-:Y:S02]  /*10650*/  FMNMX.FTZ R3, R3, R0, !PT ;  /* 0x0000000003037209 */ /* 0x001fe40007810000 */
[----:B------:R-:W-:-:S03]  /*10660*/  FMNMX.FTZ R0, R26, R20, !PT ;  /* 0x000000141a007209 */ /* 0x000fc60007810000 */
[----:B------:R-:W-:Y:S01]  /*10670*/  FMUL.FTZ R11, R3, UR30 ;  /* 0x0000001e030b7c20 */ /* 0x000fe20008410000 */
[----:B------:R-:W-:Y:S01]  /*10680*/  FMNMX.FTZ R0, R27, R0, !PT ;  /* 0x000000001b007209 */ /* 0x000fe20007810000 */
[----:B------:R-:W-:Y:S02]  /*10690*/  FADD.FTZ R7, -R3, R7 ;  /* 0x0000000703077221 */ /* 0x000fe40000010100 */
[--C-:B------:R-:W-:Y:S01]  /*106a0*/  FFMA.FTZ R24, R24, UR30, -R11.reuse ;  /* 0x0000001e18187c23 */ /* 0x100fe2000801080b */
[----:B------:R-:W-:Y:S01]  /*106b0*/  FMNMX.FTZ R0, R30, R0, !PT ;  /* 0x000000001e007209 */ /* 0x000fe20007810000 */
[----:B------:R-:W-:Y:S01]  /*106c0*/  FMUL.FTZ R7, R7, UR30 ;  /* 0x0000001e07077c20 */ /* 0x000fe20008410000 */
        /* <DEDUP_REMOVED lines=11> */
[----:B------:R-:W0:Y:S01]  /*10780*/  MUFU.EX2 R7, R7 ;  /* 0x0000000700077308 */ /* 0x000e220000000800 */
[--C-:B------:R-:W-:Y:S01]  /*10790*/  FFMA.FTZ R40, R40, UR30, -R11.reuse ;  /* 0x0000001e28287c23 */ /* 0x100fe2000801080b */
[--C-:B------:R-:W-:Y:S01]  /*107a0*/  FFMA.FTZ R41, R41, UR30, -R11.reuse ;  /* 0x0000001e29297c23 */ /* 0x100fe2000801080b */
[----:B------:R-:W-:Y:S01]  /*107b0*/  FMNMX.FTZ R0, R38, R0, !PT ;  /* 0x0000000026007209 */ /* 0x000fe20007810000 */
[--C-:B------:R-:W-:Y:S01]  /*107c0*/  FFMA.FTZ R44, R44, UR30, -R11.reuse ;  /* 0x0000001e2c2c7c23 */ /* 0x100fe2000801080b */
[--C-:B------:R-:W-:Y:S01]  /*107d0*/  FFMA.FTZ R45, R45, UR30, -R11.reuse ;  /* 0x0000001e2d2d7c23 */ /* 0x100fe2000801080b */
[--C-:B------:R-:W-:Y:S01]  /*107e0*/  FFMA.FTZ R48, R48, UR30, -R11.reuse ;  /* 0x0000001e30307c23 */ /* 0x100fe2000801080b */
[----:B------:R-:W-:Y:S01]  /*107f0*/  FMNMX.FTZ R0, R39, R0, !PT ;  /* 0x0000000027007209 */ /* 0x000fe20007810000 */
[----:B------:R-:W1:Y:S01]  /*10800*/  MUFU.EX2 R25, R25 ;  /* 0x0000001900197308 */ /* 0x000e620000000800 */
        /* <DEDUP_REMOVED lines=8> */
[----:B0-----:R-:W-:Y:S01]  /*10890*/  FFMA.FTZ R6, R7, R6, R24 ;  /* 0x0000000607067223 */ /* 0x001fe20000010018 */
[--C-:B------:R-:W-:Y:S01]  /*108a0*/  FFMA.FTZ R60, R60, UR30, -R11.reuse ;  /* 0x0000001e3c3c7c23 */ /* 0x100fe2000801080b */
[----:B------:R-:W-:Y:S01]  /*108b0*/  FMNMX.FTZ R0, R46, R0, !PT ;  /* 0x000000002e007209 */ /* 0x000fe20007810000 */
[--C-:B------:R-:W-:Y:S01]  /*108c0*/  FFMA.FTZ R61, R61, UR30, -R11.reuse ;  /* 0x0000001e3d3d7c23 */ /* 0x100fe2000801080b */
[--C-:B------:R-:W-:Y:S01]  /*108d0*/  FFMA.FTZ R64, R64, UR30, -R11.reuse ;  /* 0x0000001e40407c23 */ /* 0x100fe2000801080b */
[--C-:B------:R-:W-:Y:S01]  /*108e0*/  FFMA.FTZ R65, R65, UR30, -R11.reuse ;  /* 0x0000001e41417c23 */ /* 0x100fe2000801080b */
[----:B------:R-:W-:Y:S01]  /*108f0*/  FMNMX.FTZ R0, R47, R0, !PT ;  /* 0x000000002f007209 */ /* 0x000fe20007810000 */
[----:B------:R-:W-:Y:S01]  /*10900*/  MUFU.EX2 R29, R29 ;  /* 0x0000001d001d7308 */ /* 0x000fe20000000800 */
[----:B-1----:R-:W-:Y:S01]  /*10910*/  FADD.FTZ R6, R25, R6 ;  /* 0x0000000619067221 */ /* 0x002fe20000010000 */
        /* <DEDUP_REMOVED lines=15> */
[----:B------:R-:W-:-:S02]  /*10a10*/  FFMA.FTZ R11, R85, UR30, -R11 ;  /* 0x0000001e550b7c23 */ /* 0x000fc4000801080b */
        /* <DEDUP_REMOVED lines=34> */
[----:B0-----:R-:W-:-:S05]  /*10c40*/  FMNMX.FTZ R0, R0, R10, !PT ;  /* 0x0000000a00007209 */ /* 0x001fca0007810000 */
[C---:B------:R-:W-:Y:S01]  /*10c50*/  FADD.FTZ R10, -R0.reuse, R20 ;  /* 0x00000014000a7221 */ /* 0x040fe20000010100 */
[----:B------:R-:W-:Y:S01]  /*10c60*/  FMUL.FTZ R14, R0, UR30 ;  /* 0x0000001e000e7c20 */ /* 0x000fe20008410000 */
[----:B------:R-:W-:Y:S02]  /*10c70*/  MUFU.EX2 R65, R65 ;  /* 0x0000004100417308 */ /* 0x000fe40000000800 */
[----:B------:R-:W-:Y:S01]  /*10c80*/  FMUL.FTZ R10, R10, UR30 ;  /* 0x0000001e0a0a7c20 */ /* 0x000fe20008410000 */
        /* <DEDUP_REMOVED lines=21> */
[----:B------:R-:W1:Y:S01]  /*10de0*/  MUFU.EX2 R27, R27 ;  /* 0x0000001b001b7308 */ /* 0x000e620000000800 */
[--C-:B------:R-:W-:Y:S01]  /*10df0*/  FFMA.FTZ R63, R63, UR30, -R14.reuse ;  /* 0x0000001e3f3f7c23 */ /* 0x100fe2000801080e */
[--C-:B------:R-:W-:Y:S01]  /*10e00*/  FFMA.FTZ R66, R66, UR30, -R14.reuse ;  /* 0x0000001e42427c23 */ /* 0x100fe2000801080e */
[--C-:B------:R-:W-:Y:S01]  /*10e10*/  FFMA.FTZ R67, R67, UR30, -R14.reuse ;  /* 0x0000001e43437c23 */ /* 0x100fe2000801080e */
[--C-:B------:R-:W-:Y:S01]  /*10e20*/  FFMA.FTZ R70, R70, UR30, -R14.reuse ;  /* 0x0000001e46467c23 */ /* 0x100fe2000801080e */
[--C-:B------:R-:W-:Y:S01]  /*10e30*/  FFMA.FTZ R71, R71, UR30, -R14.reuse ;  /* 0x0000001e47477c23 */ /* 0x100fe2000801080e */
[--C-:B------:R-:W-:Y:S01]  /*10e40*/  FFMA.FTZ R74, R74, UR30, -R14.reuse ;  /* 0x0000001e4a4a7c23 */ /* 0x100fe2000801080e */
[----:B------:R-:W-:Y:S01]  /*10e50*/  FFMA.FTZ R75, R75, UR30, -R14 ;  /* 0x0000001e4b4b7c23 */ /* 0x000fe2000801080e */
[----:B------:R-:W2:Y:S01]  /*10e60*/  MUFU.EX2 R30, R30 ;  /* 0x0000001e001e7308 */ /* 0x000ea20000000800 */
[----:B0-----:R-:W-:Y:S01]  /*10e70*/  FFMA.FTZ R5, R10, R5, R26 ;  /* 0x000000050a057223 */ /* 0x001fe2000001001a */
[--C-:B------:R-:W-:Y:S01]  /*10e80*/  FFMA.FTZ R78, R78, UR30, -R14.reuse ;  /* 0x0000001e4e4e7c23 */ /* 0x100fe2000801080e */
[--C-:B------:R-:W-:Y:S01]  /*10e90*/  FFMA.FTZ R79, R79, UR30, -R14.reuse ;  /* 0x0000001e4f4f7c23 */ /* 0x100fe2000801080e */
[--C-:B------:R-:W-:Y:S01]  /*10ea0*/  FFMA.FTZ R82, R82, UR30, -R14.reuse ;  /* 0x0000001e52527c23 */ /* 0x100fe2000801080e */
[--C-:B------:R-:W-:Y:S01]  /*10eb0*/  FFMA.FTZ R83, R83, UR30, -R14.reuse ;  /* 0x0000001e53537c23 */ /* 0x100fe2000801080e */
[--C-:B------:R-:W-:Y:S01]  /*10ec0*/  FFMA.FTZ R123, R86, UR30, -R14.reuse ;  /* 0x0000001e567b7c23 */ /* 0x100fe2000801080e */
[----:B------:R-:W-:Y:S01]  /*10ed0*/  FFMA.FTZ R14, R87, UR30, -R14 ;  /* 0x0000001e570e7c23 */ /* 0x000fe2000801080e */
        /* <DEDUP_REMOVED lines=102> */
.L_x_1726:
        /* <DEDUP_REMOVED lines=77> */
.L_x_1715:
[----:B------:R-:W2:Y:S02]  /*11a10*/  LDL R7, [R1+0x38] ;  /* 0x0000380001077983 */ /* 0x000ea40000100800 */
[----:B--2---:R-:W-:-:S13]  /*11a20*/  ISETP.GE.AND P1, PT, R4, R7, PT ;  /* 0x000000070400720c */ /* 0x004fda0003f26270 */
[----:B------:R-:W-:Y:S05]  /*11a30*/  @!P1 BRA `(.L_x_1728) ;  /* 0x0000003000489947 */ /* 0x000fea0003800000 */
[----:B------:R-:W-:Y:S01]  /*11a40*/  IMAD.MOV.U32 R7, RZ, RZ, R0 ;  /* 0x000000ffff077224 */ /* 0x000fe200078e0000 */
[----:B------:R-:W-:Y:S01]  /*11a50*/  MOV R20, R3 ;  /* 0x0000000300147202 */ /* 0x000fe20000000f00 */
[----:B------:R-:W-:Y:S02]  /*11a60*/  IMAD.MOV.U32 R10, RZ, RZ, R154 ;  /* 0x000000ffff0a7224 */ /* 0x000fe400078e009a */
[----:B------:R-:W-:-:S07]  /*11a70*/  IMAD.MOV.U32 R21, RZ, RZ, R19 ;  /* 0x000000ffff157224 */ /* 0x000fce00078e0013 */
.L_x_1748:
        /* <DEDUP_REMOVED lines=9> */
.L_x_1730:
        /* <DEDUP_REMOVED lines=8> */
.L_x_1731:
[----:B------:R-:W-:Y:S04]  /*11b90*/  BSSY B0, `(.L_x_1729) ;  /* 0x0000004000007945 */ /* 0x000fe80003800000 */
[----:B-1----:R-:W-:Y:S05]  /*11ba0*/  @P2 BRA `(.L_x_1732) ;  /* 0x0000000000082947 */ /* 0x002fea0003800000 */
[----:B------:R-:W1:Y:S02]  /*11bb0*/  SYNCS.PHASECHK.TRANS64.TRYWAIT P2, [R3+URZ+0x16830], R0 ;  /* 0x01683000030075a7 */ /* 0x000e64000804017f */
[----:B-1----:R-:W-:Y:S05]  /*11bc0*/  @!P2 BRA `(.L_x_1733) ;  /* 0x000000d8005ca947 */ /* 0x002fea0003800000 */
.L_x_1732:
[----:B------:R-:W-:Y:S05]  /*11bd0*/  BSYNC B0 ;  /* 0x0000000000007941 */ /* 0x000fea0003800000 */
.L_x_1729:
        /* <DEDUP_REMOVED lines=51> */
.L_x_1735:
[----:B------:R-:W-:Y:S01]  /*11f10*/  SHF.L.U32 R0, R10, 0x1f, RZ ;  /* 0x0000001f0a007819 */ /* 0x000fe200000006ff */
[----:B-----5:R-:W-:-:S04]  /*11f20*/  IMAD R3, R21, 0x8, R2 ;  /* 0x0000000815037824 */ /* 0x020fc800078e0202 */
[----:B------:R0:W1:Y:S01]  /*11f30*/  SYNCS.PHASECHK.TRANS64.TRYWAIT P1, [R3+URZ+0x16850], R0 ;  /* 0x01685000030075a7 */ /* 0x000062000802017f */
[----:B------:R-:W-:Y:S05]  /*11f40*/  @!P0 BRA `(.L_x_1736) ;  /* 0x0000000000048947 */ /* 0x000fea0003800000 */
[----:B------:R-:W-:Y:S01]  /*11f50*/  BPT.TRAP 0x1 ;  /* 0x000000040000795c */ /* 0x000fe20000300000 */
.L_x_1736:
[----:B-1----:R-:W-:Y:S05]  /*11f60*/  @P1 BRA `(.L_x_1734) ;  /* 0x0000000000081947 */ /* 0x002fea0003800000 */
[----:B------:R-:W1:Y:S02]  /*11f70*/  SYNCS.PHASECHK.TRANS64.TRYWAIT P1, [R3+URZ+0x16850], R0 ;  /* 0x01685000030075a7 */ /* 0x000e64000802017f */
[----:B-1----:R-:W-:Y:S05]  /*11f80*/  @!P1 BRA `(.L_x_1737) ;  /* 0x000000d400809947 */ /* 0x002fea0003800000 */
.L_x_1734:
[----:B01---5:R-:W-:Y:S01]  /*11f90*/  VIADD R0, R2, 0x400 ;  /* 0x0000040002007836 */ /* 0x023fe20000000000 */
[----:B------:R-:W-:Y:S05]  /*11fa0*/  WARPSYNC.ALL ;  /* 0x0000000000007948 */ /* 0x000fea0003800000 */
[----:B------:R-:W-:Y:S01]  /*11fb0*/  SHF.R.U32.HI R0, RZ, 0x4, R0 ;  /* 0x00000004ff007819 */ /* 0x000fe20000011600 */
[----:B------:R-:W-:Y:S01]  /*11fc0*/  IMAD.MOV.U32 R11, RZ, RZ, 0x40000040 ;  /* 0x40000040ff0b7424 */ /* 0x000fe200078e00ff */
[----:B------:R-:W-:Y:S01]  /*11fd0*/  WARPGROUP.ARRIVE ;  /* 0x00000000000079c5 */ /* 0x000fe20000000000 */
[----:B------:R-:W-:Y:S01]  /*11fe0*/  IMAD.MOV.U32 R15, RZ, RZ, 0x40000040 ;  /* 0x40000040ff0f7424 */ /* 0x000fe200078e00ff */
        /* <DEDUP_REMOVED lines=62> */
.L_x_1738:
[----:B------:R-:W2:Y:S01]  /*123d0*/  LDL R11, [R1+0x24] ;  /* 0x00002400010b7983 */ /* 0x000ea20000100800 */
[----:B0-----:R-:W0:Y:S03]  /*123e0*/  LDC R0, c[0x0][0x448] ;  /* 0x00011200ff007b82 */ /* 0x001e260000000800 */
[----:B------:R-:W2:Y:S04]  /*123f0*/  LDL R10, [R1+0x30] ;  /* 0x00003000010a7983 */ /* 0x000ea80000100800 */
[----:B------:R-:W3:Y:S01]  /*12400*/  LDL R124, [R1] ;  /* 0x00000000017c7983 */ /* 0x000ee20000100800 */
[----:B0-----:R-:W-:-:S13]  /*12410*/  ISETP.NE.AND P1, PT, R0, 0x1, PT ;  /* 0x000000010000780c */ /* 0x001fda0003f25270 */
[----:B------:R-:W0:Y:S08]  /*12420*/  @P1 LDC R3, c[0x0][0x44c] ;  /* 0x00011300ff031b82 */ /* 0x000e300000000800 */
[----:B------:R-:W1:Y:S01]  /*12430*/  @P1 LDC R0, c[0x0][0x450] ;  /* 0x00011400ff001b82 */ /* 0x000e620000000800 */
[----:B------:R-:W-:Y:S01]  /*12440*/  ULOP3.LUT UR12, URZ, UR11, URZ, 0x33, !UPT ;  /* 0x0000000b3f0c7292 */ /* 0x000fe2000f8e333f */
[----:B--2---:R-:W-:-:S06]  /*12450*/  IMAD.IADD R15, R10, 0x1, R11 ;  /* 0x000000010a0f7824 */ /* 0x004fcc00078e020b */
[----:B------:R-:W2:Y:S01]  /*12460*/  LDC R10, c[0x0][0x9e4] ;  /* 0x00027900ff0a7b82 */ /* 0x000ea20000000800 */
        /* <DEDUP_REMOVED lines=9> */
[----:B------:R-:W-:Y:S02]  /*12500*/  IADD3 R3, -R0, 0x1, RZ ;  /* 0x0000000100037810 */ /* 0x000fe40007ffe1ff */
[----:B--2---:R-:W-:-:S03]  /*12510*/  ISETP.GE.AND P3, PT, R10, 0x1, PT ;  /* 0x000000010a00780c */ /* 0x004fc60003f66270 */
        /* <DEDUP_REMOVED lines=19> */
.L_x_1741:
[----:B------:R-:W-:-:S05]  /*12650*/  IMAD.U32 R123, RZ, RZ, UR4 ;  /* 0x00000004ff7b7e24 */ /* 0x000fca000f8e00ff */
[----:B------:R-:W-:-:S13]  /*12660*/  ISETP.NE.AND P1, PT, R123, 0x1, PT ;  /* 0x000000017b00780c */ /* 0x000fda0003f25270 */
[----:B------:R-:W0:Y:S02]  /*12670*/  @P1 LDC.64 R120, c[0x0][0x9e8] ;  /* 0x00027a00ff781b82 */ /* 0x000e240000000a00 */
[----:B0-----:R-:W-:-:S05]  /*12680*/  @P1 IMAD.HI.U32 R120, R122, R120, RZ ;  /* 0x000000787a781227 */ /* 0x001fca00078e00ff */
[----:B------:R-:W-:-:S07]  /*12690*/  @P1 SHF.R.U32.HI R122, RZ, R121, R120 ;  /* 0x00000079ff7a1219 */ /* 0x000fce0000011678 */
.L_x_1742:
[----:B------:R-:W-:Y:S05]  /*126a0*/  BSYNC B0 ;  /* 0x0000000000007941 */ /* 0x000fea0003800000 */
.L_x_1740:
[----:B------:R-:W-:-:S04]  /*126b0*/  IMAD R122, R122, R123, -R0 ;  /* 0x0000007b7a7a7224 */ /* 0x000fc800078e0a00 */
[----:B------:R-:W-:-:S05]  /*126c0*/  IMAD R122, R124, -0x2, R122 ;  /* 0xfffffffe7c7a7824 */ /* 0x000fca00078e027a */
[----:B------:R-:W-:Y:S02]  /*126d0*/  VIMNMX R3, R3, R122, !PT ;  /* 0x0000007a03037248 */ /* 0x000fe40007fe0100 */
[----:B------:R-:W-:-:S07]  /*126e0*/  VIADDMNMX R10, R122, R123, R10, PT ;  /* 0x0000007b7a0a7246 */ /* 0x000fce000380010a */
.L_x_1739:
        /* <DEDUP_REMOVED lines=113> */
.L_x_1745:
[----:B------:R-:W-:-:S05]  /*12e00*/  IMAD.U32 R120, RZ, RZ, UR4 ;  /* 0x00000004ff787e24 */ /* 0x000fca000f8e00ff */
[----:B------:R-:W-:-:S13]  /*12e10*/  ISETP.NE.AND P1, PT, R120, 0x1, PT ;  /* 0x000000017800780c */ /* 0x000fda0003f25270 */
[----:B------:R-:W0:Y:S02]  /*12e20*/  @P1 LDC.64 R10, c[0x0][0x9e8] ;  /* 0x00027a00ff0a1b82 */ /* 0x000e240000000a00 */
[----:B0-----:R-:W-:-:S05]  /*12e30*/  @P1 IMAD.HI.U32 R10, R15, R10, RZ ;  /* 0x0000000a0f0a1227 */ /* 0x001fca00078e00ff */
[----:B------:R-:W-:-:S07]  /*12e40*/  @P1 SHF.R.U32.HI R15, RZ, R11, R10 ;  /* 0x0000000bff0f1219 */ /* 0x000fce000001160a */
.L_x_1746:
[----:B------:R-:W-:Y:S05]  /*12e50*/  BSYNC B0 ;  /* 0x0000000000007941 */ /* 0x000fea0003800000 */
.L_x_1744:
[----:B------:R-:W-:-:S04]  /*12e60*/  IMAD R0, R15, R120, -R0 ;  /* 0x000000780f007224 */ /* 0x000fc800078e0a00 */
[----:B------:R-:W-:-:S05]  /*12e70*/  IMAD R0, R124, -0x2, R0 ;  /* 0xfffffffe7c007824 */ /* 0x000fca00078e0200 */
[----:B------:R-:W-:Y:S02]  /*12e80*/  VIMNMX R3, R3, R0, !PT ;  /* 0x0000000003037248 */ /* 0x000fe40007fe0100 */
[----:B------:R-:W-:-:S07]  /*12e90*/  VIADDMNMX R14, R0, R120, R14, PT ;  /* 0x00000078000e7246 */ /* 0x000fce000380010e */
.L_x_1743:
[----:B------:R-:W-:Y:S01]  /*12ea0*/  FMNMX.FTZ R0, R24, R20, !PT ;  /* 0x0000001418007209 */ /* 0x000fe20007810000 */
[----:B------:R-:W-:Y:S01]  /*12eb0*/  UMOV UR30, UR6 ;  /* 0x00000006001e7c82 */ /* 0x000fe20008000000 */
[----:B------:R-:W-:Y:S02]  /*12ec0*/  ISETP.GT.AND P1, PT, R3, 0x1, P5 ;  /* 0x000000010300780c */ /* 0x000fe40002f24270 */
[----:B------:R-:W-:Y:S02]  /*12ed0*/  FMNMX.FTZ R0, R25, R0, !PT ;  /* 0x0000000019007209 */ /* 0x000fe40007810000 */
[----:B------:R-:W-:Y:S02]  /*12ee0*/  ISETP.LT.OR P1, PT, R14, 0x2, P1 ;  /* 0x000000020e00780c */ /* 0x000fe40000f21670 */
[----:B------:R-:W-:Y:S02]  /*12ef0*/  FMNMX.FTZ R0, R28, R0, !PT ;  /* 0x000000001c007209 */ /* 0x000fe40007810000 */
[----:B------:R-:W-:-:S02]  /*12f00*/  FSEL R27, R27, -INF , !P1 ;  /* 0xff8000001b1b7808 */ /* 0x000fc40004800000 */
[----:B------:R-:W-:Y:S02]  /*12f10*/  FMNMX.FTZ R0, R29, R0, !PT ;  /* 0x000000001d007209 */ /* 0x000fe40007810000 */
[C---:B------:R-:W-:Y:S02]  /*12f20*/  ISETP.GT.AND P2, PT, R3.reuse, 0x8, P5 ;  /* 0x000000080300780c */ /* 0x040fe40002f44270 */
[----:B------:R-:W-:Y:S02]  /*12f30*/  FMNMX.FTZ R0, R32, R0, !PT ;  /* 0x0000000020007209 */ /* 0x000fe40007810000 */
[----:B------:R-:W-:Y:S02]  /*12f40*/  ISETP.GT.AND P1, PT, R3, 0x9, P5 ;  /* 0x000000090300780c */ /* 0x000fe40002f24270 */
[----:B------:R-:W-:Y:S02]  /*12f50*/  FMNMX.FTZ R0, R33, R0, !PT ;  /* 0x0000000021007209 */ /* 0x000fe40007810000 */
[----:B------:R-:W-:-:S02]  /*12f60*/  ISETP.LT.OR P2, PT, R14, 0x9, P2 ;  /* 0x000000090e00780c */ /* 0x000fc40001741670 */
[----:B------:R-:W-:Y:S02]  /*12f70*/  ISETP.LT.OR P1, PT, R14, 0xa, P1 ;  /* 0x0000000a0e00780c */ /* 0x000fe40000f21670 */
[----:B------:R-:W-:Y:S02]  /*12f80*/  FMNMX.FTZ R0, R36, R0, !PT ;  /* 0x0000000024007209 */ /* 0x000fe40007810000 */
[----:B------:R-:W-:Y:S02]  /*12f90*/  FSEL R30, R30, -INF , !P2 ;  /* 0xff8000001e1e7808 */ /* 0x000fe40005000000 */
[----:B------:R-:W-:Y:S02]  /*12fa0*/  FSEL R31, R31, -INF , !P1 ;  /* 0xff8000001f1f7808 */ /* 0x000fe40004800000 */
[C---:B------:R-:W-:Y:S02]  /*12fb0*/  ISETP.GT.AND P2, PT, R3.reuse, 0x10, P5 ;  /* 0x000000100300780c */ /* 0x040fe40002f44270 */
[----:B------:R-:W-:-:S02]  /*12fc0*/  ISETP.GT.AND P1, PT, R3, 0x11, P5 ;  /* 0x000000110300780c */ /* 0x000fc40002f24270 */
[----:B------:R-:W-:Y:S02]  /*12fd0*/  FMNMX.FTZ R0, R37, R0, !PT ;  /* 0x0000000025007209 */ /* 0x000fe40007810000 */
[C---:B------:R-:W-:Y:S02]  /*12fe0*/  ISETP.LT.OR P2, PT, R14.reuse, 0x11, P2 ;  /* 0x000000110e00780c */ /* 0x040fe40001741670 */
[----:B------:R-:W-:Y:S02]  /*12ff0*/  ISETP.LT.OR P1, PT, R14, 0x12, P1 ;  /* 0x000000120e00780c */ /* 0x000fe40000f21670 */
[----:B------:R-:W-:Y:S02]  /*13000*/  FMNMX.FTZ R0, R40, R0, !PT ;  /* 0x0000000028007209 */ /* 0x000fe40007810000 */
[----:B------:R-:W-:Y:S02]  /*13010*/  FSEL R34, R34, -INF , !P2 ;  /* 0xff80000022227808 */ /* 0x000fe40005000000 */
[----:B------:R-:W-:-:S02]  /*13020*/  FSEL R35, R35, -INF , !P1 ;  /* 0xff80000023237808 */ /* 0x000fc40004800000 */
[----:B------:R-:W-:Y:S02]  /*13030*/  FMNMX.FTZ R0, R41, R0, !PT ;  /* 0x0000000029007209 */ /* 0x000fe40007810000 */
[C---:B------:R-:W-:Y:S02]  /*13040*/  ISETP.GT.AND P2, PT, R3.reuse, 0x18, P5 ;  /* 0x000000180300780c */ /* 0x040fe40002f44270 */
[----:B------:R-:W-:Y:S02]  /*13050*/  ISETP.GT.AND P1, PT, R3, 0x19, P5 ;  /* 0x000000190300780c */ /* 0x000fe40002f24270 */
[----:B------:R-:W-:Y:S02]  /*13060*/  FMNMX.FTZ R0, R44, R0, !PT ;  /* 0x000000002c007209 */ /* 0x000fe40007810000 */
[C---:B------:R-:W-:Y:S02]  /*13070*/  ISETP.LT.OR P2, PT, R14.reuse, 0x19, P2 ;  /* 0x000000190e00780c */ /* 0x040fe40001741670 */
[----:B------:R-:W-:-:S02]  /*13080*/  ISETP.LT.OR P1, PT, R14, 0x1a, P1 ;  /* 0x0000001a0e00780c */ /* 0x000fc40000f21670 */
[----:B------:R-:W-:Y:S02]  /*13090*/  FMNMX.FTZ R0, R45, R0, !PT ;  /* 0x000000002d007209 */ /* 0x000fe40007810000 */
[----:B------:R-:W-:Y:S02]  /*130a0*/  FSEL R38, R38, -INF , !P2 ;  /* 0xff80000026267808 */ /* 0x000fe40005000000 */
[----:B------:R-:W-:Y:S02]  /*130b0*/  FSEL R39, R39, -INF , !P1 ;  /* 0xff80000027277808 */ /* 0x000fe40004800000 */
[C---:B------:R-:W-:Y:S02]  /*130c0*/  ISETP.GT.AND P2, PT, R3.reuse, 0x20, P5 ;  /* 0x000000200300780c */ /* 0x040fe40002f44270 */
[----:B------:R-:W-:Y:S02]  /*130d0*/  ISETP.GT.AND P1, PT, R3, 0x21, P5 ;  /* 0x000000210300780c */ /* 0x000fe40002f24270 */
[----:B------:R-:W-:-:S02]  /*130e0*/  FMNMX.FTZ R0, R48, R0, !PT ;  /* 0x0000000030007209 */ /* 0x000fc40007810000 */
[C---:B------:R-:W-:Y:S02]  /*130f0*/  ISETP.LT.OR P2, PT, R14.reuse, 0x21, P2 ;  /* 0x000000210e00780c */ /* 0x040fe40001741670 */
[----:B------:R-:W-:Y:S02]  /*13100*/  ISETP.LT.OR P1, PT, R14, 0x22, P1 ;  /* 0x000000220e00780c */ /* 0x000fe40000f21670 */
[----:B------:R-:W-:Y:S02]  /*13110*/  FMNMX.FTZ R0, R49, R0, !PT ;  /* 0x0000000031007209 */ /* 0x000fe40007810000 */
[----:B------:R-:W-:Y:S02]  /*13120*/  FSEL R42, R42, -INF , !P2 ;  /* 0xff8000002a2a7808 */ /* 0x000fe40005000000 */
[----:B------:R-:W-:Y:S02]  /*13130*/  FSEL R43, R43, -INF , !P1 ;  /* 0xff8000002b2b7808 */ /* 0x000fe40004800000 */
[----:B------:R-:W-:-:S02]  /*13140*/  ISETP.GT.AND P2, PT, R3, 0x28, P5 ;  /* 0x000000280300780c */ /* 0x000fc40002f44270 */
[----:B------:R-:W-:Y:S02]  /*13150*/  ISETP.GT.AND P1, PT, R3, 0x29, P5 ;  /* 0x000000290300780c */ /* 0x000fe40002f24270 */
[----:B------:R-:W-:Y:S02]  /*13160*/  FMNMX.FTZ R0, R52, R0, !PT ;  /* 0x0000000034007209 */ /* 0x000fe40007810000 */
[C---:B------:R-:W-:Y:S02]  /*13170*/  ISETP.LT.OR P2, PT, R14.reuse, 0x29, P2 ;  /* 0x000000290e00780c */ /* 0x040fe40001741670 */
[----:B------:R-:W-:Y:S02]  /*13180*/  ISETP.LT.OR P1, PT, R14, 0x2a, P1 ;  /* 0x0000002a0e00780c */ /* 0x000fe40000f21670 */
[----:B------:R-:W-:Y:S02]  /*13190*/  FMNMX.FTZ R0, R53, R0, !PT ;  /* 0x0000000035007209 */ /* 0x000fe40007810000 */
[----:B------:R-:W-:-:S02]  /*131a0*/  FSEL R46, R46, -INF , !P2 ;  /* 0xff8000002e2e7808 */ /* 0x000fc40005000000 */
[----:B------:R-:W-:Y:S02]  /*131b0*/  FSEL R47, R47, -INF , !P1 ;  /* 0xff8000002f2f7808 */ /* 0x000fe40004800000 */
        /* <DEDUP_REMOVED lines=8> */
[----:B------:R-:W-:Y:S02]  /*13240*/  FMNMX.FTZ R0, R60, R0, !PT ;  /* 0x000000003c007209 */ /* 0x000fe40007810000 */
        /* <DEDUP_REMOVED lines=8> */
[C---:B------:R-:W-:Y:S02]  /*132d0*/  ISETP.GT.AND P2, PT, R3.reuse, 0x40, P5 ;  /* 0x000000400300780c */ /* 0x040fe40002f44270 */
[----:B------:R-:W-:Y:S02]  /*132e0*/  ISETP.GT.AND P1, PT, R3, 0x41, P5 ;  /* 0x000000410300780c */ /* 0x000fe40002f24270 */
[----:B------:R-:W-:Y:S02]  /*132f0*/  FMNMX.FTZ R0, R65, R0, !PT ;  /* 0x0000000041007209 */ /* 0x000fe40007810000 */
[C---:B------:R-:W-:Y:S02]  /*13300*/  ISETP.LT.OR P2, PT, R14.reuse, 0x41, P2 ;  /* 0x000000410e00780c */ /* 0x040fe40001741670 */
[----:B------:R-:W-:Y:S02]  /*13310*/  ISETP.LT.OR P1, PT, R14, 0x42, P1 ;  /* 0x000000420e00780c */ /* 0x000fe40000f21670 */
[----:B------:R-:W-:-:S02]  /*13320*/  FMNMX.FTZ R0, R68, R0, !PT ;  /* 0x0000000044007209 */ /* 0x000fc40007810000 */
[----:B------:R-:W-:Y:S02]  /*13330*/  FSEL R58, R58, -INF , !P2 ;  /* 0xff8000003a3a7808 */ /* 0x000fe40005000000 */
[----:B------:R-:W-:Y:S02]  /*13340*/  FSEL R59, R59, -INF , !P1 ;  /* 0xff8000003b3b7808 */ /* 0x000fe40004800000 */
[C---:B------:R-:W-:Y:S02]  /*13350*/  ISETP.GT.AND P2, PT, R3.reuse, 0x48, P5 ;  /* 0x000000480300780c */ /* 0x040fe40002f44270 */
        /* <DEDUP_REMOVED lines=27> */
[----:B------:R-:W-:Y:S02]  /*13510*/  LOP3.LUT R22, R22, 0xbfffffff, RZ, 0xc0, !PT ;  /* 0xbfffffff16167812 */ /* 0x000fe400078ec0ff */
[C---:B------:R-:W-:Y:S02]  /*13520*/  ISETP.LT.OR P2, PT, R14.reuse, 0x61, P2 ;  /* 0x000000610e00780c */ /* 0x040fe40001741670 */
[----:B------:R-:W-:Y:S02]  /*13530*/  ISETP.LT.OR P1, PT, R14, 0x62, P1 ;  /* 0x000000620e00780c */ /* 0x000fe40000f21670 */
[----:B------:R-:W-:Y:S02]  /*13540*/  FMNMX.FTZ R0, R85, R0, !PT ;  /* 0x0000000055007209 */ /* 0x000fe40007810000 */
[----:B------:R-:W-:Y:S02]  /*13550*/  @P0 LOP3.LUT R22, R22, 0x40000000, RZ, 0xfc, !PT ;  /* 0x4000000016160812 */ /* 0x000fe400078efcff */
[----:B------:R-:W-:-:S02]  /*13560*/  FSEL R74, R74, -INF , !P2 ;  /* 0xff8000004a4a7808 */ /* 0x000fc40005000000 */
[----:B------:R-:W-:Y:S02]  /*13570*/  FSEL R75, R75, -INF , !P1 ;  /* 0xff8000004b4b7808 */ /* 0x000fe40004800000 */
[C---:B------:R-:W-:Y:S02]  /*13580*/  ISETP.GT.AND P4, PT, R3.reuse, 0x68, P5 ;  /* 0x000000680300780c */ /* 0x040fe40002f84270 */
[C---:B------:R-:W-:Y:S02]  /*13590*/  ISETP.GT.AND P6, PT, R3.reuse, 0x69, P5 ;  /* 0x000000690300780c */ /* 0x040fe40002fc4270 */
[C---:B------:R-:W-:Y:S02]  /*135a0*/  ISETP.GT.AND P3, PT, R3.reuse, 0x70, P5 ;  /* 0x000000700300780c */ /* 0x040fe40002f64270 */
[C---:B------:R-:W-:Y:S02]  /*135b0*/  ISETP.GT.AND P2, PT, R3.reuse, 0x71, P5 ;  /* 0x000000710300780c */ /* 0x040fe40002f44270 */
[----:B------:R-:W-:-:S02]  /*135c0*/  ISETP.GT.AND P1, PT, R3, 0x78, P5 ;  /* 0x000000780300780c */ /* 0x000fc40002f24270 */
[C---:B------:R-:W-:Y:S02]  /*135d0*/  ISETP.GT.AND P0, PT, R3.reuse, RZ, P5 ;  /* 0x000000ff0300720c */ /* 0x040fe40002f04270 */
[----:B------:R-:W-:Y:S02]  /*135e0*/  ISETP.GT.AND P5, PT, R3, 0x79, P5 ;  /* 0x000000790300780c */ /* 0x000fe40002fa4270 */
[----:B------:R-:W0:Y:S01]  /*135f0*/  SHFL.BFLY PT, R3, R0, 0x2, 0x1f ;  /* 0x0c401f0000037f89 */ /* 0x000e2200000e0000 */
[----:B------:R-:W-:Y:S02]  /*13600*/  ISETP.LT.OR P4, PT, R14, 0x69, P4 ;  /* 0x000000690e00780c */ /* 0x000fe40002781670 */
[----:B------:R-:W-:Y:S02]  /*13610*/  LOP3.LUT R22, R22, 0xfffffffd, RZ, 0xc0, !PT ;  /* 0xfffffffd16167812 */ /* 0x000fe400078ec0ff */
[C---:B------:R-:W-:Y:S02]  /*13620*/  ISETP.LT.OR P0, PT, R14.reuse, 0x1, P0 ;  /* 0x000000010e00780c */ /* 0x040fe40000701670 */
[----:B------:R-:W-:-:S02]  /*13630*/  ISETP.LT.OR P3, PT, R14, 0x71, P3 ;  /* 0x000000710e00780c */ /* 0x000fc40001f61670 */
[----:B------:R-:W-:Y:S02]  /*13640*/  FSEL R26, R26, -INF , !P0 ;  /* 0xff8000001a1a7808 */ /* 0x000fe40004000000 */
[----:B------:R-:W-:Y:S02]  /*13650*/  ISETP.LT.OR P2, PT, R14, 0x72, P2 ;  /* 0x000000720e00780c */ /* 0x000fe40001741670 */
[----:B------:R-:W-:Y:S02]  /*13660*/  FSEL R82, R82, -INF , !P3 ;  /* 0xff80000052527808 */ /* 0x000fe40005800000 */
[----:B------:R-:W-:Y:S02]  /*13670*/  @P4 LOP3.LUT R22, R22, 0x2, RZ, 0xfc, !PT ;  /* 0x0000000216164812 */ /* 0x000fe400078efcff */
[C---:B------:R-:W-:Y:S02]  /*13680*/  ISETP.LT.OR P4, PT, R14.reuse, 0x6a, P6 ;  /* 0x0000006a0e00780c */ /* 0x040fe40003781670 */
[----:B------:R-:W-:-:S02]  /*13690*/  ISETP.LT.OR P1, PT, R14, 0x79, P1 ;  /* 0x000000790e00780c */ /* 0x000fc40000f21670 */
[----:B------:R-:W-:Y:S02]  /*136a0*/  FSEL R79, R79, -INF , !P4 ;  /* 0xff8000004f4f7808 */ /* 0x000fe40006000000 */
[----:B------:R-:W-:Y:S02]  /*136b0*/  FSEL R83, R83, -INF , !P2 ;  /* 0xff80000053537808 */ /* 0x000fe40005000000 */
[----:B0-----:R-:W-:Y:S02]  /*136c0*/  FMNMX.FTZ R3, R0, R3, !PT ;  /* 0x0000000300037209 */ /* 0x001fe40007810000 */
[----:B------:R-:W-:Y:S02]  /*136d0*/  ISETP.LT.OR P5, PT, R14, 0x7a, P5 ;  /* 0x0000007a0e00780c */ /* 0x000fe40002fa1670 */
[----:B------:R-:W-:Y:S01]  /*136e0*/  FSEL R86, R86, -INF , !P1 ;  /* 0xff80000056567808 */ /* 0x000fe20004800000 */
[----:B------:R-:W0:Y:S01]  /*136f0*/  SHFL.BFLY PT, R0, R3, 0x1, 0x1f ;  /* 0x0c201f0003007f89 */ /* 0x000e2200000e0000 */
[----:B------:R-:W-:-:S02]  /*13700*/  FSEL R87, R87, -INF , !P5 ;  /* 0xff80000057577808 */ /* 0x000fc40006800000 */
[----:B------:R-:W-:Y:S02]  /*13710*/  LOP3.LUT P0, RZ, R22, 0x40000000, RZ, 0xc0, !PT ;  /* 0x4000000016ff7812 */ /* 0x000fe4000780c0ff */
[----:B0-----:R-:W-:-:S04]  /*13720*/  FMNMX.FTZ R3, R3, R0, !PT ;  /* 0x0000000003037209 */ /* 0x001fc80007810000 */
[C---:B------:R-:W-:Y:S01]  /*13730*/  FSETP.NEU.FTZ.AND P6, PT, R3.reuse, -INF , PT ;  /* 0xff8000000300780b */ /* 0x040fe20003fdd000 */
[----:B------:R-:W-:-:S03]  /*13740*/  FMUL.FTZ R0, R3, UR30 ;  /* 0x0000001e03007c20 */ /* 0x000fc60008410000 */
[----:B------:R-:W-:Y:S02]  /*13750*/  FSEL R10, R3, RZ, P6 ;  /* 0x000000ff030a7208 */ /* 0x000fe40003000000 */
[----:B------:R-:W-:Y:S02]  /*13760*/  FSEL R0, R0, RZ, P6 ;  /* 0x000000ff00007208 */ /* 0x000fe40003000000 */
[----:B------:R-:W-:Y:S01]  /*13770*/  LOP3.LUT P6, RZ, R22, 0x2, RZ, 0xc0, !PT ;  /* 0x0000000216ff7812 */ /* 0x000fe200078cc0ff */
[----:B------:R-:W-:Y:S02]  /*13780*/  FADD.FTZ R10, -R10, R20 ;  /* 0x000000140a0a7221 */ /* 0x000fe40000010100 */
        /* <DEDUP_REMOVED lines=33> */
[----:B------:R-:W-:Y:S01]  /*139a0*/  FMUL.FTZ R14, R10, UR30 ;  /* 0x0000001e0a0e7c20 */ /* 0x000fe20008410000 */
[----:B------:R-:W-:Y:S01]  /*139b0*/  FSEL R78, R78, -INF , !P6 ;  /* 0xff8000004e4e7808 */ /* 0x000fe20007000000 */
        /* <DEDUP_REMOVED lines=205> */
.L_x_1747:
        /* <DEDUP_REMOVED lines=73> */
[----:B------:R-:W-:Y:S02]  /*14b20*/  MOV R7, R0 ;  /* 0x0000000000077202 */ /* 0x000fe40000000f00 */
[C---:B--2---:R-:W-:Y:S01]  /*14b30*/  ISETP.GT.AND P1, PT, R4.reuse, R15, PT ;  /* 0x0000000f0400720c */ /* 0x044fe20003f24270 */
[----:B------:R-:W-:-:S12]  /*14b40*/  VIADD R4, R4, 0xffffffff ;  /* 0xffffffff04047836 */ /* 0x000fd80000000000 */
[----:B0-----:R-:W-:Y:S05]  /*14b50*/  @P1 BRA `(.L_x_1748) ;  /* 0xffffffcc00c81947 */ /* 0x001fea000383ffff */
.L_x_1728:
[----:B------:R-:W-:Y:S05]  /*14b60*/  WARPSYNC.ALL ;  /* 0x0000000000007948 */ /* 0x000fea0003800000 */
[----:B------:R-:W-:Y:S06]  /*14b70*/  BAR.ARV 0x8, 0x200 ;  /* 0x0208000000007b1d */ /* 0x000fec0000002000 */
[----:B------:R-:W-:Y:S05]  /*14b80*/  @!P0 BRA `(.L_x_1749) ;  /* 0x0000000000048947 */ /* 0x000fea0003800000 */
[----:B------:R-:W-:Y:S01]  /*14b90*/  BPT.TRAP 0x1 ;  /* 0x000000040000795c */ /* 0x000fe20000300000 */
.L_x_1749:
[----:B------:R-:W-:Y:S01]  /*14ba0*/  IMAD R11, R19, 0x8, R2 ;  /* 0x00000008130b7824 */ /* 0x000fe200078e0202 */
[----:B------:R-:W-:-:S04]  /*14bb0*/  SHF.L.U32 R4, R154, 0x1f, RZ ;  /* 0x0000001f9a047819 */ /* 0x000fc800000006ff */
[----:B------:R0:W1:Y:S01]  /*14bc0*/  SYNCS.PHASECHK.TRANS64.TRYWAIT P1, [R11+URZ+0x16850], R4 ;  /* 0x016850040b0075a7 */ /* 0x000062000802017f */
[----:B------:R-:W-:Y:S05]  /*14bd0*/  @!P0 BRA `(.L_x_1750) ;  /* 0x0000000000048947 */ /* 0x000fea0003800000 */
[----:B------:R-:W-:Y:S01]  /*14be0*/  BPT.TRAP 0x1 ;  /* 0x000000040000795c */ /* 0x000fe20000300000 */
.L_x_1750:
[----:B------:R-:W-:-:S05]  /*14bf0*/  VIADD R2, R2, 0x400 ;  /* 0x0000040002027836 */ /* 0x000fca0000000000 */
[----:B------:R-:W-:-:S04]  /*14c00*/  SHF.R.U32.HI R2, RZ, 0x4, R2 ;  /* 0x00000004ff027819 */ /* 0x000fc80000011602 */
[----:B------:R-:W-:Y:S01]  /*14c10*/  LOP3.LUT R2, R2, 0x3fff, RZ, 0xc0, !PT ;  /* 0x00003fff02027812 */ /* 0x000fe200078ec0ff */
[----:B-1----:R-:W-:Y:S06]  /*14c20*/  @P1 BRA `(.L_x_1751) ;  /* 0x0000000000081947 */ /* 0x002fec0003800000 */
[----:B------:R-:W1:Y:S02]  /*14c30*/  SYNCS.PHASECHK.TRANS64.TRYWAIT P1, [R11+URZ+0x16850], R4 ;  /* 0x016850040b0075a7 */ /* 0x000e64000802017f */
[----:B-1----:R-:W-:Y:S05]  /*14c40*/  @!P1 BRA `(.L_x_1752) ;  /* 0x000000a800649947 */ /* 0x002fea0003800000 */
.L_x_1751:
[----:B------:R-:W-:Y:S01]  /*14c50*/  IMAD R8, R19, 0x400, R2 ;  /* 0x0000040013087824 */ /* 0x000fe200078e0202 */
[----:B------:R-:W-:Y:S05]  /*14c60*/  WARPSYNC.ALL ;  /* 0x0000000000007948 */ /* 0x000fea0003800000 */
[----:B------:R-:W-:Y:S01]  /*14c70*/  IMAD.MOV.U32 R9, RZ, RZ, 0x40000040 ;  /* 0x40000040ff097424 */ /* 0x000fe200078e00ff */
[C---:B------:R-:W-:Y:S01]  /*14c80*/  R2UR UR6, R8.reuse ;  /* 0x00000000080672ca */ /* 0x040fe200000e0000 */
[----:B------:R-:W-:Y:S01]  /*14c90*/  WARPGROUP.ARRIVE ;  /* 0x00000000000079c5 */ /* 0x000fe20000000000 */
[----:B------:R-:W-:Y:S01]  /*14ca0*/  VIADD R12, R8, 0x80 ;  /* 0x00000080080c7836 */ /* 0x000fe20000000000 */
[----:B------:R-:W2:Y:S01]  /*14cb0*/  SHFL.BFLY PT, R7, R6, 0x2, 0x1f ;  /* 0x0c401f0006077f89 */ /* 0x000ea200000e0000 */
[----:B------:R-:W-:Y:S01]  /*14cc0*/  R2UR UR7, R9 ;  /* 0x00000000090772ca */ /* 0x000fe200000e0000 */
[----:B------:R-:W-:Y:S01]  /*14cd0*/  IMAD.MOV.U32 R13, RZ, RZ, 0x40000040 ;  /* 0x40000040ff0d7424 */ /* 0x000fe200078e00ff */
[----:B------:R-:W-:Y:S01]  /*14ce0*/  CS2R R14, SRZ ;  /* 0x00000000000e7805 */ /* 0x000fe2000001ff00 */
[----:B------:R-:W0:Y:S01]  /*14cf0*/  SHFL.BFLY PT, R2, R5, 0x2, 0x1f ;  /* 0x0c401f0005027f89 */ /* 0x000e2200000e0000 */
[----:B------:R-:W-:-:S02]  /*14d00*/  IMAD.MOV.U32 R9, RZ, RZ, 0x40000040 ;  /* 0x40000040ff097424 */ /* 0x000fc400078e00ff */
[----:B------:R-:W-:Y:S02]  /*14d10*/  IMAD.MOV.U32 R21, RZ, RZ, -0x800000 ;  /* 0xff800000ff157424 */ /* 0x000fe400078e00ff */
[----:B------:R-:W-:-:S05]  /*14d20*/  IMAD.MOV.U32 R20, RZ, RZ, -0x800000 ;  /* 0xff800000ff147424 */ /* 0x000fca00078e00ff */
[----:B------:R-:W-:Y:S01]  /*14d30*/  HGMMA.64x64x16.F32 R88, R148, gdesc[UR4].tnspB, R88, gsb0 ;  /* 0x40e0000494587df0 */ /* 0x000fe20008000858 */
[----:B------:R-:W-:Y:S01]  /*14d40*/  R2UR UR6, R12 ;  /* 0x000000000c0672ca */ /* 0x000fe200000e0000 */
[----:B------:R-:W-:Y:S01]  /*14d50*/  VIADD R12, R8, 0x100 ;  /* 0x00000100080c7836 */ /* 0x000fe20000000000 */
[----:B------:R-:W-:Y:S01]  /*14d60*/  R2UR UR7, R13 ;  /* 0x000000000d0772ca */ /* 0x000fe200000e0000 */
[----:B------:R-:W-:Y:S02]  /*14d70*/  IMAD.MOV.U32 R13, RZ, RZ, 0x40000040 ;  /* 0x40000040ff0d7424 */ /* 0x000fe400078e00ff */
[----:B--2---:R-:W-:Y:S01]  /*14d80*/  FADD.FTZ R7, R7, R6 ;  /* 0x0000000607077221 */ /* 0x004fe20000010000 */
[----:B01----:R-:W-:-:S04]  /*14d90*/  FADD.FTZ R4, R2, R5 ;  /* 0x0000000502047221 */ /* 0x003fc80000010000 */
[----:B------:R-:W0:Y:S01]  /*14da0*/  SHFL.BFLY PT, R2, R7, 0x1, 0x1f ;  /* 0x0c201f0007027f89 */ /* 0x000e2200000e0000 */
        /* <DEDUP_REMOVED lines=37> */
[----:B------:R-:W-:Y:S01]  /*15000*/  R2UR UR6, R8 ;  /* 0x00000000080672ca */ /* 0x000fe200000e0000 */
[----:B0-----:R-:W-:Y:S01]  /*15010*/  FADD.FTZ R8, R7, R2 ;  /* 0x0000000207087221 */ /* 0x001fe20000010000 */
[----:B------:R-:W-:Y:S01]  /*15020*/  R2UR UR7, R9 ;  /* 0x00000000090772ca */ /* 0x000fe200000e0000 */
[----:B------:R-:W-:Y:S01]  /*15030*/  IMAD.U32 R2, RZ, RZ, UR30 ;  /* 0x0000001eff027e24 */ /* 0x000fe2000f8e00ff */
[----:B------:R-:W0:Y:S02]  /*15040*/  SHFL.BFLY PT, R9, R4, 0x1, 0x1f ;  /* 0x0c201f0004097f89 */ /* 0x000e2400000e0000 */
[----:B------:R-:W-:-:S13]  /*15050*/  FSETP.NE.FTZ.AND P1, PT, R8, RZ, PT ;  /* 0x000000ff0800720b */ /* 0x000fda0003f35000 */
[----:B------:R-:W1:Y:S01]  /*15060*/  @P1 MUFU.LG2 R5, R8 ;  /* 0x0000000800051308 */ /* 0x000e620000000c00 */
[----:B------:R-:W-:-:S07]  /*15070*/  @P1 FMUL.FTZ R2, R2, 0.69314718246459960938 ;  /* 0x3f31721802021820 */ /* 0x000fce0000410000 */
[----:B------:R-:W-:Y:S01]  /*15080*/  @P1 MUFU.RCP R14, R8 ;  /* 0x00000008000e1308 */ /* 0x000fe20000001000 */
[----:B0-----:R-:W-:Y:S01]  /*15090*/  FADD.FTZ R9, R4, R9 ;  /* 0x0000000904097221 */ /* 0x001fe20000010000 */
[----:B------:R-:W-:-:S04]  /*150a0*/  IMAD.U32 R4, RZ, RZ, UR30 ;  /* 0x0000001eff047e24 */ /* 0x000fc8000f8e00ff */
[----:B------:R-:W-:Y:S01]  /*150b0*/  FSETP.NE.FTZ.AND P2, PT, R9, RZ, PT ;  /* 0x000000ff0900720b */ /* 0x000fe20003f55000 */
[----:B-1----:R-:W-:-:S04]  /*150c0*/  @P1 FMUL.FTZ R5, R5, 0.69314718246459960938 ;  /* 0x3f31721805051820 */ /* 0x002fc80000410000 */
[----:B------:R-:W-:-:S08]  /*150d0*/  @P1 FFMA.FTZ R21, R2, R3, R5 ;  /* 0x0000000302151223 */ /* 0x000fd00000010005 */
        /* <DEDUP_REMOVED lines=11> */
.L_x_1753:
[----:B------:R-:W-:Y:S01]  /*15190*/  IMAD.U32 R3, RZ, RZ, UR38 ;  /* 0x00000026ff037e24 */ /* 0x000fe2000f8e00ff */
[----:B------:R-:W-:Y:S01]  /*151a0*/  IADD3 R2, R11, 0x16860, RZ ;  /* 0x000168600b027810 */ /* 0x000fe20007ffe0ff */
[----:B------:R-:W-:Y:S02]  /*151b0*/  VIADD R19, R19, 0x1 ;  /* 0x0000000113137836 */ /* 0x000fe40000000000 */
[-C--:B------:R-:W-:Y:S01]  /*151c0*/  FMUL.FTZ R33, R88, R14.reuse ;  /* 0x0000000e58217220 */ /* 0x080fe20000410000 */
[-C--:B------:R-:W-:Y:S01]  /*151d0*/  FMUL.FTZ R0, R89, R14.reuse ;  /* 0x0000000e59007220 */ /* 0x080fe20000410000 */
[----:B------:R-:W-:Y:S01]  /*151e0*/  PRMT R2, R3, 0x654, R2 ;  /* 0x0000065403027816 */ /* 0x000fe20000000002 */
[-C--:B------:R-:W-:Y:S01]  /*151f0*/  FMUL.FTZ R27, R92, R14.reuse ;  /* 0x0000000e5c1b7220 */ /* 0x080fe20000410000 */
[----:B------:R-:W-:Y:S01]  /*15200*/  ISETP.NE.AND P1, PT, R19, 0x2, PT ;  /* 0x000000021300780c */ /* 0x000fe20003f25270 */
[-C--:B------:R-:W-:Y:S01]  /*15210*/  FMUL.FTZ R10, R93, R14.reuse ;  /* 0x0000000e5d0a7220 */ /* 0x080fe20000410000 */
[----:B------:R0:W-:Y:S01]  /*15220*/  SYNCS.ARRIVE.TRANS64.RED.A1T0 RZ, [R2+URZ], RZ ;  /* 0x000000ff02ff79a7 */ /* 0x0001e2000810043f */
        /* <DEDUP_REMOVED lines=30> */
[----:B------:R-:W-:Y:S01]  /*15410*/  LOP3.LUT R154, R154, R5, RZ, 0x3c, !PT ;  /* 0x000000059a9a7212 */ /* 0x000fe200078e3cff */
[----:B------:R-:W-:Y:S01]  /*15420*/  UIADD3 UR36, UR36, 0x1, URZ ;  /* 0x0000000124247890 */ /* 0x000fe2000fffe03f */
[----:B0-----:R-:W-:-:S11]  /*15430*/  SEL R19, R19, RZ, P1 ;  /* 0x000000ff13137207 */ /* 0x001fd60000800000 */
.L_x_1638:
        /* <DEDUP_REMOVED lines=10> */
[----:B------:R-:W3:Y:S04]  /*154e0*/  LDL R4, [R1+0x60] ;  /* 0x0000600001047983 */ /* 0x000ee80000100800 */
[----:B------:R-:W4:Y:S01]  /*154f0*/  LDL R36, [R1+0x4c] ;  /* 0x00004c0001247983 */ /* 0x000f220000100800 */
[----:B------:R-:W2:Y:S01]  /*15500*/  S2R R5, SR_SWINHI ;  /* 0x0000000000057919 */ /* 0x000ea20000002f00 */
[----:B------:R-:W-:Y:S05]  /*15510*/  WARPSYNC.ALL ;  /* 0x0000000000007948 */ /* 0x000fea0003800000 */
[----:B------:R-:W-:Y:S01]  /*15520*/  F2FP.F16.F32.PACK_AB R10, R10, R27 ;  /* 0x0000001b0a0a723e */ /* 0x000fe200000000ff */
[----:B------:R-:W-:Y:S01]  /*15530*/  ULDC.64 UR4, c[0x0][0xc00] ;  /* 0x0003000000047ab9 */ /* 0x000fe20000000a00 */
[----:B------:R-:W4:Y:S01]  /*15540*/  LDC.64 R26, c[0x0][0xc00] ;  /* 0x00030000ff1a7b82 */ /* 0x000f220000000a00 */
[----:B------:R-:W4:Y:S04]  /*15550*/  LDL R38, [R1+0x30] ;  /* 0x0000300001267983 */ /* 0x000f280000100800 */
[----:B------:R-:W4:Y:S01]  /*15560*/  LDL R42, [R1+0x24] ;  /* 0x00002400012a7983 */ /* 0x000f220000100800 */
[----:B-----5:R-:W-:-:S02]  /*15570*/  MOV R24, R2 ;  /* 0x0000000200187202 */ /* 0x020fc40000000f00 */
[----:B--2---:R-:W-:Y:S02]  /*15580*/  MOV R25, R5 ;  /* 0x0000000500197202 */ /* 0x004fe40000000f00 */
[----:B------:R-:W-:Y:S02]  /*15590*/  F2FP.F16.F32.PACK_AB R11, R11, R94 ;  /* 0x0000005e0b0b723e */ /* 0x000fe400000000ff */
[----:B------:R-:W-:Y:S02]  /*155a0*/  F2FP.F16.F32.PACK_AB R14, R14, R3 ;  /* 0x000000030e0e723e */ /* 0x000fe400000000ff */
[----:B------:R-:W-:Y:S01]  /*155b0*/  F2FP.F16.F32.PACK_AB R15, R15, R118 ;  /* 0x000000760f0f723e */ /* 0x000fe200000000ff */
[----:B------:R-:W-:Y:S01]  /*155c0*/  IMAD.MOV.U32 R37, RZ, RZ, RZ ;  /* 0x000000ffff257224 */ /* 0x000fe200078e00ff */
[----:B------:R-:W-:Y:S01]  /*155d0*/  BAR.SYNC.DEFER_BLOCKING 0x1, 0x180 ;  /* 0x0046000000007b1d */ /* 0x000fe20000010000 */
[----:B---3--:R-:W-:-:S03]  /*155e0*/  IMAD.WIDE R8, R4, 0x2, R24 ;  /* 0x0000000204087825 */ /* 0x008fc600078e0218 */
[C---:B------:R-:W-:Y:S02]  /*155f0*/  LOP3.LUT R5, R8.reuse, 0x380, RZ, 0xc0, !PT ;  /* 0x0000038008057812 */ /* 0x040fe400078ec0ff */
[C---:B------:R-:W-:Y:S02]  /*15600*/  IADD3 R7, P1, R8.reuse, 0x40, RZ ;  /* 0x0000004008077810 */ /* 0x040fe40007f3e0ff */
[C---:B------:R-:W-:Y:S02]  /*15610*/  IADD3 R35, P0, R8.reuse, 0x60, RZ ;  /* 0x0000006008237810 */ /* 0x040fe40007f1e0ff */
[----:B------:R-:W-:Y:S02]  /*15620*/  SHF.R.U64 R5, R5, 0x3, RZ ;  /* 0x0000000305057819 */ /* 0x000fe400000012ff */
[----:B------:R-:W-:Y:S02]  /*15630*/  IADD3 R13, P2, R8, 0x20, RZ ;  /* 0x00000020080d7810 */ /* 0x000fe40007f5e0ff */
[----:B------:R-:W-:-:S02]  /*15640*/  LOP3.LUT R6, R7, 0x380, RZ, 0xc0, !PT ;  /* 0x0000038007067812 */ /* 0x000fc400078ec0ff */
[----:B------:R-:W-:Y:S01]  /*15650*/  LOP3.LUT R8, R5, R8, RZ, 0x3c, !PT ;  /* 0x0000000805087212 */ /* 0x000fe200078e3cff */
[--C-:B------:R-:W-:Y:S01]  /*15660*/  IMAD.X R5, RZ, RZ, R9.reuse, P0 ;  /* 0x000000ffff057224 */ /* 0x100fe200000e0609 */
[----:B------:R-:W-:Y:S02]  /*15670*/  ISETP.NE.U32.AND P0, PT, RZ, UR4, PT ;  /* 0x00000004ff007c0c */ /* 0x000fe4000bf05070 */
[----:B------:R-:W-:Y:S02]  /*15680*/  SHF.R.U64 R6, R6, 0x3, RZ ;  /* 0x0000000306067819 */ /* 0x000fe400000012ff */
[----:B------:R-:W-:Y:S01]  /*15690*/  ISETP.NE.AND.EX P0, PT, RZ, UR5, PT, P0 ;  /* 0x00000005ff007c0c */ /* 0x000fe2000bf05300 */
[----:B------:R-:W-:Y:S01]  /*156a0*/  ULDC.64 UR4, c[0x0][0xc08] ;  /* 0x0003020000047ab9 */ /* 0x000fe20000000a00 */
[----:B------:R-:W-:Y:S01]  /*156b0*/  LOP3.LUT R6, R6, R7, RZ, 0x3c, !PT ;  /* 0x0000000706067212 */ /* 0x000fe200078e3cff */
[----:B------:R-:W-:Y:S01]  /*156c0*/  IMAD.X R7, RZ, RZ, R9, P1 ;  /* 0x000000ffff077224 */ /* 0x000fe200008e0609 */
[----:B------:R-:W-:-:S02]  /*156d0*/  LOP3.LUT R12, R13, 0x380, RZ, 0xc0, !PT ;  /* 0x000003800d0c7812 */ /* 0x000fc400078ec0ff */
[----:B------:R-:W-:Y:S02]  /*156e0*/  ISETP.NE.U32.AND P1, PT, RZ, UR4, PT ;  /* 0x00000004ff007c0c */ /* 0x000fe4000bf25070 */
[----:B------:R-:W-:Y:S02]  /*156f0*/  LOP3.LUT R4, R35, 0x380, RZ, 0xc0, !PT ;  /* 0x0000038023047812 */ /* 0x000fe400078ec0ff */
[----:B------:R-:W-:Y:S02]  /*15700*/  SHF.R.U64 R12, R12, 0x3, RZ ;  /* 0x000000030c0c7819 */ /* 0x000fe400000012ff */
[----:B------:R-:W-:Y:S02]  /*15710*/  ISETP.NE.AND.EX P1, PT, RZ, UR5, PT, P1 ;  /* 0x00000005ff007c0c */ /* 0x000fe4000bf25310 */
[----:B------:R-:W-:Y:S02]  /*15720*/  SHF.R.U64 R4, R4, 0x3, RZ ;  /* 0x0000000304047819 */ /* 0x000fe400000012ff */
[----:B------:R-:W-:Y:S01]  /*15730*/  LOP3.LUT R12, R12, R13, RZ, 0x3c, !PT ;  /* 0x0000000d0c0c7212 */ /* 0x000fe200078e3cff */
[----:B------:R-:W-:Y:S01]  /*15740*/  IMAD.X R13, RZ, RZ, R9, P2 ;  /* 0x000000ffff0d7224 */ /* 0x000fe200010e0609 */
[----:B------:R-:W-:-:S02]  /*15750*/  MOV R32, R8 ;  /* 0x0000000800207202 */ /* 0x000fc40000000f00 */
[----:B------:R-:W-:Y:S02]  /*15760*/  LOP3.LUT R4, R4, R35, RZ, 0x3c, !PT ;  /* 0x0000002304047212 */ /* 0x000fe400078e3cff */
[----:B------:R-:W-:Y:S02]  /*15770*/  F2FP.F16.F32.PACK_AB R8, R0, R33 ;  /* 0x000000210008723e */ /* 0x000fe400000000ff */
[----:B------:R-:W-:Y:S02]  /*15780*/  F2FP.F16.F32.PACK_AB R9, R91, R90 ;  /* 0x0000005a5b09723e */ /* 0x000fe400000000ff */
[----:B------:R-:W-:Y:S01]  /*15790*/  MOV R34, R6 ;  /* 0x0000000600227202 */ /* 0x000fe20000000f00 */
[----:B------:R-:W-:Y:S01]  /*157a0*/  ULDC UR4, c[0x0][0xa88] ;  /* 0x0002a20000047ab9 */ /* 0x000fe20000000800 */
[----:B-1----:R-:W-:Y:S01]  /*157b0*/  MOV R28, R4 ;  /* 0x00000004001c7202 */ /* 0x002fe20000000f00 */
[----:B------:R1:W-:Y:S01]  /*157c0*/  STSM.16.M88.4 [R32], R8 ;  /* 0x0000000820007844 */ /* 0x0003e20000000200 */
[----:B------:R-:W-:Y:S01]  /*157d0*/  MOV R35, R12 ;  /* 0x0000000c00237202 */ /* 0x000fe20000000f00 */
[----:B------:R-:W2:Y:S01]  /*157e0*/  LDC R0, c[0x0][0xbe8] ;  /* 0x0002fa00ff007b82 */ /* 0x000ea20000000800 */
[----:B------:R-:W-:-:S02]  /*157f0*/  F2FP.F16.F32.PACK_AB R4, R97, R96 ;  /* 0x000000606104723e */ /* 0x000fc400000000ff */
[----:B------:R-:W-:Y:S02]  /*15800*/  F2FP.F16.F32.PACK_AB R5, R99, R98 ;  /* 0x000000626305723e */ /* 0x000fe400000000ff */
[----:B------:R-:W-:Y:S02]  /*15810*/  F2FP.F16.F32.PACK_AB R6, R101, R100 ;  /* 0x000000646506723e */ /* 0x000fe400000000ff */
[----:B------:R-:W-:Y:S02]  /*15820*/  F2FP.F16.F32.PACK_AB R7, R103, R102 ;  /* 0x000000666707723e */ /* 0x000fe400000000ff */
[----:B------:R-:W-:Y:S02]  /*15830*/  F2FP.F16.F32.PACK_AB R12, R113, R112 ;  /* 0x00000070710c723e */ /* 0x000fe400000000ff */
[----:B------:R-:W-:Y:S02]  /*15840*/  F2FP.F16.F32.PACK_AB R13, R115, R114 ;  /* 0x00000072730d723e */ /* 0x000fe400000000ff */
[----:B-1----:R-:W-:Y:S01]  /*15850*/  F2FP.F16.F32.PACK_AB R8, R105, R104 ;  /* 0x000000686908723e */ /* 0x002fe200000000ff */
[----:B----4-:R-:W-:Y:S01]  /*15860*/  IMAD.WIDE R32, R36, 0x4, R26 ;  /* 0x0000000424207825 */ /* 0x010fe200078e021a */
[----:B------:R-:W-:Y:S01]  /*15870*/  F2FP.F16.F32.PACK_AB R9, R107, R106 ;  /* 0x0000006a6b09723e */ /* 0x000fe200000000ff */
[----:B------:R-:W1:Y:S01]  /*15880*/  @P1 LDC.64 R26, c[0x0][0xc08] ;  /* 0x00030200ff1a1b82 */ /* 0x000e620000000a00 */
[----:B------:R-:W-:-:S02]  /*15890*/  F2FP.F16.F32.PACK_AB R10, R109, R108 ;  /* 0x0000006c6d0a723e */ /* 0x000fc400000000ff */
[----:B------:R-:W-:Y:S01]  /*158a0*/  F2FP.F16.F32.PACK_AB R11, R111, R110 ;  /* 0x0000006e6f0b723e */ /* 0x000fe200000000ff */
[----:B------:R1:W-:Y:S04]  /*158b0*/  STSM.16.M88.4 [R35], R4 ;  /* 0x0000000423007844 */ /* 0x0003e80000000200 */
[----:B------:R3:W-:Y:S04]  /*158c0*/  STSM.16.M88.4 [R34], R8 ;  /* 0x0000000822007844 */ /* 0x0007e80000000200 */
[----:B------:R4:W-:Y:S01]  /*158d0*/  STSM.16.M88.4 [R28], R12 ;  /* 0x0000000c1c007844 */ /* 0x0009e20000000200 */
[----:B------:R-:W-:Y:S01]  /*158e0*/  BAR.SYNC.DEFER_BLOCKING 0x1, 0x180 ;  /* 0x0046000000007b1d */ /* 0x000fe20000010000 */
[----:B------:R-:W-:-:S02]  /*158f0*/  IMAD.U32 R3, RZ, RZ, UR4 ;  /* 0x00000004ff037e24 */ /* 0x000fc4000f8e00ff */
[----:B-1----:R-:W-:-:S03]  /*15900*/  @P1 IMAD.WIDE R4, R36, 0x4, R26 ;  /* 0x0000000424041825 */ /* 0x002fc600078e021a */
[----:B------:R1:W5:Y:S04]  /*15910*/  @P0 LDG.E R37, desc[UR42][R32.64] ;  /* 0x0000002a20250981 */ /* 0x000368000c1e1900 */
[----:B------:R1:W5:Y:S01]  /*15920*/  @P1 LDG.E R3, desc[UR42][R4.64] ;  /* 0x0000002a04031981 */ /* 0x000362000c1e1900 */
[----:B--2---:R-:W-:-:S13]  /*15930*/  ISETP.NE.AND P2, PT, R0, 0x1, PT ;  /* 0x000000010000780c */ /* 0x004fda0003f45270 */
[----:B------:R-:W2:Y:S08]  /*15940*/  @P2 LDC R6, c[0x0][0xbec] ;  /* 0x0002fb00ff062b82 */ /* 0x000eb00000000800 */
[----:B---3--:R-:W3:Y:S01]  /*15950*/  @P2 LDC R9, c[0x0][0xbf0] ;  /* 0x0002fc00ff092b82 */ /* 0x008ee20000000800 */
[----:B----4-:R-:W-:Y:S01]  /*15960*/  IMAD.IADD R13, R38, 0x1, R42 ;  /* 0x00000001260d7824 */ /* 0x010fe200078e022a */
[----:B-1----:R-:W-:Y:S06]  /*15970*/  @P1 BRA `(.L_x_1756) ;  /* 0x0000000000101947 */ /* 0x002fec0003800000 */
[----:B------:R-:W-:Y:S05]  /*15980*/  @!P0 BRA `(.L_x_1756) ;  /* 0x00000000000c8947 */ /* 0x000fea0003800000 */
[----:B------:R-:W4:Y:S04]  /*15990*/  LDG.E R4, desc[UR42][R32.64] ;  /* 0x0000002a20047981 */ /* 0x000f28000c1e1900 */
[----:B-----5:R-:W4:Y:S02]  /*159a0*/  LDG.E R3, desc[UR42][R32.64+0x4] ;  /* 0x0000042a20037981 */ /* 0x020f24000c1e1900 */
[----:B----4-:R-:W-:-:S07]  /*159b0*/  IMAD.IADD R3, R3, 0x1, -R4 ;  /* 0x0000000103037824 */ /* 0x010fce00078e0a04 */
.L_x_1756:
[----:B------:R-:W4:Y:S01]  /*159c0*/  LDL.LU R40, [R1+0x48] ;  /* 0x0000480001287983 */ /* 0x000f220000300800 */
[----:B--2---:R-:W-:Y:S01]  /*159d0*/  @P2 IMAD.HI.U32 R4, R13, R6, RZ ;  /* 0x000000060d042227 */ /* 0x004fe200078e00ff */
[----:B------:R-:W-:Y:S02]  /*159e0*/  ULDC.64 UR4, c[0x0][0xb90] ;  /* 0x0002e40000047ab9 */ /* 0x000fe40000000a00 */
[----:B------:R-:W2:Y:S04]  /*159f0*/  LDL R12, [R1+0x5c] ;  /* 0x00005c00010c7983 */ /* 0x000ea80000100800 */
[----:B------:R-:W2:Y:S01]  /*15a00*/  LDL R38, [R1+0x50] ;  /* 0x0000500001267983 */ /* 0x000ea20000100800 */
[----:B-----5:R-:W-:Y:S01]  /*15a10*/  SHF.R.S32.HI R33, RZ, 0x1f, R37 ;  /* 0x0000001fff217819 */ /* 0x020fe20000011425 */
[----:B------:R-:W-:Y:S01]  /*15a20*/  IMAD.MOV.U32 R7, RZ, RZ, R13 ;  /* 0x000000ffff077224 */ /* 0x000fe200078e000d */
[----:B---3--:R-:W-:Y:S01]  /*15a30*/  @P2 SHF.R.U32.HI R7, RZ, R9, R4 ;  /* 0x00000009ff072219 */ /* 0x008fe20000011604 */
[----:B------:R-:W1:Y:S01]  /*15a40*/  S2R R10, SR_TID.X ;  /* 0x00000000000a7919 */ /* 0x000e620000002100 */
[----:B------:R-:W-:Y:S01]  /*15a50*/  IMAD.MOV.U32 R32, RZ, RZ, R37 ;  /* 0x000000ffff207224 */ /* 0x000fe200078e0025 */
[----:B------:R-:W-:-:S02]  /*15a60*/  SEL R39, R36, RZ, !P0 ;  /* 0x000000ff24277207 */ /* 0x000fc40004000000 */
[----:B------:R-:W-:Y:S02]  /*15a70*/  IMAD.MOV R11, RZ, RZ, -R7 ;  /* 0x000000ffff0b7224 */ /* 0x000fe400078e0a07 */
[C---:B-1----:R-:W-:Y:S02]  /*15a80*/  VIADD R14, R10.reuse, 0xffffff80 ;  /* 0xffffff800a0e7836 */ /* 0x042fe40000000000 */
[----:B------:R-:W-:-:S03]  /*15a90*/  VIADD R44, R10, 0xffffff80 ;  /* 0xffffff800a2c7836 */ /* 0x000fc60000000000 */
[----:B------:R-:W-:Y:S02]  /*15aa0*/  SHF.R.S32.HI R10, RZ, 0x1f, R14 ;  /* 0x0000001fff0a7819 */ /* 0x000fe4000001140e */
[----:B------:R-:W-:Y:S02]  /*15ab0*/  SHF.R.S32.HI R41, RZ, 0x1f, R44 ;  /* 0x0000001fff297819 */ /* 0x000fe4000001142c */
[----:B------:R-:W-:Y:S02]  /*15ac0*/  LEA.HI R10, R10, R14, RZ, 0x7 ;  /* 0x0000000e0a0a7211 */ /* 0x000fe400078f38ff */
[----:B------:R-:W-:Y:S02]  /*15ad0*/  LEA.HI R41, R41, R44, RZ, 0x3 ;  /* 0x0000002c29297211 */ /* 0x000fe400078f18ff */
[----:B------:R-:W-:Y:S02]  /*15ae0*/  LOP3.LUT R10, R10, 0xffffff80, RZ, 0xc0, !PT ;  /* 0xffffff800a0a7812 */ /* 0x000fe400078ec0ff */
[----:B------:R-:W-:-:S03]  /*15af0*/  SHF.R.S32.HI R41, RZ, 0x3, R41 ;  /* 0x00000003ff297819 */ /* 0x000fc60000011429 */
[----:B------:R-:W-:Y:S01]  /*15b00*/  IMAD.IADD R10, R14, 0x1, -R10 ;  /* 0x000000010e0a7824 */ /* 0x000fe200078e0a0a */
[----:B------:R-:W-:-:S04]  /*15b10*/  SHF.R.S32.HI R43, RZ, 0x1f, R44 ;  /* 0x0000001fff2b7819 */ /* 0x000fc8000001142c */
[----:B------:R-:W-:-:S04]  /*15b20*/  LEA.HI R43, R43, R44, RZ, 0x3 ;  /* 0x0000002c2b2b7211 */ /* 0x000fc800078f18ff */
[----:B------:R-:W-:-:S04]  /*15b30*/  LOP3.LUT R43, R43, 0xfffffff8, RZ, 0xc0, !PT ;  /* 0xfffffff82b2b7812 */ /* 0x000fc800078ec0ff */
[----:B------:R-:W-:Y:S02]  /*15b40*/  IADD3 R43, R44, -R43, RZ ;  /* 0x8000002b2c2b7210 */ /* 0x000fe40007ffe0ff */
[----:B----4-:R-:W-:Y:S01]  /*15b50*/  SHF.R.S32.HI R28, RZ, 0x1f, R40 ;  /* 0x0000001fff1c7819 */ /* 0x010fe20000011428 */
[----:B------:R-:W-:-:S04]  /*15b60*/  IMAD.WIDE.U32 R4, R40, UR4, R32 ;  /* 0x0000000428047c25 */ /* 0x000fc8000f8e0020 */
[----:B------:R-:W-:-:S04]  /*15b70*/  IMAD R6, R28, UR4, RZ ;  /* 0x000000041c067c24 */ /* 0x000fc8000f8e02ff */
[----:B------:R-:W-:Y:S01]  /*15b80*/  IMAD R9, R40, UR5, R6 ;  /* 0x0000000528097c24 */ /* 0x000fe2000f8e0206 */
[----:B------:R-:W-:Y:S01]  /*15b90*/  SHF.R.S32.HI R6, RZ, 0x1f, R36 ;  /* 0x0000001fff067819 */ /* 0x000fe20000011424 */
[----:B------:R-:W-:Y:S02]  /*15ba0*/  ULDC.64 UR4, c[0x0][0xb98] ;  /* 0x0002e60000047ab9 */ /* 0x000fe40000000a00 */
[----:B------:R-:W-:Y:S01]  /*15bb0*/  IMAD.IADD R5, R5, 0x1, R9 ;  /* 0x0000000105057824 */ /* 0x000fe200078e0209 */
[----:B------:R-:W-:Y:S01]  /*15bc0*/  SEL R32, R6, RZ, !P0 ;  /* 0x000000ff06207207 */ /* 0x000fe20004000000 */
[----:B------:R-:W-:Y:S02]  /*15bd0*/  IMAD R9, R0, R11, R13 ;  /* 0x0000000b00097224 */ /* 0x000fe400078e020d */
[----:B------:R-:W-:-:S04]  /*15be0*/  IMAD.WIDE.U32 R4, R39, UR4, R4 ;  /* 0x0000000427047c25 */ /* 0x000fc8000f8e0004 */
[----:B------:R-:W-:Y:S01]  /*15bf0*/  IMAD R8, R32, UR4, RZ ;  /* 0x0000000420087c24 */ /* 0x000fe2000f8e02ff */
[----:B------:R-:W-:Y:S02]  /*15c00*/  SHF.R.S32.HI R6, RZ, 0x1f, R9 ;  /* 0x0000001fff067819 */ /* 0x000fe40000011409 */
[----:B------:R-:W-:Y:S01]  /*15c10*/  SHF.R.S32.HI R11, RZ, 0x1f, R7 ;  /* 0x0000001fff0b7819 */ /* 0x000fe20000011407 */
[----:B------:R-:W-:Y:S01]  /*15c20*/  IMAD R8, R39, UR5, R8 ;  /* 0x0000000527087c24 */ /* 0x000fe2000f8e0208 */
[----:B------:R-:W-:Y:S01]  /*15c30*/  IADD3 R4, P0, R7, R4, RZ ;  /* 0x0000000407047210 */ /* 0x000fe20007f1e0ff */
[----:B------:R-:W-:Y:S02]  /*15c40*/  ULDC.64 UR4, c[0x0][0xb88] ;  /* 0x0002e20000047ab9 */ /* 0x000fe40000000a00 */
        /* <DEDUP_REMOVED lines=8> */
[----:B------:R-:W-:Y:S01]  /*15cd0*/  SHFL.IDX PT, R6, R8, RZ, 0x1c1f ;  /* 0x001c1fff08067589 */ /* 0x000fe200000e0000 */
[----:B--2---:R-:W-:Y:S01]  /*15ce0*/  IMAD.IADD R11, R12, 0x1, R42 ;  /* 0x000000010c0b7824 */ /* 0x004fe200078e022a */
[----:B------:R-:W-:Y:S02]  /*15cf0*/  ULDC.64 UR4, c[0x0][0xaa0] ;  /* 0x0002a80000047ab9 */ /* 0x000fe40000000a00 */
[----:B------:R-:W1:Y:S04]  /*15d00*/  SHFL.IDX PT, R7, R9, RZ, 0x1c1f ;  /* 0x001c1fff09077589 */ /* 0x000e6800000e0000 */
[----:B------:R-:W-:Y:S04]  /*15d10*/  SHFL.IDX PT, R34, R8, 0x1, 0x1c1f ;  /* 0x003c1f0008227f89 */ /* 0x000fe800000e0000 */
[----:B------:R2:W3:Y:S01]  /*15d20*/  SHFL.IDX PT, R35, R9, 0x1, 0x1c1f ;  /* 0x003c1f0009237f89 */ /* 0x0004e200000e0000 */
[----:B------:R-:W-:Y:S01]  /*15d30*/  IMAD R36, R3, R0, RZ ;  /* 0x0000000003247224 */ /* 0x000fe200078e02ff */
[----:B------:R-:W-:Y:S01]  /*15d40*/  LOP3.LUT P0, RZ, R10, 0x3, RZ, 0xc0, !PT ;  /* 0x000000030aff7812 */ /* 0x000fe2000780c0ff */
[----:B------:R-:W-:-:S02]  /*15d50*/  VIADD R3, R11, 0x8 ;  /* 0x000000080b037836 */ /* 0x000fc40000000000 */
[----:B------:R-:W-:Y:S01]  /*15d60*/  IMAD R5, R41, 0x40, R38 ;  /* 0x0000004029057824 */ /* 0x000fe200078e0226 */
[-C--:B------:R-:W-:Y:S02]  /*15d70*/  ISETP.GE.OR P1, PT, R11, R36.reuse, P0 ;  /* 0x000000240b00720c */ /* 0x080fe40000726670 */
[----:B------:R-:W-:Y:S01]  /*15d80*/  ISETP.GE.OR P0, PT, R3, R36, P0 ;  /* 0x000000240300720c */ /* 0x000fe20000706670 */
[----:B------:R-:W-:-:S03]  /*15d90*/  IMAD.WIDE R4, R5, 0x2, R24 ;  /* 0x0000000205047825 */ /* 0x000fc600078e0218 */
[----:B--2---:R-:W-:-:S04]  /*15da0*/  LOP3.LUT R9, R4, 0x380, RZ, 0xc0, !PT ;  /* 0x0000038004097812 */ /* 0x004fc800078ec0ff */
[----:B------:R-:W-:-:S03]  /*15db0*/  SHF.R.U64 R9, R9, 0x3, RZ ;  /* 0x0000000309097819 */ /* 0x000fc600000012ff */
[----:B-1----:R-:W-:Y:S01]  /*15dc0*/  @!P1 ST.E desc[UR42][R6.64], R21 ;  /* 0x0000001506009985 */ /* 0x002fe2000c10192a */
[C---:B------:R-:W-:Y:S02]  /*15dd0*/  IADD3 R13, P3, R4.reuse, 0x1800, RZ ;  /* 0x00001800040d7810 */ /* 0x040fe40007f7e0ff */
[C---:B------:R-:W-:Y:S02]  /*15de0*/  IADD3 R25, P4, R4.reuse, 0x3000, RZ ;  /* 0x0000300004197810 */ /* 0x040fe40007f9e0ff */
[----:B------:R-:W-:Y:S01]  /*15df0*/  LOP3.LUT R8, R9, R4, RZ, 0x3c, !PT ;  /* 0x0000000409087212 */ /* 0x000fe200078e3cff */
[----:B---3--:R1:W-:Y:S01]  /*15e00*/  @!P0 ST.E desc[UR42][R34.64], R20 ;  /* 0x0000001422008985 */ /* 0x0083e2000c10192a */
[----:B------:R-:W-:-:S04]  /*15e10*/  IADD3 R4, P0, R4, 0x4800, RZ ;  /* 0x0000480004047810 */ /* 0x000fc80007f1e0ff */
[----:B------:R-:W-:-:S04]  /*15e20*/  LOP3.LUT R3, R4, 0x380, RZ, 0xc0, !PT ;  /* 0x0000038004037812 */ /* 0x000fc800078ec0ff */
[----:B------:R-:W-:Y:S01]  /*15e30*/  SHF.R.U64 R3, R3, 0x3, RZ ;  /* 0x0000000303037819 */ /* 0x000fe200000012ff */
[----:B-1----:R-:W-:-:S03]  /*15e40*/  IMAD R20, R33, UR4, RZ ;  /* 0x0000000421147c24 */ /* 0x002fc6000f8e02ff */
[----:B------:R-:W-:Y:S02]  /*15e50*/  LOP3.LUT R4, R3, R4, RZ, 0x3c, !PT ;  /* 0x0000000403047212 */ /* 0x000fe400078e3cff */
[----:B------:R-:W-:Y:S01]  /*15e60*/  LOP3.LUT R12, R13, 0x380, RZ, 0xc0, !PT ;  /* 0x000003800d0c7812 */ /* 0x000fe200078ec0ff */
[----:B------:R-:W-:Y:S01]  /*15e70*/  IMAD R33, R37, UR5, R20 ;  /* 0x0000000525217c24 */ /* 0x000fe2000f8e0214 */
[----:B------:R-:W-:Y:S01]  /*15e80*/  LOP3.LUT R24, R25, 0x380, RZ, 0xc0, !PT ;  /* 0x0000038019187812 */ /* 0x000fe200078ec0ff */
[----:B------:R-:W-:Y:S01]  /*15e90*/  IMAD.WIDE.U32 R20, R37, UR4, RZ ;  /* 0x0000000425147c25 */ /* 0x000fe2000f8e00ff */
[----:B------:R-:W-:Y:S01]  /*15ea0*/  ULDC.64 UR4, c[0x0][0xae8] ;  /* 0x0002ba0000047ab9 */ /* 0x000fe20000000a00 */
[----:B------:R-:W1:Y:S02]  /*15eb0*/  @P2 LDC R35, c[0x0][0xbec] ;  /* 0x0002fb00ff232b82 */ /* 0x000e640000000800 */
[----:B------:R-:W-:Y:S02]  /*15ec0*/  IMAD R3, R43, 0x30, R41 ;  /* 0x000000302b037824 */ /* 0x000fe400078e0229 */
[----:B------:R-:W-:-:S02]  /*15ed0*/  IMAD.IADD R21, R21, 0x1, R33 ;  /* 0x0000000115157824 */ /* 0x000fc400078e0221 */
[----:B------:R-:W-:Y:S01]  /*15ee0*/  IMAD R28, R28, UR4, RZ ;  /* 0x000000041c1c7c24 */ /* 0x000fe2000f8e02ff */
[----:B------:R-:W-:Y:S01]  /*15ef0*/  SHF.R.U64 R12, R12, 0x3, RZ ;  /* 0x000000030c0c7819 */ /* 0x000fe200000012ff */
[----:B------:R-:W-:Y:S01]  /*15f00*/  IMAD.IADD R34, R42, 0x1, R3 ;  /* 0x000000012a227824 */ /* 0x000fe200078e0203 */
[----:B------:R-:W-:Y:S01]  /*15f10*/  SHF.R.U64 R24, R24, 0x3, RZ ;  /* 0x0000000318187819 */ /* 0x000fe200000012ff */
[C---:B------:R-:W-:Y:S01]  /*15f20*/  IMAD R3, R40.reuse, UR5, R28 ;  /* 0x0000000528037c24 */ /* 0x040fe2000f8e021c */
[----:B------:R-:W2:Y:S01]  /*15f30*/  @P2 LDC R37, c[0x0][0xbf0] ;  /* 0x0002fc00ff252b82 */ /* 0x000ea20000000800 */
[----:B------:R-:W-:Y:S01]  /*15f40*/  IMAD.WIDE.U32 R20, R40, UR4, R20 ;  /* 0x0000000428147c25 */ /* 0x000fe2000f8e0014 */
[----:B------:R-:W-:Y:S01]  /*15f50*/  LOP3.LUT R12, R12, R13, RZ, 0x3c, !PT ;  /* 0x0000000d0c0c7212 */ /* 0x000fe200078e3cff */
[----:B------:R-:W3:Y:S01]  /*15f60*/  LDL R40, [R1+0x64] ;  /* 0x0000640001287983 */ /* 0x000ee20000100800 */
[----:B------:R-:W-:Y:S01]  /*15f70*/  LOP3.LUT R24, R24, R25, RZ, 0x3c, !PT ;  /* 0x0000001918187212 */ /* 0x000fe200078e3cff */
[--C-:B------:R-:W-:Y:S01]  /*15f80*/  IMAD.MOV.U32 R9, RZ, RZ, R5.reuse ;  /* 0x000000ffff097224 */ /* 0x100fe200078e0005 */
[----:B------:R-:W-:Y:S01]  /*15f90*/  ULDC.64 UR4, c[0x0][0xaf0] ;  /* 0x0002bc0000047ab9 */ /* 0x000fe20000000a00 */
[----:B------:R-:W-:-:S02]  /*15fa0*/  IMAD.X R13, RZ, RZ, R5, P3 ;  /* 0x000000ffff0d7224 */ /* 0x000fc400018e0605 */
[----:B------:R-:W-:Y:S02]  /*15fb0*/  IMAD.X R25, RZ, RZ, R5, P4 ;  /* 0x000000ffff197224 */ /* 0x000fe400020e0605 */
[----:B------:R-:W4:Y:S04]  /*15fc0*/  LD.E.128 R8, desc[UR42][R8.64] ;  /* 0x0000002a08087980 */ /* 0x000f28000c101d00 */
[----:B------:R-:W4:Y:S04]  /*15fd0*/  LD.E.128 R12, desc[UR42][R12.64] ;  /* 0x0000002a0c0c7980 */ /* 0x000f28000c101d00 */
[----:B------:R-:W4:Y:S01]  /*15fe0*/  LD.E.128 R24, desc[UR42][R24.64] ;  /* 0x0000002a18187980 */ /* 0x000f22000c101d00 */
[----:B-1----:R-:W-:-:S04]  /*15ff0*/  @P2 IMAD.HI.U32 R28, R34, R35, RZ ;  /* 0x00000023221c2227 */ /* 0x002fc800078e00ff */
[----:B------:R-:W-:Y:S02]  /*16000*/  IMAD.IADD R21, R21, 0x1, R3 ;  /* 0x0000000115157824 */ /* 0x000fe400078e0203 */
[----:B------:R-:W-:Y:S01]  /*16010*/  IMAD.MOV.U32 R3, RZ, RZ, R34 ;  /* 0x000000ffff037224 */ /* 0x000fe200078e0022 */
[----:B--2---:R-:W-:Y:S01]  /*16020*/  @P2 SHF.R.U32.HI R3, RZ, R37, R28 ;  /* 0x00000025ff032219 */ /* 0x004fe2000001161c */
[----:B------:R-:W-:Y:S02]  /*16030*/  IMAD R32, R32, UR4, RZ ;  /* 0x0000000420207c24 */ /* 0x000fe4000f8e02ff */
[----:B------:R-:W-:Y:S01]  /*16040*/  IMAD.WIDE.U32 R20, R39, UR4, R20 ;  /* 0x0000000427147c25 */ /* 0x000fe2000f8e0014 */
[----:B------:R-:W-:-:S03]  /*16050*/  SHF.R.S32.HI R28, RZ, 0x1f, R3 ;  /* 0x0000001fff1c7819 */ /* 0x000fc60000011403 */
[----:B------:R-:W-:Y:S01]  /*16060*/  IMAD R33, R39, UR5, R32 ;  /* 0x0000000527217c24 */ /* 0x000fe2000f8e0220 */
[----:B------:R-:W-:Y:S01]  /*16070*/  ULDC.64 UR4, c[0x0][0xae0] ;  /* 0x0002b80000047ab9 */ /* 0x000fe20000000a00 */
[----:B------:R-:W-:Y:S02]  /*16080*/  IMAD.MOV R35, RZ, RZ, -R3 ;  /* 0x000000ffff237224 */ /* 0x000fe400078e0a03 */
[----:B------:R-:W-:Y:S02]  /*16090*/  IMAD.IADD R21, R21, 0x1, R33 ;  /* 0x0000000115157824 */ /* 0x000fe400078e0221 */
        /* <DEDUP_REMOVED lines=11> */
[----:B------:R-:W-:Y:S01]  /*16150*/  IMAD.X R5, RZ, RZ, R5, P0 ;  /* 0x000000ffff057224 */ /* 0x000fe200000e0605 */
[C---:B------:R-:W-:Y:S01]  /*16160*/  LEA R28, P0, R20.reuse, UR4, 0x1 ;  /* 0x00000004141c7c11 */ /* 0x040fe2000f8008ff */
[----:B------:R-:W-:Y:S01]  /*16170*/  IMAD.IADD R3, R21, 0x1, R3 ;  /* 0x0000000115037824 */ /* 0x000fe200078e0203 */
[----:B------:R-:W-:Y:S01]  /*16180*/  ULDC UR4, c[0x0][0xac8] ;  /* 0x0002b20000047ab9 */ /* 0x000fe20000000800 */
[----:B------:R-:W-:Y:S02]  /*16190*/  IMAD.IADD R39, R41, 0x1, R42 ;  /* 0x0000000129277824 */ /* 0x000fe400078e022a */
[----:B------:R-:W5:Y:S01]  /*161a0*/  LD.E.128 R4, desc[UR42][R4.64] ;  /* 0x0000002a04047980 */ /* 0x000f62000c101d00 */
[----:B------:R-:W-:-:S03]  /*161b0*/  LEA.HI.X R37, R20, UR5, R3, 0x1, P0 ;  /* 0x0000000514257c11 */ /* 0x000fc600080f0c03 */
[----:B------:R-:W1:Y:S01]  /*161c0*/  SHFL.IDX PT, R20, R28, RZ, 0x181f ;  /* 0x00181fff1c147589 */ /* 0x000e6200000e0000 */
[----:B------:R-:W-:-:S03]  /*161d0*/  ISETP.GE.AND P0, PT, R38, UR4, PT ;  /* 0x0000000426007c0c */ /* 0x000fc6000bf06270 */
[----:B------:R-:W2:Y:S04]  /*161e0*/  SHFL.IDX PT, R32, R28, 0x1, 0x181f ;  /* 0x00381f001c207f89 */ /* 0x000ea800000e0000 */
[----:B------:R-:W3:Y:S04]  /*161f0*/  SHFL.IDX PT, R21, R37, RZ, 0x181f ;  /* 0x00181fff25157589 */ /* 0x000ee800000e0000 */
[----:B------:R-:W0:Y:S01]  /*16200*/  SHFL.IDX PT, R34, R28, 0x2, 0x181f ;  /* 0x00581f001c227f89 */ /* 0x000e2200000e0000 */
[----:B------:R-:W-:-:S03]  /*16210*/  VIADD R0, R39, 0x30 ;  /* 0x0000003027007836 */ /* 0x000fc60000000000 */
[----:B------:R-:W0:Y:S01]  /*16220*/  SHFL.IDX PT, R33, R37, 0x1, 0x181f ;  /* 0x00381f0025217f89 */ /* 0x000e2200000e0000 */
[CC--:B------:R-:W-:Y:S01]  /*16230*/  ISETP.GE.OR P3, PT, R39.reuse, R36.reuse, P0 ;  /* 0x000000242700720c */ /* 0x0c0fe20000766670 */
[----:B------:R-:W-:Y:S02]  /*16240*/  VIADD R3, R39, 0x60 ;  /* 0x0000006027037836 */ /* 0x000fe40000000000 */
[----:B------:R-:W0:Y:S01]  /*16250*/  SHFL.IDX PT, R35, R37, 0x2, 0x181f ;  /* 0x00581f0025237f89 */ /* 0x000e2200000e0000 */
[----:B------:R1:W-:Y:S06]  /*16260*/  MEMBAR.ALL.CTA ;  /* 0x0000000000007992 */ /* 0x0003ec0000008000 */
[----:B-1----:R-:W1:Y:S01]  /*16270*/  FENCE.VIEW.ASYNC.S ;  /* 0x00000000000073c6 */ /* 0x002e620000000000 */
[----:B------:R-:W-:-:S02]  /*16280*/  ISETP.GE.OR P2, PT, R0, R36, P0 ;  /* 0x000000240000720c */ /* 0x000fc40000746670 */
[----:B------:R-:W-:Y:S01]  /*16290*/  ISETP.GE.OR P1, PT, R3, R36, P0 ;  /* 0x000000240300720c */ /* 0x000fe20000726670 */
[----:B------:R-:W-:Y:S01]  /*162a0*/  VIADD R0, R2, 0x16820 ;  /* 0x0001682002007836 */ /* 0x000fe20000000000 */
[----:B------:R-:W-:-:S04]  /*162b0*/  @!P3 LEA R20, P5, R38, R20, 0x1 ;  /* 0x000000142614b211 */ /* 0x000fc800078a08ff */
[----:B------:R-:W-:-:S05]  /*162c0*/  PRMT R0, RZ, 0x654, R0 ;  /* 0x00000654ff007816 */ /* 0x000fca0000000000 */
[----:B--2---:R-:W-:Y:S01]  /*162d0*/  @!P2 LEA R32, P4, R38, R32, 0x1 ;  /* 0x000000202620a211 */ /* 0x004fe200078808ff */
[----:B-1----:R1:W-:Y:S02]  /*162e0*/  SYNCS.ARRIVE.TRANS64.RED.A1T0 RZ, [R0+URZ], RZ ;  /* 0x000000ff00ff79a7 */ /* 0x0023e4000810043f */
[----:B-1----:R-:W-:-:S05]  /*162f0*/  VIADD R0, R39, 0x90 ;  /* 0x0000009027007836 */ /* 0x002fca0000000000 */
[----:B------:R-:W-:Y:S01]  /*16300*/  ISETP.GE.OR P0, PT, R0, R36, P0 ;  /* 0x000000240000720c */ /* 0x000fe20000706670 */
[----:B------:R-:W2:Y:S04]  /*16310*/  SHFL.IDX PT, R28, R28, 0x3, 0x181f ;  /* 0x00781f001c1c7f89 */ /* 0x000ea800000e0000 */
[----:B------:R-:W1:Y:S01]  /*16320*/  SHFL.IDX PT, R37, R37, 0x3, 0x181f ;  /* 0x00781f0025257f89 */ /* 0x000e6200000e0000 */
[C-C-:B---3--:R-:W-:Y:S02]  /*16330*/  @!P3 LEA.HI.X R21, R38.reuse, R21, R40.reuse, 0x1, P5 ;  /* 0x000000152615b211 */ /* 0x148fe400028f0c28 */
[C---:B0-----:R-:W-:Y:S02]  /*16340*/  @!P1 LEA R34, P5, R38.reuse, R34, 0x1 ;  /* 0x0000002226229211 */ /* 0x041fe400078a08ff */
[----:B------:R-:W-:-:S02]  /*16350*/  @!P2 LEA.HI.X R33, R38, R33, R40, 0x1, P4 ;  /* 0x000000212621a211 */ /* 0x000fc400020f0c28 */
[----:B------:R-:W-:Y:S01]  /*16360*/  @!P1 LEA.HI.X R35, R38, R35, R40, 0x1, P5 ;  /* 0x0000002326239211 */ /* 0x000fe200028f0c28 */
[----:B----4-:R3:W-:Y:S04]  /*16370*/  @!P3 ST.E.128 desc[UR42][R20.64], R8 ;  /* 0x000000081400b985 */ /* 0x0107e8000c101d2a */
[----:B------:R3:W-:Y:S04]  /*16380*/  @!P2 ST.E.128 desc[UR42][R32.64], R12 ;  /* 0x0000000c2000a985 */ /* 0x0007e8000c101d2a */
[----:B------:R3:W-:Y:S01]  /*16390*/  @!P1 ST.E.128 desc[UR42][R34.64], R24 ;  /* 0x0000001822009985 */ /* 0x0007e2000c101d2a */
[----:B-12---:R-:W-:Y:S05]  /*163a0*/  @P0 BRA `(.L_x_1757) ;  /* 0x00000008008c0947 */ /* 0x006fea0003800000 */
[----:B---3--:R-:W-:-:S04]  /*163b0*/  LEA R8, P0, R38, R28, 0x1 ;  /* 0x0000001c26087211 */ /* 0x008fc800078008ff */
[----:B------:R-:W-:-:S05]  /*163c0*/  LEA.HI.X R9, R38, R37, R40, 0x1, P0 ;  /* 0x0000002526097211 */ /* 0x000fca00000f0c28 */
[----:B-----5:R2:W-:Y:S01]  /*163d0*/  ST.E.128 desc[UR42][R8.64], R4 ;  /* 0x0000000408007985 */ /* 0x0205e2000c101d2a */
[----:B------:R-:W-:Y:S05]  /*163e0*/  BRA `(.L_x_1757) ;  /* 0x00000008007c7947 */ /* 0x000fea0003800000 */
.L_x_1755:
[----:B------:R-:W3:Y:S01]  /*163f0*/  LDL R11, [R1+0x4c] ;  /* 0x00004c00010b7983 */ /* 0x000ee20000100800 */
[----:B------:R-:W-:Y:S01]  /*16400*/  ULDC.64 UR4, c[0x0][0xc00] ;  /* 0x0003000000047ab9 */ /* 0x000fe20000000a00 */
[----:B------:R-:W3:Y:S01]  /*16410*/  LDC.64 R4, c[0x0][0xc00] ;  /* 0x00030000ff047b82 */ /* 0x000ee20000000a00 */
[----:B------:R-:W-:Y:S01]  /*16420*/  ISETP.NE.U32.AND P0, PT, RZ, UR4, PT ;  /* 0x00000004ff007c0c */ /* 0x000fe2000bf05070 */
[----:B------:R-:W-:-:S03]  /*16430*/  IMAD.MOV.U32 R0, RZ, RZ, RZ ;  /* 0x000000ffff007224 */ /* 0x000fc600078e00ff */
[----:B------:R-:W-:Y:S01]  /*16440*/  ISETP.NE.AND.EX P0, PT, RZ, UR5, PT, P0 ;  /* 0x00000005ff007c0c */ /* 0x000fe2000bf05300 */
[----:B------:R-:W-:Y:S02]  /*16450*/  ULDC.64 UR4, c[0x0][0xc08] ;  /* 0x0003020000047ab9 */ /* 0x000fe40000000a00 */
[----:B------:R-:W-:Y:S01]  /*16460*/  ISETP.NE.U32.AND P1, PT, RZ, UR4, PT ;  /* 0x00000004ff007c0c */ /* 0x000fe2000bf25070 */
[----:B------:R-:W4:Y:S03]  /*16470*/  LDC R25, c[0x0][0xbe8] ;  /* 0x0002fa00ff197b82 */ /* 0x000f260000000800 */
[----:B------:R-:W-:-:S13]  /*16480*/  ISETP.NE.AND.EX P1, PT, RZ, UR5, PT, P1 ;  /* 0x00000005ff007c0c */ /* 0x000fda000bf25310 */
[----:B------:R-:W2:Y:S01]  /*16490*/  @P1 LDC.64 R6, c[0x0][0xc08] ;  /* 0x00030200ff061b82 */ /* 0x000ea20000000a00 */
[----:B------:R-:W-:Y:S02]  /*164a0*/  ULDC UR4, c[0x0][0xa88] ;  /* 0x0002a20000047ab9 */ /* 0x000fe40000000800 */
[----:B------:R-:W-:Y:S01]  /*164b0*/  IMAD.U32 R8, RZ, RZ, UR4 ;  /* 0x00000004ff087e24 */ /* 0x000fe2000f8e00ff */
[----:B------:R-:W0:Y:S01]  /*164c0*/  S2R R10, SR_TID.X ;  /* 0x00000000000a7919 */ /* 0x000e220000002100 */
[----:B---3--:R-:W-:-:S04]  /*164d0*/  IMAD.WIDE R4, R11, 0x4, R4 ;  /* 0x000000040b047825 */ /* 0x008fc800078e0204 */
[----:B--2---:R-:W-:Y:S01]  /*164e0*/  @P1 IMAD.WIDE R6, R11, 0x4, R6 ;  /* 0x000000040b061825 */ /* 0x004fe200078e0206 */
[----:B------:R2:W5:Y:S04]  /*164f0*/  @P0 LDG.E R0, desc[UR42][R4.64] ;  /* 0x0000002a04000981 */ /* 0x000568000c1e1900 */
[----:B------:R2:W5:Y:S01]  /*16500*/  @P1 LDG.E R8, desc[UR42][R6.64] ;  /* 0x0000002a06081981 */ /* 0x000562000c1e1900 */
[----:B----4-:R-:W-:Y:S01]  /*16510*/  ISETP.NE.AND P2, PT, R25, 0x1, PT ;  /* 0x000000011900780c */ /* 0x010fe20003f45270 */
[----:B0-----:R-:W-:Y:S01]  /*16520*/  VIADD R26, R10, 0xffffff80 ;  /* 0xffffff800a1a7836 */ /* 0x001fe20000000000 */
[----:B------:R-:W-:-:S04]  /*16530*/  SHF.R.S32.HI R9, RZ, 0x1f, R11 ;  /* 0x0000001fff097819 */ /* 0x000fc8000001140b */
[----:B------:R-:W-:-:S07]  /*16540*/  ISETP.GE.AND P3, PT, R26, 0xc0, PT ;  /* 0x000000c01a00780c */ /* 0x000fce0003f66270 */
[----:B------:R-:W0:Y:S08]  /*16550*/  @P2 LDC R20, c[0x0][0xbec] ;  /* 0x0002fb00ff142b82 */ /* 0x000e300000000800 */
[----:B------:R-:W3:Y:S01]  /*16560*/  @P2 LDC R27, c[0x0][0xbf0] ;  /* 0x0002fc00ff1b2b82 */ /* 0x000ee20000000800 */
[----:B--2---:R-:W-:Y:S05]  /*16570*/  @P1 BRA `(.L_x_1758) ;  /* 0x0000000000101947 */ /* 0x004fea0003800000 */
[----:B------:R-:W-:Y:S05]  /*16580*/  @!P0 BRA `(.L_x_1758) ;  /* 0x00000000000c8947 */ /* 0x000fea0003800000 */
[----:B------:R-:W2:Y:S04]  /*16590*/  LDG.E R3, desc[UR42][R4.64] ;  /* 0x0000002a04037981 */ /* 0x000ea8000c1e1900 */
[----:B-----5:R-:W2:Y:S02]  /*165a0*/  LDG.E R8, desc[UR42][R4.64+0x4] ;  /* 0x0000042a04087981 */ /* 0x020ea4000c1e1900 */
[----:B--2---:R-:W-:-:S07]  /*165b0*/  IMAD.IADD R8, R8, 0x1, -R3 ;  /* 0x0000000108087824 */ /* 0x004fce00078e0a03 */
.L_x_1758:
[----:B-----5:R-:W2:Y:S04]  /*165c0*/  LDL R24, [R1+0x48] ;  /* 0x0000480001187983 */ /* 0x020ea80000100800 */
[----:B------:R4:W5:Y:S01]  /*165d0*/  LDL R33, [R1+0x24] ;  /* 0x0000240001217983 */ /* 0x0009620000100800 */
[----:B------:R-:W-:Y:S01]  /*165e0*/  BSSY B1, `(.L_x_1759) ;  /* 0x000002c000017945 */ /* 0x000fe20003800000 */
[----:B------:R-:W-:Y:S02]  /*165f0*/  SEL R13, R11, RZ, !P0 ;  /* 0x000000ff0b0d7207 */ /* 0x000fe40004000000 */
[----:B------:R-:W-:Y:S02]  /*16600*/  SEL R14, R9, RZ, !P0 ;  /* 0x000000ff090e7207 */ /* 0x000fe40004000000 */
[----:B------:R-:W-:-:S02]  /*16610*/  SHF.R.S32.HI R11, RZ, 0x1f, R0 ;  /* 0x0000001fff0b7819 */ /* 0x000fc40000011400 */
[----:B--2---:R-:W-:Y:S01]  /*16620*/  SHF.R.S32.HI R12, RZ, 0x1f, R24 ;  /* 0x0000001fff0c7819 */ /* 0x004fe20000011418 */
[----:B----4-:R-:W-:Y:S06]  /*16630*/  @P3 BRA `(.L_x_1760) ;  /* 0x0000000000983947 */ /* 0x010fec0003800000 */
[----:B------:R-:W2:Y:S01]  /*16640*/  LDC R9, c[0x0][0xbe8] ;  /* 0x0002fa00ff097b82 */ /* 0x000ea20000000800 */
[----:B-----5:R-:W-:Y:S01]  /*16650*/  IADD3 R10, R33, -0x80, R10 ;  /* 0xffffff80210a7810 */ /* 0x020fe20007ffe00a */
[----:B--2---:R-:W-:-:S05]  /*16660*/  IMAD R3, R8, R9, RZ ;  /* 0x0000000908037224 */ /* 0x004fca00078e02ff */
[----:B------:R-:W-:-:S13]  /*16670*/  ISETP.GE.AND P0, PT, R10, R3, PT ;  /* 0x000000030a00720c */ /* 0x000fda0003f06270 */
[----:B------:R-:W-:Y:S05]  /*16680*/  @P0 BRA `(.L_x_1760) ;  /* 0x0000000000840947 */ /* 0x000fea0003800000 */
[----:B------:R-:W-:Y:S01]  /*16690*/  ISETP.NE.AND P0, PT, R9, 0x1, PT ;  /* 0x000000010900780c */ /* 0x000fe20003f05270 */
[----:B------:R-:W-:Y:S01]  /*166a0*/  ULDC.64 UR4, c[0x0][0xb90] ;  /* 0x0002e40000047ab9 */ /* 0x000fe20000000a00 */
[----:B------:R-:W-:Y:S02]  /*166b0*/  IMAD.MOV.U32 R4, RZ, RZ, R0 ;  /* 0x000000ffff047224 */ /* 0x000fe400078e0000 */
[----:B------:R-:W-:Y:S02]  /*166c0*/  IMAD R7, R12, UR4, RZ ;  /* 0x000000040c077c24 */ /* 0x000fe4000f8e02ff */
[----:B------:R-:W-:Y:S02]  /*166d0*/  IMAD.MOV.U32 R5, RZ, RZ, R11 ;  /* 0x000000ffff057224 */ /* 0x000fe400078e000b */
[----:B------:R-:W-:Y:S02]  /*166e0*/  IMAD.MOV.U32 R3, RZ, RZ, R10 ;  /* 0x000000ffff037224 */ /* 0x000fe400078e000a */
[----:B------:R-:W-:-:S03]  /*166f0*/  IMAD.WIDE.U32 R4, R24, UR4, R4 ;  /* 0x0000000418047c25 */ /* 0x000fc6000f8e0004 */
[----:B------:R-:W2:Y:S01]  /*16700*/  @P0 LDC R15, c[0x0][0xbec] ;  /* 0x0002fb00ff0f0b82 */ /* 0x000ea20000000800 */
[----:B------:R-:W-:Y:S01]  /*16710*/  IMAD R7, R24, UR5, R7 ;  /* 0x0000000518077c24 */ /* 0x000fe2000f8e0207 */
[----:B------:R-:W-:-:S03]  /*16720*/  ULDC.64 UR4, c[0x0][0xb98] ;  /* 0x0002e60000047ab9 */ /* 0x000fc60000000a00 */
[----:B------:R-:W-:-:S03]  /*16730*/  IMAD.IADD R5, R5, 0x1, R7 ;  /* 0x0000000105057824 */ /* 0x000fc600078e0207 */
[----:B------:R-:W4:Y:S01]  /*16740*/  @P0 LDC R21, c[0x0][0xbf0] ;  /* 0x0002fc00ff150b82 */ /* 0x000f220000000800 */
[----:B------:R-:W-:-:S04]  /*16750*/  IMAD.WIDE.U32 R4, R13, UR4, R4 ;  /* 0x000000040d047c25 */ /* 0x000fc8000f8e0004 */
[----:B--2---:R-:W-:-:S05]  /*16760*/  @P0 IMAD.HI.U32 R6, R10, R15, RZ ;  /* 0x0000000f0a060227 */ /* 0x004fca00078e00ff */
[----:B----4-:R-:W-:Y:S01]  /*16770*/  @P0 SHF.R.U32.HI R3, RZ, R21, R6 ;  /* 0x00000015ff030219 */ /* 0x010fe20000011606 */
[----:B------:R-:W-:-:S03]  /*16780*/  IMAD R6, R14, UR4, RZ ;  /* 0x000000040e067c24 */ /* 0x000fc6000f8e02ff */
[----:B------:R-:W-:Y:S01]  /*16790*/  IADD3 R4, P0, R3, R4, RZ ;  /* 0x0000000403047210 */ /* 0x000fe20007f1e0ff */
[--C-:B------:R-:W-:Y:S02]  /*167a0*/  IMAD.MOV R7, RZ, RZ, -R3.reuse ;  /* 0x000000ffff077224 */ /* 0x100fe400078e0a03 */
[----:B------:R-:W-:Y:S01]  /*167b0*/  IMAD R6, R13, UR5, R6 ;  /* 0x000000050d067c24 */ /* 0x000fe2000f8e0206 */
[----:B------:R-:W-:Y:S01]  /*167c0*/  ULDC.64 UR4, c[0x0][0xb88] ;  /* 0x0002e20000047ab9 */ /* 0x000fe20000000a00 */
        /* <DEDUP_REMOVED lines=13> */
.L_x_1760:
[----:B------:R-:W-:Y:S05]  /*168a0*/  BSYNC B1 ;  /* 0x0000000000017941 */ /* 0x000fea0003800000 */
.L_x_1759:
[----:B--2---:R-:W2:Y:S04]  /*168b0*/  LDL R6, [R1+0x50] ;  /* 0x0000500001067983 */ /* 0x004ea80000100800 */
[----:B------:R-:W1:Y:S01]  /*168c0*/  LDL R10, [R1+0x64] ;  /* 0x00006400010a7983 */ /* 0x000e620000100800 */
[--C-:B------:R-:W-:Y:S01]  /*168d0*/  SHF.R.S32.HI R7, RZ, 0x1f, R26.reuse ;  /* 0x0000001fff077819 */ /* 0x100fe2000001141a */
[----:B------:R-:W-:Y:S01]  /*168e0*/  ULDC.64 UR4, c[0x0][0xaa0] ;  /* 0x0002a80000047ab9 */ /* 0x000fe20000000a00 */
[----:B------:R-:W-:Y:S01]  /*168f0*/  SHF.R.S32.HI R32, RZ, 0x1f, R26 ;  /* 0x0000001fff207819 */ /* 0x000fe2000001141a */
[----:B------:R-:W-:Y:S01]  /*16900*/  IMAD R3, R11, UR4, RZ ;  /* 0x000000040b037c24 */ /* 0x000fe2000f8e02ff */
[-C--:B------:R-:W-:Y:S01]  /*16910*/  LEA.HI R7, R7, R26.reuse, RZ, 0x3 ;  /* 0x0000001a07077211 */ /* 0x080fe200078f18ff */
[----:B------:R-:W-:Y:S01]  /*16920*/  IMAD.WIDE.U32 R4, R0, UR4, RZ ;  /* 0x0000000400047c25 */ /* 0x000fe2000f8e00ff */
        /* <DEDUP_REMOVED lines=10> */
[----:B-----5:R-:W-:-:S04]  /*169d0*/  IMAD.IADD R9, R33, 0x1, R0 ;  /* 0x0000000121097824 */ /* 0x020fc800078e0200 */
[----:B0-----:R-:W-:-:S04]  /*169e0*/  @P2 IMAD.HI.U32 R0, R9, R20, RZ ;  /* 0x0000001409002227 */ /* 0x001fc800078e00ff */
[----:B------:R-:W-:Y:S01]  /*169f0*/  IMAD.MOV.U32 R3, RZ, RZ, R9 ;  /* 0x000000ffff037224 */ /* 0x000fe200078e0009 */
[----:B---3--:R-:W-:-:S04]  /*16a00*/  @P2 SHF.R.U32.HI R3, RZ, R27, R0 ;  /* 0x0000001bff032219 */ /* 0x008fc80000011600 */
[----:B------:R-:W-:Y:S02]  /*16a10*/  SHF.R.S32.HI R0, RZ, 0x1f, R3 ;  /* 0x0000001fff007819 */ /* 0x000fe40000011403 */
[----:B--2---:R-:W-:Y:S01]  /*16a20*/  MOV R26, R6 ;  /* 0x00000006001a7202 */ /* 0x004fe20000000f00 */
[----:B------:R-:W-:Y:S02]  /*16a30*/  IMAD R6, R12, UR4, RZ ;  /* 0x000000040c067c24 */ /* 0x000fe4000f8e02ff */
[----:B-1----:R-:W-:Y:S02]  /*16a40*/  IMAD.MOV.U32 R28, RZ, RZ, R10 ;  /* 0x000000ffff1c7224 */ /* 0x002fe400078e000a */
[----:B------:R-:W-:Y:S01]  /*16a50*/  IMAD R7, R24, UR5, R6 ;  /* 0x0000000518077c24 */ /* 0x000fe2000f8e0206 */
[----:B------:R-:W-:Y:S02]  /*16a60*/  ULDC.64 UR4, c[0x0][0xaf0] ;  /* 0x0002bc0000047ab9 */ /* 0x000fe40000000a00 */
[----:B------:R-:W-:-:S02]  /*16a70*/  IMAD R6, R14, UR4, RZ ;  /* 0x000000040e067c24 */ /* 0x000fc4000f8e02ff */
[----:B------:R-:W-:Y:S02]  /*16a80*/  IMAD.IADD R5, R5, 0x1, R7 ;  /* 0x0000000105057824 */ /* 0x000fe400078e0207 */
[C---:B------:R-:W-:Y:S02]  /*16a90*/  IMAD R7, R13.reuse, UR5, R6 ;  /* 0x000000050d077c24 */ /* 0x040fe4000f8e0206 */
[----:B------:R-:W-:Y:S01]  /*16aa0*/  IMAD.WIDE.U32 R4, R13, UR4, R4 ;  /* 0x000000040d047c25 */ /* 0x000fe2000f8e0004 */
[----:B------:R-:W-:-:S03]  /*16ab0*/  ULDC.64 UR4, c[0x0][0xae0] ;  /* 0x0002b80000047ab9 */ /* 0x000fc60000000a00 */
[----:B------:R-:W-:Y:S02]  /*16ac0*/  IMAD.MOV R6, RZ, RZ, -R3 ;  /* 0x000000ffff067224 */ /* 0x000fe400078e0a03 */
        /* <DEDUP_REMOVED lines=14> */
[----:B------:R-:W-:-:S02]  /*16bb0*/  UMOV UR4, 0xffffffff ;  /* 0xffffffff00047882 */ /* 0x000fc40000000000 */
[----:B------:R-:W-:-:S05]  /*16bc0*/  IMAD.IADD R3, R21, 0x1, R3 ;  /* 0x0000000115037824 */ /* 0x000fca00078e0203 */
[----:B------:R-:W-:Y:S01]  /*16bd0*/  LEA.HI.X R20, R20, UR7, R3, 0x1, P1 ;  /* 0x0000000714147c11 */ /* 0x000fe200088f0c03 */
[----:B------:R-:W-:Y:S06]  /*16be0*/  BRA.DIV UR4, `(.L_x_1761) ;  /* 0x0000008a04907947 */ /* 0x000fec000b800000 */
[----:B------:R-:W0:Y:S01]  /*16bf0*/  SHFL.IDX PT, R3, R7, RZ, 0x181f ;  /* 0x00181fff07037589 */ /* 0x000e2200000e0000 */
[----:B------:R-:W-:Y:S02]  /*16c00*/  IMAD R21, R8, R25, RZ ;  /* 0x0000001908157224 */ /* 0x000fe400078e02ff */
[----:B------:R-:W-:Y:S01]  /*16c10*/  IMAD.IADD R24, R32, 0x1, R33 ;  /* 0x0000000120187824 */ /* 0x000fe200078e0221 */
[----:B------:R-:W1:Y:S03]  /*16c20*/  SHFL.IDX PT, R0, R20, RZ, 0x181f ;  /* 0x00181fff14007589 */ /* 0x000e6600000e0000 */
[C---:B------:R-:W-:Y:S01]  /*16c30*/  VIADD R8, R24.reuse, 0x30 ;  /* 0x0000003018087836 */ /* 0x040fe20000000000 */
[----:B------:R-:W2:Y:S01]  /*16c40*/  SHFL.IDX PT, R5, R7, 0x1, 0x181f ;  /* 0x00381f0007057f89 */ /* 0x000ea200000e0000 */
[C---:B------:R-:W-:Y:S01]  /*16c50*/  ISETP.GE.OR P2, PT, R24.reuse, R21, P0 ;  /* 0x000000151800720c */ /* 0x040fe20000746670 */
[----:B------:R-:W-:-:S02]  /*16c60*/  VIADD R10, R24, 0x60 ;  /* 0x00000060180a7836 */ /* 0x000fc40000000000 */
[----:B------:R-:W3:Y:S01]  /*16c70*/  SHFL.IDX PT, R14, R7, 0x2, 0x181f ;  /* 0x00581f00070e7f89 */ /* 0x000ee200000e0000 */
[-C--:B------:R-:W-:Y:S02]  /*16c80*/  ISETP.GE.OR P3, PT, R8, R21.reuse, P0 ;  /* 0x000000150800720c */ /* 0x080fe40000766670 */
[----:B------:R-:W-:Y:S01]  /*16c90*/  ISETP.GE.OR P4, PT, R10, R21, P0 ;  /* 0x000000150a00720c */ /* 0x000fe20000786670 */
[----:B------:R-:W4:Y:S04]  /*16ca0*/  SHFL.IDX PT, R4, R20, 0x1, 0x181f ;  /* 0x00381f0014047f89 */ /* 0x000f2800000e0000 */
[----:B------:R-:W5:Y:S02]  /*16cb0*/  SHFL.IDX PT, R6, R20, 0x2, 0x181f ;  /* 0x00581f0014067f89 */ /* 0x000f6400000e0000 */
[----:B0-----:R-:W-:-:S04]  /*16cc0*/  @!P2 LEA R10, P5, R26, R3, 0x1 ;  /* 0x000000031a0aa211 */ /* 0x001fc800078a08ff */
[C---:B-1----:R-:W-:Y:S02]  /*16cd0*/  @!P2 LEA.HI.X R3, R26.reuse, R0, R28, 0x1, P5 ;  /* 0x000000001a03a211 */ /* 0x042fe400028f0c1c */
[----:B------:R0:W1:Y:S01]  /*16ce0*/  SHFL.IDX PT, R0, R20, 0x3, 0x181f ;  /* 0x00781f0014007f89 */ /* 0x00006200000e0000 */
[C---:B--2---:R-:W-:Y:S02]  /*16cf0*/  @!P3 LEA R8, P1, R26.reuse, R5, 0x1 ;  /* 0x000000051a08b211 */ /* 0x044fe400078208ff */
[----:B------:R-:W-:Y:S01]  /*16d00*/  @!P2 IMAD.MOV.U32 R11, RZ, RZ, R3 ;  /* 0x000000ffff0ba224 */ /* 0x000fe200078e0003 */
[----:B---3--:R-:W-:-:S04]  /*16d10*/  @!P4 LEA R25, P5, R26, R14, 0x1 ;  /* 0x0000000e1a19c211 */ /* 0x008fc800078a08ff */
[----:B------:R0:W-:Y:S01]  /*16d20*/  @!P2 ST.E.128 desc[UR42][R10.64], RZ ;  /* 0x000000ff0a00a985 */ /* 0x0001e2000c101d2a */
[C-C-:B----4-:R-:W-:Y:S01]  /*16d30*/  @!P3 LEA.HI.X R9, R26.reuse, R4, R28.reuse, 0x1, P1 ;  /* 0x000000041a09b211 */ /* 0x150fe200008f0c1c */
[----:B------:R-:W-:Y:S02]  /*16d40*/  @!P4 IMAD.MOV.U32 R4, RZ, RZ, R25 ;  /* 0x000000ffff04c224 */ /* 0x000fe400078e0019 */
[----:B------:R0:W2:Y:S01]  /*16d50*/  SHFL.IDX PT, R14, R7, 0x3, 0x181f ;  /* 0x00781f00070e7f89 */ /* 0x0000a200000e0000 */
[----:B-----5:R-:W-:-:S03]  /*16d60*/  @!P4 LEA.HI.X R5, R26, R6, R28, 0x1, P5 ;  /* 0x000000061a05c211 */ /* 0x020fc600028f0c1c */
[----:B------:R0:W-:Y:S04]  /*16d70*/  @!P3 ST.E.128 desc[UR42][R8.64], RZ ;  /* 0x000000ff0800b985 */ /* 0x0001e8000c101d2a */
[----:B------:R0:W-:Y:S02]  /*16d80*/  @!P4 ST.E.128 desc[UR42][R4.64], RZ ;  /* 0x000000ff0400c985 */ /* 0x0001e4000c101d2a */
.L_x_1956:
[----:B------:R-:W-:-:S05]  /*16d90*/  VIADD R24, R24, 0x90 ;  /* 0x0000009018187836 */ /* 0x000fca0000000000 */
[----:B------:R-:W-:-:S13]  /*16da0*/  ISETP.GE.OR P0, PT, R24, R21, P0 ;  /* 0x000000151800720c */ /* 0x000fda0000706670 */
[----:B--2---:R-:W-:-:S04]  /*16db0*/  @!P0 LEA R14, P1, R26, R14, 0x1 ;  /* 0x0000000e1a0e8211 */ /* 0x004fc800078208ff */
[----:B-1----:R-:W-:-:S05]  /*16dc0*/  @!P0 LEA.HI.X R15, R26, R0, R28, 0x1, P1 ;  /* 0x000000001a0f8211 */ /* 0x002fca00008f0c1c */
[----:B------:R1:W-:Y:S04]  /*16dd0*/  @!P0 ST.E.128 desc[UR42][R14.64], RZ ;  /* 0x000000ff0e008985 */ /* 0x0003e8000c101d2a */
.L_x_1757:
[----:B------:R-:W-:Y:S05]  /*16de0*/  BSYNC B0 ;  /* 0x0000000000007941 */ /* 0x000fea0003800000 */
.L_x_1754:
[----:B------:R-:W-:Y:S02]  /*16df0*/  ULDC UR4, c[0x0][0xc3c] ;  /* 0x00030f0000047ab9 */ /* 0x000fe40000000800 */
[----:B------:R-:W-:-:S13]  /*16e00*/  ISETP.GE.AND P0, PT, R31, UR4, PT ;  /* 0x000000041f007c0c */ /* 0x000fda000bf06270 */
[----:B------:R-:W-:Y:S05]  /*16e10*/  @!P0 BRA `(.L_x_1762) ;  /* 0xfffffea000908947 */ /* 0x000fea000383ffff */
[----:B------:R-:W-:Y:S05]  /*16e20*/  BRA `(.L_x_1556) ;  /* 0x0000007000987947 */ /* 0x000fea0003800000 */
.L_x_1554:
[----:B------:R-:W-:-:S08]  /*16e30*/  NOP ;  /* 0x0000000000007918 */ /* 0x000fd00000000000 */
[----:B------:R-:W0:-:S00]  /*16e40*/  USETMAXREG.DEALLOC.CTAPOOL 0x20 ;  /* 0x00000020000079c8 */ /* 0x000e0000080e0500 */
[----:B0-----:R-:W-:Y:S02]  /*16e50*/  LOP3.LUT R0, R0, 0x3, RZ, 0xc0, !PT ;  /* 0x0000000300007812 */ /* 0x001fe400078ec0ff */
[----:B------:R-:W-:-:S04]  /*16e60*/  LOP3.LUT R22, R22, 0xfffffffb, RZ, 0xc0, !PT ;  /* 0xfffffffb16167812 */ /* 0x000fc800078ec0ff */
[----:B------:R-:W0:Y:S02]  /*16e70*/  SHFL.IDX PT, R0, R0, RZ, 0x1f ;  /* 0x00001fff00007589 */ /* 0x000e2400000e0000 */
[----:B0-----:R-:W-:Y:S01]  /*16e80*/  ISETP.NE.AND P0, PT, R0, RZ, PT ;  /* 0x000000ff0000720c */ /* 0x001fe20003f05270 */
[----:B------:R-:W-:-:S12]  /*16e90*/  IMAD.MOV.U32 R0, RZ, RZ, RZ ;  /* 0x000000ffff007224 */ /* 0x000fd800078e00ff */
[----:B------:R-:W-:Y:S01]  /*16ea0*/  @P0 LOP3.LUT R22, R22, 0x4, RZ, 0xfc, !PT ;  /* 0x0000000416160812 */ /* 0x000fe200078efcff */
[----:B------:R-:W-:Y:S06]  /*16eb0*/  @!P0 BRA `(.L_x_1763) ;  /* 0x00000000001c8947 */ /* 0x000fec0003800000 */
[----:B------:R-:W0:Y:S08]  /*16ec0*/  S2UR UR5, SR_CgaCtaId ;  /* 0x00000000000579c3 */ /* 0x000e300000008800 */
[----:B------:R-:W-:Y:S06]  /*16ed0*/  BAR.SYNC.DEFER_BLOCKING 0x5, 0x200 ;  /* 0x0148000000007b1d */ /* 0x000fec0000010000 */
[----:B------:R-:W-:-:S02]  /*16ee0*/  UMOV UR4, 0x400 ;  /* 0x0000040000047882 */ /* 0x000fc40000000000 */
[----:B0-----:R-:W-:-:S09]  /*16ef0*/  ULEA UR4, UR5, UR4, 0x18 ;  /* 0x0000000405047291 */ /* 0x001fd2000f8ec03f */
[----:B------:R-:W1:Y:S01]  /*16f00*/  LDS.128 R16, [UR4+0x168d0] ;  /* 0x0168d004ff107984 */ /* 0x000e620008000c00 */
[----:B------:R-:W-:Y:S06]  /*16f10*/  BAR.ARV 0x4, 0x200 ;  /* 0x0108000000007b1d */ /* 0x000fec0000002000 */
[----:B------:R-:W-:Y:S05]  /*16f20*/  BRA `(.L_x_1764) ;  /* 0x0000000800907947 */ /* 0x000fea0003800000 */
.L_x_1763:
[----:B------:R-:W0:Y:S01]  /*16f30*/  S2R R2, SR_TID.X ;  /* 0x0000000000027919 */ /* 0x000e220000002100 */
        /* <DEDUP_REMOVED lines=41> */
.L_x_1769:
        /* <DEDUP_REMOVED lines=12> */
.L_x_1768:
[----:B------:R-:W-:Y:S05]  /*17290*/  BSYNC B0 ;  /* 0x0000000000007941 */ /* 0x000fea0003800000 */
.L_x_1767:
        /* <DEDUP_REMOVED lines=21> */
.L_x_1765:
        /* <DEDUP_REMOVED lines=16> */
[----:B------:R-:W0:Y:S02]  /*174f0*/  F2I.FTZ.U32.TRUNC.NTZ R3, R11 ;  /* 0x0000000b00037305 */ /* 0x000e24000021f000 */
[----:B0-----:R-:W-:Y:S01]  /*17500*/  IMAD.MOV R11, RZ, RZ, -R3 ;  /* 0x000000ffff0b7224 */ /* 0x001fe200078e0a03 */
[----:B------:R-:W-:Y:S06]  /*17510*/  @!P0 BRA `(.L_x_1770) ;  /* 0x0000000000088947 */ /* 0x000fec0003800000 */
[----:B------:R-:W-:-:S05]  /*17520*/  VIADD R9, R15, 0xffffffff ;  /* 0xffffffff0f097836 */ /* 0x000fca0000000000 */
[----:B------:R0:W1:Y:S02]  /*17530*/  SHFL.IDX PT, R16, R6, R9, 0x1f ;  /* 0x00001f0906107589 */ /* 0x00006400000e0000 */
.L_x_1770:
[----:B-1----:R-:W-:Y:S01]  /*17540*/  IMAD R16, R16, UR5, R13 ;  /* 0x0000000510107c24 */ /* 0x002fe2000f8e020d */
[----:B------:R-:W-:Y:S01]  /*17550*/  IABS R10, R4 ;  /* 0x00000004000a7213 */ /* 0x000fe20000000000 */
[----:B------:R-:W-:Y:S02]  /*17560*/  IMAD R11, R11, R8, RZ ;  /* 0x000000080b0b7224 */ /* 0x000fe400078e02ff */
[----:B------:R-:W-:Y:S01]  /*17570*/  IMAD.MOV.U32 R2, RZ, RZ, RZ ;  /* 0x000000ffff027224 */ /* 0x000fe200078e00ff */
[----:B0-----:R-:W-:Y:S01]  /*17580*/  IADD3 R9, -R16, UR6, RZ ;  /* 0x0000000610097c10 */ /* 0x001fe2000fffe1ff */
[----:B------:R-:W-:Y:S02]  /*17590*/  IMAD.MOV R10, RZ, RZ, -R10 ;  /* 0x000000ffff0a7224 */ /* 0x000fe400078e0a0a */
[----:B------:R-:W-:Y:S01]  /*175a0*/  IMAD.HI.U32 R2, R3, R11, R2 ;  /* 0x0000000b03027227 */ /* 0x000fe200078e0002 */
[----:B------:R-:W-:-:S05]  /*175b0*/  IABS R6, R9 ;  /* 0x0000000900067213 */ /* 0x000fca0000000000 */
        /* <DEDUP_REMOVED lines=17> */
[----:B------:R-:W-:Y:S01]  /*176d0*/  IMAD R4, R4, R2, R9 ;  /* 0x0000000204047224 */ /* 0x000fe200078e0209 */
[----:B------:R-:W-:Y:S02]  /*176e0*/  MOV R2, RZ ;  /* 0x000000ff00027202 */ /* 0x000fe40000000f00 */
        /* <DEDUP_REMOVED lines=8> */
[----:B------:R-:W-:Y:S01]  /*17770*/  IMAD R9, R11, R8, RZ ;  /* 0x000000080b097224 */ /* 0x000fe200078e02ff */
[----:B------:R-:W-:-:S03]  /*17780*/  IABS R11, R4 ;  /* 0x00000004000b7213 */ /* 0x000fc60000000000 */
[----:B------:R-:W-:-:S04]  /*17790*/  IMAD.HI.U32 R2, R3, R9, R2 ;  /* 0x0000000903027227 */ /* 0x000fc800078e0002 */
[----:B------:R-:W-:Y:S02]  /*177a0*/  IMAD.MOV.U32 R9, RZ, RZ, R11 ;  /* 0x000000ffff097224 */ /* 0x000fe400078e000b */
        /* <DEDUP_REMOVED lines=19> */
.L_x_1766:
[----:B------:R-:W-:Y:S02]  /*178e0*/  IMAD.MOV.U32 R17, RZ, RZ, RZ ;  /* 0x000000ffff117224 */ /* 0x000fe400078e00ff */
[----:B------:R-:W-:Y:S02]  /*178f0*/  IMAD.U32 R16, RZ, RZ, UR6 ;  /* 0x00000006ff107e24 */ /* 0x000fe4000f8e00ff */
[----:B------:R-:W-:-:S07]  /*17900*/  IMAD.MOV.U32 R18, RZ, RZ, RZ ;  /* 0x000000ffff127224 */ /* 0x000fce00078e00ff */
.L_x_1771:
[----:B------:R-:W-:-:S13]  /*17910*/  ISETP.NE.AND P0, PT, R5, RZ, PT ;  /* 0x000000ff0500720c */ /* 0x000fda0003f05270 */
[----:B------:R-:W0:Y:S01]  /*17920*/  @!P0 S2R R3, SR_CgaCtaId ;  /* 0x0000000000038919 */ /* 0x000e220000008800 */
[----:B------:R-:W-:-:S04]  /*17930*/  @!P0 MOV R0, 0x400 ;  /* 0x0000040000008802 */ /* 0x000fc80000000f00 */
[----:B0-----:R-:W-:-:S05]  /*17940*/  @!P0 LEA R0, R3, R0, 0x18 ;  /* 0x0000000003008211 */ /* 0x001fca00078ec0ff */
[----:B------:R0:W-:Y:S01]  /*17950*/  @!P0 STS.128 [R0+0x168d0], R16 ;  /* 0x0168d01000008388 */ /* 0x0001e20000000c00 */
[----:B------:R-:W-:Y:S06]  /*17960*/  BAR.ARV 0x5, 0x200 ;  /* 0x0148000000007b1d */ /* 0x000fec0000002000 */
.L_x_1764:
        /* <DEDUP_REMOVED lines=10> */
[----:B------:R-:W-:Y:S01]  /*17a10*/  STL [R1+0x44], RZ ;  /* 0x000044ff01007387 */ /* 0x000fe20000100800 */
[----:B------:R-:W-:Y:S01]  /*17a20*/  IMAD.MOV.U32 R27, RZ, RZ, RZ ;  /* 0x000000ffff1b7224 */ /* 0x000fe200078e00ff */
[----:B------:R-:W-:Y:S01]  /*17a30*/  ULDC.64 UR40, c[0x0][0x198] ;  /* 0x0000660000287ab9 */ /* 0x000fe20000000a00 */
[----:B------:R-:W-:Y:S01]  /*17a40*/  IMAD.MOV.U32 R25, RZ, RZ, RZ ;  /* 0x000000ffff197224 */ /* 0x000fe200078e00ff */
[----:B------:R-:W-:Y:S01]  /*17a50*/  ULOP3.LUT UR38, UR37, 0x2, URZ, 0xfc, !UPT ;  /* 0x0000000225267892 */ /* 0x000fe2000f8efc3f */
[----:B------:R-:W-:Y:S01]  /*17a60*/  IMAD.MOV.U32 R29, RZ, RZ, 0x1 ;  /* 0x00000001ff1d7424 */ /* 0x000fe200078e00ff */
[----:B------:R-:W-:Y:S01]  /*17a70*/  ULDC UR36, c[0x0][0xc] ;  /* 0x0000030000247ab9 */ /* 0x000fe20000000800 */
[----:B--2---:R-:W-:-:S06]  /*17a80*/  ULEA UR4, UR5, UR4, 0x18 ;  /* 0x0000000405047291 */ /* 0x004fcc000f8ec03f */
[----:B------:R-:W-:Y:S01]  /*17a90*/  IMAD.U32 R23, RZ, RZ, UR4 ;  /* 0x00000004ff177e24 */ /* 0x000fe2000f8e00ff */
[C---:B-1----:R-:W-:Y:S01]  /*17aa0*/  LOP3.LUT R5, R6.reuse, 0x7f, RZ, 0xc0, !PT ;  /* 0x0000007f06057812 */ /* 0x042fe200078ec0ff */
[----:B0-----:R-:W-:-:S04]  /*17ab0*/  IMAD.SHL.U32 R0, R6, 0x8, RZ ;  /* 0x0000000806007824 */ /* 0x001fc800078e00ff */
[----:B------:R-:W-:Y:S01]  /*17ac0*/  IMAD.SHL.U32 R3, R5, 0x8, RZ ;  /* 0x0000000805037824 */ /* 0x000fe200078e00ff */
[----:B------:R-:W-:Y:S01]  /*17ad0*/  LOP3.LUT R2, R0, 0x1f8, RZ, 0xc0, !PT ;  /* 0x000001f800027812 */ /* 0x000fe200078ec0ff */
[----:B------:R-:W-:-:S03]  /*17ae0*/  IMAD.MOV.U32 R0, RZ, RZ, 0x1 ;  /* 0x00000001ff007424 */ /* 0x000fc600078e00ff */
[----:B------:R-:W-:Y:S02]  /*17af0*/  LOP3.LUT R2, R2, 0x38, R6, 0x78, !PT ;  /* 0x0000003802027812 */ /* 0x000fe400078e7806 */
[----:B------:R0:W-:Y:S02]  /*17b00*/  STL [R1], R0 ;  /* 0x0000000001007387 */ /* 0x0001e40000100800 */
[----:B------:R-:W-:Y:S01]  /*17b10*/  LOP3.LUT R4, R2, 0x200, R3, 0xf8, !PT ;  /* 0x0000020002047812 */ /* 0x000fe200078ef803 */
[----:B------:R-:W-:Y:S01]  /*17b20*/  IMAD.SHL.U32 R2, R6, 0x10, RZ ;  /* 0x0000001006027824 */ /* 0x000fe200078e00ff */
[----:B------:R-:W-:-:S04]  /*17b30*/  SHF.R.U32.HI R3, RZ, 0x3, R5 ;  /* 0x00000003ff037819 */ /* 0x000fc80000011605 */
[----:B------:R-:W-:Y:S01]  /*17b40*/  LOP3.LUT R2, R2, 0x70, RZ, 0xc0, !PT ;  /* 0x0000007002027812 */ /* 0x000fe200078ec0ff */
[----:B0-----:R-:W-:-:S03]  /*17b50*/  IMAD R0, R4, 0x2, R23 ;  /* 0x0000000204007824 */ /* 0x001fc600078e0217 */
[----:B------:R-:W-:Y:S02]  /*17b60*/  LOP3.LUT R2, R3, R2, RZ, 0xfc, !PT ;  /* 0x0000000203027212 */ /* 0x000fe400078efcff */
[----:B------:R0:W-:Y:S05]  /*17b70*/  STL [R1+0x28], R0 ;  /* 0x0000280001007387 */ /* 0x0001ea0000100800 */
.L_x_1881:
[----:B------:R-:W-:Y:S05]  /*17b80*/  YIELD ;  /* 0x0000000000007946 */ /* 0x000fea0003800000 */
[----:B------:R-:W-:Y:S01]  /*17b90*/  ULDC.64 UR4, c[0x0][0xa28] ;  /* 0x00028a0000047ab9 */ /* 0x000fe20000000a00 */
[----:B------:R-:W-:Y:S01]  /*17ba0*/  IMAD.MOV.U32 R10, RZ, RZ, RZ ;  /* 0x000000ffff0a7224 */ /* 0x000fe200078e00ff */
[----:B------:R-:W-:Y:S01]  /*17bb0*/  ISETP.NE.U32.AND P0, PT, RZ, UR4, PT ;  /* 0x00000004ff007c0c */ /* 0x000fe2000bf05070 */
[----:B-1----:R-:W1:Y:S01]  /*17bc0*/  LDC.64 R4, c[0x0][0xa00] ;  /* 0x00028000ff047b82 */ /* 0x002e620000000a00 */
[----:B------:R-:W-:Y:S01]  /*17bd0*/  IMAD.MOV.U32 R8, RZ, RZ, RZ ;  /* 0x000000ffff087224 */ /* 0x000fe200078e00ff */
[----:B------:R-:W-:Y:S01]  /*17be0*/  ULDC.64 UR6, c[0x0][0xa10] ;  /* 0x0002840000067ab9 */ /* 0x000fe20000000a00 */
[----:B------:R-:W-:Y:S01]  /*17bf0*/  ISETP.NE.AND.EX P0, PT, RZ, UR5, PT, P0 ;  /* 0x00000005ff007c0c */ /* 0x000fe2000bf05300 */
[----:B------:R-:W-:-:S12]  /*17c00*/  ULDC.64 UR4, c[0x0][0xa18] ;  /* 0x0002860000047ab9 */ /* 0x000fd80000000a00 */
[----:B--2---:R-:W2:Y:S02]  /*17c10*/  @P0 LDC.64 R2, c[0x0][0xa28] ;  /* 0x00028a00ff020b82 */ /* 0x004ea40000000a00 */
[----:B--2---:R-:W-:-:S05]  /*17c20*/  @P0 IMAD.WIDE R2, R19, 0x4, R2 ;  /* 0x0000000413020825 */ /* 0x004fca00078e0202 */
[----:B---3--:R2:W3:Y:S01]  /*17c30*/  @P0 LDG.E R10, desc[UR42][R2.64] ;  /* 0x0000002a020a0981 */ /* 0x0084e2000c1e1900 */
[----:B------:R-:W-:Y:S01]  /*17c40*/  ISETP.NE.U32.AND P0, PT, RZ, UR4, PT ;  /* 0x00000004ff007c0c */ /* 0x000fe2000bf05070 */
[----:B-1----:R-:W-:Y:S01]  /*17c50*/  IMAD.WIDE R4, R19, 0x4, R4 ;  /* 0x0000000413047825 */ /* 0x002fe200078e0204 */
[----:B------:R-:W-:Y:S02]  /*17c60*/  ISETP.NE.U32.AND P1, PT, RZ, UR6, PT ;  /* 0x00000006ff007c0c */ /* 0x000fe4000bf25070 */
[----:B------:R-:W-:Y:S01]  /*17c70*/  ISETP.NE.AND.EX P2, PT, RZ, UR5, PT, P0 ;  /* 0x00000005ff007c0c */ /* 0x000fe2000bf45300 */
[----:B------:R-:W-:Y:S01]  /*17c80*/  ULDC.64 UR4, c[0x0][0xa00] ;  /* 0x0002800000047ab9 */ /* 0x000fe20000000a00 */
[----:B------:R-:W-:Y:S02]  /*17c90*/  ISETP.NE.AND.EX P1, PT, RZ, UR7, PT, P1 ;  /* 0x00000007ff007c0c */ /* 0x000fe4000bf25310 */
[----:B------:R-:W-:Y:S01]  /*17ca0*/  ISETP.NE.U32.AND P0, PT, RZ, UR4, PT ;  /* 0x00000004ff007c0c */ /* 0x000fe2000bf05070 */
[----:B--2---:R-:W1:Y:S01]  /*17cb0*/  LDC.64 R2, c[0x0][0xa10] ;  /* 0x00028400ff027b82 */ /* 0x004e620000000a00 */
[----:B0-----:R-:W-:-:S02]  /*17cc0*/  MOV R0, RZ ;  /* 0x000000ff00007202 */ /* 0x001fc40000000f00 */
[----:B------:R-:W-:-:S05]  /*17cd0*/  ISETP.NE.AND.EX P0, PT, RZ, UR5, PT, P0 ;  /* 0x00000005ff007c0c */ /* 0x000fca000bf05300 */
[----:B------:R-:W0:Y:S08]  /*17ce0*/  @P2 LDC.64 R6, c[0x0][0xa18] ;  /* 0x00028600ff062b82 */ /* 0x000e300000000a00 */
[----:B------:R-:W2:Y:S01]  /*17cf0*/  @P0 LDG.E R8, desc[UR42][R4.64] ;  /* 0x0000002a04080981 */ /* 0x000ea2000c1e1900 */
[----:B------:R-:W-:Y:S01]  /*17d00*/  ULDC UR4, c[0x0][0x288] ;  /* 0x0000a20000047ab9 */ /* 0x000fe20000000800 */
[----:B-1----:R-:W-:-:S05]  /*17d10*/  IMAD.WIDE R2, R19, 0x4, R2 ;  /* 0x0000000413027825 */ /* 0x002fca00078e0202 */
[----:B------:R-:W5:Y:S01]  /*17d20*/  @P1 LDG.E R0, desc[UR42][R2.64] ;  /* 0x0000002a02001981 */ /* 0x000f62000c1e1900 */
[----:B0-----:R-:W-:-:S03]  /*17d30*/  @P2 IMAD.WIDE R6, R19, 0x4, R6 ;  /* 0x0000000413062825 */ /* 0x001fc600078e0206 */
[----:B--2---:R0:W-:Y:S02]  /*17d40*/  STL [R1+0x2c], R8 ;  /* 0x00002c0801007387 */ /* 0x0041e40000100800 */
[----:B0-----:R-:W-:Y:S01]  /*17d50*/  IMAD.U32 R8, RZ, RZ, UR4 ;  /* 0x00000004ff087e24 */ /* 0x001fe2000f8e00ff */
[----:B------:R-:W-:-:S05]  /*17d60*/  ULDC.64 UR4, c[0x0][0x418] ;  /* 0x0001060000047ab9 */ /* 0x000fca0000000a00 */
[----:B------:R0:W2:Y:S01]  /*17d70*/  @P2 LDG.E R8, desc[UR42][R6.64] ;  /* 0x0000002a06082981 */ /* 0x0000a2000c1e1900 */
[----:B------:R-:W-:-:S03]  /*17d80*/  UISETP.NE.U32.AND UP0, UPT, UR4, URZ, UPT ;  /* 0x0000003f0400728c */ /* 0x000fc6000bf05070 */
[----:B------:R-:W-:Y:S01]  /*17d90*/  ULDC UR4, c[0x0][0x424] ;  /* 0x0001090000047ab9 */ /* 0x000fe20000000800 */
[----:B------:R-:W-:-:S03]  /*17da0*/  UISETP.NE.AND.EX UP0, UPT, UR5, URZ, UPT, UP0 ;  /* 0x0000003f0500728c */ /* 0x000fc6000bf05300 */
[----:B------:R-:W-:Y:S01]  /*17db0*/  ULDC UR5, c[0x0][0x2f0] ;  /* 0x0000bc0000057ab9 */ /* 0x000fe20000000800 */
[----:B------:R-:W-:-:S04]  /*17dc0*/  USEL UR4, UR4, 0x1, UP0 ;  /* 0x0000000104047887 */ /* 0x000fc80008000000 */
[----:B------:R-:W-:-:S03]  /*17dd0*/  UIMAD UR4, UR4, UR5, URZ ;  /* 0x00000005040472a4 */ /* 0x000fc6000f8e023f */
[----:B------:R-:W-:Y:S02]  /*17de0*/  ULDC UR5, c[0x0][0x348] ;  /* 0x0000d20000057ab9 */ /* 0x000fe40000000800 */
[----:B0-----:R-:W-:Y:S02]  /*17df0*/  IMAD.U32 R6, RZ, RZ, UR5 ;  /* 0x00000005ff067e24 */ /* 0x001fe4000f8e00ff */
[----:B------:R-:W-:Y:S01]  /*17e00*/  IMAD.U32 R7, RZ, RZ, UR4 ;  /* 0x00000004ff077e24 */ /* 0x000fe2000f8e00ff */
[----:B--2---:R0:W-:Y:S04]  /*17e10*/  STL [R1+0x8], R8 ;  /* 0x0000080801007387 */ /* 0x0041e80000100800 */
[----:B---3--:R0:W-:Y:S01]  /*17e20*/  STL [R1+0x20], R10 ;  /* 0x0000200a01007387 */ /* 0x0081e20000100800 */
[----:B------:R-:W-:Y:S01]  /*17e30*/  IMAD.MOV.U32 R12, RZ, RZ, R8 ;  /* 0x000000ffff0c7224 */ /* 0x000fe200078e0008 */
[----:B------:R-:W-:Y:S06]  /*17e40*/  @P2 BRA `(.L_x_1773) ;  /* 0x0000000000142947 */ /* 0x000fec0003800000 */
[----:B------:R-:W-:Y:S05]  /*17e50*/  @!P0 BRA `(.L_x_1773) ;  /* 0x0000000000108947 */ /* 0x000fea0003800000 */
[----:B0-----:R-:W2:Y:S04]  /*17e60*/  LDG.E R8, desc[UR42][R4.64] ;  /* 0x0000002a04087981 */ /* 0x001ea8000c1e1900 */
[----:B------:R-:W2:Y:S02]  /*17e70*/  LDG.E R9, desc[UR42][R4.64+0x4] ;  /* 0x0000042a04097981 */ /* 0x000ea4000c1e1900 */
[----:B--2---:R-:W-:-:S05]  /*17e80*/  IMAD.IADD R12, R9, 0x1, -R8 ;  /* 0x00000001090c7824 */ /* 0x004fca00078e0a08 */
[----:B------:R1:W-:Y:S02]  /*17e90*/  STL [R1+0x8], R12 ;  /* 0x0000080c01007387 */ /* 0x0003e40000100800 */
.L_x_1773:
[----:B------:R-:W-:Y:S02]  /*17ea0*/  ULDC.64 UR4, c[0x0][0xa20] ;  /* 0x0002880000047ab9 */ /* 0x000fe40000000a00 */
[----:B------:R-:W-:-:S04]  /*17eb0*/  ISETP.NE.U32.AND P0, PT, RZ, UR4, PT ;  /* 0x00000004ff007c0c */ /* 0x000fc8000bf05070 */
[----:B------:R-:W-:-:S13]  /*17ec0*/  ISETP.NE.AND.EX P0, PT, RZ, UR5, PT, P0 ;  /* 0x00000005ff007c0c */ /* 0x000fda000bf05300 */
[----:B------:R-:W-:Y:S05]  /*17ed0*/  @!P0 BRA `(.L_x_1774) ;  /* 0x0000000000108947 */ /* 0x000fea0003800000 */
[----:B------:R-:W2:Y:S02]  /*17ee0*/  LDC.64 R4, c[0x0][0xa20] ;  /* 0x00028800ff047b82 */ /* 0x000ea40000000a00 */
[----:B--2---:R-:W-:-:S05]  /*17ef0*/  IMAD.WIDE R4, R19, 0x4, R4 ;  /* 0x0000000413047825 */ /* 0x004fca00078e0204 */
[----:B------:R2:W5:Y:S01]  /*17f00*/  LDG.E R7, desc[UR42][R4.64] ;  /* 0x0000002a04077981 */ /* 0x000562000c1e1900 */
[----:B------:R-:W-:Y:S05]  /*17f10*/  BRA `(.L_x_1775) ;  /* 0x0000000000247947 */ /* 0x000fea0003800000 */
.L_x_1774:
[----:B------:R-:W-:Y:S02]  /*17f20*/  ULDC.64 UR4, c[0x0][0xa08] ;  /* 0x0002820000047ab9 */ /* 0x000fe40000000a00 */
[----:B------:R-:W-:-:S04]  /*17f30*/  ISETP.NE.U32.AND P0, PT, RZ, UR4, PT ;  /* 0x00000004ff007c0c */ /* 0x000fc8000bf05070 */
[----:B------:R-:W-:-:S13]  /*17f40*/  ISETP.NE.AND.EX P0, PT, RZ, UR5, PT, P0 ;  /* 0x00000005ff007c0c */ /* 0x000fda000bf05300 */
[----:B------:R-:W-:Y:S05]  /*17f50*/  @!P0 BRA `(.L_x_1775) ;  /* 0x0000000000148947 */ /* 0x000fea0003800000 */
[----:B------:R-:W2:Y:S02]  /*17f60*/  LDC.64 R4, c[0x0][0xa08] ;  /* 0x00028200ff047b82 */ /* 0x000ea40000000a00 */
[----:B--2---:R-:W-:-:S05]  /*17f70*/  IMAD.WIDE R4, R19, 0x4, R4 ;  /* 0x0000000413047825 */ /* 0x004fca00078e0204 */
[----:B------:R-:W2:Y:S04]  /*17f80*/  LDG.E R7, desc[UR42][R4.64] ;  /* 0x0000002a04077981 */ /* 0x000ea8000c1e1900 */
[----:B0-----:R-:W2:Y:S02]  /*17f90*/  LDG.E R8, desc[UR42][R4.64+0x4] ;  /* 0x0000042a04087981 */ /* 0x001ea4000c1e1900 */
[----:B--2---:R-:W-:-:S07]  /*17fa0*/  IMAD.IADD R7, R8, 0x1, -R7 ;  /* 0x0000000108077824 */ /* 0x004fce00078e0a07 */
.L_x_1775:
[----:B--2---:R-:W2:Y:S01]  /*17fb0*/  @P1 LDG.E R4, desc[UR42][R2.64] ;  /* 0x0000002a02041981 */ /* 0x004ea2000c1e1900 */
[----:B0-----:R-:W0:Y:S03]  /*17fc0*/  LDC R8, c[0x0][0x448] ;  /* 0x00011200ff087b82 */ /* 0x001e260000000800 */
[----:B------:R3:W2:Y:S01]  /*17fd0*/  @P1 LDG.E R5, desc[UR42][R2.64+0x4] ;  /* 0x0000042a02051981 */ /* 0x0006a2000c1e1900 */
[----:B------:R-:W-:Y:S02]  /*17fe0*/  IMAD R28, R17, 0xc0, RZ ;  /* 0x000000c0111c7824 */ /* 0x000fe400078e02ff */
[----:B-----5:R-:W-:Y:S02]  /*17ff0*/  IMAD.IADD R7, R7, 0x1, -R10 ;  /* 0x0000000107077824 */ /* 0x020fe400078e0a0a */
[----:B------:R-:W-:Y:S01]  /*18000*/  VIADD R9, R28, 0xbf ;  /* 0x000000bf1c097836 */ /* 0x000fe20000000000 */
[----:B0-----:R-:W-:-:S13]  /*18010*/  ISETP.NE.AND P2, PT, R8, 0x1, PT ;  /* 0x000000010800780c */ /* 0x001fda0003f45270 */
[----:B---3--:R-:W0:Y:S08]  /*18020*/  @P2 LDC R3, c[0x0][0x44c] ;  /* 0x00011300ff032b82 */ /* 0x008e300000000800 */
[----:B------:R-:W3:Y:S01]  /*18030*/  @P2 LDC R2, c[0x0][0x450] ;  /* 0x00011400ff022b82 */ /* 0x000ee20000000800 */
[----:B0-----:R-:W-:-:S05]  /*18040*/  @P2 IMAD.HI.U32 R3, R9, R3, RZ ;  /* 0x0000000309032227 */ /* 0x001fca00078e00ff */
[----:B---3--:R-:W-:Y:S01]  /*18050*/  @P2 SHF.R.U32.HI R9, RZ, R2, R3 ;  /* 0x00000002ff092219 */ /* 0x008fe20000011603 */
[----:B--2---:R-:W-:-:S04]  /*18060*/  @P1 IMAD.IADD R6, R5, 0x1, -R4 ;  /* 0x0000000105061824 */ /* 0x004fc800078e0a04 */
[----:B------:R-:W-:-:S04]  /*18070*/  IMAD.IADD R11, R7, 0x1, R6 ;  /* 0x00000001070b7824 */ /* 0x000fc800078e0206 */
[C---:B------:R-:W-:Y:S01]  /*18080*/  VIADD R17, R11.reuse, 0x7f ;  /* 0x0000007f0b117836 */ /* 0x040fe20000000000 */
[----:B------:R0:W-:Y:S01]  /*18090*/  STL [R1+0x18], R11 ;  /* 0x0000180b01007387 */ /* 0x0001e20000100800 */
[----:B------:R-:W-:-:S03]  /*180a0*/  IADD3 R8, R11, 0x1, -R12 ;  /* 0x000000010b087810 */ /* 0x000fc60007ffe80c */
[----:B------:R-:W-:Y:S02]  /*180b0*/  SHF.R.S32.HI R2, RZ, 0x1f, R17 ;  /* 0x0000001fff027819 */ /* 0x000fe40000011411 */
[----:B------:R-:W-:Y:S02]  /*180c0*/  IMAD.IADD R9, R8, 0x1, R9 ;  /* 0x0000000108097824 */ /* 0x000fe400078e0209 */
[----:B------:R-:W-:Y:S02]  /*180d0*/  LEA.HI R17, R2, R17, RZ, 0x7 ;  /* 0x0000001102117211 */ /* 0x000fe400078f38ff */
[----:B------:R-:W2:Y:S02]  /*180e0*/  LDC.64 R2, c[0x0][0x9e0] ;  /* 0x00027800ff027b82 */ /* 0x000ea40000000a00 */
[----:B------:R-:W-:Y:S02]  /*180f0*/  SHF.R.S32.HI R17, RZ, 0x7, R17 ;  /* 0x00000007ff117819 */ /* 0x000fe40000011411 */
[----:B--2---:R-:W-:Y:S01]  /*18100*/  ISETP.GE.AND P3, PT, R3, 0x1, PT ;  /* 0x000000010300780c */ /* 0x004fe20003f66270 */
[----:B------:R-:W-:-:S12]  /*18110*/  IMAD.IADD R2, R9, 0x1, R2 ;  /* 0x0000000109027824 */ /* 0x000fd800078e0202 */
[----:B0-----:R-:W-:Y:S05]  /*18120*/  @!P3 BRA `(.L_x_1776) ;  /* 0x000000000048b947 */ /* 0x001fea0003800000 */
        /* <DEDUP_REMOVED lines=11> */
.L_x_1778:
[----:B------:R-:W-:-:S13]  /*181e0*/  ISETP.NE.AND P0, PT, R3, 0x1, PT ;  /* 0x000000010300780c */ /* 0x000fda0003f05270 */
[----:B------:R-:W0:Y:S02]  /*181f0*/  @P0 LDC.64 R4, c[0x0][0x9e8] ;  /* 0x00027a00ff040b82 */ /* 0x000e240000000a00 */
[----:B0-----:R-:W-:-:S05]  /*18200*/  @P0 IMAD.HI.U32 R4, R10, R4, RZ ;  /* 0x000000040a040227 */ /* 0x001fca00078e00ff */
[----:B------:R-:W-:-:S07]  /*18210*/  @P0 SHF.R.U32.HI R10, RZ, R5, R4 ;  /* 0x00000005ff0a0219 */ /* 0x000fce0000011604 */
.L_x_1779:
[----:B------:R-:W-:Y:S05]  /*18220*/  BSYNC B0 ;  /* 0x0000000000007941 */ /* 0x000fea0003800000 */
.L_x_1777:
[----:B------:R-:W-:-:S05]  /*18230*/  IMAD R10, R10, R3, R3 ;  /* 0x000000030a0a7224 */ /* 0x000fca00078e0203 */
[----:B------:R-:W-:-:S07]  /*18240*/  VIMNMX R2, R2, R10, PT ;  /* 0x0000000a02027248 */ /* 0x000fce0003fe0100 */
.L_x_1776:
[----:B------:R-:W0:Y:S01]  /*18250*/  @P2 LDC R9, c[0x0][0x44c] ;  /* 0x00011300ff092b82 */ /* 0x000e220000000800 */
[----:B------:R-:W-:Y:S01]  /*18260*/  IMAD.MOV.U32 R4, RZ, RZ, R28 ;  /* 0x000000ffff047224 */ /* 0x000fe200078e001c */
[----:B------:R-:W-:-:S06]  /*18270*/  ULDC UR4, c[0x0][0x9dc] ;  /* 0x0002770000047ab9 */ /* 0x000fcc0000000800 */
[----:B------:R-:W2:Y:S01]  /*18280*/  @P2 LDC R5, c[0x0][0x450] ;  /* 0x00011400ff052b82 */ /* 0x000ea20000000800 */
[----:B0-----:R-:W-:-:S05]  /*18290*/  @P2 IMAD.HI.U32 R9, R28, R9, RZ ;  /* 0x000000091c092227 */ /* 0x001fca00078e00ff */
[----:B--2---:R-:W-:Y:S01]  /*182a0*/  @P2 SHF.R.U32.HI R4, RZ, R5, R9 ;  /* 0x00000005ff042219 */ /* 0x004fe20000011609 */
[----:B------:R-:W-:-:S04]  /*182b0*/  IMAD.IADD R9, R11, 0x1, -R12 ;  /* 0x000000010b097824 */ /* 0x000fc800078e0a0c */
        /* <DEDUP_REMOVED lines=13> */
.L_x_1782:
[----:B------:R-:W-:-:S13]  /*18390*/  ISETP.NE.AND P0, PT, R3, 0x1, PT ;  /* 0x000000010300780c */ /* 0x000fda0003f05270 */
[----:B------:R-:W0:Y:S02]  /*183a0*/  @P0 LDC.64 R4, c[0x0][0x9e8] ;  /* 0x00027a00ff040b82 */ /* 0x000e240000000a00 */
[----:B0-----:R-:W-:-:S05]  /*183b0*/  @P0 IMAD.HI.U32 R4, R11, R4, RZ ;  /* 0x000000040b040227 */ /* 0x001fca00078e00ff */
[----:B------:R-:W-:-:S07]  /*183c0*/  @P0 SHF.R.U32.HI R11, RZ, R5, R4 ;  /* 0x00000005ff0b0219 */ /* 0x000fce0000011604 */
.L_x_1783:
[----:B------:R-:W-:Y:S05]  /*183d0*/  BSYNC B0 ;  /* 0x0000000000007941 */ /* 0x000fea0003800000 */
.L_x_1781:
[----:B------:R-:W-:-:S05]  /*183e0*/  IMAD R3, R11, R3, RZ ;  /* 0x000000030b037224 */ /* 0x000fca00078e02ff */
[----:B------:R-:W-:-:S07]  /*183f0*/  VIMNMX R10, R10, R3, !PT ;  /* 0x000000030a0a7248 */ /* 0x000fce0007fe0100 */
.L_x_1780:
[----:B------:R-:W-:Y:S01]  /*18400*/  VIADD R2, R2, 0x7f ;  /* 0x0000007f02027836 */ /* 0x000fe20000000000 */
[----:B------:R-:W-:Y:S04]  /*18410*/  BSSY B0, `(.L_x_1784) ;  /* 0x00000e3000007945 */ /* 0x000fe80003800000 */
[----:B------:R-:W-:-:S04]  /*18420*/  SHF.R.S32.HI R3, RZ, 0x1f, R2 ;  /* 0x0000001fff037819 */ /* 0x000fc80000011402 */
[----:B------:R-:W-:Y:S02]  /*18430*/  LEA.HI R3, R3, R2, RZ, 0x7 ;  /* 0x0000000203037211 */ /* 0x000fe400078f38ff */
[----:B------:R-:W-:Y:S02]  /*18440*/  SHF.R.S32.HI R2, RZ, 0x1f, R10 ;  /* 0x0000001fff027819 */ /* 0x000fe4000001140a */
[----:B------:R-:W-:Y:S02]  /*18450*/  SHF.R.S32.HI R3, RZ, 0x7, R3 ;  /* 0x00000007ff037819 */ /* 0x000fe40000011403 */
[----:B------:R-:W-:Y:S02]  /*18460*/  LEA.HI R2, R2, R10, RZ, 0x7 ;  /* 0x0000000a02027211 */ /* 0x000fe400078f38ff */
[----:B------:R-:W-:Y:S02]  /*18470*/  VIMNMX R3, R17, R3, PT ;  /* 0x0000000311037248 */ /* 0x000fe40003fe0100 */
[----:B------:R-:W-:-:S03]  /*18480*/  SHF.R.S32.HI R2, RZ, 0x7, R2 ;  /* 0x00000007ff027819 */ /* 0x000fc60000011402 */
[----:B------:R-:W-:Y:S01]  /*18490*/  IMAD R3, R3, 0x80, -R7 ;  /* 0x0000008003037824 */ /* 0x000fe200078e0a07 */
[----:B------:R-:W-:-:S04]  /*184a0*/  VIMNMX R2, RZ, R2, !PT ;  /* 0x00000002ff027248 */ /* 0x000fc80007fe0100 */
[----:B------:R-:W-:Y:S01]  /*184b0*/  VIMNMX R3, R3, R6, PT ;  /* 0x0000000603037248 */ /* 0x000fe20003fe0100 */
[----:B------:R-:W-:-:S05]  /*184c0*/  IMAD R2, R2, 0x80, -R7 ;  /* 0x0000008002027824 */ /* 0x000fca00078e0a07 */
[----:B------:R-:W-:-:S04]  /*184d0*/  VIMNMX R4, RZ, R2, !PT ;  /* 0x00000002ff047248 */ /* 0x000fc80007fe0100 */
[----:B------:R-:W-:-:S13]  /*184e0*/  ISETP.GT.AND P0, PT, R3, R4, PT ;  /* 0x000000040300720c */ /* 0x000fda0003f04270 */
[----:B------:R-:W-:Y:S01]  /*184f0*/  @P0 VIADD R2, R3, 0x7f ;  /* 0x0000007f03020836 */ /* 0x000fe20000000000 */
[----:B------:R-:W-:-:S04]  /*18500*/  SHF.R.U32.HI R3, RZ, 0x7, R4 ;  /* 0x00000007ff037819 */ /* 0x000fc80000011604 */
[----:B------:R-:W-:-:S04]  /*18510*/  @P0 SHF.R.S32.HI R4, RZ, 0x1f, R2 ;  /* 0x0000001fff040819 */ /* 0x000fc80000011402 */
        /* <DEDUP_REMOVED lines=12> */
[----:B------:R0:W2:Y:S02]  /*185e0*/  SHFL.IDX PT, R14, R5, RZ, 0x1f ;  /* 0x00001fff050e7589 */ /* 0x0000a400000e0000 */
.L_x_1959:
[----:B--2---:R-:W-:Y:S02]  /*185f0*/  ISETP.NE.AND P0, PT, R14, RZ, PT ;  /* 0x000000ff0e00720c */ /* 0x004fe40003f05270 */
[----:B------:R-:W-:-:S11]  /*18600*/  PLOP3.LUT P6, PT, PT, PT, PT, 0x8, 0x0 ;  /* 0x000000000000781c */ /* 0x000fd60003fce170 */
[----:B------:R-:W-:Y:S05]  /*18610*/  @P0 BRA `(.L_x_1787) ;  /* 0x00000000000c0947 */ /* 0x000fea0003800000 */
[----:B------:R-:W-:-:S03]  /*18620*/  UMOV UR4, 0xffffffff ;  /* 0xffffffff00047882 */ /* 0x000fc60000000000 */
[----:B------:R-:W-:Y:S05]  /*18630*/  BRA.DIV UR4, `(.L_x_1788) ;  /* 0x0000007604307947 */ /* 0x000fea000b800000 */
[----:B------:R-:W-:-:S13]  /*18640*/  ELECT P6, URZ, PT ;  /* 0x00000000003f782f */ /* 0x000fda00038c0000 */
.L_x_1787:
        /* <DEDUP_REMOVED lines=9> */
.L_x_1962:
[----:B------:R-:W-:Y:S05]  /*186e0*/  BSYNC B1 ;  /* 0x0000000000017941 */ /* 0x000fea0003800000 */
.L_x_1789:
[----:B------:R-:W-:Y:S04]  /*186f0*/  BSSY B1, `(.L_x_1791) ;  /* 0x0000050000017945 */ /* 0x000fe80003800000 */
[----:B------:R-:W-:Y:S05]  /*18700*/  @!P6 BRA `(.L_x_1792) ;  /* 0x000000040038e947 */ /* 0x000fea0003800000 */
[----:B------:R-:W2:Y:S01]  /*18710*/  LDL R7, [R1] ;  /* 0x0000000001077983 */ /* 0x000ea20000100800 */
[----:B------:R-:W-:Y:S01]  /*18720*/  IMAD R10, R27, 0x8, R23 ;  /* 0x000000081b0a7824 */ /* 0x000fe200078e0217 */
[----:B------:R-:W3:Y:S01]  /*18730*/  S2R R6, SR_TID.X ;  /* 0x0000000000067919 */ /* 0x000ee20000002100 */
[----:B------:R-:W-:Y:S01]  /*18740*/  BSSY B2, `(.L_x_1793) ;  /* 0x0000006000027945 */ /* 0x000fe20003800000 */
[----:B---3--:R-:W-:-:S04]  /*18750*/  LOP3.LUT R6, R6, 0x7f, RZ, 0xc0, !PT ;  /* 0x0000007f06067812 */ /* 0x008fc800078ec0ff */
[----:B------:R-:W-:Y:S02]  /*18760*/  ISETP.NE.AND P1, PT, R6, RZ, PT ;  /* 0x000000ff0600720c */ /* 0x000fe40003f25270 */
[----:B--2---:R-:W-:-:S04]  /*18770*/  SHF.L.U32 R7, R7, 0x1f, RZ ;  /* 0x0000001f07077819 */ /* 0x004fc800000006ff */
[----:B------:R-:W2:Y:S02]  /*18780*/  SYNCS.PHASECHK.TRANS64.TRYWAIT P0, [R10+URZ+0x168a0], R7 ;  /* 0x0168a0070a0075a7 */ /* 0x000ea4000800017f */
[----:B--2---:R-:W-:Y:S05]  /*18790*/  @!P0 BRA `(.L_x_1794) ;  /* 0x00000074000c8947 */ /* 0x004fea0003800000 */
.L_x_1963:
[----:B------:R-:W-:Y:S05]  /*187a0*/  BSYNC B2 ;  /* 0x0000000000027941 */ /* 0x000fea0003800000 */
.L_x_1793:
[----:B------:R-:W-:Y:S04]  /*187b0*/  BSSY B2, `(.L_x_1795) ;  /* 0x0000009000027945 */ /* 0x000fe80003800000 */
[----:B------:R-:W-:Y:S05]  /*187c0*/  @P1 BRA `(.L_x_1796) ;  /* 0x00000000001c1947 */ /* 0x000fea0003800000 */
[----:B0-----:R-:W0:Y:S02]  /*187d0*/  S2R R5, SR_TID.X ;  /* 0x0000000000057919 */ /* 0x001e240000002100 */
[----:B0-----:R-:W-:Y:S01]  /*187e0*/  LOP3.LUT R6, R5, 0x1f, RZ, 0xc0, !PT ;  /* 0x0000001f05067812 */ /* 0x001fe200078ec0ff */
[----:B------:R-:W-:-:S03]  /*187f0*/  IMAD.MOV.U32 R5, RZ, RZ, 0x4000 ;  /* 0x00004000ff057424 */ /* 0x000fc600078e00ff */
[----:B------:R-:W-:Y:S01]  /*18800*/  ISETP.NE.AND P0, PT, R6, RZ, PT ;  /* 0x000000ff0600720c */ /* 0x000fe20003f05270 */
[----:B------:R3:W-:-:S12]  /*18810*/  SYNCS.ARRIVE.TRANS64 RZ, [R10+URZ+0x16890], R5 ;  /* 0x016890050aff79a7 */ /* 0x0007d8000800003f */
[----:B---3--:R-:W-:Y:S05]  /*18820*/  @!P0 BRA `(.L_x_1796) ;  /* 0x0000000000048947 */ /* 0x008fea0003800000 */
[----:B------:R-:W-:Y:S01]  /*18830*/  BPT.TRAP 0x1 ;  /* 0x000000040000795c */ /* 0x000fe20000300000 */
.L_x_1796:
[----:B------:R-:W-:Y:S05]  /*18840*/  BSYNC B2 ;  /* 0x0000000000027941 */ /* 0x000fea0003800000 */
.L_x_1795:
[----:B------:R-:W-:Y:S01]  /*18850*/  IMAD.MOV.U32 R13, RZ, RZ, RZ ;  /* 0x000000ffff0d7224 */ /* 0x000fe200078e00ff */
[----:B------:R-:W-:Y:S01]  /*18860*/  UIADD3 UR4, UP0, UR40, 0x570, URZ ;  /* 0x0000057028047890 */ /* 0x000fe2000ff1e03f */
[----:B------:R-:W-:Y:S01]  /*18870*/  IMAD R6, R4, 0x80, R0 ;  /* 0x0000008004067824 */ /* 0x000fe200078e0200 */
[----:B------:R-:W-:Y:S01]  /*18880*/  PLOP3.LUT P0, PT, PT, PT, PT, 0x80, 0x0 ;  /* 0x000000000000781c */ /* 0x000fe20003f0f070 */
[----:B0-----:R-:W-:Y:S01]  /*18890*/  IMAD R5, R27, 0x4000, R23 ;  /* 0x000040001b057824 */ /* 0x001fe200078e0217 */
[----:B------:R-:W-:Y:S01]  /*188a0*/  R2UR UR10, R13 ;  /* 0x000000000d0a72ca */ /* 0x000fe200000e0000 */
[----:B------:R-:W-:Y:S01]  /*188b0*/  VIADD R6, R6, 0xffffff80 ;  /* 0xffffff8006067836 */ /* 0x000fe20000000000 */
[----:B------:R-:W-:Y:S01]  /*188c0*/  UIADD3.X UR5, URZ, UR41, URZ, UP0, !UPT ;  /* 0x000000293f057290 */ /* 0x000fe200087fe43f */
[----:B------:R-:W-:Y:S01]  /*188d0*/  VIADD R5, R5, 0xe400 ;  /* 0x0000e40005057836 */ /* 0x000fe20000000000 */
[----:B------:R-:W-:Y:S01]  /*188e0*/  UMOV UR6, 0x0 ;  /* 0x0000000000067882 */ /* 0x000fe20000000000 */
[----:B-1----:R-:W-:Y:S01]  /*188f0*/  IMAD.SHL.U32 R12, R27, 0x2000, RZ ;  /* 0x000020001b0c7824 */ /* 0x002fe200078e00ff */
[----:B------:R-:W-:Y:S01]  /*18900*/  UMOV UR7, 0x12f00000 ;  /* 0x12f0000000077882 */ /* 0x000fe20000000000 */
[----:B------:R-:W-:-:S08]  /*18910*/  VIADD R11, R10, 0x16890 ;  /* 0x000168900a0b7836 */ /* 0x000fd00000000000 */
.L_x_1797:
        /* <DEDUP_REMOVED lines=10> */
[----:B------:R-:W0:Y:S01]  /*189c0*/  SYNCS.PHASECHK.TRANS64.TRYWAIT P0, [R10+URZ+0x168c0], R7 ;  /* 0x0168c0070a0075a7 */ /* 0x000e22000800017f */
[----:B------:R-:W-:Y:S04]  /*189d0*/  BSSY B2, `(.L_x_1798) ;  /* 0x0000002000027945 */ /* 0x000fe80003800000 */
[----:B0-----:R-:W-:Y:S05]  /*189e0*/  @!P0 BRA `(.L_x_1799) ;  /* 0x00000070008c8947 */ /* 0x001fea0003800000 */
.L_x_1964:
[----:B------:R-:W-:Y:S05]  /*189f0*/  BSYNC B2 ;  /* 0x0000000000027941 */ /* 0x000fea0003800000 */
.L_x_1798:
[----:B------:R-:W-:Y:S01]  /*18a00*/  BSSY B2, `(.L_x_1800) ;  /* 0x000000b000027945 */ /* 0x000fe20003800000 */
[----:B------:R-:W-:Y:S02]  /*18a10*/  IMAD.MOV.U32 R14, RZ, RZ, 0x0 ;  /* 0x00000000ff0e7424 */ /* 0x000fe400078e00ff */
[----:B------:R-:W-:Y:S01]  /*18a20*/  IMAD.MOV.U32 R15, RZ, RZ, 0x12f00000 ;  /* 0x12f00000ff0f7424 */ /* 0x000fe200078e00ff */
[----:B------:R-:W-:Y:S06]  /*18a30*/  @P1 BRA `(.L_x_1801) ;  /* 0x00000000001c1947 */ /* 0x000fec0003800000 */
[----:B------:R-:W1:Y:S02]  /*18a40*/  S2R R5, SR_TID.X ;  /* 0x0000000000057919 */ /* 0x000e640000002100 */
[----:B-1----:R-:W-:Y:S01]  /*18a50*/  LOP3.LUT R11, R5, 0x1f, RZ, 0xc0, !PT ;  /* 0x0000001f050b7812 */ /* 0x002fe200078ec0ff */
[----:B------:R-:W-:-:S03]  /*18a60*/  IMAD.MOV.U32 R5, RZ, RZ, 0x4000 ;  /* 0x00004000ff057424 */ /* 0x000fc600078e00ff */
[----:B------:R-:W-:Y:S01]  /*18a70*/  ISETP.NE.AND P0, PT, R11, RZ, PT ;  /* 0x000000ff0b00720c */ /* 0x000fe20003f05270 */
[----:B------:R1:W-:-:S12]  /*18a80*/  SYNCS.ARRIVE.TRANS64 RZ, [R10+URZ+0x168b0], R5 ;  /* 0x0168b0050aff79a7 */ /* 0x0003d8000800003f */
[----:B-1----:R-:W-:Y:S05]  /*18a90*/  @!P0 BRA `(.L_x_1801) ;  /* 0x0000000000048947 */ /* 0x002fea0003800000 */
[----:B------:R-:W-:Y:S01]  /*18aa0*/  BPT.TRAP 0x1 ;  /* 0x000000040000795c */ /* 0x000fe20000300000 */
.L_x_1801:
[----:B------:R-:W-:Y:S05]  /*18ab0*/  BSYNC B2 ;  /* 0x0000000000027941 */ /* 0x000fea0003800000 */
.L_x_1800:
[----:B------:R-:W-:Y:S01]  /*18ac0*/  R2UR UR10, R13 ;  /* 0x000000000d0a72ca */ /* 0x000fe200000e0000 */
[----:B------:R-:W-:Y:S01]  /*18ad0*/  IMAD R12, R12, 0x2, R23 ;  /* 0x000000020c0c7824 */ /* 0x000fe200078e0217 */
[----:B------:R-:W-:Y:S01]  /*18ae0*/  R2UR UR6, R14 ;  /* 0x000000000e0672ca */ /* 0x000fe200000e0000 */
[----:B------:R-:W-:Y:S01]  /*18af0*/  UIADD3 UR4, UP0, UR40, 0x670, URZ ;  /* 0x0000067028047890 */ /* 0x000fe2000ff1e03f */
[----:B------:R-:W-:Y:S01]  /*18b00*/  R2UR UR7, R15 ;  /* 0x000000000f0772ca */ /* 0x000fe200000e0000 */
[----:B0-2---:R-:W-:Y:S01]  /*18b10*/  VIADD R10, R10, 0x168b0 ;  /* 0x000168b00a0a7836 */ /* 0x005fe20000000000 */
[----:B------:R-:W-:Y:S01]  /*18b20*/  PLOP3.LUT P0, PT, PT, PT, PT, 0x80, 0x0 ;  /* 0x000000000000781c */ /* 0x000fe20003f0f070 */
[----:B------:R-:W-:Y:S01]  /*18b30*/  VIADD R12, R12, 0x400 ;  /* 0x000004000c0c7836 */ /* 0x000fe20000000000 */
[----:B------:R-:W-:-:S12]  /*18b40*/  UIADD3.X UR5, URZ, UR41, URZ, UP0, !UPT ;  /* 0x000000293f057290 */ /* 0x000fd800087fe43f */
.L_x_1802:
        /* <DEDUP_REMOVED lines=9> */
[----:B--2---:R-:W-:Y:S05]  /*18be0*/  @P0 BRA.U.ANY `(.L_x_1802) ;  /* 0xfffffffd00d80947 */ /* 0x004fea000393ffff */
.L_x_1792:
[----:B------:R-:W-:Y:S05]  /*18bf0*/  BSYNC B1 ;  /* 0x0000000000017941 */ /* 0x000fea0003800000 */
.L_x_1791:
[----:B------:R-:W2:Y:S01]  /*18c00*/  LDL.LU R7, [R1] ;  /* 0x0000000001077983 */ /* 0x000ea20000300800 */
[----:B------:R-:W-:Y:S01]  /*18c10*/  VIADD R27, R27, 0x1 ;  /* 0x000000011b1b7836 */ /* 0x000fe20000000000 */
[----:B------:R-:W-:Y:S01]  /*18c20*/  PLOP3.LUT P0, PT, PT, PT, PT, 0x8, 0x0 ;  /* 0x000000000000781c */ /* 0x000fe20003f0e170 */
[----:B------:R-:W-:-:S03]  /*18c30*/  VIADD R4, R4, 0xfffffffe ;  /* 0xfffffffe04047836 */ /* 0x000fc60000000000 */
[C---:B------:R-:W-:Y:S02]  /*18c40*/  ISETP.NE.AND P1, PT, R27.reuse, 0x2, PT ;  /* 0x000000021b00780c */ /* 0x040fe40003f25270 */
[----:B------:R-:W-:Y:S02]  /*18c50*/  ISETP.GE.AND P2, PT, R4, R3, PT ;  /* 0x000000030400720c */ /* 0x000fe40003f46270 */
[----:B0-----:R-:W-:Y:S02]  /*18c60*/  SEL R5, RZ, 0x1, P1 ;  /* 0x00000001ff057807 */ /* 0x001fe40000800000 */
[----:B------:R-:W-:Y:S02]  /*18c70*/  SEL R27, R27, RZ, P1 ;  /* 0x000000ff1b1b7207 */ /* 0x000fe40000800000 */
[----:B--2---:R-:W-:-:S05]  /*18c80*/  LOP3.LUT R7, R7, R5, RZ, 0x3c, !PT ;  /* 0x0000000507077212 */ /* 0x004fca00078e3cff */
[----:B------:R0:W-:Y:S02]  /*18c90*/  STL [R1], R7 ;  /* 0x0000000701007387 */ /* 0x0001e40000100800 */
[----:B------:R-:W-:Y:S05]  /*18ca0*/  @!P2 BRA `(.L_x_1785) ;  /* 0x000000040064a947 */ /* 0x000fea0003800000 */
.L_x_1815:
[----:B------:R-:W-:Y:S05]  /*18cb0*/  YIELD ;  /* 0x0000000000007946 */ /* 0x000fea0003800000 */
[----:B------:R-:W-:Y:S04]  /*18cc0*/  BSSY B1, `(.L_x_1803) ;  /* 0x000004d000017945 */ /* 0x000fe80003800000 */
[----:B--2---:R-:W-:Y:S05]  /*18cd0*/  @!P6 BRA `(.L_x_1804) ;  /* 0x00000004002ce947 */ /* 0x004fea0003800000 */
[----:B------:R-:W2:Y:S01]  /*18ce0*/  LDL R6, [R1] ;  /* 0x0000000001067983 */ /* 0x000ea20000100800 */
[----:B------:R-:W0:Y:S02]  /*18cf0*/  S2R R5, SR_TID.X ;  /* 0x0000000000057919 */ /* 0x000e240000002100 */
[----:B0-----:R-:W-:Y:S01]  /*18d00*/  LOP3.LUT R7, R5, 0x7f, RZ, 0xc0, !PT ;  /* 0x0000007f05077812 */ /* 0x001fe200078ec0ff */
[----:B------:R-:W-:Y:S01]  /*18d10*/  IMAD R5, R27, 0x8, R23 ;  /* 0x000000081b057824 */ /* 0x000fe200078e0217 */
[----:B------:R-:W-:Y:S02]  /*18d20*/  BSSY B2, `(.L_x_1805) ;  /* 0x0000005000027945 */ /* 0x000fe40003800000 */
[----:B------:R-:W-:Y:S02]  /*18d30*/  ISETP.NE.AND P2, PT, R7, RZ, PT ;  /* 0x000000ff0700720c */ /* 0x000fe40003f45270 */
[----:B--2---:R-:W-:-:S04]  /*18d40*/  SHF.L.U32 R6, R6, 0x1f, RZ ;  /* 0x0000001f06067819 */ /* 0x004fc800000006ff */
[----:B------:R-:W0:Y:S02]  /*18d50*/  SYNCS.PHASECHK.TRANS64.TRYWAIT P1, [R5+URZ+0x168a0], R6 ;  /* 0x0168a006050075a7 */ /* 0x000e24000802017f */
[----:B0-----:R-:W-:Y:S05]  /*18d60*/  @!P1 BRA `(.L_x_1806) ;  /* 0x0000006c00c09947 */ /* 0x001fea0003800000 */
.L_x_1965:
[----:B------:R-:W-:Y:S05]  /*18d70*/  BSYNC B2 ;  /* 0x0000000000027941 */ /* 0x000fea0003800000 */
.L_x_1805:
[----:B------:R-:W-:Y:S04]  /*18d80*/  BSSY B2, `(.L_x_1807) ;  /* 0x0000009000027945 */ /* 0x000fe80003800000 */
[----:B------:R-:W-:Y:S05]  /*18d90*/  @P2 BRA `(.L_x_1808) ;  /* 0x00000000001c2947 */ /* 0x000fea0003800000 */
[----:B------:R-:W2:Y:S02]  /*18da0*/  S2R R7, SR_TID.X ;  /* 0x0000000000077919 */ /* 0x000ea40000002100 */
[----:B--2---:R-:W-:Y:S01]  /*18db0*/  LOP3.LUT R10, R7, 0x1f, RZ, 0xc0, !PT ;  /* 0x0000001f070a7812 */ /* 0x004fe200078ec0ff */
[----:B------:R-:W-:-:S03]  /*18dc0*/  IMAD.MOV.U32 R7, RZ, RZ, 0x4000 ;  /* 0x00004000ff077424 */ /* 0x000fc600078e00ff */
[----:B------:R-:W-:Y:S01]  /*18dd0*/  ISETP.NE.AND P1, PT, R10, RZ, PT ;  /* 0x000000ff0a00720c */ /* 0x000fe20003f25270 */
[----:B------:R2:W-:-:S12]  /*18de0*/  SYNCS.ARRIVE.TRANS64 RZ, [R5+URZ+0x16890], R7 ;  /* 0x0168900705ff79a7 */ /* 0x0005d8000800003f */
[----:B--2---:R-:W-:Y:S05]  /*18df0*/  @!P1 BRA `(.L_x_1808) ;  /* 0x0000000000049947 */ /* 0x004fea0003800000 */
[----:B------:R-:W-:Y:S01]  /*18e00*/  BPT.TRAP 0x1 ;  /* 0x000000040000795c */ /* 0x000fe20000300000 */
.L_x_1808:
[----:B------:R-:W-:Y:S05]  /*18e10*/  BSYNC B2 ;  /* 0x0000000000027941 */ /* 0x000fea0003800000 */
.L_x_1807:
[----:B------:R-:W-:Y:S01]  /*18e20*/  IMAD.MOV.U32 R13, RZ, RZ, RZ ;  /* 0x000000ffff0d7224 */ /* 0x000fe200078e00ff */
[----:B------:R-:W-:Y:S01]  /*18e30*/  UIADD3 UR4, UP0, UR40, 0x570, URZ ;  /* 0x0000057028047890 */ /* 0x000fe2000ff1e03f */
[----:B------:R-:W-:Y:S01]  /*18e40*/  IMAD R7, R27, 0x4000, R23 ;  /* 0x000040001b077824 */ /* 0x000fe200078e0217 */
[----:B------:R-:W-:Y:S01]  /*18e50*/  PLOP3.LUT P1, PT, PT, PT, PT, 0x80, 0x0 ;  /* 0x000000000000781c */ /* 0x000fe20003f2f070 */
[----:B------:R-:W-:Y:S01]  /*18e60*/  IMAD R10, R4, 0x80, R0 ;  /* 0x00000080040a7824 */ /* 0x000fe200078e0200 */
[----:B------:R-:W-:Y:S01]  /*18e70*/  R2UR UR10, R13 ;  /* 0x000000000d0a72ca */ /* 0x000fe200000e0000 */
[----:B------:R-:W-:Y:S01]  /*18e80*/  VIADD R11, R5, 0x16890 ;  /* 0x00016890050b7836 */ /* 0x000fe20000000000 */
[----:B------:R-:W-:Y:S01]  /*18e90*/  UIADD3.X UR5, URZ, UR41, URZ, UP0, !UPT ;  /* 0x000000293f057290 */ /* 0x000fe200087fe43f */
[----:B-1----:R-:W-:Y:S01]  /*18ea0*/  VIADD R12, R7, 0xe400 ;  /* 0x0000e400070c7836 */ /* 0x002fe20000000000 */
[----:B------:R-:W-:Y:S01]  /*18eb0*/  UMOV UR6, 0x0 ;  /* 0x0000000000067882 */ /* 0x000fe20000000000 */
[----:B------:R-:W-:-:S10]  /*18ec0*/  UMOV UR7, 0x12f00000 ;  /* 0x12f0000000077882 */ /* 0x000fd40000000000 */
.L_x_1809:
        /* <DEDUP_REMOVED lines=13> */
.L_x_1966:
[----:B------:R-:W-:Y:S05]  /*18fa0*/  BSYNC B2 ;  /* 0x0000000000027941 */ /* 0x000fea0003800000 */
.L_x_1810:
[----:B------:R-:W-:Y:S01]  /*18fb0*/  BSSY B2, `(.L_x_1812) ;  /* 0x000000b000027945 */ /* 0x000fe20003800000 */
[----:B------:R-:W-:Y:S01]  /*18fc0*/  IMAD.MOV.U32 R14, RZ, RZ, 0x0 ;  /* 0x00000000ff0e7424 */ /* 0x000fe200078e00ff */
[----:B------:R-:W-:Y:S02]  /*18fd0*/  MOV R15, 0x12f00000 ;  /* 0x12f00000000f7802 */ /* 0x000fe40000000f00 */
[----:B------:R-:W-:Y:S05]  /*18fe0*/  @P2 BRA `(.L_x_1813) ;  /* 0x00000000001c2947 */ /* 0x000fea0003800000 */
[----:B------:R-:W2:Y:S01]  /*18ff0*/  S2R R11, SR_TID.X ;  /* 0x00000000000b7919 */ /* 0x000ea20000002100 */
[----:B01----:R-:W-:-:S04]  /*19000*/  IMAD.MOV.U32 R6, RZ, RZ, 0x4000 ;  /* 0x00004000ff067424 */ /* 0x003fc800078e00ff */
[----:B------:R3:W-:Y:S01]  /*19010*/  SYNCS.ARRIVE.TRANS64 RZ, [R5+URZ+0x168b0], R6 ;  /* 0x0168b00605ff79a7 */ /* 0x0007e2000800003f */
[----:B--2---:R-:W-:-:S04]  /*19020*/  LOP3.LUT R11, R11, 0x1f, RZ, 0xc0, !PT ;  /* 0x0000001f0b0b7812 */ /* 0x004fc800078ec0ff */
[----:B------:R-:W-:-:S13]  /*19030*/  ISETP.NE.AND P1, PT, R11, RZ, PT ;  /* 0x000000ff0b00720c */ /* 0x000fda0003f25270 */
[----:B---3--:R-:W-:Y:S05]  /*19040*/  @!P1 BRA `(.L_x_1813) ;  /* 0x0000000000049947 */ /* 0x008fea0003800000 */
[----:B------:R-:W-:Y:S01]  /*19050*/  BPT.TRAP 0x1 ;  /* 0x000000040000795c */ /* 0x000fe20000300000 */
.L_x_1813:
[----:B------:R-:W-:Y:S05]  /*19060*/  BSYNC B2 ;  /* 0x0000000000027941 */ /* 0x000fea0003800000 */
.L_x_1812:
[----:B------:R-:W-:Y:S01]  /*19070*/  R2UR UR10, R13 ;  /* 0x000000000d0a72ca */ /* 0x000fe200000e0000 */
[----:B------:R-:W-:Y:S01]  /*19080*/  UIADD3 UR4, UP0, UR40, 0x670, URZ ;  /* 0x0000067028047890 */ /* 0x000fe2000ff1e03f */
[----:B------:R-:W-:Y:S01]  /*19090*/  R2UR UR6, R14 ;  /* 0x000000000e0672ca */ /* 0x000fe200000e0000 */
[----:B------:R-:W-:Y:S01]  /*190a0*/  VIADD R7, R7, 0x400 ;  /* 0x0000040007077836 */ /* 0x000fe20000000000 */
[----:B------:R-:W-:Y:S01]  /*190b0*/  R2UR UR7, R15 ;  /* 0x000000000f0772ca */ /* 0x000fe200000e0000 */
[----:B01----:R-:W-:Y:S01]  /*190c0*/  VIADD R5, R5, 0x168b0 ;  /* 0x000168b005057836 */ /* 0x003fe20000000000 */
[----:B------:R-:W-:Y:S01]  /*190d0*/  PLOP3.LUT P1, PT, PT, PT, PT, 0x80, 0x0 ;  /* 0x000000000000781c */ /* 0x000fe20003f2f070 */
[----:B------:R-:W-:-:S12]  /*190e0*/  UIADD3.X UR5, URZ, UR41, URZ, UP0, !UPT ;  /* 0x000000293f057290 */ /* 0x000fd800087fe43f */
.L_x_1814:
        /* <DEDUP_REMOVED lines=10> */
.L_x_1804:
[----:B------:R-:W-:Y:S05]  /*19190*/  BSYNC B1 ;  /* 0x0000000000017941 */ /* 0x000fea0003800000 */
.L_x_1803:
[----:B------:R-:W2:Y:S01]  /*191a0*/  LDL.LU R6, [R1] ;  /* 0x0000000001067983 */ /* 0x000ea20000300800 */
[----:B------:R-:W-:Y:S01]  /*191b0*/  VIADD R27, R27, 0x1 ;  /* 0x000000011b1b7836 */ /* 0x000fe20000000000 */
[C---:B------:R-:W-:Y:S01]  /*191c0*/  ISETP.GT.AND P2, PT, R4.reuse, R3, PT ;  /* 0x000000030400720c */ /* 0x040fe20003f44270 */
[----:B------:R-:W-:-:S03]  /*191d0*/  VIADD R4, R4, 0xffffffff ;  /* 0xffffffff04047836 */ /* 0x000fc60000000000 */
[----:B------:R-:W-:-:S04]  /*191e0*/  ISETP.NE.AND P1, PT, R27, 0x2, PT ;  /* 0x000000021b00780c */ /* 0x000fc80003f25270 */
[----:B------:R-:W-:Y:S02]  /*191f0*/  SEL R5, RZ, 0x1, P1 ;  /* 0x00000001ff057807 */ /* 0x000fe40000800000 */
[----:B------:R-:W-:Y:S02]  /*19200*/  SEL R27, R27, RZ, P1 ;  /* 0x000000ff1b1b7207 */ /* 0x000fe40000800000 */
[----:B--2---:R-:W-:-:S05]  /*19210*/  LOP3.LUT R6, R6, R5, RZ, 0x3c, !PT ;  /* 0x0000000506067212 */ /* 0x004fca00078e3cff */
[----:B------:R2:W-:Y:S01]  /*19220*/  STL [R1], R6 ;  /* 0x0000000601007387 */ /* 0x0005e20000100800 */
[----:B------:R-:W-:Y:S05]  /*19230*/  @P2 BRA `(.L_x_1815) ;  /* 0xfffffff8009c2947 */ /* 0x000fea000383ffff */
.L_x_1785:
[----:B------:R-:W-:Y:S05]  /*19240*/  BSYNC B0 ;  /* 0x0000000000007941 */ /* 0x000fea0003800000 */
.L_x_1784:
[----:B------:R-:W3:Y:S01]  /*19250*/  LDC R0, c[0x0][0x448] ;  /* 0x00011200ff007b82 */ /* 0x000ee20000000800 */
[----:B------:R-:W-:Y:S01]  /*19260*/  VIADD R2, R28, 0xbf ;  /* 0x000000bf1c027836 */ /* 0x000fe20000000000 */
[----:B------:R-:W-:Y:S06]  /*19270*/  @!P0 WARPSYNC.ALL ;  /* 0x0000000000008948 */ /* 0x000fec0003800000 */
[----:B------:R-:W-:Y:S01]  /*19280*/  @!P0 BAR.SYNC.DEFER_BLOCKING 0xc, 0x200 ;  /* 0x0308000000008b1d */ /* 0x000fe20000010000 */
[----:B---3--:R-:W-:-:S13]  /*19290*/  ISETP.NE.AND P1, PT, R0, 0x1, PT ;  /* 0x000000010000780c */ /* 0x008fda0003f25270 */
[----:B------:R-:W3:Y:S08]  /*192a0*/  @P1 LDC R3, c[0x0][0x44c] ;  /* 0x00011300ff031b82 */ /* 0x000ef00000000800 */
[----:B------:R-:W4:Y:S01]  /*192b0*/  @P1 LDC R0, c[0x0][0x450] ;  /* 0x00011400ff001b82 */ /* 0x000f220000000800 */
[----:B---3--:R-:W-:-:S05]  /*192c0*/  @P1 IMAD.HI.U32 R3, R2, R3, RZ ;  /* 0x0000000302031227 */ /* 0x008fca00078e00ff */
[----:B----4-:R-:W-:-:S05]  /*192d0*/  @P1 SHF.R.U32.HI R2, RZ, R0, R3 ;  /* 0x00000000ff021219 */ /* 0x010fca0000011603 */
[----:B------:R-:W-:Y:S02]  /*192e0*/  IMAD.IADD R8, R8, 0x1, R2 ;  /* 0x0000000108087824 */ /* 0x000fe400078e0202 */
[----:B------:R-:W3:Y:S02]  /*192f0*/  LDC.64 R2, c[0x0][0x9e0] ;  /* 0x00027800ff027b82 */ /* 0x000ee40000000a00 */
[----:B---3--:R-:W-:Y:S01]  /*19300*/  ISETP.GE.AND P2, PT, R3, 0x1, PT ;  /* 0x000000010300780c */ /* 0x008fe20003f46270 */
[----:B------:R-:W-:-:S12]  /*19310*/  IMAD.IADD R2, R8, 0x1, R2 ;  /* 0x0000000108027824 */ /* 0x000fd800078e0202 */
[----:B------:R-:W-:Y:S05]  /*19320*/  @!P2 BRA `(.L_x_1816) ;  /* 0x000000000048a947 */ /* 0x000fea0003800000 */
[C---:B------:R-:W-:Y:S01]  /*19330*/  ISETP.GT.AND P0, PT, R8.reuse, RZ, PT ;  /* 0x000000ff0800720c */ /* 0x040fe20003f04270 */
[----:B------:R-:W-:Y:S01]  /*19340*/  BSSY B0, `(.L_x_1817) ;  /* 0x000000e000007945 */ /* 0x000fe20003800000 */
[----:B------:R-:W-:-:S11]  /*19350*/  VIADD R0, R8, 0xffffffff ;  /* 0xffffffff08007836 */ /* 0x000fd60000000000 */
[----:B------:R-:W-:Y:S05]  /*19360*/  @P0 BRA `(.L_x_1818) ;  /* 0x00000000001c0947 */ /* 0x000fea0003800000 */
[----:B------:R-:W-:Y:S01]  /*19370*/  ISETP.NE.AND P0, PT, R3, 0x1, PT ;  /* 0x000000010300780c */ /* 0x000fe20003f05270 */
[----:B------:R-:W-:-:S12]  /*19380*/  IMAD.MOV R0, RZ, RZ, -R8 ;  /* 0x000000ffff007224 */ /* 0x000fd800078e0a08 */
[----:B------:R-:W3:Y:S02]  /*19390*/  @P0 LDC.64 R4, c[0x0][0x9e8] ;  /* 0x00027a00ff040b82 */ /* 0x000ee40000000a00 */
[----:B---3--:R-:W-:-:S05]  /*193a0*/  @P0 IMAD.HI.U32 R4, R0, R4, RZ ;  /* 0x0000000400040227 */ /* 0x008fca00078e00ff */
[----:B------:R-:W-:-:S04]  /*193b0*/  @P0 SHF.R.U32.HI R0, RZ, R5, R4 ;  /* 0x00000005ff000219 */ /* 0x000fc80000011604 */
[----:B------:R-:W-:Y:S01]  /*193c0*/  LOP3.LUT R0, RZ, R0, RZ, 0x33, !PT ;  /* 0x00000000ff007212 */ /* 0x000fe200078e33ff */
[----:B------:R-:W-:Y:S06]  /*193d0*/  BRA `(.L_x_1819) ;  /* 0x0000000000107947 */ /* 0x000fec0003800000 */
.L_x_1818:
[----:B------:R-:W-:-:S13]  /*193e0*/  ISETP.NE.AND P0, PT, R3, 0x1, PT ;  /* 0x000000010300780c */ /* 0x000fda0003f05270 */
[----:B------:R-:W3:Y:S02]  /*193f0*/  @P0 LDC.64 R4, c[0x0][0x9e8] ;  /* 0x00027a00ff040b82 */ /* 0x000ee40000000a00 */
[----:B---3--:R-:W-:-:S05]  /*19400*/  @P0 IMAD.HI.U32 R4, R0, R4, RZ ;  /* 0x0000000400040227 */ /* 0x008fca00078e00ff */
[----:B------:R-:W-:-:S07]  /*19410*/  @P0 SHF.R.U32.HI R0, RZ, R5, R4 ;  /* 0x00000005ff000219 */ /* 0x000fce0000011604 */
.L_x_1819:
[----:B------:R-:W-:Y:S05]  /*19420*/  BSYNC B0 ;  /* 0x0000000000007941 */ /* 0x000fea0003800000 */
.L_x_1817:
[----:B------:R-:W-:-:S05]  /*19430*/  IMAD R5, R0, R3, R3 ;  /* 0x0000000300057224 */ /* 0x000fca00078e0203 */
[----:B------:R-:W-:-:S07]  /*19440*/  VIMNMX R2, R2, R5, PT ;  /* 0x0000000502027248 */ /* 0x000fce0003fe0100 */
.L_x_1816:
[----:B------:R-:W-:Y:S01]  /*19450*/  VIADD R2, R2, 0x7f ;  /* 0x0000007f02027836 */ /* 0x000fe20000000000 */
[----:B------:R-:W-:Y:S01]  /*19460*/  ULDC UR4, c[0x0][0x9dc] ;  /* 0x0002770000047ab9 */ /* 0x000fe20000000800 */
[----:B------:R-:W-:-:S03]  /*19470*/  IMAD.MOV.U32 R4, RZ, RZ, R28 ;  /* 0x000000ffff047224 */ /* 0x000fc600078e001c */
[----:B------:R-:W-:-:S04]  /*19480*/  SHF.R.S32.HI R5, RZ, 0x1f, R2 ;  /* 0x0000001fff057819 */ /* 0x000fc80000011402 */
[----:B------:R-:W-:-:S04]  /*19490*/  LEA.HI R5, R5, R2, RZ, 0x7 ;  /* 0x0000000205057211 */ /* 0x000fc800078f38ff */
[----:B------:R-:W-:Y:S02]  /*194a0*/  SHF.R.S32.HI R0, RZ, 0x7, R5 ;  /* 0x00000007ff007819 */ /* 0x000fe40000011405 */
[----:B------:R-:W3:Y:S02]  /*194b0*/  @P1 LDC R5, c[0x0][0x44c] ;  /* 0x00011300ff051b82 */ /* 0x000ee40000000800 */
[----:B------:R-:W-:-:S05]  /*194c0*/  VIMNMX R26, R17, R0, PT ;  /* 0x00000000111a7248 */ /* 0x000fca0003fe0100 */
[----:B------:R4:W-:Y:S01]  /*194d0*/  STL [R1+0x40], R26 ;  /* 0x0000401a01007387 */ /* 0x0009e20000100800 */
[----:B------:R-:W5:Y:S01]  /*194e0*/  @P1 LDC R0, c[0x0][0x450] ;  /* 0x00011400ff001b82 */ /* 0x000f620000000800 */
[----:B---3--:R-:W-:-:S05]  /*194f0*/  @P1 IMAD.HI.U32 R2, R28, R5, RZ ;  /* 0x000000051c021227 */ /* 0x008fca00078e00ff */
[----:B-----5:R-:W-:-:S05]  /*19500*/  @P1 SHF.R.U32.HI R4, RZ, R0, R2 ;  /* 0x00000000ff041219 */ /* 0x020fca0000011602 */
[----:B------:R-:W-:-:S04]  /*19510*/  IMAD.IADD R2, R9, 0x1, R4 ;  /* 0x0000000109027824 */ /* 0x000fc800078e0204 */
[----:B------:R-:W-:Y:S01]  /*19520*/  VIADD R0, R2, -UR4 ;  /* 0x8000000402007c36 */ /* 0x000fe20008000000 */
[----:B----4-:R-:W-:Y:S06]  /*19530*/  @!P2 BRA `(.L_x_1820) ;  /* 0x000000000044a947 */ /* 0x010fec0003800000 */
[----:B------:R-:W-:Y:S01]  /*19540*/  ISETP.GT.AND P0, PT, R2, -0x1, PT ;  /* 0xffffffff0200780c */ /* 0x000fe20003f04270 */
[----:B------:R-:W-:-:S12]  /*19550*/  BSSY B0, `(.L_x_1821) ;  /* 0x000000d000007945 */ /* 0x000fd80003800000 */
[----:B------:R-:W-:Y:S05]  /*19560*/  @P0 BRA `(.L_x_1822) ;  /* 0x00000000001c0947 */ /* 0x000fea0003800000 */
[----:B------:R-:W-:Y:S02]  /*19570*/  ISETP.NE.AND P0, PT, R3, 0x1, PT ;  /* 0x000000010300780c */ /* 0x000fe40003f05270 */
[----:B------:R-:W-:-:S11]  /*19580*/  LOP3.LUT R2, RZ, R2, RZ, 0x33, !PT ;  /* 0x00000002ff027212 */ /* 0x000fd600078e33ff */
[----:B------:R-:W3:Y:S02]  /*19590*/  @P0 LDC.64 R4, c[0x0][0x9e8] ;  /* 0x00027a00ff040b82 */ /* 0x000ee40000000a00 */
[----:B---3--:R-:W-:-:S05]  /*195a0*/  @P0 IMAD.HI.U32 R4, R2, R4, RZ ;  /* 0x0000000402040227 */ /* 0x008fca00078e00ff */
[----:B------:R-:W-:-:S04]  /*195b0*/  @P0 SHF.R.U32.HI R2, RZ, R5, R4 ;  /* 0x00000005ff020219 */ /* 0x000fc80000011604 */
[----:B------:R-:W-:Y:S01]  /*195c0*/  LOP3.LUT R2, RZ, R2, RZ, 0x33, !PT ;  /* 0x00000002ff027212 */ /* 0x000fe200078e33ff */
[----:B------:R-:W-:Y:S06]  /*195d0*/  BRA `(.L_x_1823) ;  /* 0x0000000000107947 */ /* 0x000fec0003800000 */
.L_x_1822:
[----:B------:R-:W-:-:S13]  /*195e0*/  ISETP.NE.AND P0, PT, R3, 0x1, PT ;  /* 0x000000010300780c */ /* 0x000fda0003f05270 */
[----:B------:R-:W3:Y:S02]  /*195f0*/  @P0 LDC.64 R4, c[0x0][0x9e8] ;  /* 0x00027a00ff040b82 */ /* 0x000ee40000000a00 */
[----:B---3--:R-:W-:-:S05]  /*19600*/  @P0 IMAD.HI.U32 R4, R2, R4, RZ ;  /* 0x0000000402040227 */ /* 0x008fca00078e00ff */
[----:B------:R-:W-:-:S07]  /*19610*/  @P0 SHF.R.U32.HI R2, RZ, R5, R4 ;  /* 0x00000005ff020219 */ /* 0x000fce0000011604 */
.L_x_1823:
[----:B------:R-:W-:Y:S05]  /*19620*/  BSYNC B0 ;  /* 0x0000000000007941 */ /* 0x000fea0003800000 */
.L_x_1821:
[----:B------:R-:W-:-:S05]  /*19630*/  IMAD R3, R2, R3, RZ ;  /* 0x0000000302037224 */ /* 0x000fca00078e02ff */
[----:B------:R-:W-:-:S07]  /*19640*/  VIMNMX R0, R0, R3, !PT ;  /* 0x0000000300007248 */ /* 0x000fce0007fe0100 */
.L_x_1820:
[----:B------:R-:W-:Y:S01]  /*19650*/  SHF.R.S32.HI R3, RZ, 0x1f, R0 ;  /* 0x0000001fff037819 */ /* 0x000fe20000011400 */
[----:B------:R-:W-:Y:S03]  /*19660*/  BSSY B7, `(.L_x_1824) ;  /* 0x00003a9000077945 */ /* 0x000fe60003800000 */
[----:B------:R-:W-:-:S04]  /*19670*/  LEA.HI R3, R3, R0, RZ, 0x7 ;  /* 0x0000000003037211 */ /* 0x000fc800078f38ff */
[----:B------:R-:W-:-:S04]  /*19680*/  SHF.R.S32.HI R3, RZ, 0x7, R3 ;  /* 0x00000007ff037819 */ /* 0x000fc80000011403 */
[----:B------:R-:W-:-:S04]  /*19690*/  VIMNMX R2, RZ, R3, !PT ;  /* 0x00000003ff027248 */ /* 0x000fc80007fe0100 */
[----:B------:R-:W-:Y:S01]  /*196a0*/  ISETP.GT.AND P0, PT, R26, R2, PT ;  /* 0x000000021a00720c */ /* 0x000fe20003f04270 */
[----:B------:R3:W-:-:S12]  /*196b0*/  STL [R1+0x1c], R2 ;  /* 0x00001c0201007387 */ /* 0x0007d80000100800 */
[----:B---3--:R-:W-:Y:S05]  /*196c0*/  @P0 BRA `(.L_x_1825) ;  /* 0x0000000000440947 */ /* 0x008fea0003800000 */
[----:B------:R-:W3:Y:S02]  /*196d0*/  S2R R2, SR_TID.X ;  /* 0x0000000000027919 */ /* 0x000ee40000002100 */
[----:B---3--:R-:W-:-:S04]  /*196e0*/  LOP3.LUT R2, R2, 0x7f, RZ, 0xc0, !PT ;  /* 0x0000007f02027812 */ /* 0x008fc800078ec0ff */
[----:B------:R-:W-:-:S13]  /*196f0*/  ISETP.NE.AND P0, PT, R2, RZ, PT ;  /* 0x000000ff0200720c */ /* 0x000fda0003f05270 */
[----:B------:R-:W-:Y:S05]  /*19700*/  @P0 BRA `(.L_x_1826) ;  /* 0x0000003800780947 */ /* 0x000fea0003800000 */
[----:B------:R-:W3:Y:S01]  /*19710*/  S2R R5, SR_LANEID ;  /* 0x0000000000057919 */ /* 0x000ee20000000000 */
[----:B------:R-:W-:Y:S01]  /*19720*/  VOTEU.ANY UR4, UPT, PT ;  /* 0x0000000000047886 */ /* 0x000fe200038e0100 */
[----:B------:R-:W4:Y:S01]  /*19730*/  LDC.64 R2, c[0x0][0xc60] ;  /* 0x00031800ff027b82 */ /* 0x000f220000000a00 */
[----:B------:R-:W3:Y:S02]  /*19740*/  FLO.U32 R0, UR4 ;  /* 0x0000000400007d00 */ /* 0x000ee400080e0000 */
[----:B---3--:R-:W-:-:S06]  /*19750*/  ISETP.EQ.U32.AND P0, PT, R0, R5, PT ;  /* 0x000000050000720c */ /* 0x008fcc0003f02070 */
[----:B------:R-:W4:Y:S07]  /*19760*/  POPC R5, UR4 ;  /* 0x0000000400057d09 */ /* 0x000f2e0008000000 */
[----:B----4-:R-:W3:Y:S01]  /*19770*/  @P0 ATOMG.E.ADD.STRONG.GPU PT, R3, desc[UR42][R2.64], R5 ;  /* 0x00000005020309a8 */ /* 0x010ee200081ee1ea */
[----:B------:R-:W4:Y:S02]  /*19780*/  S2R R4, SR_LTMASK ;  /* 0x0000000000047919 */ /* 0x000f240000003900 */
[----:B----4-:R-:W-:-:S04]  /*19790*/  LOP3.LUT R4, R4, UR4, RZ, 0xc0, !PT ;  /* 0x0000000404047c12 */ /* 0x010fc8000f8ec0ff */
[----:B0-----:R-:W0:Y:S01]  /*197a0*/  POPC R7, R4 ;  /* 0x0000000400077309 */ /* 0x001e220000000000 */
[----:B---3--:R-:W0:Y:S02]  /*197b0*/  SHFL.IDX PT, R0, R3, R0, 0x1f ;  /* 0x00001f0003007589 */ /* 0x008e2400000e0000 */
[----:B0-----:R-:W-:Y:S01]  /*197c0*/  IADD3 R16, R0, UR36, R7 ;  /* 0x0000002400107c10 */ /* 0x001fe2000fffe007 */
[----:B------:R-:W-:Y:S06]  /*197d0*/  BRA `(.L_x_1826) ;  /* 0x0000003800447947 */ /* 0x000fec0003800000 */
.L_x_1825:
        /* <DEDUP_REMOVED lines=9> */
[----:B------:R-:W3:Y:S01]  /*19870*/  LDC.64 R2, c[0x4][R2] ;  /* 0x0100000002027b82 */ /* 0x000ee20000000a00 */
[----:B------:R-:W-:Y:S02]  /*19880*/  IMAD.U32 R5, RZ, RZ, UR7 ;  /* 0x00000007ff057e24 */ /* 0x000fe4000f8e00ff */
[----:B--2---:R-:W-:Y:S02]  /*19890*/  IMAD.U32 R6, RZ, RZ, UR8 ;  /* 0x00000008ff067e24 */ /* 0x004fe4000f8e00ff */
[----:B0-----:R-:W-:-:S02]  /*198a0*/  IMAD.U32 R7, RZ, RZ, UR9 ;  /* 0x00000009ff077e24 */ /* 0x001fc4000f8e00ff */
[----:B------:R-:W-:Y:S02]  /*198b0*/  IMAD.U32 R10, RZ, RZ, UR4 ;  /* 0x00000004ff0a7e24 */ /* 0x000fe4000f8e00ff */
[----:B------:R-:W-:Y:S02]  /*198c0*/  IMAD.U32 R11, RZ, RZ, UR5 ;  /* 0x00000005ff0b7e24 */ /* 0x000fe4000f8e00ff */
[----:B------:R-:W-:Y:S02]  /*198d0*/  IMAD.MOV.U32 R8, RZ, RZ, 0x70 ;  /* 0x00000070ff087424 */ /* 0x000fe400078e00ff */
[----:B-1----:R-:W-:Y:S02]  /*198e0*/  IMAD.MOV.U32 R12, RZ, RZ, 0x1 ;  /* 0x00000001ff0c7424 */ /* 0x002fe400078e00ff */
[----:B------:R-:W-:-:S07]  /*198f0*/  IMAD.MOV.U32 R13, RZ, RZ, RZ ;  /* 0x000000ffff0d7224 */ /* 0x000fce00078e00ff */
[----:B------:R-:W-:-:S07]  /*19900*/  LEPC R20, `(.L_x_1828) ;  /* 0x000000001014794e */ /* 0x000fce0000000000 */
[----:B---3--:R-:W-:Y:S05]  /*19910*/  CALL.ABS.NOINC R2 ;  /* 0x0000000002007343 */ /* 0x008fea0003c00000 */
.L_x_1828:
[----:B------:R-:W-:Y:S05]  /*19920*/  BSYNC B6 ;  /* 0x0000000000067941 */ /* 0x000fea0003800000 */
.L_x_1827:
        /* <DEDUP_REMOVED lines=8> */
[----:B------:R3:W4:Y:S01]  /*199b0*/  LDC.64 R2, c[0x4][R17] ;  /* 0x0100000011027b82 */ /* 0x0007220000000a00 */
[----:B------:R-:W-:Y:S01]  /*199c0*/  MOV R4, UR6 ;  /* 0x0000000600047c02 */ /* 0x000fe20008000f00 */
[----:B------:R-:W-:Y:S02]  /*199d0*/  IMAD.U32 R5, RZ, RZ, UR7 ;  /* 0x00000007ff057e24 */ /* 0x000fe4000f8e00ff */
[----:B--2---:R-:W-:Y:S02]  /*199e0*/  IMAD.U32 R6, RZ, RZ, UR8 ;  /* 0x00000008ff067e24 */ /* 0x004fe4000f8e00ff */
[----:B0-----:R-:W-:-:S02]  /*199f0*/  IMAD.U32 R7, RZ, RZ, UR9 ;  /* 0x00000009ff077e24 */ /* 0x001fc4000f8e00ff */
[----:B------:R-:W-:Y:S02]  /*19a00*/  IMAD.U32 R10, RZ, RZ, UR4 ;  /* 0x00000004ff0a7e24 */ /* 0x000fe4000f8e00ff */
[----:B------:R-:W-:Y:S02]  /*19a10*/  IMAD.U32 R11, RZ, RZ, UR5 ;  /* 0x00000005ff0b7e24 */ /* 0x000fe4000f8e00ff */
[----:B------:R-:W-:Y:S02]  /*19a20*/  IMAD.MOV.U32 R8, RZ, RZ, 0x70 ;  /* 0x00000070ff087424 */ /* 0x000fe400078e00ff */
[----:B-1----:R-:W-:Y:S02]  /*19a30*/  IMAD.MOV.U32 R12, RZ, RZ, 0x1 ;  /* 0x00000001ff0c7424 */ /* 0x002fe400078e00ff */
[----:B---3--:R-:W-:-:S07]  /*19a40*/  IMAD.MOV.U32 R13, RZ, RZ, RZ ;  /* 0x000000ffff0d7224 */ /* 0x008fce00078e00ff */
[----:B------:R-:W-:-:S07]  /*19a50*/  LEPC R20, `(.L_x_1831) ;  /* 0x000000001014794e */ /* 0x000fce0000000000 */
[----:B----4-:R-:W-:Y:S05]  /*19a60*/  CALL.ABS.NOINC R2 ;  /* 0x0000000002007343 */ /* 0x010fea0003c00000 */
.L_x_1831:
        /* <DEDUP_REMOVED lines=15> */
.L_x_1830:
[----:B------:R-:W-:Y:S05]  /*19b60*/  BSYNC B6 ;  /* 0x0000000000067941 */ /* 0x000fea0003800000 */
.L_x_1829:
[----:B------:R-:W-:Y:S01]  /*19b70*/  ULDC.64 UR4, c[0x0][0x9f8] ;  /* 0x00027e0000047ab9 */ /* 0x000fe20000000a00 */
[----:B------:R-:W3:Y:S01]  /*19b80*/  LDL R20, [R1+0x18] ;  /* 0x0000180001147983 */ /* 0x000ee20000100800 */
[----:B------:R-:W-:-:S03]  /*19b90*/  ISETP.NE.U32.AND P0, PT, RZ, UR4, PT ;  /* 0x00000004ff007c0c */ /* 0x000fc6000bf05070 */
[----:B------:R-:W4:Y:S01]  /*19ba0*/  LDL R17, [R1+0x20] ;  /* 0x0000200001117983 */ /* 0x000f220000100800 */
[----:B------:R-:W-:Y:S01]  /*19bb0*/  ISETP.NE.AND.EX P0, PT, RZ, UR5, PT, P0 ;  /* 0x00000005ff007c0c */ /* 0x000fe2000bf05300 */
[----:B------:R-:W-:Y:S01]  /*19bc0*/  IMAD.MOV.U32 R9, RZ, RZ, R19 ;  /* 0x000000ffff097224 */ /* 0x000fe200078e0013 */
[----:B0-----:R-:W0:Y:S01]  /*19bd0*/  LDC R7, c[0x0][0x430] ;  /* 0x00010c00ff077b82 */ /* 0x001e220000000800 */
[----:B------:R-:W1:Y:S10]  /*19be0*/  S2R R21, SR_TID.X ;  /* 0x0000000000157919 */ /* 0x000e740000002100 */
[----:B------:R-:W2:Y:S02]  /*19bf0*/  @P0 LDC.64 R2, c[0x0][0x9f8] ;  /* 0x00027e00ff020b82 */ /* 0x000ea40000000a00 */
[----:B--2---:R-:W-:-:S05]  /*19c00*/  @P0 IMAD.WIDE R2, R19, 0x4, R2 ;  /* 0x0000000413020825 */ /* 0x004fca00078e0202 */
[----:B------:R2:W2:Y:S01]  /*19c10*/  @P0 LDG.E R9, desc[UR42][R2.64] ;  /* 0x0000002a02090981 */ /* 0x0004a2000c1e1900 */
[----:B0-----:R-:W-:Y:S01]  /*19c20*/  ISETP.NE.AND P1, PT, R7, 0x1, PT ;  /* 0x000000010700780c */ /* 0x001fe20003f25270 */
[----:B------:R-:W-:Y:S01]  /*19c30*/  VIADD R26, R26, 0xffffffff ;  /* 0xffffffff1a1a7836 */ /* 0x000fe20000000000 */
[----:B-1----:R-:W-:Y:S01]  /*19c40*/  LOP3.LUT R21, R21, 0x7f, RZ, 0xc0, !PT ;  /* 0x0000007f15157812 */ /* 0x002fe200078ec0ff */
[----:B------:R-:W0:Y:S02]  /*19c50*/  S2R R24, SR_TID.X ;  /* 0x0000000000187919 */ /* 0x000e240000002100 */
[----:B------:R-:W-:Y:S01]  /*19c60*/  IMAD.SHL.U32 R8, R26, 0x80, RZ ;  /* 0x000000801a087824 */ /* 0x000fe200078e00ff */
[----:B------:R-:W-:-:S07]  /*19c70*/  SHF.R.U32.HI R21, RZ, 0x3, R21 ;  /* 0x00000003ff157819 */ /* 0x000fce0000011615 */
[----:B------:R-:W1:Y:S08]  /*19c80*/  @P1 LDC R6, c[0x0][0x434] ;  /* 0x00010d00ff061b82 */ /* 0x000e700000000800 */
[----:B------:R-:W2:Y:S01]  /*19c90*/  @P1 LDC R0, c[0x0][0x438] ;  /* 0x00010e00ff001b82 */ /* 0x000ea20000000800 */
[----:B0-----:R-:W-:-:S05]  /*19ca0*/  IMAD.SHL.U32 R24, R24, 0x10, RZ ;  /* 0x0000001018187824 */ /* 0x001fca00078e00ff */
[----:B------:R-:W-:-:S04]  /*19cb0*/  LOP3.LUT R24, R24, 0x70, RZ, 0xc0, !PT ;  /* 0x0000007018187812 */ /* 0x000fc800078ec0ff */
[----:B------:R-:W-:-:S04]  /*19cc0*/  LOP3.LUT R5, R8, R21, R24, 0xfe, !PT ;  /* 0x0000001508057212 */ /* 0x000fc800078efe18 */
[C---:B---3--:R-:W-:Y:S01]  /*19cd0*/  ISETP.GE.AND P0, PT, R5.reuse, R20, PT ;  /* 0x000000140500720c */ /* 0x048fe20003f06270 */
[----:B----4-:R-:W-:-:S04]  /*19ce0*/  IMAD.IADD R5, R5, 0x1, R17 ;  /* 0x0000000105057824 */ /* 0x010fc800078e0211 */
[----:B-1----:R-:W-:-:S04]  /*19cf0*/  @P1 IMAD.HI.U32 R6, R5, R6, RZ ;  /* 0x0000000605061227 */ /* 0x002fc800078e00ff */
[----:B------:R-:W-:-:S04]  /*19d00*/  IMAD.MOV.U32 R4, RZ, RZ, R5 ;  /* 0x000000ffff047224 */ /* 0x000fc800078e0005 */
[----:B--2---:R-:W0:Y:S01]  /*19d10*/  @!P0 LDC.64 R2, c[0x0][0x428] ;  /* 0x00010a00ff028b82 */ /* 0x004e220000000a00 */
[----:B------:R-:W-:-:S05]  /*19d20*/  @P1 SHF.R.U32.HI R4, RZ, R0, R6 ;  /* 0x00000000ff041219 */ /* 0x000fca0000011606 */
[----:B------:R-:W-:-:S04]  /*19d30*/  IMAD.MOV R0, RZ, RZ, -R4 ;  /* 0x000000ffff007224 */ /* 0x000fc800078e0a04 */
[----:B------:R-:W-:Y:S01]  /*19d40*/  IMAD R0, R7, R0, R5 ;  /* 0x0000000007007224 */ /* 0x000fe200078e0205 */
[--C-:B------:R-:W-:Y:S02]  /*19d50*/  @!P0 SHF.R.S32.HI R5, RZ, 0x1f, R4.reuse ;  /* 0x0000001fff058819 */ /* 0x100fe40000011404 */
[----:B------:R-:W-:Y:S01]  /*19d60*/  SHF.R.S32.HI R10, RZ, 0x1f, R9 ;  /* 0x0000001fff0a7819 */ /* 0x000fe20000011409 */
[CC--:B0-----:R-:W-:Y:S01]  /*19d70*/  @!P0 IMAD.WIDE.U32 R4, R9.reuse, R2.reuse, R4 ;  /* 0x0000000209048225 */ /* 0x0c1fe200078e0004 */
[----:B------:R0:W-:Y:S03]  /*19d80*/  STL [R1+0x10], R9 ;  /* 0x0000100901007387 */ /* 0x0001e60000100800 */
[----:B------:R-:W-:Y:S01]  /*19d90*/  @!P0 IMAD R6, R10, R2, RZ ;  /* 0x000000020a068224 */ /* 0x000fe200078e02ff */
[----:B------:R1:W-:Y:S03]  /*19da0*/  STL [R1+0x24], R10 ;  /* 0x0000240a01007387 */ /* 0x0003e60000100800 */
[----:B------:R-:W-:-:S02]  /*19db0*/  @!P0 IMAD R6, R9, R3, R6 ;  /* 0x0000000309068224 */ /* 0x000fc400078e0206 */
[----:B------:R-:W2:Y:S02]  /*19dc0*/  @!P0 LDC.64 R2, c[0x0][0x418] ;  /* 0x00010600ff028b82 */ /* 0x000ea40000000a00 */
[----:B------:R-:W-:Y:S01]  /*19dd0*/  @!P0 IMAD.IADD R5, R5, 0x1, R6 ;  /* 0x0000000105058824 */ /* 0x000fe200078e0206 */
[C---:B--2---:R-:W-:Y:S02]  /*19de0*/  @!P0 LEA R6, P1, R4.reuse, R2, 0x2 ;  /* 0x0000000204068211 */ /* 0x044fe400078210ff */
[----:B------:R-:W-:Y:S02]  /*19df0*/  MOV R2, RZ ;  /* 0x000000ff00027202 */ /* 0x000fe40000000f00 */
[----:B------:R-:W-:-:S05]  /*19e00*/  @!P0 LEA.HI.X R7, R4, R3, R5, 0x2, P1 ;  /* 0x0000000304078211 */ /* 0x000fca00008f1405 */
[----:B------:R1:W5:Y:S01]  /*19e10*/  @!P0 LDG.E R2, desc[UR42][R6.64] ;  /* 0x0000002a06028981 */ /* 0x000362000c1e1900 */
[----:B0-----:R-:W-:Y:S01]  /*19e20*/  IMAD.U32 R9, RZ, RZ, UR38 ;  /* 0x00000026ff097e24 */ /* 0x001fe2000f8e00ff */
[----:B------:R-:W-:Y:S01]  /*19e30*/  UMOV UR4, 0xffffffff ;  /* 0xffffffff00047882 */ /* 0x000fe20000000000 */
[----:B------:R-:W-:-:S03]  /*19e40*/  LOP3.LUT R22, R22, 0xfffffffd, RZ, 0xc0, !PT ;  /* 0xfffffffd16167812 */ /* 0x000fc600078ec0ff */
[----:B------:R-:W-:-:S13]  /*19e50*/  ISETP.NE.AND P2, PT, R9, 0x3, PT ;  /* 0x000000030900780c */ /* 0x000fda0003f45270 */
[----:B------:R-:W-:Y:S01]  /*19e60*/  @P2 LOP3.LUT R22, R22, 0x2, RZ, 0xfc, !PT ;  /* 0x0000000216162812 */ /* 0x000fe200078efcff */
[----:B-1----:R-:W-:Y:S06]  /*19e70*/  BRA.DIV UR4, `(.L_x_1832) ;  /* 0x0000005e04a47947 */ /* 0x002fec000b800000 */
.L_x_1969:
[----:B------:R-:W-:-:S05]  /*19e80*/  SHF.R.S32.HI R9, RZ, 0x1f, R18 ;  /* 0x0000001fff097819 */ /* 0x000fca0000011412 */
[----:B------:R0:W-:Y:S01]  /*19e90*/  STL [R1+0xc], R9 ;  /* 0x00000c0901007387 */ /* 0x0001e20000100800 */
[----:B------:R-:W-:Y:S05]  /*19ea0*/  @!P2 BRA `(.L_x_1833) ;  /* 0x000000000004a947 */ /* 0x000fea0003800000 */
[----:B------:R-:W-:Y:S01]  /*19eb0*/  BPT.TRAP 0x1 ;  /* 0x000000040000795c */ /* 0x000fe20000300000 */
.L_x_1833:
        /* <DEDUP_REMOVED lines=19> */
[----:B------:R-:W-:Y:S02]  /*19ff0*/  IMAD.IADD R24, R5, 0x1, R3 ;  /* 0x0000000105187824 */ /* 0x000fe400078e0203 */
[----:B------:R-:W-:-:S03]  /*1a000*/  IMAD R3, R25, 0x8, R23 ;  /* 0x0000000819037824 */ /* 0x000fc600078e0217 */
[----:B------:R-:W-:Y:S02]  /*1a010*/  LEA.HI.X R24, R4, UR5, R24, 0x1, P0 ;  /* 0x0000000504187c11 */ /* 0x000fe400080f0c18 */
[----:B------:R-:W-:-:S04]  /*1a020*/  SHF.L.U32 R4, R29, 0x1f, RZ ;  /* 0x0000001f1d047819 */ /* 0x000fc800000006ff */
[----:B------:R-:W1:Y:S02]  /*1a030*/  SYNCS.PHASECHK.TRANS64.TRYWAIT P0, [R3+URZ+0x16840], R4 ;  /* 0x01684004030075a7 */ /* 0x000e64000800017f */
[----:B-1----:R-:W-:Y:S05]  /*1a040*/  @!P0 BRA `(.L_x_1835) ;  /* 0x0000005c00648947 */ /* 0x002fea0003800000 */
.L_x_1970:
[----:B------:R-:W-:Y:S05]  /*1a050*/  BSYNC B0 ;  /* 0x0000000000007941 */ /* 0x000fea0003800000 */
.L_x_1834:
[----:B0-----:R-:W2:Y:S01]  /*1a060*/  LDL R9, [R1+0xc] ;  /* 0x00000c0001097983 */ /* 0x001ea20000100800 */
[----:B------:R-:W-:-:S03]  /*1a070*/  ULDC.64 UR4, c[0x0][0x300] ;  /* 0x0000c00000047ab9 */ /* 0x000fc60000000a00 */
[----:B------:R-:W3:Y:S01]  /*1a080*/  LDL R13, [R1+0x18] ;  /* 0x00001800010d7983 */ /* 0x000ee20000100800 */
[----:B------:R-:W-:Y:S01]  /*1a090*/  IMAD R6, R6, UR4, RZ ;  /* 0x0000000406067c24 */ /* 0x000fe2000f8e02ff */
[----:B------:R-:W-:Y:S01]  /*1a0a0*/  LOP3.LUT R22, R22, 0xfffffffe, RZ, 0xc0, !PT ;  /* 0xfffffffe16167812 */ /* 0x000fe200078ec0ff */
[C---:B-1----:R-:W-:Y:S01]  /*1a0b0*/  IMAD.WIDE.U32 R4, R0.reuse, UR4, RZ ;  /* 0x0000000400047c25 */ /* 0x042fe2000f8e00ff */
[----:B------:R-:W0:Y:S03]  /*1a0c0*/  S2R R12, SR_TID.X ;  /* 0x00000000000c7919 */ /* 0x000e260000002100 */
[----:B------:R-:W-:Y:S01]  /*1a0d0*/  IMAD R6, R0, UR5, R6 ;  /* 0x0000000500067c24 */ /* 0x000fe2000f8e0206 */
[----:B------:R-:W-:Y:S02]  /*1a0e0*/  ULDC.64 UR4, c[0x0][0x310] ;  /* 0x0000c40000047ab9 */ /* 0x000fe40000000a00 */
[----:B------:R-:W-:-:S02]  /*1a0f0*/  IMAD R7, R7, UR4, RZ ;  /* 0x0000000407077c24 */ /* 0x000fc4000f8e02ff */
        /* <DEDUP_REMOVED lines=11> */
[----:B------:R-:W-:Y:S01]  /*1a1b0*/  IMAD.IADD R2, R5, 0x1, R2 ;  /* 0x0000000105027824 */ /* 0x000fe200078e0202 */
[----:B------:R-:W-:-:S04]  /*1a1c0*/  ULDC UR4, c[0x0][0x2f4] ;  /* 0x0000bd0000047ab9 */ /* 0x000fc80000000800 */
[----:B------:R-:W-:Y:S02]  /*1a1d0*/  LEA.HI.X R2, R4, UR5, R2, 0x1, P0 ;  /* 0x0000000504027c11 */ /* 0x000fe400080f0c02 */
[----:B-1----:R-:W-:Y:S01]  /*1a1e0*/  LOP3.LUT R10, R9, 0x7f, RZ, 0xc0, !PT ;  /* 0x0000007f090a7812 */ /* 0x002fe200078ec0ff */
[----:B0-----:R-:W-:-:S03]  /*1a1f0*/  IMAD.SHL.U32 R9, R12, 0x8, RZ ;  /* 0x000000080c097824 */ /* 0x001fc600078e00ff */
        /* <DEDUP_REMOVED lines=11> */
[----:B------:R-:W-:-:S05]  /*1a2b0*/  LOP3.LUT R10, R10, 0x200, R11, 0xf8, !PT ;  /* 0x000002000a0a7812 */ /* 0x000fca00078ef80b */
[----:B------:R-:W-:Y:S01]  /*1a2c0*/  IMAD R5, R25, 0x2000, R10 ;  /* 0x0000200019057824 */ /* 0x000fe200078e020a */
[----:B------:R-:W-:Y:S06]  /*1a2d0*/  BRA.DIV UR4, `(.L_x_1836) ;  /* 0x0000005a04d47947 */ /* 0x000fec000b800000 */
[----:B------:R-:W0:Y:S01]  /*1a2e0*/  SHFL.IDX PT, R7, R0, RZ, 0x181f ;  /* 0x00181fff00077589 */ /* 0x000e2200000e0000 */
[----:B------:R-:W-:-:S03]  /*1a2f0*/  @P0 IMAD R8, R5, 0x2, R23 ;  /* 0x0000000205080824 */ /* 0x000fc600078e0217 */
[----:B------:R-:W1:Y:S01]  /*1a300*/  SHFL.IDX PT, R6, R2, RZ, 0x181f ;  /* 0x00181fff02067589 */ /* 0x000e6200000e0000 */
[----:B0-----:R-:W-:-:S05]  /*1a310*/  @P0 LEA R7, P1, R9, R7, 0x1 ;  /* 0x0000000709070211 */ /* 0x001fca00078208ff */
[----:B-1----:R-:W-:-:S05]  /*1a320*/  @P0 IMAD.X R6, RZ, RZ, R6, P1 ;  /* 0x000000ffff060224 */ /* 0x002fca00008e0606 */
[----:B------:R-:W-:-:S04]  /*1a330*/  @P0 LOP3.LUT R7, R7, R6, RZ, 0x3c, !PT ;  /* 0x0000000607070212 */ /* 0x000fc800078e3cff */
[----:B------:R-:W-:-:S04]  /*1a340*/  @P0 LOP3.LUT R6, R7, R6, RZ, 0x3c, !PT ;  /* 0x0000000607060212 */ /* 0x000fc800078e3cff */
[----:B------:R-:W-:-:S05]  /*1a350*/  @P0 LOP3.LUT R7, R7, R6, RZ, 0x3c, !PT ;  /* 0x0000000607070212 */ /* 0x000fca00078e3cff */
[----:B------:R-:W-:Y:S01]  /*1a360*/  @!PT LDS RZ, [RZ] ;  /* 0x00000000fffff984 */ /* 0x000fe20000000800 */
        /* <DEDUP_REMOVED lines=63> */
.L_x_1988:
        /* <DEDUP_REMOVED lines=10> */
.L_x_1837:
        /* <DEDUP_REMOVED lines=11> */
.L_x_1838:
[----:B------:R1:W5:Y:S01]  /*1a8b0*/  LDL.LU R4, [R1+0x2c] ;  /* 0x00002c0001047983 */ /* 0x0003620000300800 */
[----:B------:R1:W-:Y:S02]  /*1a8c0*/  SYNCS.ARRIVE.TRANS64.A1T0 RZ, [R3+URZ+0x16830], RZ ;  /* 0x016830ff03ff79a7 */ /* 0x0003e4000810003f */
[----:B------:R-:W-:Y:S05]  /*1a8d0*/  WARPSYNC.ALL ;  /* 0x0000000000007948 */ /* 0x000fea0003800000 */
[----:B------:R-:W-:Y:S01]  /*1a8e0*/  ULDC.64 UR4, c[0x0][0x298] ;  /* 0x0000a60000047ab9 */ /* 0x000fe20000000a00 */
[----:B------:R-:W-:Y:S01]  /*1a8f0*/  VIADD R0, R23, 0x8400 ;  /* 0x0000840017007836 */ /* 0x000fe20000000000 */
[----:B------:R-:W-:Y:S01]  /*1a900*/  ULDC.64 UR6, c[0x0][0xa00] ;  /* 0x0002800000067ab9 */ /* 0x000fe20000000a00 */
[----:B------:R-:W-:Y:S01]  /*1a910*/  BSSY B6, `(.L_x_1839) ;  /* 0x0000022000067945 */ /* 0x000fe20003800000 */
[----:B------:R-:W-:Y:S01]  /*1a920*/  BAR.SYNC.DEFER_BLOCKING 0x8, 0x200 ;  /* 0x0208000000007b1d */ /* 0x000fe20000010000 */
[----:B------:R-:W-:-:S02]  /*1a930*/  ISETP.NE.U32.AND P0, PT, RZ, UR6, PT ;  /* 0x00000006ff007c0c */ /* 0x000fc4000bf05070 */
[----:B------:R-:W-:Y:S02]  /*1a940*/  LOP3.LUT P1, RZ, R0, 0x3ff, RZ, 0xc0, !PT ;  /* 0x000003ff00ff7812 */ /* 0x000fe4000782c0ff */
[----:B------:R-:W-:Y:S02]  /*1a950*/  ISETP.NE.AND.EX P0, PT, RZ, UR7, PT, P0 ;  /* 0x00000007ff007c0c */ /* 0x000fe4000bf05300 */
[----:B-----5:R-:W-:-:S05]  /*1a960*/  SHF.R.S32.HI R2, RZ, 0x1f, R4 ;  /* 0x0000001fff027819 */ /* 0x020fca0000011404 */
[----:B------:R-:W-:-:S04]  /*1a970*/  IMAD R2, R2, UR4, RZ ;  /* 0x0000000402027c24 */ /* 0x000fc8000f8e02ff */
[C---:B------:R-:W-:Y:S01]  /*1a980*/  IMAD R0, R4.reuse, UR5, R2 ;  /* 0x0000000504007c24 */ /* 0x040fe2000f8e0202 */
[----:B------:R-:W-:Y:S01]  /*1a990*/  SHF.R.S32.HI R2, RZ, 0x1f, R19 ;  /* 0x0000001fff027819 */ /* 0x000fe20000011413 */
[----:B0-----:R-:W-:-:S03]  /*1a9a0*/  IMAD.WIDE.U32 R4, R4, UR4, RZ ;  /* 0x0000000404047c25 */ /* 0x001fc6000f8e00ff */
[----:B------:R-:W-:Y:S01]  /*1a9b0*/  SEL R2, R2, RZ, !P0 ;  /* 0x000000ff02027207 */ /* 0x000fe20004000000 */
[----:B-1----:R-:W-:Y:S01]  /*1a9c0*/  IMAD.IADD R3, R5, 0x1, R0 ;  /* 0x0000000105037824 */ /* 0x002fe200078e0200 */
[----:B------:R-:W-:Y:S01]  /*1a9d0*/  SEL R0, R19, RZ, !P0 ;  /* 0x000000ff13007207 */ /* 0x000fe20004000000 */
[----:B------:R0:W-:Y:S04]  /*1a9e0*/  STL.64 [R1+0x30], R4 ;  /* 0x0000300401007387 */ /* 0x0001e80000100a00 */
[----:B------:R0:W-:Y:S04]  /*1a9f0*/  STL [R1+0x38], R3 ;  /* 0x0000380301007387 */ /* 0x0001e80000100800 */
[----:B------:R0:W-:Y:S04]  /*1aa00*/  STL [R1+0x2c], R0 ;  /* 0x00002c0001007387 */ /* 0x0001e80000100800 */
[----:B------:R0:W-:Y:S01]  /*1aa10*/  STL [R1+0x3c], R2 ;  /* 0x00003c0201007387 */ /* 0x0001e20000100800 */
[----:B------:R-:W-:Y:S05]  /*1aa20*/  @!P1 BRA `(.L_x_1840) ;  /* 0x0000000000409947 */ /* 0x000fea0003800000 */
[----:B0-----:R-:W-:Y:S01]  /*1aa30*/  MOV R2, 0x0 ;  /* 0x0000000000027802 */ /* 0x001fe20000000f00 */
        /* <DEDUP_REMOVED lines=15> */
.L_x_1840:
[----:B------:R-:W-:Y:S05]  /*1ab30*/  BSYNC B6 ;  /* 0x0000000000067941 */ /* 0x000fea0003800000 */
.L_x_1839:
[----:B------:R-:W2:Y:S01]  /*1ab40*/  LDL.LU R21, [R1+0x38] ;  /* 0x0000380001157983 */ /* 0x000ea20000300800 */
[----:B------:R-:W-:Y:S01]  /*1ab50*/  ULDC.64 UR4, c[0x0][0x2d8] ;  /* 0x0000b60000047ab9 */ /* 0x000fe20000000a00 */
[----:B------:R-:W1:Y:S01]  /*1ab60*/  LDC R10, c[0x0][0x448] ;  /* 0x00011200ff0a7b82 */ /* 0x000e620000000800 */
[----:B------:R-:W-:Y:S01]  /*1ab70*/  ULDC.64 UR6, c[0x0][0x2c8] ;  /* 0x0000b20000067ab9 */ /* 0x000fe20000000a00 */
[----:B0-----:R-:W2:Y:S01]  /*1ab80*/  LDL.LU.64 R2, [R1+0x30] ;  /* 0x0000300001027983 */ /* 0x001ea20000300a00 */
[----:B------:R-:W-:-:S03]  /*1ab90*/  ULDC.64 UR8, c[0x0][0x280] ;  /* 0x0000a00000087ab9 */ /* 0x000fc60000000a00 */
[----:B------:R-:W3:Y:S04]  /*1aba0*/  LDL R20, [R1+0xc] ;  /* 0x00000c0001147983 */ /* 0x000ee80000100800 */
[----:B------:R-:W4:Y:S04]  /*1abb0*/  LDL.LU R6, [R1+0x3c] ;  /* 0x00003c0001067983 */ /* 0x000f280000300800 */
[----:B------:R-:W4:Y:S01]  /*1abc0*/  LDL.LU R5, [R1+0x2c] ;  /* 0x00002c0001057983 */ /* 0x000f220000300800 */
[----:B-1----:R-:W-:-:S13]  /*1abd0*/  ISETP.NE.AND P1, PT, R10, 0x1, PT ;  /* 0x000000010a00780c */ /* 0x002fda0003f25270 */
[----:B------:R-:W0:Y:S08]  /*1abe0*/  @P1 LDC R7, c[0x0][0x44c] ;  /* 0x00011300ff071b82 */ /* 0x000e300000000800 */
[----:B------:R-:W1:Y:S01]  /*1abf0*/  @P1 LDC R8, c[0x0][0x450] ;  /* 0x00011400ff081b82 */ /* 0x000e620000000800 */
[----:B--2---:R-:W-:Y:S02]  /*1ac00*/  IMAD.MOV.U32 R3, RZ, RZ, R21 ;  /* 0x000000ffff037224 */ /* 0x004fe400078e0015 */
        /* <DEDUP_REMOVED lines=10> */
[----:B------:R-:W-:Y:S01]  /*1acb0*/  ULDC.64 UR4, c[0x0][0x2d0] ;  /* 0x0000b40000047ab9 */ /* 0x000fe20000000a00 */
[----:B------:R-:W-:Y:S02]  /*1acc0*/  IMAD.MOV.U32 R4, RZ, RZ, R2 ;  /* 0x000000ffff047224 */ /* 0x000fe400078e0002 */
[----:B------:R-:W-:Y:S02]  /*1acd0*/  IMAD.IADD R5, R3, 0x1, R0 ;  /* 0x0000000103057824 */ /* 0x000fe400078e0200 */
[----:B--2---:R-:W-:Y:S01]  /*1ace0*/  IMAD.SHL.U32 R21, R21, 0x10, RZ ;  /* 0x0000001015157824 */ /* 0x004fe200078e00ff */
[----:B---3--:R-:W-:-:S04]  /*1acf0*/  LOP3.LUT R20, R20, 0x7f, RZ, 0xc0, !PT ;  /* 0x0000007f14147812 */ /* 0x008fc800078ec0ff */
[----:B------:R-:W-:Y:S02]  /*1ad00*/  LOP3.LUT R21, R21, 0x70, RZ, 0xc0, !PT ;  /* 0x0000007015157812 */ /* 0x000fe400078ec0ff */
[----:B------:R-:W-:-:S04]  /*1ad10*/  SHF.R.U32.HI R20, RZ, 0x3, R20 ;  /* 0x00000003ff147819 */ /* 0x000fc80000011614 */
[----:B------:R-:W-:-:S05]  /*1ad20*/  LOP3.LUT R20, R20, R21, RZ, 0xfc, !PT ;  /* 0x0000001514147212 */ /* 0x000fca00078efcff */
[----:B------:R-:W-:Y:S02]  /*1ad30*/  IMAD.IADD R6, R20, 0x1, R28 ;  /* 0x0000000114067824 */ /* 0x000fe400078e021c */
[----:B------:R2:W5:Y:S02]  /*1ad40*/  LDL R20, [R1+0x28] ;  /* 0x0000280001147983 */ /* 0x0005640000100800 */
[----:B0-----:R-:W-:Y:S01]  /*1ad50*/  @P1 IMAD.HI.U32 R0, R6, R7, RZ ;  /* 0x0000000706001227 */ /* 0x001fe200078e00ff */
[----:B------:R-:W0:Y:S03]  /*1ad60*/  S2R R11, SR_TID.X ;  /* 0x00000000000b7919 */ /* 0x000e260000002100 */
[----:B------:R-:W-:Y:S01]  /*1ad70*/  IMAD.MOV.U32 R2, RZ, RZ, R6 ;  /* 0x000000ffff027224 */ /* 0x000fe200078e0006 */
[----:B-1----:R-:W-:-:S04]  /*1ad80*/  @P1 SHF.R.U32.HI R2, RZ, R8, R0 ;  /* 0x00000008ff021219 */ /* 0x002fc80000011600 */
[--C-:B------:R-:W-:Y:S01]  /*1ad90*/  SHF.R.S32.HI R0, RZ, 0x1f, R2.reuse ;  /* 0x0000001fff007819 */ /* 0x100fe20000011402 */
[----:B------:R-:W-:-:S04]  /*1ada0*/  IMAD.MOV R7, RZ, RZ, -R2 ;  /* 0x000000ffff077224 */ /* 0x000fc800078e0a02 */
[----:B------:R-:W-:-:S04]  /*1adb0*/  IMAD R0, R0, UR4, RZ ;  /* 0x0000000400007c24 */ /* 0x000fc8000f8e02ff */
[C---:B------:R-:W-:Y:S02]  /*1adc0*/  IMAD R0, R2.reuse, UR5, R0 ;  /* 0x0000000502007c24 */ /* 0x040fe4000f8e0200 */
[----:B------:R-:W-:-:S04]  /*1add0*/  IMAD.WIDE.U32 R2, R2, UR4, R4 ;  /* 0x0000000402027c25 */ /* 0x000fc8000f8e0004 */
[----:B------:R-:W-:Y:S02]  /*1ade0*/  IMAD.IADD R3, R3, 0x1, R0 ;  /* 0x0000000103037824 */ /* 0x000fe400078e0200 */
[----:B------:R-:W-:-:S04]  /*1adf0*/  IMAD R0, R10, R7, R6 ;  /* 0x000000070a007224 */ /* 0x000fc800078e0206 */
[----:B------:R-:W-:Y:S01]  /*1ae00*/  IMAD.WIDE.U32 R8, R0, UR6, R2 ;  /* 0x0000000600087c25 */ /* 0x000fe2000f8e0002 */
[----:B------:R-:W-:-:S03]  /*1ae10*/  SHF.R.S32.HI R7, RZ, 0x1f, R0 ;  /* 0x0000001fff077819 */ /* 0x000fc60000011400 */
[----:B------:R-:W-:Y:S01]  /*1ae20*/  VIADD R3, R6, 0x80 ;  /* 0x0000008006037836 */ /* 0x000fe20000000000 */
[----:B------:R-:W-:Y:S01]  /*1ae30*/  LEA R2, P0, R8, UR8, 0x1 ;  /* 0x0000000808027c11 */ /* 0x000fe2000f8008ff */
[----:B------:R-:W-:Y:S02]  /*1ae40*/  IMAD R7, R7, UR6, RZ ;  /* 0x0000000607077c24 */ /* 0x000fe4000f8e02ff */
[C---:B0-----:R-:W-:Y:S01]  /*1ae50*/  IMAD.SHL.U32 R21, R11.reuse, 0x8, RZ ;  /* 0x000000080b157824 */ /* 0x041fe200078e00ff */
[----:B------:R-:W-:Y:S01]  /*1ae60*/  MOV R6, R3 ;  /* 0x0000000300067202 */ /* 0x000fe20000000f00 */
[----:B------:R-:W-:Y:S01]  /*1ae70*/  IMAD R0, R0, UR7, R7 ;  /* 0x0000000700007c24 */ /* 0x000fe2000f8e0207 */
[----:B------:R-:W-:Y:S01]  /*1ae80*/  LOP3.LUT R11, R11, 0x7f, RZ, 0xc0, !PT ;  /* 0x0000007f0b0b7812 */ /* 0x000fe200078ec0ff */
[----:B------:R-:W0:Y:S01]  /*1ae90*/  @P1 LDC R7, c[0x0][0x44c] ;  /* 0x00011300ff071b82 */ /* 0x000e220000000800 */
[----:B------:R-:W-:Y:S01]  /*1aea0*/  LOP3.LUT R21, R21, 0x38, RZ, 0xc0, !PT ;  /* 0x0000003815157812 */ /* 0x000fe200078ec0ff */
[----:B------:R-:W-:Y:S01]  /*1aeb0*/  IMAD.IADD R0, R9, 0x1, R0 ;  /* 0x0000000109007824 */ /* 0x000fe200078e0200 */
[----:B------:R-:W-:-:S04]  /*1aec0*/  SHF.R.U32.HI R9, RZ, 0x3, R11 ;  /* 0x00000003ff097819 */ /* 0x000fc8000001160b */
[----:B------:R-:W-:Y:S02]  /*1aed0*/  LEA.HI.X R0, R8, UR9, R0, 0x1, P0 ;  /* 0x0000000908007c11 */ /* 0x000fe400080f0c00 */
[----:B------:R-:W1:Y:S01]  /*1aee0*/  @P1 LDC R8, c[0x0][0x450] ;  /* 0x00011400ff081b82 */ /* 0x000e620000000800 */
[----:B0-----:R-:W-:-:S05]  /*1aef0*/  @P1 IMAD.HI.U32 R7, R3, R7, RZ ;  /* 0x0000000703071227 */ /* 0x001fca00078e00ff */
[----:B-1----:R-:W-:-:S05]  /*1af00*/  @P1 SHF.R.U32.HI R6, RZ, R8, R7 ;  /* 0x00000008ff061219 */ /* 0x002fca0000011607 */
        /* <DEDUP_REMOVED lines=10> */
[----:B------:R-:W-:Y:S02]  /*1afb0*/  IMAD R8, R8, UR6, RZ ;  /* 0x0000000608087c24 */ /* 0x000fe4000f8e02ff */
[----:B------:R-:W-:Y:S02]  /*1afc0*/  IMAD.IADD R5, R5, 0x1, R7 ;  /* 0x0000000105057824 */ /* 0x000fe400078e0207 */
[----:B------:R-:W-:-:S02]  /*1afd0*/  IMAD R8, R3, UR7, R8 ;  /* 0x0000000703087c24 */ /* 0x000fc4000f8e0208 */
[----:B------:R-:W-:-:S04]  /*1afe0*/  IMAD.WIDE.U32 R6, R3, UR6, R4 ;  /* 0x0000000603067c25 */ /* 0x000fc8000f8e0004 */
[----:B------:R-:W-:Y:S01]  /*1aff0*/  IMAD.IADD R4, R7, 0x1, R8 ;  /* 0x0000000107047824 */ /* 0x000fe200078e0208 */
[----:B------:R-:W-:-:S04]  /*1b000*/  LEA R5, P1, R6, UR8, 0x1 ;  /* 0x0000000806057c11 */ /* 0x000fc8000f8208ff */
[----:B------:R-:W-:Y:S01]  /*1b010*/  LEA.HI.X R4, R6, UR9, R4, 0x1, P1 ;  /* 0x0000000906047c11 */ /* 0x000fe200088f0c04 */
[----:B--2---:R-:W-:Y:S08]  /*1b020*/  BRA.DIV UR4, `(.L_x_1841) ;  /* 0x0000005a04307947 */ /* 0x004ff0000b800000 */
[----:B------:R-:W2:Y:S01]  /*1b030*/  LDL.LU R6, [R1+0x8] ;  /* 0x0000080001067983 */ /* 0x000ea20000300800 */
[----:B------:R-:W-:-:S03]  /*1b040*/  IMAD.IADD R28, R9, 0x1, R28 ;  /* 0x00000001091c7824 */ /* 0x000fc600078e021c */
[----:B------:R-:W-:Y:S04]  /*1b050*/  SHFL.IDX PT, R7, R0, RZ, 0x181f ;  /* 0x00181fff00077589 */ /* 0x000fe800000e0000 */
[----:B------:R-:W-:Y:S01]  /*1b060*/  SHFL.IDX PT, R8, R4, RZ, 0x181f ;  /* 0x00181fff04087589 */ /* 0x000fe200000e0000 */
[----:B--2---:R-:W-:-:S03]  /*1b070*/  IMAD R3, R6, R10, RZ ;  /* 0x0000000a06037224 */ /* 0x004fc600078e02ff */
[----:B------:R-:W0:Y:S02]  /*1b080*/  SHFL.IDX PT, R6, R2, RZ, 0x181f ;  /* 0x00181fff02067589 */ /* 0x000e2400000e0000 */
[----:B------:R-:W-:-:S13]  /*1b090*/  ISETP.GE.AND P1, PT, R28, R3, PT ;  /* 0x000000031c00720c */ /* 0x000fda0003f26270 */
[----:B0-----:R-:W-:-:S05]  /*1b0a0*/  @!P1 LEA R6, P2, R21, R6, 0x1 ;  /* 0x0000000615069211 */ /* 0x001fca00078408ff */
[----:B------:R-:W-:-:S05]  /*1b0b0*/  @!P1 IMAD.X R7, RZ, RZ, R7, P2 ;  /* 0x000000ffff079224 */ /* 0x000fca00010e0607 */
        /* <DEDUP_REMOVED lines=69> */
[----:B------:R-:W-:-:S04]  /*1b510*/  @!P3 IMAD.X R0, RZ, RZ, R0, P2 ;  /* 0x000000ffff00b224 */ /* 0x000fc800010e0600 */
[----:B------:R-:W-:Y:S01]  /*1b520*/  @!P3 IMAD.MOV.U32 R7, RZ, RZ, R0 ;  /* 0x000000ffff07b224 */ /* 0x000fe200078e0000 */
[----:B------:R-:W-:Y:S02]  /*1b530*/  IADD3 R0, R28, 0x90, RZ ;  /* 0x000000901c007810 */ /* 0x000fe40007ffe0ff */
[----:B0-----:R-:W-:Y:S02]  /*1b540*/  @!P1 LEA R2, P2, R21, R2, 0x1 ;  /* 0x0000000215029211 */ /* 0x001fe400078408ff */
[----:B------:R0:W-:Y:S03]  /*1b550*/  @!P3 LDGSTS.E.BYPASS.LTC128B.128 [R20+0xbc00], desc[UR42][R6.64], !P0 ;  /* 0x0bc000000614bfae */ /* 0x0001e6000c101d6a */
[----:B0-----:R-:W-:-:S04]  /*1b560*/  @!P1 IMAD.X R6, RZ, RZ, R8, P2 ;  /* 0x000000ffff069224 */ /* 0x001fc800010e0608 */
[----:B------:R-:W-:Y:S02]  /*1b570*/  @!P1 IMAD.MOV.U32 R7, RZ, RZ, R6 ;  /* 0x000000ffff079224 */ /* 0x000fe400078e0006 */
[----:B------:R-:W-:Y:S02]  /*1b580*/  @!P1 IMAD.MOV.U32 R6, RZ, RZ, R2 ;  /* 0x000000ffff069224 */ /* 0x000fe400078e0002 */
[----:B------:R-:W-:Y:S04]  /*1b590*/  SHFL.IDX PT, R2, R5, 0x3, 0x181f ;  /* 0x00781f0005027f89 */ /* 0x000fe800000e0000 */
        /* <DEDUP_REMOVED lines=11> */
[----:B------:R-:W-:Y:S04]  /*1b650*/  SHFL.IDX PT, R4, R4, 0x3, 0x181f ;  /* 0x00781f0004047f89 */ /* 0x000fe800000e0000 */
[----:B0-----:R-:W0:Y:S03]  /*1b660*/  SHFL.IDX PT, R6, R5, 0x2, 0x181f ;  /* 0x00581f0005067f89 */ /* 0x001e2600000e0000 */
[----:B0-----:R-:W-:-:S05]  /*1b670*/  @!P1 LEA R6, P2, R21, R6, 0x1 ;  /* 0x0000000615069211 */ /* 0x001fca00078408ff */
[----:B------:R-:W-:-:S04]  /*1b680*/  @!P1 IMAD.X R0, RZ, RZ, R0, P2 ;  /* 0x000000ffff009224 */ /* 0x000fc800010e0600 */
[----:B------:R-:W-:-:S05]  /*1b690*/  @!P1 IMAD.MOV.U32 R7, RZ, RZ, R0 ;  /* 0x000000ffff079224 */ /* 0x000fca00078e0000 */
[----:B------:R0:W-:Y:S02]  /*1b6a0*/  @!P1 LDGSTS.E.BYPASS.LTC128B.128 [R20+0xd400], desc[UR42][R6.64], !P0 ;  /* 0x0d40000006149fae */ /* 0x0001e4000c101d6a */
.L_x_2013:
[----:B------:R-:W-:-:S05]  /*1b6b0*/  VIADD R28, R28, 0xb0 ;  /* 0x000000b01c1c7836 */ /* 0x000fca0000000000 */
        /* <DEDUP_REMOVED lines=9> */
.L_x_1842:
        /* <DEDUP_REMOVED lines=18> */
.L_x_2014:
[----:B------:R-:W-:Y:S05]  /*1b870*/  BSYNC B0 ;  /* 0x0000000000007941 */ /* 0x000fea0003800000 */
.L_x_1843:
[----:B------:R-:W0:Y:S04]  /*1b880*/  LDL.LU R3, [R1+0x40] ;  /* 0x0000400001037983 */ /* 0x000e280000300800 */
[----:B------:R-:W2:Y:S01]  /*1b890*/  LDL R2, [R1+0x1c] ;  /* 0x00001c0001027983 */ /* 0x000ea20000100800 */
[----:B------:R-:W-:Y:S01]  /*1b8a0*/  BSSY B0, `(.L_x_1845) ;  /* 0x000010e000007945 */ /* 0x000fe20003800000 */
[----:B0-----:R-:W-:-:S05]  /*1b8b0*/  VIADD R7, R3, 0xfffffffe ;  /* 0xfffffffe03077836 */ /* 0x001fca0000000000 */
[----:B--2---:R-:W-:-:S13]  /*1b8c0*/  ISETP.GE.AND P0, PT, R7, R2, PT ;  /* 0x000000020700720c */ /* 0x004fda0003f06270 */
[----:B------:R-:W-:Y:S05]  /*1b8d0*/  @!P0 BRA `(.L_x_1846) ;  /* 0x0000001000288947 */ /* 0x000fea0003800000 */
[----:B------:R-:W0:Y:S01]  /*1b8e0*/  S2R R2, SR_TID.X ;  /* 0x0000000000027919 */ /* 0x000e220000002100 */
[----:B------:R-:W-:Y:S01]  /*1b8f0*/  ULDC UR4, c[0x0][0x2f4] ;  /* 0x0000bd0000047ab9 */ /* 0x000fe20000000800 */
[----:B------:R-:W-:Y:S01]  /*1b900*/  IMAD.MOV.U32 R6, RZ, RZ, R25 ;  /* 0x000000ffff067224 */ /* 0x000fe200078e0019 */
[----:B------:R2:W-:Y:S01]  /*1b910*/  STL [R1+0x8], R26 ;  /* 0x0000081a01007387 */ /* 0x0005e20000100800 */
[----:B------:R-:W-:Y:S02]  /*1b920*/  IMAD.MOV.U32 R20, RZ, RZ, R29 ;  /* 0x000000ffff147224 */ /* 0x000fe400078e001d */
[----:B0-----:R-:W-:-:S05]  /*1b930*/  IMAD.SHL.U32 R2, R2, 0x8, RZ ;  /* 0x0000000802027824 */ /* 0x001fca00078e00ff */
[----:B------:R-:W-:-:S04]  /*1b940*/  LOP3.LUT R2, R2, 0x38, RZ, 0xc0, !PT ;  /* 0x0000003802027812 */ /* 0x000fc800078ec0ff */
[----:B--2---:R-:W-:-:S13]  /*1b950*/  ISETP.GE.AND P1, PT, R2, UR4, PT ;  /* 0x0000000402007c0c */ /* 0x004fda000bf26270 */
.L_x_1859:
        /* <DEDUP_REMOVED lines=41> */
.L_x_1847:
[----:B------:R-:W-:Y:S01]  /*1bbf0*/  IMAD R5, R25, 0x8, R23 ;  /* 0x0000000819057824 */ /* 0x000fe200078e0217 */
[----:B------:R-:W-:Y:S01]  /*1bc00*/  SHF.L.U32 R2, R29, 0x1f, RZ ;  /* 0x0000001f1d027819 */ /* 0x000fe200000006ff */
[----:B------:R-:W-:Y:S03]  /*1bc10*/  BSSY B1, `(.L_x_1848) ;  /* 0x0000003000017945 */ /* 0x000fe60003800000 */
[----:B------:R-:W0:Y:S02]  /*1bc20*/  SYNCS.PHASECHK.TRANS64.TRYWAIT P0, [R5+URZ+0x16840], R2 ;  /* 0x01684002050075a7 */ /* 0x000e24000800017f */
[----:B0-----:R-:W-:Y:S05]  /*1bc30*/  @!P0 BRA `(.L_x_1849) ;  /* 0x0000005c00208947 */ /* 0x001fea0003800000 */
.L_x_2015:
[----:B------:R-:W-:Y:S05]  /*1bc40*/  BSYNC B1 ;  /* 0x0000000000017941 */ /* 0x000fea0003800000 */
.L_x_1848:
[----:B------:R-:W2:Y:S01]  /*1bc50*/  LDL R9, [R1+0xc] ;  /* 0x00000c0001097983 */ /* 0x000ea20000100800 */
[----:B------:R-:W-:Y:S01]  /*1bc60*/  SHF.R.S32.HI R21, RZ, 0x1f, R0 ;  /* 0x0000001fff157819 */ /* 0x000fe20000011400 */
[----:B------:R-:W-:Y:S01]  /*1bc70*/  ULDC.64 UR4, c[0x0][0x300] ;  /* 0x0000c00000047ab9 */ /* 0x000fe20000000a00 */
[----:B------:R-:W-:Y:S01]  /*1bc80*/  LOP3.LUT P2, RZ, R22, 0x1, RZ, 0xc0, !PT ;  /* 0x0000000116ff7812 */ /* 0x000fe2000784c0ff */
[----:B------:R-:W1:Y:S01]  /*1bc90*/  S2R R8, SR_TID.X ;  /* 0x0000000000087919 */ /* 0x000e620000002100 */
        /* <DEDUP_REMOVED lines=10> */
[----:B------:R-:W-:-:S04]  /*1bd40*/  IMAD.WIDE.U32 R2, R18, UR4, R2 ;  /* 0x0000000412027c25 */ /* 0x000fc8000f8e0002 */
[----:B--2---:R-:W-:Y:S01]  /*1bd50*/  IMAD R7, R9, UR4, RZ ;  /* 0x0000000409077c24 */ /* 0x004fe2000f8e02ff */
[----:B-1----:R-:W-:-:S03]  /*1bd60*/  LOP3.LUT R9, R8, 0x7f, RZ, 0xc0, !PT ;  /* 0x0000007f08097812 */ /* 0x002fc600078ec0ff */
[----:B------:R-:W-:Y:S01]  /*1bd70*/  IMAD R7, R18, UR5, R7 ;  /* 0x0000000512077c24 */ /* 0x000fe2000f8e0207 */
[----:B------:R-:W-:Y:S01]  /*1bd80*/  ULDC.64 UR4, c[0x0][0x2e8] ;  /* 0x0000ba0000047ab9 */ /* 0x000fe20000000a00 */
[----:B------:R-:W-:Y:S01]  /*1bd90*/  IMAD.SHL.U32 R11, R9, 0x8, RZ ;  /* 0x00000008090b7824 */ /* 0x000fe200078e00ff */
[----:B------:R-:W-:Y:S01]  /*1bda0*/  SHF.L.U32 R9, R8, 0x3, RZ ;  /* 0x0000000308097819 */ /* 0x000fe200000006ff */
[----:B------:R-:W-:-:S03]  /*1bdb0*/  IMAD.IADD R7, R7, 0x1, R3 ;  /* 0x0000000107077824 */ /* 0x000fc600078e0203 */
[----:B------:R-:W-:-:S04]  /*1bdc0*/  LOP3.LUT R9, R9, 0x1f8, RZ, 0xc0, !PT ;  /* 0x000001f809097812 */ /* 0x000fc800078ec0ff */
[----:B------:R-:W-:Y:S02]  /*1bdd0*/  LOP3.LUT R9, R9, 0x38, R8, 0x78, !PT ;  /* 0x0000003809097812 */ /* 0x000fe400078e7808 */
        /* <DEDUP_REMOVED lines=49> */
.L_x_2033:
        /* <DEDUP_REMOVED lines=8> */
.L_x_1851:
        /* <DEDUP_REMOVED lines=11> */
.L_x_1852:
[----:B------:R1:W-:Y:S01]  /*1c220*/  SYNCS.ARRIVE.TRANS64.A1T0 RZ, [R5+URZ+0x16830], RZ ;  /* 0x016830ff05ff79a7 */ /* 0x0003e2000810003f */
[----:B------:R-:W-:Y:S05]  /*1c230*/  @!P3 BRA `(.L_x_1853) ;  /* 0x000000000004b947 */ /* 0x000fea0003800000 */
[----:B------:R-:W-:Y:S01]  /*1c240*/  BPT.TRAP 0x1 ;  /* 0x000000040000795c */ /* 0x000fe20000300000 */
.L_x_1853:
[----:B------:R-:W-:Y:S01]  /*1c250*/  SHF.L.U32 R2, R20, 0x1f, RZ ;  /* 0x0000001f14027819 */ /* 0x000fe200000006ff */
[----:B-1----:R-:W-:Y:S01]  /*1c260*/  IMAD R5, R6, 0x8, R23 ;  /* 0x0000000806057824 */ /* 0x002fe200078e0217 */
[----:B------:R-:W-:Y:S03]  /*1c270*/  BSSY B1, `(.L_x_1854) ;  /* 0x0000003000017945 */ /* 0x000fe60003800000 */
[----:B------:R-:W1:Y:S02]  /*1c280*/  SYNCS.PHASECHK.TRANS64.TRYWAIT P0, [R5+URZ+0x16860], R2 ;  /* 0x01686002050075a7 */ /* 0x000e64000800017f */
[----:B-1----:R-:W-:Y:S05]  /*1c290*/  @!P0 BRA `(.L_x_1855) ;  /* 0x0000005c00d88947 */ /* 0x002fea0003800000 */
.L_x_2034:
[----:B------:R-:W-:Y:S05]  /*1c2a0*/  BSYNC B1 ;  /* 0x0000000000017941 */ /* 0x000fea0003800000 */
.L_x_1854:
[----:B------:R-:W2:Y:S04]  /*1c2b0*/  LDL R11, [R1+0x18] ;  /* 0x00001800010b7983 */ /* 0x000ea80000100800 */
[----:B0-----:R-:W2:Y:S01]  /*1c2c0*/  LDL.LU R8, [R1+0x8] ;  /* 0x0000080001087983 */ /* 0x001ea20000300800 */
[----:B------:R-:W0:Y:S01]  /*1c2d0*/  S2R R12, SR_TID.X ;  /* 0x00000000000c7919 */ /* 0x000e220000002100 */
[----:B------:R-:W-:Y:S01]  /*1c2e0*/  UMOV UR4, 0xffffffff ;  /* 0xffffffff00047882 */ /* 0x000fe20000000000 */
[C---:B0-----:R-:W-:Y:S01]  /*1c2f0*/  IMAD.SHL.U32 R9, R12.reuse, 0x8, RZ ;  /* 0x000000080c097824 */ /* 0x041fe200078e00ff */
[----:B------:R-:W-:-:S04]  /*1c300*/  LOP3.LUT R3, R12, 0x7f, RZ, 0xc0, !PT ;  /* 0x0000007f0c037812 */ /* 0x000fc800078ec0ff */
[----:B------:R-:W-:Y:S01]  /*1c310*/  LOP3.LUT R9, R9, 0x1f8, RZ, 0xc0, !PT ;  /* 0x000001f809097812 */ /* 0x000fe200078ec0ff */
[----:B------:R-:W-:-:S03]  /*1c320*/  IMAD.SHL.U32 R10, R3, 0x8, RZ ;  /* 0x00000008030a7824 */ /* 0x000fc600078e00ff */
        /* <DEDUP_REMOVED lines=53> */
.L_x_2052:
        /* <DEDUP_REMOVED lines=28> */
.L_x_1857:
        /* <DEDUP_REMOVED lines=12> */
.L_x_1858:
[----:B------:R-:W2:Y:S01]  /*1c900*/  LDL R0, [R1+0x1c] ;  /* 0x00001c0001007983 */ /* 0x000ea20000100800 */
[----:B------:R0:W-:Y:S01]  /*1c910*/  SYNCS.ARRIVE.TRANS64.A1T0 RZ, [R5+URZ+0x16850], RZ ;  /* 0x016850ff05ff79a7 */ /* 0x0001e2000810003f */
[C---:B------:R-:W-:Y:S02]  /*1c920*/  VIADD R7, R26.reuse, 0xffffffff ;  /* 0xffffffff1a077836 */ /* 0x040fe40000000000 */
[----:B------:R0:W-:Y:S01]  /*1c930*/  STL [R1+0x8], R26 ;  /* 0x0000081a01007387 */ /* 0x0001e20000100800 */
[----:B------:R-:W-:Y:S02]  /*1c940*/  IMAD.MOV.U32 R6, RZ, RZ, R25 ;  /* 0x000000ffff067224 */ /* 0x000fe400078e0019 */
[----:B------:R-:W-:Y:S01]  /*1c950*/  IMAD.MOV.U32 R20, RZ, RZ, R29 ;  /* 0x000000ffff147224 */ /* 0x000fe200078e001d */
[----:B--2---:R-:W-:-:S13]  /*1c960*/  ISETP.GT.AND P0, PT, R26, R0, PT ;  /* 0x000000001a00720c */ /* 0x004fda0003f04270 */
[----:B0-----:R-:W-:Y:S05]  /*1c970*/  @P0 BRA `(.L_x_1859) ;  /* 0xffffffec00f80947 */ /* 0x001fea000383ffff */
.L_x_1846:
[----:B------:R-:W-:Y:S05]  /*1c980*/  BSYNC B0 ;  /* 0x0000000000007941 */ /* 0x000fea0003800000 */
.L_x_1845:
[----:B-1----:R-:W0:Y:S01]  /*1c990*/  S2R R0, SR_TID.X ;  /* 0x0000000000007919 */ /* 0x002e220000002100 */
        /* <DEDUP_REMOVED lines=16> */
.L_x_1861:
[----:B------:R-:W-:Y:S05]  /*1caa0*/  BSYNC B0 ;  /* 0x0000000000007941 */ /* 0x000fea0003800000 */
.L_x_1860:
[----:B------:R-:W-:-:S05]  /*1cab0*/  IMAD.U32 R0, RZ, RZ, UR38 ;  /* 0x00000026ff007e24 */ /* 0x000fca000f8e00ff */
[----:B------:R-:W-:-:S13]  /*1cac0*/  ISETP.NE.AND P0, PT, R0, 0x3, PT ;  /* 0x000000030000780c */ /* 0x000fda0003f05270 */
[----:B------:R-:W-:Y:S05]  /*1cad0*/  @!P0 BRA `(.L_x_1862) ;  /* 0x0000000000048947 */ /* 0x000fea0003800000 */
[----:B------:R-:W-:Y:S01]  /*1cae0*/  BPT.TRAP 0x1 ;  /* 0x000000040000795c */ /* 0x000fe20000300000 */
.L_x_1862:
[----:B------:R-:W2:Y:S01]  /*1caf0*/  LDL.LU R2, [R1+0x18] ;  /* 0x0000180001027983 */ /* 0x000ea20000300800 */
[----:B------:R-:W-:Y:S01]  /*1cb00*/  IMAD R0, R25, 0x8, R23 ;  /* 0x0000000819007824 */ /* 0x000fe200078e0217 */
[----:B------:R-:W-:Y:S01]  /*1cb10*/  SHF.L.U32 R3, R29, 0x1f, RZ ;  /* 0x0000001f1d037819 */ /* 0x000fe200000006ff */
[----:B------:R-:W-:Y:S03]  /*1cb20*/  BSSY B0, `(.L_x_1863) ;  /* 0x0000004000007945 */ /* 0x000fe60003800000 */
[----:B------:R-:W0:Y:S01]  /*1cb30*/  SYNCS.PHASECHK.TRANS64.TRYWAIT P0, [R0+URZ+0x16860], R3 ;  /* 0x01686003000075a7 */ /* 0x000e22000800017f */
[----:B--2---:R-:W-:Y:S01]  /*1cb40*/  IMAD R6, R26, -0x80, R2 ;  /* 0xffffff801a067824 */ /* 0x004fe200078e0202 */
[----:B0-----:R-:W-:Y:S06]  /*1cb50*/  @!P0 BRA `(.L_x_1864) ;  /* 0x0000006000048947 */ /* 0x001fec0003800000 */
.L_x_2053:
[----:B------:R-:W-:Y:S05]  /*1cb60*/  BSYNC B0 ;  /* 0x0000000000007941 */ /* 0x000fea0003800000 */
.L_x_1863:
[----:B------:R-:W1:Y:S01]  /*1cb70*/  S2R R8, SR_TID.X ;  /* 0x0000000000087919 */ /* 0x000e620000002100 */
[----:B------:R-:W-:Y:S01]  /*1cb80*/  ULDC UR4, c[0x0][0x2f4] ;  /* 0x0000bd0000047ab9 */ /* 0x000fe20000000800 */
[C---:B-1----:R-:W-:Y:S01]  /*1cb90*/  IMAD.SHL.U32 R2, R8.reuse, 0x8, RZ ;  /* 0x0000000808027824 */ /* 0x042fe200078e00ff */
[C---:B------:R-:W-:Y:S01]  /*1cba0*/  LOP3.LUT R5, R8.reuse, 0x7f, RZ, 0xc0, !PT ;  /* 0x0000007f08057812 */ /* 0x040fe200078ec0ff */
[----:B------:R-:W-:-:S03]  /*1cbb0*/  IMAD.SHL.U32 R7, R8, 0x8, RZ ;  /* 0x0000000808077824 */ /* 0x000fc600078e00ff */
[----:B------:R-:W-:Y:S01]  /*1cbc0*/  LOP3.LUT R2, R2, 0x1f8, RZ, 0xc0, !PT ;  /* 0x000001f802027812 */ /* 0x000fe200078ec0ff */
[----:B------:R-:W-:Y:S01]  /*1cbd0*/  IMAD.SHL.U32 R4, R5, 0x8, RZ ;  /* 0x0000000805047824 */ /* 0x000fe200078e00ff */
[----:B------:R-:W-:Y:S02]  /*1cbe0*/  LOP3.LUT R7, R7, 0x38, RZ, 0xc0, !PT ;  /* 0x0000003807077812 */ /* 0x000fe400078ec0ff */
[----:B------:R-:W-:Y:S02]  /*1cbf0*/  LOP3.LUT R2, R2, 0x38, R8, 0x78, !PT ;  /* 0x0000003802027812 */ /* 0x000fe400078e7808 */
        /* <DEDUP_REMOVED lines=13> */
[----:B------:R-:W1:Y:S03]  /*1ccd0*/  SHFL.IDX PT, R14, R17, 0x1, 0x181f ;  /* 0x00381f00110e7f89 */ /* 0x000e6600000e0000 */
        /* <DEDUP_REMOVED lines=39> */
.L_x_2071:
[----:B------:R-:W-:Y:S02]  /*1cf50*/  ISETP.LT.OR P0, PT, R6, 0x71, P0 ;  /* 0x000000710600780c */ /* 0x000fe40000701670 */
[----:B--23--:R-:W-:-:S05]  /*1cf60*/  IADD3 R2, P1, R14, R5, RZ ;  /* 0x000000050e027210 */ /* 0x00cfca0007f3e0ff */
[----:B------:R-:W-:-:S06]  /*1cf70*/  IMAD.X R3, RZ, RZ, R24, P1 ;  /* 0x000000ffff037224 */ /* 0x000fcc00008e0618 */
[----:B------:R-:W-:Y:S01]  /*1cf80*/  @!PT LDS RZ, [RZ] ;  /* 0x00000000fffff984 */ /* 0x000fe20000000800 */
[----:B------:R-:W-:Y:S01]  /*1cf90*/  @!PT LDS RZ, [RZ] ;  /* 0x00000000fffff984 */ /* 0x000fe20000000800 */
[----:B------:R-:W-:Y:S01]  /*1cfa0*/  @!PT LDS RZ, [RZ] ;  /* 0x00000000fffff984 */ /* 0x000fe20000000800 */
[----:B------:R0:W-:Y:S01]  /*1cfb0*/  LDGSTS.E.BYPASS.LTC128B.128 [R4+0x3c00], desc[UR42][R2.64], !P0 ;  /* 0x03c0000002047fae */ /* 0x0001e2000c101d6a */
[----:B------:R-:W-:Y:S01]  /*1cfc0*/  PLOP3.LUT P0, PT, PT, PT, PT, 0x80, 0x0 ;  /* 0x000000000000781c */ /* 0x000fe20003f0f070 */
[----:B------:R-:W-:-:S12]  /*1cfd0*/  NOP ;  /* 0x0000000000007918 */ /* 0x000fd80000000000 */
.L_x_1866:
        /* <DEDUP_REMOVED lines=11> */
.L_x_1867:
[----:B------:R-:W-:Y:S01]  /*1d090*/  VIADD R25, R25, 0x1 ;  /* 0x0000000119197836 */ /* 0x000fe20000000000 */
[----:B------:R0:W-:Y:S04]  /*1d0a0*/  SYNCS.ARRIVE.TRANS64.A1T0 RZ, [R0+URZ+0x16850], RZ ;  /* 0x016850ff00ff79a7 */ /* 0x0001e8000810003f */
[----:B------:R-:W-:-:S04]  /*1d0b0*/  ISETP.NE.AND P0, PT, R25, 0x2, PT ;  /* 0x000000021900780c */ /* 0x000fc80003f05270 */
[----:B0-----:R-:W-:Y:S02]  /*1d0c0*/  SEL R0, RZ, 0x1, P0 ;  /* 0x00000001ff007807 */ /* 0x001fe40000000000 */
[----:B------:R-:W-:Y:S02]  /*1d0d0*/  SEL R25, R25, RZ, P0 ;  /* 0x000000ff19197207 */ /* 0x000fe40000000000 */
[----:B------:R-:W-:-:S07]  /*1d0e0*/  LOP3.LUT R29, R29, R0, RZ, 0x3c, !PT ;  /* 0x000000001d1d7212 */ /* 0x000fce00078e3cff */
.L_x_1826:
[----:B------:R-:W-:Y:S05]  /*1d0f0*/  BSYNC B7 ;  /* 0x0000000000077941 */ /* 0x000fea0003800000 */
.L_x_1824:
[----:B------:R-:W-:-:S13]  /*1d100*/  LOP3.LUT P0, RZ, R22, 0x4, RZ, 0xc0, !PT ;  /* 0x0000000416ff7812 */ /* 0x000fda000780c0ff */
[----:B------:R-:W-:Y:S05]  /*1d110*/  @!P0 BRA `(.L_x_1868) ;  /* 0x0000000000248947 */ /* 0x000fea0003800000 */
[----:B------:R-:W-:Y:S05]  /*1d120*/  WARPSYNC.ALL ;  /* 0x0000000000007948 */ /* 0x000fea0003800000 */
[----:B------:R-:W3:Y:S08]  /*1d130*/  S2UR UR5, SR_CgaCtaId ;  /* 0x00000000000579c3 */ /* 0x000ef00000008800 */
[----:B------:R-:W-:Y:S06]  /*1d140*/  BAR.SYNC.DEFER_BLOCKING 0x5, 0x200 ;  /* 0x0148000000007b1d */ /* 0x000fec0000010000 */
[----:B------:R-:W-:-:S02]  /*1d150*/  UMOV UR4, 0x400 ;  /* 0x0000040000047882 */ /* 0x000fc40000000000 */
[----:B---3--:R-:W-:-:S06]  /*1d160*/  ULEA UR4, UR5, UR4, 0x18 ;  /* 0x0000000405047291 */ /* 0x008fcc000f8ec03f */
[----:B------:R-:W-:-:S05]  /*1d170*/  IMAD.U32 R23, RZ, RZ, UR4 ;  /* 0x00000004ff177e24 */ /* 0x000fca000f8e00ff */
[----:B------:R3:W4:Y:S01]  /*1d180*/  LDS.128 R16, [R23+0x168d0] ;  /* 0x0168d00017107984 */ /* 0x0007220000000c00 */
[----:B------:R-:W-:Y:S06]  /*1d190*/  BAR.ARV 0x4, 0x200 ;  /* 0x0108000000007b1d */ /* 0x000fec0000002000 */
[----:B------:R-:W-:Y:S05]  /*1d1a0*/  BRA `(.L_x_1869) ;  /* 0x0000000800cc7947 */ /* 0x000fea0003800000 */
.L_x_1868:
        /* <DEDUP_REMOVED lines=10> */
[----:B------:R0:W3:Y:S01]  /*1d250*/  @!P1 LDG.E R3, desc[UR42][R2.64] ;  /* 0x0000002a02039981 */ /* 0x0000e2000c1e1900 */
[C---:B------:R-:W-:Y:S02]  /*1d260*/  ISETP.GE.U32.AND P2, PT, R7.reuse, 0x2, PT ;  /* 0x000000020700780c */ /* 0x040fe40003f46070 */
[C---:B------:R-:W-:Y:S01]  /*1d270*/  ISETP.GE.U32.AND P3, PT, R7.reuse, 0x4, PT ;  /* 0x000000040700780c */ /* 0x040fe20003f66070 */
[----:B------:R-:W-:Y:S01]  /*1d280*/  SHFL.IDX PT, R0, R16, RZ, 0x1f ;  /* 0x00001fff10007589 */ /* 0x000fe200000e0000 */
[C---:B------:R-:W-:Y:S02]  /*1d290*/  ISETP.GE.U32.AND P4, PT, R7.reuse, 0x8, PT ;  /* 0x000000080700780c */ /* 0x040fe40003f86070 */
[C---:B------:R-:W-:Y:S01]  /*1d2a0*/  ISETP.GE.U32.AND P5, PT, R7.reuse, 0x10, PT ;  /* 0x000000100700780c */ /* 0x040fe20003fa6070 */
[----:B------:R-:W-:Y:S01]  /*1d2b0*/  SHFL.IDX PT, R16, R16, 0x1, 0x1f ;  /* 0x00201f0010107f89 */ /* 0x000fe200000e0000 */
[----:B0-----:R-:W-:Y:S02]  /*1d2c0*/  IMAD.MOV.U32 R2, RZ, RZ, RZ ;  /* 0x000000ffff027224 */ /* 0x001fe400078e00ff */
[----:B---3--:R-:W-:Y:S01]  /*1d2d0*/  @!P1 IMAD.MOV.U32 R2, RZ, RZ, R3 ;  /* 0x000000ffff029224 */ /* 0x008fe200078e0003 */
[----:B------:R-:W-:-:S04]  /*1d2e0*/  ISETP.NE.AND P1, PT, R7, RZ, PT ;  /* 0x000000ff0700720c */ /* 0x000fc80003f25270 */
[----:B------:R-:W0:Y:S02]  /*1d2f0*/  SHFL.UP PT, R14, R2, 0x1, RZ ;  /* 0x04200000020e7989 */ /* 0x000e2400000e00ff */
[----:B0-----:R-:W-:-:S05]  /*1d300*/  SEL R5, R14, RZ, P1 ;  /* 0x000000ff0e057207 */ /* 0x001fca0000800000 */
[----:B------:R-:W-:-:S05]  /*1d310*/  IMAD.IADD R4, R2, 0x1, R5 ;  /* 0x0000000102047824 */ /* 0x000fca00078e0205 */
[----:B------:R-:W0:Y:S02]  /*1d320*/  SHFL.UP PT, R14, R4, 0x2, RZ ;  /* 0x04400000040e7989 */ /* 0x000e2400000e00ff */
[----:B0-----:R-:W-:-:S05]  /*1d330*/  SEL R5, R14, RZ, P2 ;  /* 0x000000ff0e057207 */ /* 0x001fca0001000000 */
[----:B------:R-:W-:-:S05]  /*1d340*/  IMAD.IADD R5, R4, 0x1, R5 ;  /* 0x0000000104057824 */ /* 0x000fca00078e0205 */
[----:B------:R-:W2:Y:S02]  /*1d350*/  SHFL.UP PT, R14, R5, 0x4, RZ ;  /* 0x04800000050e7989 */ /* 0x000ea400000e00ff */
[----:B--2---:R-:W-:-:S05]  /*1d360*/  SEL R6, R14, RZ, P3 ;  /* 0x000000ff0e067207 */ /* 0x004fca0001800000 */
[----:B------:R-:W-:-:S05]  /*1d370*/  IMAD.IADD R6, R5, 0x1, R6 ;  /* 0x0000000105067824 */ /* 0x000fca00078e0206 */
[----:B------:R-:W0:Y:S02]  /*1d380*/  SHFL.UP PT, R14, R6, 0x8, RZ ;  /* 0x05000000060e7989 */ /* 0x000e2400000e00ff */
[----:B0-----:R-:W-:-:S05]  /*1d390*/  SEL R3, R14, RZ, P4 ;  /* 0x000000ff0e037207 */ /* 0x001fca0002000000 */
[----:B------:R-:W-:-:S05]  /*1d3a0*/  IMAD.IADD R4, R6, 0x1, R3 ;  /* 0x0000000106047824 */ /* 0x000fca00078e0203 */
[----:B------:R-:W0:Y:S02]  /*1d3b0*/  SHFL.UP PT, R14, R4, 0x10, RZ ;  /* 0x06000000040e7989 */ /* 0x000e2400000e00ff */
[----:B0-----:R-:W-:-:S05]  /*1d3c0*/  SEL R3, R14, RZ, P5 ;  /* 0x000000ff0e037207 */ /* 0x001fca0002800000 */
[----:B------:R-:W-:-:S05]  /*1d3d0*/  IMAD.IADD R3, R4, 0x1, R3 ;  /* 0x0000000104037824 */ /* 0x000fca00078e0203 */
[----:B------:R0:W2:Y:S02]  /*1d3e0*/  SHFL.IDX PT, R14, R3, 0x1f, 0x1f ;  /* 0x03e01f00030e7f89 */ /* 0x0000a400000e0000 */
.L_x_2081:
[----:B------:R-:W-:Y:S02]  /*1d3f0*/  ULDC UR4, c[0x0][0xc38] ;  /* 0x00030e0000047ab9 */ /* 0x000fe40000000800 */
[----:B------:R-:W-:-:S04]  /*1d400*/  IMAD.U32 R4, RZ, RZ, UR4 ;  /* 0x00000004ff047e24 */ /* 0x000fc8000f8e00ff */
[----:B--2---:R-:W-:-:S04]  /*1d410*/  IMAD R5, R14, R4, RZ ;  /* 0x000000040e057224 */ /* 0x004fc800078e02ff */
[----:B------:R-:W-:-:S05]  /*1d420*/  IMAD.IADD R16, R16, 0x1, R5 ;  /* 0x0000000110107824 */ /* 0x000fca00078e0205 */
[----:B------:R-:W-:-:S13]  /*1d430*/  ISETP.GT.AND P6, PT, R16, R0, PT ;  /* 0x000000001000720c */ /* 0x000fda0003fc4270 */
[----:B------:R-:W-:Y:S05]  /*1d440*/  @P6 BRA `(.L_x_1871) ;  /* 0x00000000009c6947 */ /* 0x000fea0003800000 */
.L_x_1876:
[----:B------:R-:W2:Y:S01]  /*1d450*/  LDC R4, c[0x0][0xc3c] ;  /* 0x00030f00ff047b82 */ /* 0x000ea20000000800 */
[----:B------:R-:W-:-:S05]  /*1d460*/  VIADD R19, R19, 0x1f ;  /* 0x0000001f13137836 */ /* 0x000fca0000000000 */
[----:B--2---:R-:W-:-:S13]  /*1d470*/  ISETP.GE.AND P6, PT, R19, R4, PT ;  /* 0x000000041300720c */ /* 0x004fda0003fc6270 */
[----:B------:R-:W-:Y:S05]  /*1d480*/  @P6 BRA `(.L_x_1872) ;  /* 0x0000000400d06947 */ /* 0x000fea0003800000 */
[----:B------:R-:W2:Y:S01]  /*1d490*/  S2R R2, SR_TID.X ;  /* 0x0000000000027919 */ /* 0x000ea20000002100 */
[----:B------:R-:W-:Y:S01]  /*1d4a0*/  BSSY B0, `(.L_x_1873) ;  /* 0x0000009000007945 */ /* 0x000fe20003800000 */
[----:B--2---:R-:W-:-:S05]  /*1d4b0*/  LOP3.LUT R2, R2, 0x1f, RZ, 0xc0, !PT ;  /* 0x0000001f02027812 */ /* 0x004fca00078ec0ff */
[----:B------:R-:W-:Y:S02]  /*1d4c0*/  IMAD.IADD R5, R19, 0x1, R2 ;  /* 0x0000000113057824 */ /* 0x000fe400078e0202 */
[----:B------:R-:W-:-:S03]  /*1d4d0*/  IMAD.MOV.U32 R2, RZ, RZ, RZ ;  /* 0x000000ffff027224 */ /* 0x000fc600078e00ff */
[----:B------:R-:W-:-:S13]  /*1d4e0*/  ISETP.GE.OR P6, PT, R5, R4, !P0 ;  /* 0x000000040500720c */ /* 0x000fda00047c6670 */
[----:B------:R-:W-:Y:S05]  /*1d4f0*/  @P6 BRA `(.L_x_1874) ;  /* 0x00000000000c6947 */ /* 0x000fea0003800000 */
[----:B0-----:R-:W0:Y:S02]  /*1d500*/  LDC.64 R2, c[0x0][0xc80] ;  /* 0x00032000ff027b82 */ /* 0x001e240000000a00 */
[----:B0-----:R-:W-:-:S06]  /*1d510*/  IMAD.WIDE R2, R5, 0x4, R2 ;  /* 0x0000000405027825 */ /* 0x001fcc00078e0202 */
[----:B------:R2:W5:Y:S02]  /*1d520*/  LDG.E R2, desc[UR42][R2.64] ;  /* 0x0000002a02027981 */ /* 0x000564000c1e1900 */
.L_x_1874:
[----:B------:R-:W-:Y:S05]  /*1d530*/  BSYNC B0 ;  /* 0x0000000000007941 */ /* 0x000fea0003800000 */
.L_x_1873:
[----:B------:R-:W-:-:S03]  /*1d540*/  UMOV UR4, 0xffffffff ;  /* 0xffffffff00047882 */ /* 0x000fc60000000000 */
[----:B------:R-:W-:Y:S05]  /*1d550*/  BRA.DIV UR4, `(.L_x_1875) ;  /* 0x0000006204e87947 */ /* 0x000fea000b800000 */
[----:B-----5:R-:W3:Y:S02]  /*1d560*/  SHFL.UP PT, R14, R2, 0x1, RZ ;  /* 0x04200000020e7989 */ /* 0x020ee400000e00ff */
[----:B---3--:R-:W-:-:S05]  /*1d570*/  SEL R13, R14, RZ, P1 ;  /* 0x000000ff0e0d7207 */ /* 0x008fca0000800000 */
[----:B------:R-:W-:-:S05]  /*1d580*/  IMAD.IADD R13, R2, 0x1, R13 ;  /* 0x00000001020d7824 */ /* 0x000fca00078e020d */
[----:B------:R-:W3:Y:S02]  /*1d590*/  SHFL.UP PT, R14, R13, 0x2, RZ ;  /* 0x044000000d0e7989 */ /* 0x000ee400000e00ff */
[----:B---3--:R-:W-:-:S05]  /*1d5a0*/  SEL R14, R14, RZ, P2 ;  /* 0x000000ff0e0e7207 */ /* 0x008fca0001000000 */
[----:B0-2---:R-:W-:-:S05]  /*1d5b0*/  IMAD.IADD R3, R13, 0x1, R14 ;  /* 0x000000010d037824 */ /* 0x005fca00078e020e */
        /* <DEDUP_REMOVED lines=10> */
.L_x_2089:
[----:B------:R-:W-:Y:S02]  /*1d660*/  ULDC UR4, c[0x0][0xc38] ;  /* 0x00030e0000047ab9 */ /* 0x000fe40000000800 */
[----:B------:R-:W-:-:S04]  /*1d670*/  IMAD.U32 R4, RZ, RZ, UR4 ;  /* 0x00000004ff047e24 */ /* 0x000fc8000f8e00ff */
[----:B--2---:R-:W-:-:S05]  /*1d680*/  IMAD R5, R14, R4, RZ ;  /* 0x000000040e057224 */ /* 0x004fca00078e02ff */
[----:B------:R-:W-:-:S04]  /*1d690*/  IADD3 R16, R5, R16, RZ ;  /* 0x0000001005107210 */ /* 0x000fc80007ffe0ff */
[----:B------:R-:W-:-:S13]  /*1d6a0*/  ISETP.GT.AND P6, PT, R16, R0, PT ;  /* 0x000000001000720c */ /* 0x000fda0003fc4270 */
[----:B------:R-:W-:Y:S05]  /*1d6b0*/  @!P6 BRA `(.L_x_1876) ;  /* 0xfffffffc0064e947 */ /* 0x000fea000383ffff */
.L_x_1871:
        /* <DEDUP_REMOVED lines=8> */
.L_x_2093:
[----:B------:R-:W-:Y:S01]  /*1d740*/  ISETP.NE.AND P0, PT, R6, RZ, PT ;  /* 0x000000ff0600720c */ /* 0x000fe20003f05270 */
[----:B------:R-:W-:-:S12]  /*1d750*/  IMAD.MOV.U32 R6, RZ, RZ, RZ ;  /* 0x000000ffff067224 */ /* 0x000fd800078e00ff */
[----:B------:R-:W-:Y:S05]  /*1d760*/  @!P0 BRA `(.L_x_1878) ;  /* 0x0000000000108947 */ /* 0x000fea0003800000 */
[----:B------:R-:W-:Y:S01]  /*1d770*/  UMOV UR4, 0xffffffff ;  /* 0xffffffff00047882 */ /* 0x000fe20000000000 */
[----:B-1----:R-:W-:Y:S02]  /*1d780*/  VIADD R12, R5, 0xffffffff ;  /* 0xffffffff050c7836 */ /* 0x002fe40000000000 */
[----:B------:R-:W-:Y:S05]  /*1d790*/  BRA.DIV UR4, `(.L_x_1879) ;  /* 0x00000066045c7947 */ /* 0x000fea000b800000 */
[----:B------:R4:W1:Y:S02]  /*1d7a0*/  SHFL.IDX PT, R6, R3, R12, 0x1f ;  /* 0x00001f0c03067589 */ /* 0x00086400000e0000 */
.L_x_1878:
[----:B0-2-4-:R-:W0:Y:S01]  /*1d7b0*/  LDC.64 R2, c[0x0][0xc90] ;  /* 0x00032400ff027b82 */ /* 0x015e220000000a00 */
[----:B------:R-:W-:-:S04]  /*1d7c0*/  IMAD.IADD R19, R5, 0x1, R19 ;  /* 0x0000000105137824 */ /* 0x000fc800078e0213 */
[----:B0-----:R-:W-:-:S05]  /*1d7d0*/  IMAD.WIDE R2, R19, 0x4, R2 ;  /* 0x0000000413027825 */ /* 0x001fca00078e0202 */
[----:B------:R0:W3:Y:S01]  /*1d7e0*/  LDG.E R7, desc[UR42][R2.64] ;  /* 0x0000002a02077981 */ /* 0x0000e2000c1e1900 */
[----:B-1----:R-:W-:-:S04]  /*1d7f0*/  IMAD R16, R6, R4, R16 ;  /* 0x0000000406107224 */ /* 0x002fc800078e0210 */
[----:B------:R-:W-:Y:S02]  /*1d800*/  IMAD.IADD R0, R0, 0x1, -R16 ;  /* 0x0000000100007824 */ /* 0x000fe400078e0a10 */
[----:B0-----:R-:W-:Y:S02]  /*1d810*/  IMAD.MOV.U32 R2, RZ, RZ, RZ ;  /* 0x000000ffff027224 */ /* 0x001fe400078e00ff */
[----:B---3--:R-:W-:-:S05]  /*1d820*/  IMAD R5, R17, R7, RZ ;  /* 0x0000000711057224 */ /* 0x008fca00078e02ff */
[-C--:B------:R-:W-:Y:S02]  /*1d830*/  IABS R8, R5.reuse ;  /* 0x0000000500087213 */ /* 0x080fe40000000000 */
[----:B------:R-:W-:Y:S02]  /*1d840*/  IABS R6, R5 ;  /* 0x0000000500067213 */ /* 0x000fe40000000000 */
[----:B------:R-:W0:Y:S03]  /*1d850*/  I2F.RP R9, R8 ;  /* 0x0000000800097306 */ /* 0x000e260000209400 */
[----:B------:R-:W-:-:S05]  /*1d860*/  IMAD.MOV R6, RZ, RZ, -R6 ;  /* 0x000000ffff067224 */ /* 0x000fca00078e0a06 */
[----:B0-----:R-:W0:Y:S02]  /*1d870*/  MUFU.RCP R9, R9 ;  /* 0x0000000900097308 */ /* 0x001e240000001000 */
[----:B0-----:R-:W-:-:S06]  /*1d880*/  VIADD R10, R9, 0xffffffe ;  /* 0x0ffffffe090a7836 */ /* 0x001fcc0000000000 */
[----:B------:R-:W0:Y:S02]  /*1d890*/  F2I.FTZ.U32.TRUNC.NTZ R3, R10 ;  /* 0x0000000a00037305 */ /* 0x000e24000021f000 */
        /* <DEDUP_REMOVED lines=21> */
[----:B------:R-:W-:-:S04]  /*1d9f0*/  VIADDMNMX R4, R3, R4, R7, PT ;  /* 0x0000000403047246 */ /* 0x000fc80003800107 */
[----:B------:R-:W-:-:S04]  /*1da00*/  IABS R7, R4 ;  /* 0x0000000400077213 */ /* 0x000fc80000000000 */
[----:B------:R-:W0:Y:S08]  /*1da10*/  I2F.RP R8, R7 ;  /* 0x0000000700087306 */ /* 0x000e300000209400 */
[----:B0-----:R-:W0:Y:S02]  /*1da20*/  MUFU.RCP R8, R8 ;  /* 0x0000000800087308 */ /* 0x001e240000001000 */
[----:B0-----:R-:W-:-:S06]  /*1da30*/  VIADD R3, R8, 0xffffffe ;  /* 0x0ffffffe08037836 */ /* 0x001fcc0000000000 */
[----:B------:R-:W0:Y:S02]  /*1da40*/  F2I.FTZ.U32.TRUNC.NTZ R3, R3 ;  /* 0x0000000300037305 */ /* 0x000e24000021f000 */
[----:B0-----:R-:W-:-:S04]  /*1da50*/  IMAD.MOV R0, RZ, RZ, -R3 ;  /* 0x000000ffff007224 */ /* 0x001fc800078e0a03 */
[----:B------:R-:W-:Y:S01]  /*1da60*/  IMAD R9, R0, R7, RZ ;  /* 0x0000000700097224 */ /* 0x000fe200078e02ff */
[----:B------:R-:W-:-:S03]  /*1da70*/  IABS R0, R4 ;  /* 0x0000000400007213 */ /* 0x000fc60000000000 */
[----:B------:R-:W-:Y:S01]  /*1da80*/  IMAD.HI.U32 R2, R3, R9, R2 ;  /* 0x0000000903027227 */ /* 0x000fe200078e0002 */
[----:B------:R-:W-:-:S03]  /*1da90*/  IABS R9, R5 ;  /* 0x0000000500097213 */ /* 0x000fc60000000000 */
        /* <DEDUP_REMOVED lines=8> */
[C---:B------:R-:W-:Y:S01]  /*1db20*/  LOP3.LUT R0, R5.reuse, R4, RZ, 0x3c, !PT ;  /* 0x0000000405007212 */ /* 0x040fe200078e3cff */
[----:B------:R-:W-:-:S03]  /*1db30*/  IMAD.IADD R5, R5, 0x1, R6 ;  /* 0x0000000105057824 */ /* 0x000fc600078e0206 */
[----:B------:R-:W-:-:S07]  /*1db40*/  ISETP.GE.AND P2, PT, R0, RZ, PT ;  /* 0x000000ff0000720c */ /* 0x000fce0003f46270 */
[----:B------:R-:W-:-:S06]  /*1db50*/  @P0 VIADD R2, R2, 0x1 ;  /* 0x0000000102020836 */ /* 0x000fcc0000000000 */
[----:B------:R-:W-:Y:S01]  /*1db60*/  @!P2 IMAD.MOV R2, RZ, RZ, -R2 ;  /* 0x000000ffff02a224 */ /* 0x000fe200078e0a02 */
[----:B------:R-:W-:Y:S02]  /*1db70*/  @!P1 LOP3.LUT R2, RZ, R4, RZ, 0x33, !PT ;  /* 0x00000004ff029212 */ /* 0x000fe400078e33ff */
[----:B------:R-:W-:-:S05]  /*1db80*/  IADD3 R4, -R4, RZ, RZ ;  /* 0x000000ff04047210 */ /* 0x000fca0007ffe1ff */
[----:B------:R-:W-:Y:S01]  /*1db90*/  IMAD R18, R2, R4, R5 ;  /* 0x0000000402127224 */ /* 0x000fe200078e0205 */
[----:B------:R-:W-:-:S05]  /*1dba0*/  LOP3.LUT R2, RZ, R2, RZ, 0x33, !PT ;  /* 0x00000002ff027212 */ /* 0x000fca00078e33ff */
[----:B------:R-:W-:Y:S01]  /*1dbb0*/  IMAD.IADD R17, R17, 0x1, R2 ;  /* 0x0000000111117824 */ /* 0x000fe200078e0202 */
[----:B------:R-:W-:Y:S06]  /*1dbc0*/  BRA `(.L_x_1880) ;  /* 0x00000000001c7947 */ /* 0x000fec0003800000 */
.L_x_1872:
[----:B------:R-:W-:Y:S01]  /*1dbd0*/  UMOV UR4, URZ ;  /* 0x0000003f00047c82 */ /* 0x000fe20008000000 */
[----:B------:R-:W-:Y:S01]  /*1dbe0*/  UMOV UR5, URZ ;  /* 0x0000003f00057c82 */ /* 0x000fe20008000000 */
[----:B------:R-:W-:Y:S01]  /*1dbf0*/  ULDC UR6, c[0x0][0xc3c] ;  /* 0x00030f0000067ab9 */ /* 0x000fe20000000800 */
[----:B------:R-:W-:Y:S02]  /*1dc00*/  IMAD.MOV.U32 R16, RZ, RZ, R0 ;  /* 0x000000ffff107224 */ /* 0x000fe400078e0000 */
[----:B------:R-:W-:Y:S02]  /*1dc10*/  IMAD.U32 R17, RZ, RZ, UR4 ;  /* 0x00000004ff117e24 */ /* 0x000fe4000f8e00ff */
[----:B------:R-:W-:Y:S02]  /*1dc20*/  IMAD.U32 R18, RZ, RZ, UR5 ;  /* 0x00000005ff127e24 */ /* 0x000fe4000f8e00ff */
[----:B------:R-:W-:-:S07]  /*1dc30*/  IMAD.U32 R19, RZ, RZ, UR6 ;  /* 0x00000006ff137e24 */ /* 0x000fce000f8e00ff */
.L_x_1880:
[----:B------:R-:W2:Y:S01]  /*1dc40*/  S2R R0, SR_TID.X ;  /* 0x0000000000007919 */ /* 0x000ea20000002100 */
[----:B------:R-:W-:Y:S05]  /*1dc50*/  WARPSYNC.ALL ;  /* 0x0000000000007948 */ /* 0x000fea0003800000 */
[----:B------:R-:W-:Y:S01]  /*1dc60*/  BAR.SYNC.DEFER_BLOCKING 0x4, 0x200 ;  /* 0x0108000000007b1d */ /* 0x000fe20000010000 */
[----:B--2---:R-:W-:-:S04]  /*1dc70*/  LOP3.LUT R0, R0, 0x1f, RZ, 0xc0, !PT ;  /* 0x0000001f00007812 */ /* 0x004fc800078ec0ff */
[----:B------:R-:W-:-:S13]  /*1dc80*/  ISETP.NE.AND P0, PT, R0, RZ, PT ;  /* 0x000000ff0000720c */ /* 0x000fda0003f05270 */
[----:B0-----:R-:W0:Y:S01]  /*1dc90*/  @!P0 S2R R3, SR_CgaCtaId ;  /* 0x0000000000038919 */ /* 0x001e220000008800 */
[----:B------:R-:W-:-:S04]  /*1dca0*/  @!P0 MOV R0, 0x400 ;  /* 0x0000040000008802 */ /* 0x000fc80000000f00 */
[----:B0-----:R-:W-:-:S05]  /*1dcb0*/  @!P0 LEA R23, R3, R0, 0x18 ;  /* 0x0000000003178211 */ /* 0x001fca00078ec0ff */
[----:B------:R0:W-:Y:S01]  /*1dcc0*/  @!P0 STS.128 [R23+0x168d0], R16 ;  /* 0x0168d01017008388 */ /* 0x0001e20000000c00 */
[----:B------:R-:W-:Y:S06]  /*1dcd0*/  BAR.ARV 0x5, 0x200 ;  /* 0x0148000000007b1d */ /* 0x000fec0000002000 */
.L_x_1869:
[----:B------:R-:W-:Y:S02]  /*1dce0*/  ULDC UR4, c[0x0][0xc3c] ;  /* 0x00030f0000047ab9 */ /* 0x000fe40000000800 */
[----:B----4-:R-:W-:-:S13]  /*1dcf0*/  ISETP.GE.AND P0, PT, R19, UR4, PT ;  /* 0x0000000413007c0c */ /* 0x010fda000bf06270 */
[----:B------:R-:W-:Y:S05]  /*1dd00*/  @!P0 BRA `(.L_x_1881) ;  /* 0xffffff9c009c8947 */ /* 0x000fea000383ffff */
[----:B------:R-:W-:Y:S05]  /*1dd10*/  BSYNC B8 ;  /* 0x0000000000087941 */ /* 0x000fea0003800000 */
.L_x_1772:
[----:B0-----:R-:W4:Y:S01]  /*1dd20*/  LDL.LU R0, [R1+0x44] ;  /* 0x0000440001007983 */ /* 0x001f220000300800 */
[----:B------:R-:W-:Y:S01]  /*1dd30*/  BSSY B0, `(.L_x_1882) ;  /* 0x000000b000007945 */ /* 0x000fe20003800000 */
[----:B------:R-:W0:Y:S01]  /*1dd40*/  S2R R5, SR_CgaCtaId ;  /* 0x0000000000057919 */ /* 0x000e220000008800 */
[----:B----4-:R-:W-:-:S05]  /*1dd50*/  VIADD R0, R0, 0x1 ;  /* 0x0000000100007836 */ /* 0x010fca0000000000 */
        /* <DEDUP_REMOVED lines=8> */
.L_x_2096:
[----:B------:R-:W-:Y:S05]  /*1dde0*/  BSYNC B0 ;  /* 0x0000000000007941 */ /* 0x000fea0003800000 */
.L_x_1882:
[----:B------:R-:W-:-:S03]  /*1ddf0*/  UMOV UR4, 0xffffffff ;  /* 0xffffffff00047882 */ /* 0x000fc60000000000 */
[----:B------:R-:W-:Y:S05]  /*1de00*/  BRA.DIV UR4, `(.L_x_1884) ;  /* 0x0000005e04fc7947 */ /* 0x000fea000b800000 */
[----:B0-----:R-:W0:Y:S02]  /*1de10*/  S2R R0, SR_TID.X ;  /* 0x0000000000007919 */ /* 0x001e240000002100 */
[----:B0-----:R-:W-:-:S04]  /*1de20*/  SHF.R.U32.HI R0, RZ, 0x5, R0 ;  /* 0x00000005ff007819 */ /* 0x001fc80000011600 */
[----:B------:R-:W-:-:S05]  /*1de30*/  LOP3.LUT R0, R0, 0x3, RZ, 0xc0, !PT ;  /* 0x0000000300007812 */ /* 0x000fca00078ec0ff */
[----:B------:R0:W4:Y:S02]  /*1de40*/  SHFL.IDX PT, R14, R0, RZ, 0x1f ;  /* 0x00001fff000e7589 */ /* 0x00012400000e0000 */
.L_x_2099:
[----:B----4-:R-:W-:-:S13]  /*1de50*/  ISETP.NE.AND P0, PT, R14, RZ, PT ;  /* 0x000000ff0e00720c */ /* 0x010fda0003f05270 */
[----:B------:R-:W-:Y:S05]  /*1de60*/  @P0 BRA `(.L_x_1556) ;  /* 0x0000000000880947 */ /* 0x000fea0003800000 */
[----:B------:R-:W-:-:S03]  /*1de70*/  UMOV UR4, 0xffffffff ;  /* 0xffffffff00047882 */ /* 0x000fc60000000000 */
[----:B------:R-:W-:Y:S05]  /*1de80*/  BRA.DIV UR4, `(.L_x_1885) ;  /* 0x0000006204107947 */ /* 0x000fea000b800000 */
[----:B------:R-:W-:-:S13]  /*1de90*/  ELECT P6, URZ, PT ;  /* 0x00000000003f782f */ /* 0x000fda00038c0000 */
.L_x_2102:
[----:B------:R-:W-:Y:S05]  /*1dea0*/  @!P6 BRA `(.L_x_1556) ;  /* 0x000000000078e947 */ /* 0x000fea0003800000 */
[----:B------:R-:W-:-:S06]  /*1deb0*/  ULOP3.LUT UR4, UR37, 0x2, URZ, 0xfc, !UPT ;  /* 0x0000000225047892 */ /* 0x000fcc000f8efc3f */
[----:B0-----:R-:W-:-:S05]  /*1dec0*/  IMAD.U32 R0, RZ, RZ, UR4 ;  /* 0x00000004ff007e24 */ /* 0x001fca000f8e00ff */
[----:B------:R-:W-:-:S13]  /*1ded0*/  ISETP.NE.AND P0, PT, R0, 0x3, PT ;  /* 0x000000030000780c */ /* 0x000fda0003f05270 */
[----:B------:R-:W-:Y:S05]  /*1dee0*/  @!P0 BRA `(.L_x_1886) ;  /* 0x0000000000048947 */ /* 0x000fea0003800000 */
[----:B------:R-:W-:Y:S01]  /*1def0*/  BPT.TRAP 0x1 ;  /* 0x000000040000795c */ /* 0x000fe20000300000 */
.L_x_1886:
[----:B------:R-:W-:Y:S01]  /*1df00*/  IMAD R3, R25, 0x8, R5 ;  /* 0x0000000819037824 */ /* 0x000fe200078e0205 */
[----:B------:R-:W-:Y:S01]  /*1df10*/  SHF.L.U32 R2, R29, 0x1f, RZ ;  /* 0x0000001f1d027819 */ /* 0x000fe200000006ff */
[----:B------:R-:W-:-:S03]  /*1df20*/  VIADD R25, R25, 0x1 ;  /* 0x0000000119197836 */ /* 0x000fc60000000000 */
[----:B------:R-:W0:Y:S02]  /*1df30*/  SYNCS.PHASECHK.TRANS64.TRYWAIT P1, [R3+URZ+0x16840], R2 ;  /* 0x01684002030075a7 */ /* 0x000e24000802017f */
[----:B------:R-:W-:-:S04]  /*1df40*/  ISETP.NE.AND P2, PT, R25, 0x2, PT ;  /* 0x000000021900780c */ /* 0x000fc80003f45270 */
[----:B------:R-:W-:Y:S01]  /*1df50*/  SEL R0, RZ, 0x1, P2 ;  /* 0x00000001ff007807 */ /* 0x000fe20001000000 */
[----:B0-----:R-:W-:Y:S08]  /*1df60*/  @!P1 BRA `(.L_x_1887) ;  /* 0x0000005c00f89947 */ /* 0x001ff00003800000 */
.L_x_2103:
[----:B------:R-:W-:Y:S02]  /*1df70*/  SEL R25, R25, RZ, P2 ;  /* 0x000000ff19197207 */ /* 0x000fe40001000000 */
[----:B------:R-:W-:Y:S01]  /*1df80*/  LOP3.LUT R0, R29, R0, RZ, 0x3c, !PT ;  /* 0x000000001d007212 */ /* 0x000fe200078e3cff */
[----:B------:R-:W-:Y:S06]  /*1df90*/  @!P0 BRA `(.L_x_1888) ;  /* 0x0000000000048947 */ /* 0x000fec0003800000 */
[----:B------:R-:W-:Y:S01]  /*1dfa0*/  BPT.TRAP 0x1 ;  /* 0x000000040000795c */ /* 0x000fe20000300000 */
.L_x_1888:
[----:B------:R-:W-:Y:S01]  /*1dfb0*/  IMAD R25, R25, 0x8, R5 ;  /* 0x0000000819197824 */ /* 0x000fe200078e0205 */
[----:B------:R-:W-:-:S04]  /*1dfc0*/  SHF.L.U32 R0, R0, 0x1f, RZ ;  /* 0x0000001f00007819 */ /* 0x000fc800000006ff */
[----:B------:R-:W4:Y:S02]  /*1dfd0*/  SYNCS.PHASECHK.TRANS64.TRYWAIT P1, [R25+URZ+0x16840], R0 ;  /* 0x01684000190075a7 */ /* 0x000f24000802017f */
[----:B----4-:R-:W-:Y:S05]  /*1dfe0*/  @!P1 BRA `(.L_x_1889) ;  /* 0x0000005c00ec9947 */ /* 0x010fea0003800000 */
.L_x_2104:
[----:B------:R-:W-:Y:S05]  /*1dff0*/  @!P0 BRA `(.L_x_1890) ;  /* 0x0000000000048947 */ /* 0x000fea0003800000 */
[----:B------:R-:W-:Y:S01]  /*1e000*/  BPT.TRAP 0x1 ;  /* 0x000000040000795c */ /* 0x000fe20000300000 */
.L_x_1890:
[----:B------:R-:W5:Y:S02]  /*1e010*/  SYNCS.PHASECHK.TRANS64.TRYWAIT P1, [R3+URZ+0x16860], R2 ;  /* 0x01686002030075a7 */ /* 0x000f64000802017f */
[----:B-----5:R-:W-:Y:S05]  /*1e020*/  @!P1 BRA `(.L_x_1891) ;  /* 0x0000005c00f09947 */ /* 0x020fea0003800000 */
.L_x_2105:
[----:B------:R-:W-:Y:S05]  /*1e030*/  @!P0 BRA `(.L_x_1892) ;  /* 0x0000000000048947 */ /* 0x000fea0003800000 */
[----:B------:R-:W-:Y:S01]  /*1e040*/  BPT.TRAP 0x1 ;  /* 0x000000040000795c */ /* 0x000fe20000300000 */
.L_x_1892:
[----:B------:R0:W0:Y:S02]  /*1e050*/  SYNCS.PHASECHK.TRANS64.TRYWAIT P0, [R25+URZ+0x16860], R0 ;  /* 0x01686000190075a7 */ /* 0x000024000800017f */
[----:B0-----:R-:W-:Y:S05]  /*1e060*/  @!P0 NANOSLEEP.SYNCS 0x989680 ;  /* 0x009896800000895d */ /* 0x001fea0003900000 */
[----:B------:R-:W0:Y:S02]  /*1e070*/  @!P0 SYNCS.PHASECHK.TRANS64 P0, [R25+URZ+0x16860], R0 ;  /* 0x01686000190085a7 */ /* 0x000e24000800007f */
[----:B0-----:R-:W-:Y:S05]  /*1e080*/  @!P0 BRA `(.L_x_1892) ;  /* 0xfffffffc00f08947 */ /* 0x001fea000383ffff */
.L_x_1556:
[----:B------:R-:W-:Y:S05]  /*1e090*/  BSYNC B9 ;  /* 0x0000000000097941 */ /* 0x000fea0003800000 */
.L_x_1553:
[----:B------:R-:W-:Y:S05]  /*1e0a0*/  EXIT ;  /* 0x000000000000794d */ /* 0x000fea0003800000 */
.L_x_1582:
[----:B0-----:R0:W1:Y:S02]  /*1e0b0*/  SYNCS.PHASECHK.TRANS64.TRYWAIT P6, [R70+URZ+0x16890], R78 ;  /* 0x0168904e460075a7 */ /* 0x00106400080c017f */
[----:B-1----:R-:W-:Y:S05]  /*1e0c0*/  @!P6 NANOSLEEP.SYNCS 0x989680 ;  /* 0x009896800000e95d */ /* 0x002fea0003900000 */
[----:B------:R-:W1:Y:S02]  /*1e0d0*/  @!P6 SYNCS.PHASECHK.TRANS64 P6, [R70+URZ+0x16890], R78 ;  /* 0x0168904e4600e5a7 */ /* 0x000e6400080c007f */
[----:B-1----:R-:W-:Y:S05]  /*1e0e0*/  @!P6 BRA `(.L_x_1582) ;  /* 0xfffffffc00f0e947 */ /* 0x002fea000383ffff */
[----:B------:R-:W-:Y:S05]  /*1e0f0*/  BRA `(.L_x_1893) ;  /* 0xfffffe4c00487947 */ /* 0x000fea000383ffff */
.L_x_1583:
        /* <DEDUP_REMOVED lines=8> */
.L_x_1895:
[----:B------:R-:W-:Y:S05]  /*1e180*/  BSYNC B1 ;  /* 0x0000000000017941 */ /* 0x000fea0003800000 */
.L_x_1894:
[----:B------:R-:W-:Y:S02]  /*1e190*/  IMAD.MOV.U32 R13, RZ, RZ, R84 ;  /* 0x000000ffff0d7224 */ /* 0x000fe400078e0054 */
[----:B------:R-:W-:Y:S02]  /*1e1a0*/  IMAD.MOV.U32 R12, RZ, RZ, RZ ;  /* 0x000000ffff0c7224 */ /* 0x000fe400078e00ff */
[----:B------:R-:W-:Y:S02]  /*1e1b0*/  IMAD.MOV.U32 R11, RZ, RZ, 0x1c1f ;  /* 0x00001c1fff0b7424 */ /* 0x000fe400078e00ff */
[----:B------:R-:W-:Y:S02]  /*1e1c0*/  IMAD.MOV.U32 R15, RZ, RZ, -0x1 ;  /* 0xffffffffff0f7424 */ /* 0x000fe400078e00ff */
[----:B------:R-:W-:-:S07]  /*1e1d0*/  IMAD.MOV.U32 R81, RZ, RZ, R14 ;  /* 0x000000ffff517224 */ /* 0x000fce00078e000e */
[----:B------:R-:W-:Y:S05]  /*1e1e0*/  WARPSYNC.COLLECTIVE R15, `(.L_x_1896) ;  /* 0x000000000f087348 */ /* 0x000fea0003c00000 */
[----:B------:R0:W1:Y:S02]  /*1e1f0*/  SHFL.IDX P6, R14, R13, R12, R11 ;  /* 0x0000000c0d0e7389 */ /* 0x00006400000c000b */
[----:B01----:R-:W-:Y:S01]  /*1e200*/  ENDCOLLECTIVE ;  /* 0x000000000000791b */ /* 0x003fe20003800000 */
.L_x_1896:
[----:B------:R-:W-:Y:S05]  /*1e210*/  BRA `(.L_x_1897) ;  /* 0xfffffe4c00147947 */ /* 0x000fea000383ffff */
.L_x_1592:
[----:B------:R-:W-:Y:S01]  /*1e220*/  BSSY B1, `(.L_x_1898) ;  /* 0x0000008000017945 */ /* 0x000fe20003800000 */
[----:B--2-4-:R-:W-:Y:S02]  /*1e230*/  IMAD.MOV.U32 R13, RZ, RZ, R85 ;  /* 0x000000ffff0d7224 */ /* 0x014fe400078e0055 */
[----:B------:R-:W-:Y:S02]  /*1e240*/  IMAD.MOV.U32 R12, RZ, RZ, 0x1 ;  /* 0x00000001ff0c7424 */ /* 0x000fe400078e00ff */
[----:B------:R-:W-:Y:S02]  /*1e250*/  IMAD.MOV.U32 R11, RZ, RZ, 0x1c1f ;  /* 0x00001c1fff0b7424 */ /* 0x000fe400078e00ff */
[----:B------:R-:W-:-:S07]  /*1e260*/  IMAD.MOV.U32 R15, RZ, RZ, -0x1 ;  /* 0xffffffffff0f7424 */ /* 0x000fce00078e00ff */
[----:B01-3--:R-:W-:Y:S05]  /*1e270*/  WARPSYNC.COLLECTIVE R15, `(.L_x_1899) ;  /* 0x000000000f087348 */ /* 0x00bfea0003c00000 */
[----:B---3--:R2:W3:Y:S02]  /*1e280*/  SHFL.IDX P6, R14, R13, R12, R11 ;  /* 0x0000000c0d0e7389 */ /* 0x0084e400000c000b */
[----:B0123--:R-:W-:Y:S01]  /*1e290*/  ENDCOLLECTIVE ;  /* 0x000000000000791b */ /* 0x00ffe20003800000 */
.L_x_1899:
[----:B------:R-:W-:Y:S05]  /*1e2a0*/  BSYNC B1 ;  /* 0x0000000000017941 */ /* 0x000fea0003800000 */
.L_x_1898:
[----:B------:R-:W-:Y:S01]  /*1e2b0*/  IMAD.MOV.U32 R13, RZ, RZ, R84 ;  /* 0x000000ffff0d7224 */ /* 0x000fe200078e0054 */
[----:B------:R-:W-:Y:S01]  /*1e2c0*/  MOV R85, R14 ;  /* 0x0000000e00557202 */ /* 0x000fe20000000f00 */
[----:B------:R-:W-:Y:S02]  /*1e2d0*/  IMAD.MOV.U32 R12, RZ, RZ, 0x1 ;  /* 0x00000001ff0c7424 */ /* 0x000fe400078e00ff */
[----:B------:R-:W-:Y:S02]  /*1e2e0*/  IMAD.MOV.U32 R11, RZ, RZ, 0x1c1f ;  /* 0x00001c1fff0b7424 */ /* 0x000fe400078e00ff */
[----:B------:R-:W-:-:S07]  /*1e2f0*/  IMAD.MOV.U32 R15, RZ, RZ, -0x1 ;  /* 0xffffffffff0f7424 */ /* 0x000fce00078e00ff */
[----:B------:R-:W-:Y:S05]  /*1e300*/  WARPSYNC.COLLECTIVE R15, `(.L_x_1900) ;  /* 0x000000000f087348 */ /* 0x000fea0003c00000 */
[----:B------:R0:W1:Y:S02]  /*1e310*/  SHFL.IDX P6, R14, R13, R12, R11 ;  /* 0x0000000c0d0e7389 */ /* 0x00006400000c000b */
[----:B01----:R-:W-:Y:S01]  /*1e320*/  ENDCOLLECTIVE ;  /* 0x000000000000791b */ /* 0x003fe20003800000 */
.L_x_1900:
[----:B------:R-:W-:Y:S05]  /*1e330*/  BRA `(.L_x_1901) ;  /* 0xfffffe5000887947 */ /* 0x000fea000383ffff */
.L_x_1604:
[----:B-1----:R1:W2:Y:S02]  /*1e340*/  SYNCS.PHASECHK.TRANS64.TRYWAIT P4, [R70+URZ+0x16890], R78 ;  /* 0x0168904e460075a7 */ /* 0x0022a4000808017f */
[----:B--2---:R-:W-:Y:S05]  /*1e350*/  @!P4 NANOSLEEP.SYNCS 0x989680 ;  /* 0x009896800000c95d */ /* 0x004fea0003900000 */
[----:B------:R-:W2:Y:S02]  /*1e360*/  @!P4 SYNCS.PHASECHK.TRANS64 P4, [R70+URZ+0x16890], R78 ;  /* 0x0168904e4600c5a7 */ /* 0x000ea4000808007f */
[----:B--2---:R-:W-:Y:S05]  /*1e370*/  @!P4 BRA `(.L_x_1604) ;  /* 0xfffffffc00f0c947 */ /* 0x004fea000383ffff */
[----:B------:R-:W-:Y:S05]  /*1e380*/  BRA `(.L_x_1902) ;  /* 0xfffffe5c00847947 */ /* 0x000fea000383ffff */
.L_x_1605:
[----:B------:R-:W-:Y:S01]  /*1e390*/  BSSY B1, `(.L_x_1903) ;  /* 0x0000008000017945 */ /* 0x000fe20003800000 */
[----:B0-----:R-:W-:Y:S02]  /*1e3a0*/  IMAD.MOV.U32 R13, RZ, RZ, R85 ;  /* 0x000000ffff0d7224 */ /* 0x001fe400078e0055 */
[----:B------:R-:W-:Y:S02]  /*1e3b0*/  IMAD.MOV.U32 R12, RZ, RZ, RZ ;  /* 0x000000ffff0c7224 */ /* 0x000fe400078e00ff */
[----:B------:R-:W-:Y:S02]  /*1e3c0*/  IMAD.MOV.U32 R11, RZ, RZ, 0x1c1f ;  /* 0x00001c1fff0b7424 */ /* 0x000fe400078e00ff */
[----:B------:R-:W-:-:S07]  /*1e3d0*/  IMAD.MOV.U32 R15, RZ, RZ, -0x1 ;  /* 0xffffffffff0f7424 */ /* 0x000fce00078e00ff */
[----:B-1----:R-:W-:Y:S05]  /*1e3e0*/  WARPSYNC.COLLECTIVE R15, `(.L_x_1904) ;  /* 0x000000000f087348 */ /* 0x002fea0003c00000 */
[----:B------:R0:W2:Y:S02]  /*1e3f0*/  SHFL.IDX P6, R14, R13, R12, R11 ;  /* 0x0000000c0d0e7389 */ /* 0x0000a400000c000b */
[----:B012---:R-:W-:Y:S01]  /*1e400*/  ENDCOLLECTIVE ;  /* 0x000000000000791b */ /* 0x007fe20003800000 */
.L_x_1904:
[----:B------:R-:W-:Y:S05]  /*1e410*/  BSYNC B1 ;  /* 0x0000000000017941 */ /* 0x000fea0003800000 */
.L_x_1903:
        /* <DEDUP_REMOVED lines=8> */
.L_x_1905:
[----:B------:R-:W-:Y:S01]  /*1e4a0*/  IMAD.MOV.U32 R82, RZ, RZ, R14 ;  /* 0x000000ffff527224 */ /* 0x000fe200078e000e */
[----:B------:R-:W-:Y:S06]  /*1e4b0*/  BRA `(.L_x_1906) ;  /* 0xfffffe5c00507947 */ /* 0x000fec000383ffff */
.L_x_1610:
[----:B------:R-:W-:Y:S01]  /*1e4c0*/  BSSY B1, `(.L_x_1907) ;  /* 0x0000008000017945 */ /* 0x000fe20003800000 */
[----:B0-----:R-:W-:Y:S02]  /*1e4d0*/  IMAD.MOV.U32 R13, RZ, RZ, R85 ;  /* 0x000000ffff0d7224 */ /* 0x001fe400078e0055 */
[----:B------:R-:W-:Y:S02]  /*1e4e0*/  IMAD.MOV.U32 R12, RZ, RZ, 0x1 ;  /* 0x00000001ff0c7424 */ /* 0x000fe400078e00ff */
[----:B------:R-:W-:Y:S02]  /*1e4f0*/  IMAD.MOV.U32 R11, RZ, RZ, 0x1c1f ;  /* 0x00001c1fff0b7424 */ /* 0x000fe400078e00ff */
[----:B------:R-:W-:-:S07]  /*1e500*/  IMAD.MOV.U32 R15, RZ, RZ, -0x1 ;  /* 0xffffffffff0f7424 */ /* 0x000fce00078e00ff */
[----:B-1234-:R-:W-:Y:S05]  /*1e510*/  WARPSYNC.COLLECTIVE R15, `(.L_x_1908) ;  /* 0x000000000f087348 */ /* 0x01efea0003c00000 */
[----:B------:R0:W0:Y:S02]  /*1e520*/  SHFL.IDX P6, R14, R13, R12, R11 ;  /* 0x0000000c0d0e7389 */ /* 0x00002400000c000b */
[----:B01234-:R-:W-:Y:S01]  /*1e530*/  ENDCOLLECTIVE ;  /* 0x000000000000791b */ /* 0x01ffe20003800000 */
.L_x_1908:
[----:B------:R-:W-:Y:S05]  /*1e540*/  BSYNC B1 ;  /* 0x0000000000017941 */ /* 0x000fea0003800000 */
.L_x_1907:
[----:B------:R-:W-:Y:S02]  /*1e550*/  IMAD.MOV.U32 R13, RZ, RZ, R84 ;  /* 0x000000ffff0d7224 */ /* 0x000fe400078e0054 */
[----:B------:R-:W-:Y:S02]  /*1e560*/  IMAD.MOV.U32 R12, RZ, RZ, 0x1 ;  /* 0x00000001ff0c7424 */ /* 0x000fe400078e00ff */
[----:B------:R-:W-:Y:S02]  /*1e570*/  IMAD.MOV.U32 R11, RZ, RZ, 0x1c1f ;  /* 0x00001c1fff0b7424 */ /* 0x000fe400078e00ff */
[----:B------:R-:W-:Y:S02]  /*1e580*/  IMAD.MOV.U32 R15, RZ, RZ, -0x1 ;  /* 0xffffffffff0f7424 */ /* 0x000fe400078e00ff */
[----:B------:R-:W-:-:S07]  /*1e590*/  IMAD.MOV.U32 R85, RZ, RZ, R14 ;  /* 0x000000ffff557224 */ /* 0x000fce00078e000e */
[----:B------:R-:W-:Y:S05]  /*1e5a0*/  WARPSYNC.COLLECTIVE R15, `(.L_x_1909) ;  /* 0x000000000f087348 */ /* 0x000fea0003c00000 */
[----:B------:R0:W1:Y:S02]  /*1e5b0*/  SHFL.IDX P6, R14, R13, R12, R11 ;  /* 0x0000000c0d0e7389 */ /* 0x00006400000c000b */
[----:B01----:R-:W-:Y:S01]  /*1e5c0*/  ENDCOLLECTIVE ;  /* 0x000000000000791b */ /* 0x003fe20003800000 */
.L_x_1909:
[----:B------:R-:W-:Y:S01]  /*1e5d0*/  IMAD.MOV.U32 R84, RZ, RZ, R14 ;  /* 0x000000ffff547224 */ /* 0x000fe200078e000e */
[----:B------:R-:W-:Y:S06]  /*1e5e0*/  BRA `(.L_x_1910) ;  /* 0xfffffe6000e07947 */ /* 0x000fec000383ffff */
.L_x_1615:
[----:B0-----:R0:W1:Y:S02]  /*1e5f0*/  SYNCS.PHASECHK.TRANS64.TRYWAIT P3, [R70+URZ+0x16890], R78 ;  /* 0x0168904e460075a7 */ /* 0x001064000806017f */
[----:B-1----:R-:W-:Y:S05]  /*1e600*/  @!P3 NANOSLEEP.SYNCS 0x989680 ;  /* 0x009896800000b95d */ /* 0x002fea0003900000 */
[----:B------:R-:W1:Y:S02]  /*1e610*/  @!P3 SYNCS.PHASECHK.TRANS64 P3, [R70+URZ+0x16890], R78 ;  /* 0x0168904e4600b5a7 */ /* 0x000e64000806007f */
[----:B-1----:R-:W-:Y:S05]  /*1e620*/  @!P3 BRA `(.L_x_1615) ;  /* 0xfffffffc00f0b947 */ /* 0x002fea000383ffff */
[----:B------:R-:W-:Y:S05]  /*1e630*/  BRA `(.L_x_1911) ;  /* 0xfffffe6800ec7947 */ /* 0x000fea000383ffff */
.L_x_1616:
        /* <DEDUP_REMOVED lines=8> */
.L_x_1913:
[----:B------:R-:W-:Y:S05]  /*1e6c0*/  BSYNC B1 ;  /* 0x0000000000017941 */ /* 0x000fea0003800000 */
.L_x_1912:
        /* <DEDUP_REMOVED lines=8> */
.L_x_1914:
[----:B------:R-:W-:Y:S01]  /*1e750*/  IMAD.MOV.U32 R33, RZ, RZ, R14 ;  /* 0x000000ffff217224 */ /* 0x000fe200078e000e */
[----:B------:R-:W-:Y:S06]  /*1e760*/  BRA `(.L_x_1915) ;  /* 0xfffffe6c00107947 */ /* 0x000fec000383ffff */
.L_x_1619:
[----:B------:R-:W-:Y:S01]  /*1e770*/  BSSY B1, `(.L_x_1916) ;  /* 0x0000008000017945 */ /* 0x000fe20003800000 */
[----:B----4-:R-:W-:Y:S02]  /*1e780*/  IMAD.MOV.U32 R13, RZ, RZ, R34 ;  /* 0x000000ffff0d7224 */ /* 0x010fe400078e0022 */
[----:B------:R-:W-:Y:S02]  /*1e790*/  IMAD.MOV.U32 R12, RZ, RZ, 0x1 ;  /* 0x00000001ff0c7424 */ /* 0x000fe400078e00ff */
[----:B------:R-:W-:Y:S02]  /*1e7a0*/  IMAD.MOV.U32 R11, RZ, RZ, 0x1c1f ;  /* 0x00001c1fff0b7424 */ /* 0x000fe400078e00ff */
[----:B------:R-:W-:-:S07]  /*1e7b0*/  IMAD.MOV.U32 R15, RZ, RZ, -0x1 ;  /* 0xffffffffff0f7424 */ /* 0x000fce00078e00ff */
[----:B0123--:R-:W-:Y:S05]  /*1e7c0*/  WARPSYNC.COLLECTIVE R15, `(.L_x_1917) ;  /* 0x000000000f087348 */ /* 0x00ffea0003c00000 */
[----:B------:R4:W0:Y:S02]  /*1e7d0*/  SHFL.IDX P6, R14, R13, R12, R11 ;  /* 0x0000000c0d0e7389 */ /* 0x00082400000c000b */
[----:B01234-:R-:W-:Y:S01]  /*1e7e0*/  ENDCOLLECTIVE ;  /* 0x000000000000791b */ /* 0x01ffe20003800000 */
.L_x_1917:
[----:B------:R-:W-:Y:S05]  /*1e7f0*/  BSYNC B1 ;  /* 0x0000000000017941 */ /* 0x000fea0003800000 */
.L_x_1916:
        /* <DEDUP_REMOVED lines=8> */
.L_x_1918:
[----:B------:R-:W-:Y:S01]  /*1e880*/  IMAD.MOV.U32 R33, RZ, RZ, R14 ;  /* 0x000000ffff217224 */ /* 0x000fe200078e000e */
[----:B------:R-:W-:Y:S06]  /*1e890*/  BRA `(.L_x_1919) ;  /* 0xfffffe6c00107947 */ /* 0x000fec000383ffff */
.L_x_1623:
[----:B0-----:R0:W3:Y:S02]  /*1e8a0*/  SYNCS.PHASECHK.TRANS64.TRYWAIT P4, [R70+URZ+0x168b0], R78 ;  /* 0x0168b04e460075a7 */ /* 0x0010e4000808017f */
[----:B---3--:R-:W-:Y:S05]  /*1e8b0*/  @!P4 NANOSLEEP.SYNCS 0x989680 ;  /* 0x009896800000c95d */ /* 0x008fea0003900000 */
[----:B------:R-:W3:Y:S02]  /*1e8c0*/  @!P4 SYNCS.PHASECHK.TRANS64 P4, [R70+URZ+0x168b0], R78 ;  /* 0x0168b04e4600c5a7 */ /* 0x000ee4000808007f */
[----:B---3--:R-:W-:Y:S05]  /*1e8d0*/  @!P4 BRA `(.L_x_1623) ;  /* 0xfffffffc00f0c947 */ /* 0x008fea000383ffff */
[----:B------:R-:W-:Y:S05]  /*1e8e0*/  BRA `(.L_x_1920) ;  /* 0xfffffe6c008c7947 */ /* 0x000fea000383ffff */
.L_x_1639:
        /* <DEDUP_REMOVED lines=8> */
[----:B------:R-:W-:-:S05]  /*1e970*/  SHF.R.S32.HI R4, RZ, 0x7, R4 ;  /* 0x00000007ff047819 */ /* 0x000fca0000011404 */
[----:B--2---:R-:W-:-:S07]  /*1e980*/  IMAD.MOV.U32 R13, RZ, RZ, R4 ;  /* 0x000000ffff0d7224 */ /* 0x004fce00078e0004 */
[----:B-----5:R-:W-:Y:S05]  /*1e990*/  WARPSYNC.COLLECTIVE R15, `(.L_x_1922) ;  /* 0x000000000f087348 */ /* 0x020fea0003c00000 */
[----:B------:R0:W1:Y:S02]  /*1e9a0*/  SHFL.IDX P6, R14, R13, R12, R11 ;  /* 0x0000000c0d0e7389 */ /* 0x00006400000c000b */
[----:B01---5:R-:W-:Y:S01]  /*1e9b0*/  ENDCOLLECTIVE ;  /* 0x000000000000791b */ /* 0x023fe20003800000 */
.L_x_1922:
[----:B------:R-:W-:Y:S05]  /*1e9c0*/  BSYNC B0 ;  /* 0x0000000000007941 */ /* 0x000fea0003800000 */
.L_x_1921:
[----:B------:R1:W-:Y:S01]  /*1e9d0*/  STL [R1+0x28], R14 ;  /* 0x0000280e01007387 */ /* 0x0003e20000100800 */
[----:B------:R-:W-:Y:S05]  /*1e9e0*/  BRA `(.L_x_1923) ;  /* 0xfffffe7800207947 */ /* 0x000fea000383ffff */
.L_x_1651:
[----:B------:R-:W-:Y:S01]  /*1e9f0*/  BSSY B1, `(.L_x_1924) ;  /* 0x0000008000017945 */ /* 0x000fe20003800000 */
[----:B--2---:R-:W-:Y:S01]  /*1ea00*/  MOV R13, R6 ;  /* 0x00000006000d7202 */ /* 0x004fe20000000f00 */
[----:B------:R-:W-:Y:S02]  /*1ea10*/  IMAD.MOV.U32 R12, RZ, RZ, RZ ;  /* 0x000000ffff0c7224 */ /* 0x000fe400078e00ff */
[----:B------:R-:W-:Y:S02]  /*1ea20*/  IMAD.MOV.U32 R11, RZ, RZ, 0x1c1f ;  /* 0x00001c1fff0b7424 */ /* 0x000fe400078e00ff */
[----:B------:R-:W-:-:S07]  /*1ea30*/  IMAD.MOV.U32 R15, RZ, RZ, -0x1 ;  /* 0xffffffffff0f7424 */ /* 0x000fce00078e00ff */
[----:B-1----:R-:W-:Y:S05]  /*1ea40*/  WARPSYNC.COLLECTIVE R15, `(.L_x_1925) ;  /* 0x000000000f087348 */ /* 0x002fea0003c00000 */
[----:B-1----:R0:W1:Y:S02]  /*1ea50*/  SHFL.IDX P6, R14, R13, R12, R11 ;  /* 0x0000000c0d0e7389 */ /* 0x00206400000c000b */
[----:B01----:R-:W-:Y:S01]  /*1ea60*/  ENDCOLLECTIVE ;  /* 0x000000000000791b */ /* 0x003fe20003800000 */
.L_x_1925:
[----:B------:R-:W-:Y:S05]  /*1ea70*/  BSYNC B1 ;  /* 0x0000000000017941 */ /* 0x000fea0003800000 */
.L_x_1924:
        /* <DEDUP_REMOVED lines=8> */
.L_x_1926:
[----:B------:R-:W-:Y:S02]  /*1eb00*/  IMAD.MOV.U32 R13, RZ, RZ, R8 ;  /* 0x000000ffff0d7224 */ /* 0x000fe400078e0008 */
[----:B------:R-:W-:-:S07]  /*1eb10*/  IMAD.MOV.U32 R0, RZ, RZ, R14 ;  /* 0x000000ffff007224 */ /* 0x000fce00078e000e */
[----:B------:R-:W-:Y:S05]  /*1eb20*/  WARPSYNC.COLLECTIVE R15, `(.L_x_1927) ;  /* 0x000000000f087348 */ /* 0x000fea0003c00000 */
[----:B------:R0:W1:Y:S02]  /*1eb30*/  SHFL.IDX P6, R14, R13, R12, R11 ;  /* 0x0000000c0d0e7389 */ /* 0x00006400000c000b */
[----:B01----:R-:W-:Y:S01]  /*1eb40*/  ENDCOLLECTIVE ;  /* 0x000000000000791b */ /* 0x003fe20003800000 */
.L_x_1927:
[----:B------:R-:W-:Y:S02]  /*1eb50*/  IMAD.MOV.U32 R13, RZ, RZ, R7 ;  /* 0x000000ffff0d7224 */ /* 0x000fe400078e0007 */
[----:B------:R-:W-:-:S07]  /*1eb60*/  IMAD.MOV.U32 R5, RZ, RZ, R14 ;  /* 0x000000ffff057224 */ /* 0x000fce00078e000e */
[----:B------:R-:W-:Y:S05]  /*1eb70*/  WARPSYNC.COLLECTIVE R15, `(.L_x_1928) ;  /* 0x000000000f087348 */ /* 0x000fea0003c00000 */
[----:B------:R0:W1:Y:S02]  /*1eb80*/  SHFL.IDX P6, R14, R13, R12, R11 ;  /* 0x0000000c0d0e7389 */ /* 0x00006400000c000b */
[----:B01----:R-:W-:Y:S01]  /*1eb90*/  ENDCOLLECTIVE ;  /* 0x000000000000791b */ /* 0x003fe20003800000 */
.L_x_1928:
[----:B------:R-:W-:Y:S05]  /*1eba0*/  BRA `(.L_x_1929) ;  /* 0xfffffe7c00a47947 */ /* 0x000fea000383ffff */
.L_x_1654:
[----:B------:R-:W-:Y:S01]  /*1ebb0*/  BSSY B1, `(.L_x_1930) ;  /* 0x0000008000017945 */ /* 0x000fe20003800000 */
[----:B--2---:R-:W-:Y:S02]  /*1ebc0*/  IMAD.MOV.U32 R13, RZ, RZ, R6 ;  /* 0x000000ffff0d7224 */ /* 0x004fe400078e0006 */
[----:B------:R-:W-:Y:S02]  /*1ebd0*/  IMAD.MOV.U32 R12, RZ, RZ, 0x1 ;  /* 0x00000001ff0c7424 */ /* 0x000fe400078e00ff */
[----:B------:R-:W-:Y:S02]  /*1ebe0*/  IMAD.MOV.U32 R11, RZ, RZ, 0x1c1f ;  /* 0x00001c1fff0b7424 */ /* 0x000fe400078e00ff */
[----:B------:R-:W-:-:S07]  /*1ebf0*/  IMAD.MOV.U32 R15, RZ, RZ, -0x1 ;  /* 0xffffffffff0f7424 */ /* 0x000fce00078e00ff */
[----:B-1----:R-:W-:Y:S05]  /*1ec00*/  WARPSYNC.COLLECTIVE R15, `(.L_x_1931) ;  /* 0x000000000f087348 */ /* 0x002fea0003c00000 */
[----:B------:R0:W2:Y:S02]  /*1ec10*/  SHFL.IDX P6, R14, R13, R12, R11 ;  /* 0x0000000c0d0e7389 */ /* 0x0000a400000c000b */
[----:B012---:R-:W-:Y:S01]  /*1ec20*/  ENDCOLLECTIVE ;  /* 0x000000000000791b */ /* 0x007fe20003800000 */
.L_x_1931:
[----:B------:R-:W-:Y:S05]  /*1ec30*/  BSYNC B1 ;  /* 0x0000000000017941 */ /* 0x000fea0003800000 */
.L_x_1930:
        /* <DEDUP_REMOVED lines=8> */
.L_x_1932:
[----:B------:R-:W-:Y:S02]  /*1ecc0*/  IMAD.MOV.U32 R13, RZ, RZ, R8 ;  /* 0x000000ffff0d7224 */ /* 0x000fe400078e0008 */
[----:B------:R-:W-:-:S07]  /*1ecd0*/  IMAD.MOV.U32 R0, RZ, RZ, R14 ;  /* 0x000000ffff007224 */ /* 0x000fce00078e000e */
[----:B------:R-:W-:Y:S05]  /*1ece0*/  WARPSYNC.COLLECTIVE R15, `(.L_x_1933) ;  /* 0x000000000f087348 */ /* 0x000fea0003c00000 */
[----:B------:R0:W1:Y:S02]  /*1ecf0*/  SHFL.IDX P6, R14, R13, R12, R11 ;  /* 0x0000000c0d0e7389 */ /* 0x00006400000c000b */
[----:B01----:R-:W-:Y:S01]  /*1ed00*/  ENDCOLLECTIVE ;  /* 0x000000000000791b */ /* 0x003fe20003800000 */
.L_x_1933:
[----:B------:R-:W-:Y:S01]  /*1ed10*/  MOV R13, R7 ;  /* 0x00000007000d7202 */ /* 0x000fe20000000f00 */
[----:B------:R-:W-:-:S07]  /*1ed20*/  IMAD.MOV.U32 R5, RZ, RZ, R14 ;  /* 0x000000ffff057224 */ /* 0x000fce00078e000e */
[----:B------:R-:W-:Y:S05]  /*1ed30*/  WARPSYNC.COLLECTIVE R15, `(.L_x_1934) ;  /* 0x000000000f087348 */ /* 0x000fea0003c00000 */
[----:B------:R0:W1:Y:S02]  /*1ed40*/  SHFL.IDX P6, R14, R13, R12, R11 ;  /* 0x0000000c0d0e7389 */ /* 0x00006400000c000b */
[----:B01----:R-:W-:Y:S01]  /*1ed50*/  ENDCOLLECTIVE ;  /* 0x000000000000791b */ /* 0x003fe20003800000 */
.L_x_1934:
[----:B------:R-:W-:Y:S05]  /*1ed60*/  BRA `(.L_x_1935) ;  /* 0xfffffe80000c7947 */ /* 0x000fea000383ffff */
.L_x_1658:
[----:B0-----:R0:W1:Y:S02]  /*1ed70*/  SYNCS.PHASECHK.TRANS64.TRYWAIT P0, [R2+URZ+0x16800], R5 ;  /* 0x01680005020075a7 */ /* 0x001064000800017f */
[----:B-1----:R-:W-:Y:S05]  /*1ed80*/  @!P0 NANOSLEEP.SYNCS 0x989680 ;  /* 0x009896800000895d */ /* 0x002fea0003900000 */
[----:B------:R-:W1:Y:S02]  /*1ed90*/  @!P0 SYNCS.PHASECHK.TRANS64 P0, [R2+URZ+0x16800], R5 ;  /* 0x01680005020085a7 */ /* 0x000e64000800007f */
[----:B-1----:R-:W-:Y:S05]  /*1eda0*/  @!P0 BRA `(.L_x_1658) ;  /* 0xfffffffc00f08947 */ /* 0x002fea000383ffff */
[----:B------:R-:W-:Y:S05]  /*1edb0*/  BRA `(.L_x_1936) ;  /* 0xfffffe84001c7947 */ /* 0x000fea000383ffff */
.L_x_1666:
[----:B------:R-:W0:Y:S01]  /*1edc0*/  LDC R41, c[0x0][0x3f4] ;  /* 0x0000fd00ff297b82 */ /* 0x000e220000000800 */
[----:B------:R-:W-:Y:S01]  /*1edd0*/  BSSY B1, `(.L_x_1937) ;  /* 0x0000008000017945 */ /* 0x000fe20003800000 */
[----:B--2---:R-:W-:Y:S02]  /*1ede0*/  IMAD.MOV.U32 R13, RZ, RZ, R26 ;  /* 0x000000ffff0d7224 */ /* 0x004fe400078e001a */
[----:B------:R-:W-:Y:S02]  /*1edf0*/  IMAD.MOV.U32 R12, RZ, RZ, RZ ;  /* 0x000000ffff0c7224 */ /* 0x000fe400078e00ff */
[----:B------:R-:W-:Y:S02]  /*1ee00*/  IMAD.MOV.U32 R11, RZ, RZ, 0x1c1f ;  /* 0x00001c1fff0b7424 */ /* 0x000fe400078e00ff */
[----:B------:R-:W-:-:S07]  /*1ee10*/  IMAD.MOV.U32 R15, RZ, RZ, -0x1 ;  /* 0xffffffffff0f7424 */ /* 0x000fce00078e00ff */
[----:B01----:R-:W-:Y:S05]  /*1ee20*/  WARPSYNC.COLLECTIVE R15, `(.L_x_1938) ;  /* 0x000000000f087348 */ /* 0x003fea0003c00000 */
[----:B-1----:R1:W2:Y:S02]  /*1ee30*/  SHFL.IDX P6, R14, R13, R12, R11 ;  /* 0x0000000c0d0e7389 */ /* 0x0022a400000c000b */
[----:B012---:R-:W-:Y:S01]  /*1ee40*/  ENDCOLLECTIVE ;  /* 0x000000000000791b */ /* 0x007fe20003800000 */
.L_x_1938:
[----:B------:R-:W-:Y:S05]  /*1ee50*/  BSYNC B1 ;  /* 0x0000000000017941 */ /* 0x000fea0003800000 */
.L_x_1937:
[----:B------:R-:W-:Y:S01]  /*1ee60*/  IMAD.MOV.U32 R13, RZ, RZ, R25 ;  /* 0x000000ffff0d7224 */ /* 0x000fe200078e0019 */
[----:B------:R-:W-:Y:S01]  /*1ee70*/  ISETP.GE.AND P0, PT, R16, R41, PT ;  /* 0x000000291000720c */ /* 0x000fe20003f06270 */
[----:B------:R-:W-:Y:S02]  /*1ee80*/  IMAD.MOV.U32 R12, RZ, RZ, RZ ;  /* 0x000000ffff0c7224 */ /* 0x000fe400078e00ff */
[----:B------:R-:W-:Y:S02]  /*1ee90*/  IMAD.MOV.U32 R11, RZ, RZ, 0x1c1f ;  /* 0x00001c1fff0b7424 */ /* 0x000fe400078e00ff */
[----:B------:R-:W-:Y:S02]  /*1eea0*/  IMAD.MOV.U32 R15, RZ, RZ, -0x1 ;  /* 0xffffffffff0f7424 */ /* 0x000fe400078e00ff */
[----:B------:R-:W-:Y:S02]  /*1eeb0*/  IMAD.MOV.U32 R0, RZ, RZ, R14 ;  /* 0x000000ffff007224 */ /* 0x000fe400078e000e */
[----:B------:R-:W-:-:S07]  /*1eec0*/  IMAD R32, R155, R32, RZ ;  /* 0x000000209b207224 */ /* 0x000fce00078e02ff */
[----:B------:R-:W-:Y:S05]  /*1eed0*/  WARPSYNC.COLLECTIVE R15, `(.L_x_1939) ;  /* 0x000000000f087348 */ /* 0x000fea0003c00000 */
[----:B------:R0:W1:Y:S02]  /*1eee0*/  SHFL.IDX P6, R14, R13, R12, R11 ;  /* 0x0000000c0d0e7389 */ /* 0x00006400000c000b */
[----:B01----:R-:W-:Y:S01]  /*1eef0*/  ENDCOLLECTIVE ;  /* 0x000000000000791b */ /* 0x003fe20003800000 */
.L_x_1939:
[----:B------:R-:W-:Y:S01]  /*1ef00*/  ISETP.GE.OR P1, PT, R39, R32, P0 ;  /* 0x000000202700720c */ /* 0x000fe20000726670 */
[----:B------:R-:W-:-:S12]  /*1ef10*/  IMAD.MOV.U32 R13, RZ, RZ, R24 ;  /* 0x000000ffff0d7224 */ /* 0x000fd800078e0018 */
[C---:B------:R-:W-:Y:S01]  /*1ef20*/  @!P1 IMAD.SHL.U32 R5, R16.reuse, 0x2, RZ ;  /* 0x0000000210059824 */ /* 0x040fe200078e00ff */
[----:B------:R-:W-:Y:S01]  /*1ef30*/  @!P1 SHF.L.U64.HI R21, R16, 0x1, R17 ;  /* 0x0000000110159819 */ /* 0x000fe20000010211 */
[----:B------:R-:W-:-:S07]  /*1ef40*/  IMAD.MOV.U32 R3, RZ, RZ, R14 ;  /* 0x000000ffff037224 */ /* 0x000fce00078e000e */
[----:B------:R-:W-:Y:S05]  /*1ef50*/  WARPSYNC.COLLECTIVE R15, `(.L_x_1940) ;  /* 0x000000000f087348 */ /* 0x000fea0003c00000 */
[----:B------:R0:W1:Y:S02]  /*1ef60*/  SHFL.IDX P6, R14, R13, R12, R11 ;  /* 0x0000000c0d0e7389 */ /* 0x00006400000c000b */
[----:B01----:R-:W-:Y:S01]  /*1ef70*/  ENDCOLLECTIVE ;  /* 0x000000000000791b */ /* 0x003fe20003800000 */
.L_x_1940:
[----:B------:R-:W-:-:S05]  /*1ef80*/  @!P1 IADD3 R6, P2, R3, R5, RZ ;  /* 0x0000000503069210 */ /* 0x000fca0007f5e0ff */
[----:B------:R-:W-:Y:S02]  /*1ef90*/  @!P1 IMAD.X R7, R0, 0x1, R21, P2 ;  /* 0x0000000100079824 */ /* 0x000fe400010e0615 */
[----:B------:R-:W-:Y:S02]  /*1efa0*/  IMAD.MOV.U32 R13, RZ, RZ, R27 ;  /* 0x000000ffff0d7224 */ /* 0x000fe400078e001b */
[----:B------:R-:W-:-:S07]  /*1efb0*/  IMAD.MOV.U32 R4, RZ, RZ, R14 ;  /* 0x000000ffff047224 */ /* 0x000fce00078e000e */
[----:B------:R-:W-:Y:S05]  /*1efc0*/  WARPSYNC.COLLECTIVE R15, `(.L_x_1941) ;  /* 0x000000000f087348 */ /* 0x000fea0003c00000 */
[----:B------:R0:W1:Y:S02]  /*1efd0*/  SHFL.IDX P6, R14, R13, R12, R11 ;  /* 0x0000000c0d0e7389 */ /* 0x00006400000c000b */
[----:B01----:R-:W-:Y:S01]  /*1efe0*/  ENDCOLLECTIVE ;  /* 0x000000000000791b */ /* 0x003fe20003800000 */
.L_x_1941:
[----:B------:R-:W2:Y:S01]  /*1eff0*/  @!P1 LD.E.128 R8, desc[UR42][R6.64] ;  /* 0x0000002a06089980 */ /* 0x000ea2000c101d00 */
[----:B------:R-:W-:-:S05]  /*1f000*/  @!P1 IADD3 R14, P2, R14, R5, RZ ;  /* 0x000000050e0e9210 */ /* 0x000fca0007f5e0ff */
[----:B------:R-:W-:-:S04]  /*1f010*/  @!P1 IMAD.X R3, R4, 0x1, R21, P2 ;  /* 0x0000000104039824 */ /* 0x000fc800010e0615 */
[----:B------:R-:W-:-:S05]  /*1f020*/  @!P1 IMAD.MOV.U32 R15, RZ, RZ, R3 ;  /* 0x000000ffff0f9224 */ /* 0x000fca00078e0003 */
[----:B------:R0:W5:Y:S01]  /*1f030*/  @!P1 LD.E.128 R4, desc[UR42][R14.64] ;  /* 0x0000002a0e049980 */ /* 0x000162000c101d00 */
[----:B------:R-:W-:Y:S01]  /*1f040*/  CS2R R36, SRZ ;  /* 0x0000000000247805 */ /* 0x000fe2000001ff00 */
[----:B------:R-:W-:Y:S01]  /*1f050*/  IMAD.MOV.U32 R13, RZ, RZ, R26 ;  /* 0x000000ffff0d7224 */ /* 0x000fe200078e001a */
[----:B------:R-:W-:Y:S02]  /*1f060*/  MOV R12, 0x1 ;  /* 0x00000001000c7802 */ /* 0x000fe40000000f00 */
[----:B------:R-:W-:Y:S02]  /*1f070*/  CS2R R34, SRZ ;  /* 0x0000000000227805 */ /* 0x000fe4000001ff00 */
[----:B------:R-:W-:Y:S02]  /*1f080*/  CS2R R30, SRZ ;  /* 0x00000000001e7805 */ /* 0x000fe4000001ff00 */
[----:B------:R-:W-:Y:S01]  /*1f090*/  CS2R R20, SRZ ;  /* 0x0000000000147805 */ /* 0x000fe2000001ff00 */
[----:B0-----:R-:W-:-:S02]  /*1f0a0*/  IMAD.MOV.U32 R15, RZ, RZ, -0x1 ;  /* 0xffffffffff0f7424 */ /* 0x001fc400078e00ff */
[----:B--2---:R-:W-:Y:S02]  /*1f0b0*/  @!P1 IMAD.MOV.U32 R37, RZ, RZ, R11 ;  /* 0x000000ffff259224 */ /* 0x004fe400078e000b */
[----:B------:R-:W-:Y:S02]  /*1f0c0*/  IMAD.MOV.U32 R11, RZ, RZ, 0x1c1f ;  /* 0x00001c1fff0b7424 */ /* 0x000fe400078e00ff */
[----:B------:R-:W-:Y:S02]  /*1f0d0*/  @!P1 IMAD.MOV.U32 R34, RZ, RZ, R8 ;  /* 0x000000ffff229224 */ /* 0x000fe400078e0008 */
[----:B------:R-:W-:-:S07]  /*1f0e0*/  @!P1 IMAD.MOV.U32 R35, RZ, RZ, R9 ;  /* 0x000000ffff239224 */ /* 0x000fce00078e0009 */
[----:B-----5:R-:W-:Y:S05]  /*1f0f0*/  WARPSYNC.COLLECTIVE R15, `(.L_x_1942) ;  /* 0x000000000f087348 */ /* 0x020fea0003c00000 */
[----:B------:R0:W1:Y:S02]  /*1f100*/  SHFL.IDX P6, R14, R13, R12, R11 ;  /* 0x0000000c0d0e7389 */ /* 0x00006400000c000b */
[----:B01---5:R-:W-:Y:S01]  /*1f110*/  ENDCOLLECTIVE ;  /* 0x000000000000791b */ /* 0x023fe20003800000 */
.L_x_1942:
[----:B------:R-:W-:Y:S02]  /*1f120*/  IMAD.MOV.U32 R0, RZ, RZ, R34 ;  /* 0x000000ffff007224 */ /* 0x000fe400078e0022 */
[----:B------:R-:W-:Y:S02]  /*1f130*/  IMAD.MOV.U32 R3, RZ, RZ, R35 ;  /* 0x000000ffff037224 */ /* 0x000fe400078e0023 */
[----:B------:R-:W-:Y:S01]  /*1f140*/  @!P1 IMAD.MOV.U32 R36, RZ, RZ, R10 ;  /* 0x000000ffff249224 */ /* 0x000fe200078e000a */
[----:B------:R-:W-:Y:S01]  /*1f150*/  PRMT R42, R0, 0x7610, R42 ;  /* 0x00007610002a7816 */ /* 0x000fe2000000002a */
[----:B------:R-:W-:Y:S01]  /*1f160*/  IMAD.MOV.U32 R9, RZ, RZ, R37 ;  /* 0x000000ffff097224 */ /* 0x000fe200078e0025 */
[----:B------:R-:W-:Y:S01]  /*1f170*/  PRMT R43, R3, 0x7610, R43 ;  /* 0x00007610032b7816 */ /* 0x000fe2000000002b */
[----:B------:R-:W-:Y:S02]  /*1f180*/  IMAD.MOV.U32 R8, RZ, RZ, R36 ;  /* 0x000000ffff087224 */ /* 0x000fe400078e0024 */
[----:B------:R-:W-:-:S03]  /*1f190*/  IMAD.MOV.U32 R13, RZ, RZ, R25 ;  /* 0x000000ffff0d7224 */ /* 0x000fc600078e0019 */
[----:B------:R-:W-:Y:S01]  /*1f1a0*/  PRMT R33, R8, 0x5410, R9 ;  /* 0x0000541008217816 */ /* 0x000fe20000000009 */
[----:B------:R-:W-:Y:S02]  /*1f1b0*/  @!P1 IMAD.MOV.U32 R30, RZ, RZ, R4 ;  /* 0x000000ffff1e9224 */ /* 0x000fe400078e0004 */
[----:B------:R-:W-:Y:S02]  /*1f1c0*/  @!P1 IMAD.MOV.U32 R31, RZ, RZ, R5 ;  /* 0x000000ffff1f9224 */ /* 0x000fe400078e0005 */
[----:B------:R-:W-:Y:S02]  /*1f1d0*/  @!P1 IMAD.MOV.U32 R20, RZ, RZ, R6 ;  /* 0x000000ffff149224 */ /* 0x000fe400078e0006 */
[----:B------:R-:W-:Y:S02]  /*1f1e0*/  @!P1 IMAD.MOV.U32 R21, RZ, RZ, R7 ;  /* 0x000000ffff159224 */ /* 0x000fe400078e0007 */
[----:B------:R-:W-:-:S07]  /*1f1f0*/  IMAD.MOV.U32 R0, RZ, RZ, R14 ;  /* 0x000000ffff007224 */ /* 0x000fce00078e000e */
[----:B------:R-:W-:Y:S05]  /*1f200*/  WARPSYNC.COLLECTIVE R15, `(.L_x_1943) ;  /* 0x000000000f087348 */ /* 0x000fea0003c00000 */
[----:B------:R0:W1:Y:S02]  /*1f210*/  SHFL.IDX P6, R14, R13, R12, R11 ;  /* 0x0000000c0d0e7389 */ /* 0x00006400000c000b */
[----:B01----:R-:W-:Y:S01]  /*1f220*/  ENDCOLLECTIVE ;  /* 0x000000000000791b */ /* 0x003fe20003800000 */
.L_x_1943:
[----:B------:R-:W-:Y:S02]  /*1f230*/  IMAD.MOV.U32 R4, RZ, RZ, R30 ;  /* 0x000000ffff047224 */ /* 0x000fe400078e001e */
[----:B------:R-:W-:Y:S02]  /*1f240*/  IMAD.MOV.U32 R5, RZ, RZ, R31 ;  /* 0x000000ffff057224 */ /* 0x000fe400078e001f */
[----:B------:R-:W-:Y:S02]  /*1f250*/  IMAD.MOV.U32 R6, RZ, RZ, R20 ;  /* 0x000000ffff067224 */ /* 0x000fe400078e0014 */
[----:B------:R-:W-:Y:S01]  /*1f260*/  IMAD.MOV.U32 R7, RZ, RZ, R21 ;  /* 0x000000ffff077224 */ /* 0x000fe200078e0015 */
[----:B------:R-:W-:Y:S02]  /*1f270*/  PRMT R45, R5, 0x7610, R45 ;  /* 0x00007610052d7816 */ /* 0x000fe4000000002d */
[----:B------:R-:W-:Y:S02]  /*1f280*/  PRMT R56, R4, 0x5410, R6 ;  /* 0x0000541004387816 */ /* 0x000fe40000000006 */
[----:B------:R-:W-:-:S02]  /*1f290*/  CS2R R4, SRZ ;  /* 0x0000000000047805 */ /* 0x000fc4000001ff00 */
[----:B------:R-:W-:Y:S01]  /*1f2a0*/  PRMT R42, R42, 0x5410, R7 ;  /* 0x000054102a2a7816 */ /* 0x000fe20000000007 */
[----:B------:R-:W-:Y:S02]  /*1f2b0*/  IMAD.MOV.U32 R13, RZ, RZ, R24 ;  /* 0x000000ffff0d7224 */ /* 0x000fe400078e0018 */
[----:B------:R-:W-:-:S07]  /*1f2c0*/  IMAD.MOV.U32 R3, RZ, RZ, R14 ;  /* 0x000000ffff037224 */ /* 0x000fce00078e000e */
[----:B------:R-:W-:Y:S05]  /*1f2d0*/  WARPSYNC.COLLECTIVE R15, `(.L_x_1944) ;  /* 0x000000000f087348 */ /* 0x000fea0003c00000 */
[----:B------:R0:W1:Y:S02]  /*1f2e0*/  SHFL.IDX P6, R14, R13, R12, R11 ;  /* 0x0000000c0d0e7389 */ /* 0x00006400000c000b */
[----:B01----:R-:W-:Y:S01]  /*1f2f0*/  ENDCOLLECTIVE ;  /* 0x000000000000791b */ /* 0x003fe20003800000 */
.L_x_1944:
[----:B------:R-:W-:Y:S02]  /*1f300*/  IMAD.MOV.U32 R13, RZ, RZ, R27 ;  /* 0x000000ffff0d7224 */ /* 0x000fe400078e001b */
[----:B------:R-:W-:-:S07]  /*1f310*/  IMAD.MOV.U32 R24, RZ, RZ, R14 ;  /* 0x000000ffff187224 */ /* 0x000fce00078e000e */
[----:B------:R-:W-:Y:S05]  /*1f320*/  WARPSYNC.COLLECTIVE R15, `(.L_x_1945) ;  /* 0x000000000f087348 */ /* 0x000fea0003c00000 */
[----:B------:R0:W1:Y:S02]  /*1f330*/  SHFL.IDX P6, R14, R13, R12, R11 ;  /* 0x0000000c0d0e7389 */ /* 0x00006400000c000b */
[----:B01----:R-:W-:Y:S01]  /*1f340*/  ENDCOLLECTIVE ;  /* 0x000000000000791b */ /* 0x003fe20003800000 */
.L_x_1945:
[----:B------:R-:W-:Y:S05]  /*1f350*/  BRA `(.L_x_1946) ;  /* 0xfffffe90000c7947 */ /* 0x000fea000383ffff */
.L_x_1670:
[----:B0-----:R0:W1:Y:S02]  /*1f360*/  SYNCS.PHASECHK.TRANS64.TRYWAIT P1, [R2+URZ+0x16800], R3 ;  /* 0x01680003020075a7 */ /* 0x001064000802017f */
[----:B-1----:R-:W-:Y:S05]  /*1f370*/  @!P1 NANOSLEEP.SYNCS 0x989680 ;  /* 0x009896800000995d */ /* 0x002fea0003900000 */
[----:B------:R-:W1:Y:S02]  /*1f380*/  @!P1 SYNCS.PHASECHK.TRANS64 P1, [R2+URZ+0x16800], R3 ;  /* 0x01680003020095a7 */ /* 0x000e64000802007f */
[----:B-1----:R-:W-:Y:S05]  /*1f390*/  @!P1 BRA `(.L_x_1670) ;  /* 0xfffffffc00f09947 */ /* 0x002fea000383ffff */
[----:B------:R-:W-:Y:S05]  /*1f3a0*/  BRA `(.L_x_1947) ;  /* 0xfffffe9000ac7947 */ /* 0x000fea000383ffff */
.L_x_1676:
[----:B-1----:R1:W3:Y:S02]  /*1f3b0*/  SYNCS.PHASECHK.TRANS64.TRYWAIT P1, [R14+URZ+0x16830], R3 ;  /* 0x016830030e0075a7 */ /* 0x0022e4000802017f */
[----:B---3--:R-:W-:Y:S05]  /*1f3c0*/  @!P1 NANOSLEEP.SYNCS 0x989680 ;  /* 0x009896800000995d */ /* 0x008fea0003900000 */
[----:B------:R-:W3:Y:S02]  /*1f3d0*/  @!P1 SYNCS.PHASECHK.TRANS64 P1, [R14+URZ+0x16830], R3 ;  /* 0x016830030e0095a7 */ /* 0x000ee4000802007f */
[----:B---3--:R-:W-:Y:S05]  /*1f3e0*/  @!P1 BRA `(.L_x_1676) ;  /* 0xfffffffc00f09947 */ /* 0x008fea000383ffff */
[----:B------:R-:W-:Y:S05]  /*1f3f0*/  BRA `(.L_x_1675) ;  /* 0xfffffea0003c7947 */ /* 0x000fea000383ffff */
.L_x_1695:
[----:B-1----:R1:W2:Y:S02]  /*1f400*/  SYNCS.PHASECHK.TRANS64.TRYWAIT P2, [R11+URZ+0x16830], R10 ;  /* 0x0168300a0b0075a7 */ /* 0x0022a4000804017f */
[----:B--2---:R-:W-:Y:S05]  /*1f410*/  @!P2 NANOSLEEP.SYNCS 0x989680 ;  /* 0x009896800000a95d */ /* 0x004fea0003900000 */
[----:B------:R-:W2:Y:S02]  /*1f420*/  @!P2 SYNCS.PHASECHK.TRANS64 P2, [R11+URZ+0x16830], R10 ;  /* 0x0168300a0b00a5a7 */ /* 0x000ea4000804007f */
[----:B--2---:R-:W-:Y:S05]  /*1f430*/  @!P2 BRA `(.L_x_1695) ;  /* 0xfffffffc00f0a947 */ /* 0x004fea000383ffff */
[----:B------:R-:W-:Y:S05]  /*1f440*/  BRA `(.L_x_1694) ;  /* 0xfffffed000e87947 */ /* 0x000fea000383ffff */
.L_x_1699:
[----:B-1----:R1:W2:Y:S02]  /*1f450*/  SYNCS.PHASECHK.TRANS64.TRYWAIT P1, [R11+URZ+0x16850], R10 ;  /* 0x0168500a0b0075a7 */ /* 0x0022a4000802017f */
[----:B--2---:R-:W-:Y:S05]  /*1f460*/  @!P1 NANOSLEEP.SYNCS 0x989680 ;  /* 0x009896800000995d */ /* 0x004fea0003900000 */
[----:B------:R-:W2:Y:S02]  /*1f470*/  @!P1 SYNCS.PHASECHK.TRANS64 P1, [R11+URZ+0x16850], R10 ;  /* 0x0168500a0b0095a7 */ /* 0x000ea4000802007f */
[----:B--2---:R-:W-:Y:S05]  /*1f480*/  @!P1 BRA `(.L_x_1699) ;  /* 0xfffffffc00f09947 */ /* 0x004fea000383ffff */
[----:B------:R-:W-:Y:S05]  /*1f490*/  BRA `(.L_x_1696) ;  /* 0xfffffed400b07947 */ /* 0x000fea000383ffff */
.L_x_1720:
[----:B-1----:R1:W2:Y:S02]  /*1f4a0*/  SYNCS.PHASECHK.TRANS64.TRYWAIT P2, [R3+URZ+0x16830], R0 ;  /* 0x01683000030075a7 */ /* 0x0022a4000804017f */
[----:B--2---:R-:W-:Y:S05]  /*1f4b0*/  @!P2 NANOSLEEP.SYNCS 0x989680 ;  /* 0x009896800000a95d */ /* 0x004fea0003900000 */
[----:B------:R-:W2:Y:S02]  /*1f4c0*/  @!P2 SYNCS.PHASECHK.TRANS64 P2, [R3+URZ+0x16830], R0 ;  /* 0x016830000300a5a7 */ /* 0x000ea4000804007f */
[----:B--2---:R-:W-:Y:S05]  /*1f4d0*/  @!P2 BRA `(.L_x_1720) ;  /* 0xfffffffc00f0a947 */ /* 0x004fea000383ffff */
[----:B------:R-:W-:Y:S05]  /*1f4e0*/  BRA `(.L_x_1719) ;  /* 0xffffff0400b47947 */ /* 0x000fea000383ffff */
.L_x_1724:
[----:B-1----:R1:W2:Y:S02]  /*1f4f0*/  SYNCS.PHASECHK.TRANS64.TRYWAIT P1, [R3+URZ+0x16850], R0 ;  /* 0x01685000030075a7 */ /* 0x0022a4000802017f */
[----:B--2---:R-:W-:Y:S05]  /*1f500*/  @!P1 NANOSLEEP.SYNCS 0x989680 ;  /* 0x009896800000995d */ /* 0x004fea0003900000 */
[----:B------:R-:W2:Y:S02]  /*1f510*/  @!P1 SYNCS.PHASECHK.TRANS64 P1, [R3+URZ+0x16850], R0 ;  /* 0x01685000030095a7 */ /* 0x000ea4000802007f */
[----:B--2---:R-:W-:Y:S05]  /*1f520*/  @!P1 BRA `(.L_x_1724) ;  /* 0xfffffffc00f09947 */ /* 0x004fea000383ffff */
[----:B------:R-:W-:Y:S05]  /*1f530*/  BRA `(.L_x_1721) ;  /* 0xffffff0800907947 */ /* 0x000fea000383ffff */
.L_x_1733:
[----:B-1----:R1:W2:Y:S02]  /*1f540*/  SYNCS.PHASECHK.TRANS64.TRYWAIT P2, [R3+URZ+0x16830], R0 ;  /* 0x01683000030075a7 */ /* 0x0022a4000804017f */
[----:B--2---:R-:W-:Y:S05]  /*1f550*/  @!P2 NANOSLEEP.SYNCS 0x989680 ;  /* 0x009896800000a95d */ /* 0x004fea0003900000 */
[----:B------:R-:W2:Y:S02]  /*1f560*/  @!P2 SYNCS.PHASECHK.TRANS64 P2, [R3+URZ+0x16830], R0 ;  /* 0x016830000300a5a7 */ /* 0x000ea4000804007f */
[----:B--2---:R-:W-:Y:S05]  /*1f570*/  @!P2 BRA `(.L_x_1733) ;  /* 0xfffffffc00f0a947 */ /* 0x004fea000383ffff */
[----:B------:R-:W-:Y:S05]  /*1f580*/  BRA `(.L_x_1732) ;  /* 0xffffff2400907947 */ /* 0x000fea000383ffff */
.L_x_1737:
[----:B-1----:R1:W2:Y:S02]  /*1f590*/  SYNCS.PHASECHK.TRANS64.TRYWAIT P1, [R3+URZ+0x16850], R0 ;  /* 0x01685000030075a7 */ /* 0x0022a4000802017f */
[----:B--2---:R-:W-:Y:S05]  /*1f5a0*/  @!P1 NANOSLEEP.SYNCS 0x989680 ;  /* 0x009896800000995d */ /* 0x004fea0003900000 */
[----:B------:R-:W2:Y:S02]  /*1f5b0*/  @!P1 SYNCS.PHASECHK.TRANS64 P1, [R3+URZ+0x16850], R0 ;  /* 0x01685000030095a7 */ /* 0x000ea4000802007f */
[----:B--2---:R-:W-:Y:S05]  /*1f5c0*/  @!P1 BRA `(.L_x_1737) ;  /* 0xfffffffc00f09947 */ /* 0x004fea000383ffff */
[----:B------:R-:W-:Y:S05]  /*1f5d0*/  BRA `(.L_x_1734) ;  /* 0xffffff28006c7947 */ /* 0x000fea000383ffff */
.L_x_1752:
[----:B-1----:R1:W2:Y:S02]  /*1f5e0*/  SYNCS.PHASECHK.TRANS64.TRYWAIT P1, [R11+URZ+0x16850], R4 ;  /* 0x016850040b0075a7 */ /* 0x0022a4000802017f */
[----:B--2---:R-:W-:Y:S05]  /*1f5f0*/  @!P1 NANOSLEEP.SYNCS 0x989680 ;  /* 0x009896800000995d */ /* 0x004fea0003900000 */
[----:B------:R-:W2:Y:S02]  /*1f600*/  @!P1 SYNCS.PHASECHK.TRANS64 P1, [R11+URZ+0x16850], R4 ;  /* 0x016850040b0095a7 */ /* 0x000ea4000802007f */
[----:B--2---:R-:W-:Y:S05]  /*1f610*/  @!P1 BRA `(.L_x_1752) ;  /* 0xfffffffc00f09947 */ /* 0x004fea000383ffff */
[----:B------:R-:W-:Y:S05]  /*1f620*/  BRA `(.L_x_1751) ;  /* 0xffffff5400887947 */ /* 0x000fea000383ffff */
.L_x_1761:
[----:B------:R-:W-:Y:S02]  /*1f630*/  IMAD.MOV.U32 R13, RZ, RZ, R20 ;  /* 0x000000ffff0d7224 */ /* 0x000fe400078e0014 */
[----:B------:R-:W-:Y:S02]  /*1f640*/  IMAD.MOV.U32 R12, RZ, RZ, RZ ;  /* 0x000000ffff0c7224 */ /* 0x000fe400078e00ff */
[----:B------:R-:W-:Y:S02]  /*1f650*/  IMAD.MOV.U32 R11, RZ, RZ, 0x181f ;  /* 0x0000181fff0b7424 */ /* 0x000fe400078e00ff */
[----:B------:R-:W-:Y:S02]  /*1f660*/  IMAD.MOV.U32 R15, RZ, RZ, -0x1 ;  /* 0xffffffffff0f7424 */ /* 0x000fe400078e00ff */
[----:B------:R-:W-:Y:S02]  /*1f670*/  IMAD R21, R8, R25, RZ ;  /* 0x0000001908157224 */ /* 0x000fe400078e02ff */
[----:B------:R-:W-:-:S07]  /*1f680*/  IMAD.IADD R24, R32, 0x1, R33 ;  /* 0x0000000120187824 */ /* 0x000fce00078e0221 */
[----:B------:R-:W-:Y:S05]  /*1f690*/  WARPSYNC.COLLECTIVE R15, `(.L_x_1948) ;  /* 0x000000000f087348 */ /* 0x000fea0003c00000 */
[----:B------:R0:W1:Y:S02]  /*1f6a0*/  SHFL.IDX P6, R14, R13, R12, R11 ;  /* 0x0000000c0d0e7389 */ /* 0x00006400000c000b */
[----:B01----:R-:W-:Y:S01]  /*1f6b0*/  ENDCOLLECTIVE ;  /* 0x000000000000791b */ /* 0x003fe20003800000 */
.L_x_1948:
[C---:B------:R-:W-:Y:S01]  /*1f6c0*/  VIADD R8, R24.reuse, 0x30 ;  /* 0x0000003018087836 */ /* 0x040fe20000000000 */
[----:B------:R-:W-:-:S04]  /*1f6d0*/  ISETP.GE.OR P3, PT, R24, R21, P0 ;  /* 0x000000151800720c */ /* 0x000fc80000766670 */
[----:B------:R-:W-:Y:S01]  /*1f6e0*/  ISETP.GE.OR P4, PT, R8, R21, P0 ;  /* 0x000000150800720c */ /* 0x000fe20000786670 */
[----:B------:R-:W-:Y:S02]  /*1f6f0*/  VIADD R8, R24, 0x60 ;  /* 0x0000006018087836 */ /* 0x000fe40000000000 */
[----:B------:R-:W-:-:S03]  /*1f700*/  IMAD.MOV.U32 R13, RZ, RZ, R7 ;  /* 0x000000ffff0d7224 */ /* 0x000fc600078e0007 */
[----:B------:R-:W-:Y:S01]  /*1f710*/  ISETP.GE.OR P2, PT, R8, R21, P0 ;  /* 0x000000150800720c */ /* 0x000fe20000746670 */
[----:B------:R-:W-:-:S12]  /*1f720*/  IMAD.MOV.U32 R0, RZ, RZ, R14 ;  /* 0x000000ffff007224 */ /* 0x000fd800078e000e */
[----:B------:R-:W-:Y:S05]  /*1f730*/  WARPSYNC.COLLECTIVE R15, `(.L_x_1949) ;  /* 0x000000000f087348 */ /* 0x000fea0003c00000 */
[----:B------:R0:W1:Y:S02]  /*1f740*/  SHFL.IDX P6, R14, R13, R12, R11 ;  /* 0x0000000c0d0e7389 */ /* 0x00006400000c000b */
[----:B01----:R-:W-:Y:S01]  /*1f750*/  ENDCOLLECTIVE ;  /* 0x000000000000791b */ /* 0x003fe20003800000 */
.L_x_1949:
[----:B------:R-:W-:Y:S02]  /*1f760*/  IMAD.MOV.U32 R13, RZ, RZ, R20 ;  /* 0x000000ffff0d7224 */ /* 0x000fe400078e0014 */
[----:B------:R-:W-:Y:S01]  /*1f770*/  IMAD.MOV.U32 R12, RZ, RZ, 0x1 ;  /* 0x00000001ff0c7424 */ /* 0x000fe200078e00ff */
[----:B------:R-:W-:-:S07]  /*1f780*/  MOV R3, R14 ;  /* 0x0000000e00037202 */ /* 0x000fce0000000f00 */
[----:B------:R-:W-:Y:S05]  /*1f790*/  WARPSYNC.COLLECTIVE R15, `(.L_x_1950) ;  /* 0x000000000f087348 */ /* 0x000fea0003c00000 */
[----:B------:R0:W1:Y:S02]  /*1f7a0*/  SHFL.IDX P6, R14, R13, R12, R11 ;  /* 0x0000000c0d0e7389 */ /* 0x00006400000c000b */
[----:B01----:R-:W-:Y:S01]  /*1f7b0*/  ENDCOLLECTIVE ;  /* 0x000000000000791b */ /* 0x003fe20003800000 */
.L_x_1950:
[----:B------:R-:W-:-:S04]  /*1f7c0*/  @!P3 LEA R10, P5, R26, R3, 0x1 ;  /* 0x000000031a0ab211 */ /* 0x000fc800078a08ff */
[----:B------:R-:W-:Y:S01]  /*1f7d0*/  @!P3 LEA.HI.X R3, R26, R0, R28, 0x1, P5 ;  /* 0x000000001a03b211 */ /* 0x000fe200028f0c1c */
[----:B------:R-:W-:Y:S02]  /*1f7e0*/  IMAD.MOV.U32 R13, RZ, RZ, R7 ;  /* 0x000000ffff0d7224 */ /* 0x000fe400078e0007 */
[----:B------:R-:W-:-:S07]  /*1f7f0*/  IMAD.MOV.U32 R4, RZ, RZ, R14 ;  /* 0x000000ffff047224 */ /* 0x000fce00078e000e */
[----:B------:R-:W-:Y:S05]  /*1f800*/  WARPSYNC.COLLECTIVE R15, `(.L_x_1951) ;  /* 0x000000000f087348 */ /* 0x000fea0003c00000 */
[----:B------:R0:W1:Y:S02]  /*1f810*/  SHFL.IDX P6, R14, R13, R12, R11 ;  /* 0x0000000c0d0e7389 */ /* 0x00006400000c000b */
[----:B01----:R-:W-:Y:S01]  /*1f820*/  ENDCOLLECTIVE ;  /* 0x000000000000791b */ /* 0x003fe20003800000 */
.L_x_1951:
[----:B------:R-:W-:Y:S02]  /*1f830*/  IMAD.MOV.U32 R13, RZ, RZ, R20 ;  /* 0x000000ffff0d7224 */ /* 0x000fe400078e0014 */
[----:B------:R-:W-:Y:S02]  /*1f840*/  IMAD.MOV.U32 R12, RZ, RZ, 0x2 ;  /* 0x00000002ff0c7424 */ /* 0x000fe400078e00ff */
[----:B------:R-:W-:-:S07]  /*1f850*/  IMAD.MOV.U32 R5, RZ, RZ, R14 ;  /* 0x000000ffff057224 */ /* 0x000fce00078e000e */
[----:B------:R-:W-:Y:S05]  /*1f860*/  WARPSYNC.COLLECTIVE R15, `(.L_x_1952) ;  /* 0x000000000f087348 */ /* 0x000fea0003c00000 */
[----:B------:R0:W1:Y:S02]  /*1f870*/  SHFL.IDX P6, R14, R13, R12, R11 ;  /* 0x0000000c0d0e7389 */ /* 0x00006400000c000b */
[----:B01----:R-:W-:Y:S01]  /*1f880*/  ENDCOLLECTIVE ;  /* 0x000000000000791b */ /* 0x003fe20003800000 */
.L_x_1952:
[----:B------:R-:W-:-:S04]  /*1f890*/  @!P4 LEA R8, P1, R26, R5, 0x1 ;  /* 0x000000051a08c211 */ /* 0x000fc800078208ff */
[----:B------:R-:W-:Y:S01]  /*1f8a0*/  @!P4 LEA.HI.X R9, R26, R4, R28, 0x1, P1 ;  /* 0x000000041a09c211 */ /* 0x000fe200008f0c1c */
[----:B------:R-:W-:Y:S02]  /*1f8b0*/  IMAD.MOV.U32 R13, RZ, RZ, R7 ;  /* 0x000000ffff0d7224 */ /* 0x000fe400078e0007 */
[----:B------:R-:W-:-:S07]  /*1f8c0*/  IMAD.MOV.U32 R6, RZ, RZ, R14 ;  /* 0x000000ffff067224 */ /* 0x000fce00078e000e */
[----:B------:R-:W-:Y:S05]  /*1f8d0*/  WARPSYNC.COLLECTIVE R15, `(.L_x_1953) ;  /* 0x000000000f087348 */ /* 0x000fea0003c00000 */
[----:B------:R0:W1:Y:S02]  /*1f8e0*/  SHFL.IDX P6, R14, R13, R12, R11 ;  /* 0x0000000c0d0e7389 */ /* 0x00006400000c000b */
[----:B01----:R-:W-:Y:S01]  /*1f8f0*/  ENDCOLLECTIVE ;  /* 0x000000000000791b */ /* 0x003fe20003800000 */
.L_x_1953:
[----:B------:R-:W-:Y:S02]  /*1f900*/  @!P3 IMAD.MOV.U32 R11, RZ, RZ, R3 ;  /* 0x000000ffff0bb224 */ /* 0x000fe400078e0003 */
[----:B------:R-:W-:Y:S02]  /*1f910*/  IMAD.MOV.U32 R13, RZ, RZ, R20 ;  /* 0x000000ffff0d7224 */ /* 0x000fe400078e0014 */
[----:B------:R-:W-:Y:S01]  /*1f920*/  IMAD.MOV.U32 R12, RZ, RZ, 0x3 ;  /* 0x00000003ff0c7424 */ /* 0x000fe200078e00ff */
        /* <DEDUP_REMOVED lines=9> */
.L_x_1954:
[----:B------:R0:W-:Y:S01]  /*1f9c0*/  @!P2 ST.E.128 desc[UR42][R4.64], RZ ;  /* 0x000000ff0400a985 */ /* 0x0001e2000c101d2a */
[----:B------:R-:W-:Y:S02]  /*1f9d0*/  IMAD.MOV.U32 R13, RZ, RZ, R7 ;  /* 0x000000ffff0d7224 */ /* 0x000fe400078e0007 */
[----:B------:R-:W-:-:S07]  /*1f9e0*/  IMAD.MOV.U32 R0, RZ, RZ, R14 ;  /* 0x000000ffff007224 */ /* 0x000fce00078e000e */
[----:B0-----:R-:W-:Y:S05]  /*1f9f0*/  WARPSYNC.COLLECTIVE R15, `(.L_x_1955) ;  /* 0x000000000f087348 */ /* 0x001fea0003c00000 */
[----:B------:R1:W2:Y:S02]  /*1fa00*/  SHFL.IDX P6, R14, R13, R12, R11 ;  /* 0x0000000c0d0e7389 */ /* 0x0002a400000c000b */
[----:B012---:R-:W-:Y:S01]  /*1fa10*/  ENDCOLLECTIVE ;  /* 0x000000000000791b */ /* 0x007fe20003800000 */
.L_x_1955:
[----:B------:R-:W-:Y:S05]  /*1fa20*/  BRA `(.L_x_1956) ;  /* 0xffffff7000d87947 */ /* 0x000fea000383ffff */
.L_x_1786:
[----:B------:R-:W0:Y:S01]  /*1fa30*/  S2R R5, SR_TID.X ;  /* 0x0000000000057919 */ /* 0x000e220000002100 */
[----:B------:R-:W-:Y:S01]  /*1fa40*/  BSSY B1, `(.L_x_1957) ;  /* 0x000000a000017945 */ /* 0x000fe20003800000 */
[----:B-1----:R-:W-:Y:S02]  /*1fa50*/  IMAD.MOV.U32 R12, RZ, RZ, RZ ;  /* 0x000000ffff0c7224 */ /* 0x002fe400078e00ff */
        /* <DEDUP_REMOVED lines=8> */
.L_x_1958:
[----:B------:R-:W-:Y:S05]  /*1fae0*/  BSYNC B1 ;  /* 0x0000000000017941 */ /* 0x000fea0003800000 */
.L_x_1957:
[----:B------:R-:W-:Y:S05]  /*1faf0*/  BRA `(.L_x_1959) ;  /* 0xffffff8800bc7947 */ /* 0x000fea000383ffff */
.L_x_1788:
[----:B------:R-:W-:Y:S01]  /*1fb00*/  BSSY B1, `(.L_x_1960) ;  /* 0x0000006000017945 */ /* 0x000fe20003800000 */
[----:B------:R-:W-:-:S07]  /*1fb10*/  IMAD.MOV.U32 R15, RZ, RZ, -0x1 ;  /* 0xffffffffff0f7424 */ /* 0x000fce00078e00ff */
[----:B01----:R-:W-:Y:S05]  /*1fb20*/  WARPSYNC.COLLECTIVE R15, `(.L_x_1961) ;  /* 0x000000000f0c7348 */ /* 0x003fea0003c00000 */
[----:B------:R-:W-:Y:S02]  /*1fb30*/  ELECT P6, UR62, PT ;  /* 0x00000000003e782f */ /* 0x000fe400038c0000 */
[----:B------:R-:W-:Y:S01]  /*1fb40*/  MOV R14, UR62 ;  /* 0x0000003e000e7c02 */ /* 0x000fe20008000f00 */
[----:B01----:R-:W-:Y:S10]  /*1fb50*/  ENDCOLLECTIVE ;  /* 0x000000000000791b */ /* 0x003ff40003800000 */
.L_x_1961:
[----:B------:R-:W-:Y:S05]  /*1fb60*/  BSYNC B1 ;  /* 0x0000000000017941 */ /* 0x000fea0003800000 */
.L_x_1960:
[----:B------:R-:W-:Y:S05]  /*1fb70*/  BRA `(.L_x_1787) ;  /* 0xffffff8800b47947 */ /* 0x000fea000383ffff */
.L_x_1790:
[----:B0-----:R0:W2:Y:S02]  /*1fb80*/  SYNCS.PHASECHK.TRANS64.TRYWAIT P0, [R23+URZ+0x16820], R5 ;  /* 0x01682005170075a7 */ /* 0x0010a4000800017f */
[----:B--2---:R-:W-:Y:S05]  /*1fb90*/  @!P0 NANOSLEEP.SYNCS 0x989680 ;  /* 0x009896800000895d */ /* 0x004fea0003900000 */
[----:B------:R-:W2:Y:S02]  /*1fba0*/  @!P0 SYNCS.PHASECHK.TRANS64 P0, [R23+URZ+0x16820], R5 ;  /* 0x01682005170085a7 */ /* 0x000ea4000800007f */
[----:B--2---:R-:W-:Y:S05]  /*1fbb0*/  @!P0 BRA `(.L_x_1790) ;  /* 0xfffffffc00f08947 */ /* 0x004fea000383ffff */
[----:B------:R-:W-:Y:S05]  /*1fbc0*/  BRA `(.L_x_1962) ;  /* 0xffffff8800c47947 */ /* 0x000fea000383ffff */
.L_x_1794:
[----:B--2---:R2:W3:Y:S02]  /*1fbd0*/  SYNCS.PHASECHK.TRANS64.TRYWAIT P0, [R10+URZ+0x168a0], R7 ;  /* 0x0168a0070a0075a7 */ /* 0x0044e4000800017f */
[----:B---3--:R-:W-:Y:S05]  /*1fbe0*/  @!P0 NANOSLEEP.SYNCS 0x989680 ;  /* 0x009896800000895d */ /* 0x008fea0003900000 */
[----:B------:R-:W3:Y:S02]  /*1fbf0*/  @!P0 SYNCS.PHASECHK.TRANS64 P0, [R10+URZ+0x168a0], R7 ;  /* 0x0168a0070a0085a7 */ /* 0x000ee4000800007f */
[----:B---3--:R-:W-:Y:S05]  /*1fc00*/  @!P0 BRA `(.L_x_1794) ;  /* 0xfffffffc00f08947 */ /* 0x008fea000383ffff */
[----:B------:R-:W-:Y:S05]  /*1fc10*/  BRA `(.L_x_1963) ;  /* 0xffffff8800e07947 */ /* 0x000fea000383ffff */
.L_x_1799:
[----:B0-----:R0:W1:Y:S02]  /*1fc20*/  SYNCS.PHASECHK.TRANS64.TRYWAIT P0, [R10+URZ+0x168c0], R7 ;  /* 0x0168c0070a0075a7 */ /* 0x001064000800017f */
[----:B-1----:R-:W-:Y:S05]  /*1fc30*/  @!P0 NANOSLEEP.SYNCS 0x989680 ;  /* 0x009896800000895d */ /* 0x002fea0003900000 */
[----:B------:R-:W1:Y:S02]  /*1fc40*/  @!P0 SYNCS.PHASECHK.TRANS64 P0, [R10+URZ+0x168c0], R7 ;  /* 0x0168c0070a0085a7 */ /* 0x000e64000800007f */
[----:B-1----:R-:W-:Y:S05]  /*1fc50*/  @!P0 BRA `(.L_x_1799) ;  /* 0xfffffffc00f08947 */ /* 0x002fea000383ffff */
[----:B------:R-:W-:Y:S05]  /*1fc60*/  BRA `(.L_x_1964) ;  /* 0xffffff8c00607947 */ /* 0x000fea000383ffff */
.L_x_1806:
[----:B0-----:R0:W2:Y:S02]  /*1fc70*/  SYNCS.PHASECHK.TRANS64.TRYWAIT P1, [R5+URZ+0x168a0], R6 ;  /* 0x0168a006050075a7 */ /* 0x0010a4000802017f */
[----:B--2---:R-:W-:Y:S05]  /*1fc80*/  @!P1 NANOSLEEP.SYNCS 0x989680 ;  /* 0x009896800000995d */ /* 0x004fea0003900000 */
[----:B------:R-:W2:Y:S02]  /*1fc90*/  @!P1 SYNCS.PHASECHK.TRANS64 P1, [R5+URZ+0x168a0], R6 ;  /* 0x0168a006050095a7 */ /* 0x000ea4000802007f */
[----:B--2---:R-:W-:Y:S05]  /*1fca0*/  @!P1 BRA `(.L_x_1806) ;  /* 0xfffffffc00f09947 */ /* 0x004fea000383ffff */
[----:B------:R-:W-:Y:S05]  /*1fcb0*/  BRA `(.L_x_1965) ;  /* 0xffffff90002c7947 */ /* 0x000fea000383ffff */
.L_x_1811:
[----:B-1----:R1:W2:Y:S02]  /*1fcc0*/  SYNCS.PHASECHK.TRANS64.TRYWAIT P1, [R5+URZ+0x168c0], R6 ;  /* 0x0168c006050075a7 */ /* 0x0022a4000802017f */
[----:B--2---:R-:W-:Y:S05]  /*1fcd0*/  @!P1 NANOSLEEP.SYNCS 0x989680 ;  /* 0x009896800000995d */ /* 0x004fea0003900000 */
[----:B------:R-:W2:Y:S02]  /*1fce0*/  @!P1 SYNCS.PHASECHK.TRANS64 P1, [R5+URZ+0x168c0], R6 ;  /* 0x0168c006050095a7 */ /* 0x000ea4000802007f */
[----:B--2---:R-:W-:Y:S05]  /*1fcf0*/  @!P1 BRA `(.L_x_1811) ;  /* 0xfffffffc00f09947 */ /* 0x004fea000383ffff */
[----:B------:R-:W-:Y:S05]  /*1fd00*/  BRA `(.L_x_1966) ;  /* 0xffffff9000a47947 */ /* 0x000fea000383ffff */
.L_x_1832:
        /* <DEDUP_REMOVED lines=11> */
.L_x_1968:
[----:B------:R-:W-:Y:S05]  /*1fdc0*/  BSYNC B0 ;  /* 0x0000000000007941 */ /* 0x000fea0003800000 */
.L_x_1967:
[----:B------:R-:W-:Y:S05]  /*1fdd0*/  BRA `(.L_x_1969) ;  /* 0xffffffa000287947 */ /* 0x000fea000383ffff */
.L_x_1835:
[----:B-1----:R1:W2:Y:S02]  /*1fde0*/  SYNCS.PHASECHK.TRANS64.TRYWAIT P0, [R3+URZ+0x16840], R4 ;  /* 0x01684004030075a7 */ /* 0x0022a4000800017f */
[----:B--2---:R-:W-:Y:S05]  /*1fdf0*/  @!P0 NANOSLEEP.SYNCS 0x989680 ;  /* 0x009896800000895d */ /* 0x004fea0003900000 */
[----:B------:R-:W2:Y:S02]  /*1fe00*/  @!P0 SYNCS.PHASECHK.TRANS64 P0, [R3+URZ+0x16840], R4 ;  /* 0x01684004030085a7 */ /* 0x000ea4000800007f */
[----:B--2---:R-:W-:Y:S05]  /*1fe10*/  @!P0 BRA `(.L_x_1835) ;  /* 0xfffffffc00f08947 */ /* 0x004fea000383ffff */
[----:B------:R-:W-:Y:S05]  /*1fe20*/  BRA `(.L_x_1970) ;  /* 0xffffffa000887947 */ /* 0x000fea000383ffff */
.L_x_1836:
        /* <DEDUP_REMOVED lines=8> */
.L_x_1972:
[----:B------:R-:W-:Y:S05]  /*1feb0*/  BSYNC B0 ;  /* 0x0000000000007941 */ /* 0x000fea0003800000 */
.L_x_1971:
        /* <DEDUP_REMOVED lines=9> */
.L_x_1973:
[----:B------:R-:W-:Y:S02]  /*1ff50*/  IMAD.MOV.U32 R13, RZ, RZ, R2 ;  /* 0x000000ffff0d7224 */ /* 0x000fe400078e0002 */
[----:B------:R-:W-:Y:S02]  /*1ff60*/  IMAD.MOV.U32 R12, RZ, RZ, 0x1 ;  /* 0x00000001ff0c7424 */ /* 0x000fe400078e00ff */
[----:B------:R-:W-:-:S07]  /*1ff70*/  IMAD.MOV.U32 R7, RZ, RZ, R14 ;  /* 0x000000ffff077224 */ /* 0x000fce00078e000e */
[----:B------:R-:W-:Y:S05]  /*1ff80*/  WARPSYNC.COLLECTIVE R15, `(.L_x_1974) ;  /* 0x000000000f087348 */ /* 0x000fea0003c00000 */
[----:B------:R0:W1:Y:S02]  /*1ff90*/  SHFL.IDX P6, R14, R13, R12, R11 ;  /* 0x0000000c0d0e7389 */ /* 0x00006400000c000b */
[----:B01----:R-:W-:Y:S01]  /*1ffa0*/  ENDCOLLECTIVE ;  /* 0x000000000000791b */ /* 0x003fe20003800000 */
.L_x_1974:
        /* <DEDUP_REMOVED lines=15> */
.L_x_1975:
[----:B------:R-:W-:Y:S02]  /*200a0*/  @P0 IMAD R8, R5, 0x2, R23 ;  /* 0x0000000205080824 */ /* 0x000fe400078e0217 */
[----:B------:R-:W-:Y:S02]  /*200b0*/  IMAD.MOV.U32 R13, RZ, RZ, R2 ;  /* 0x000000ffff0d7224 */ /* 0x000fe400078e0002 */
[----:B------:R-:W-:Y:S02]  /*200c0*/  IMAD.MOV.U32 R12, RZ, RZ, 0x2 ;  /* 0x00000002ff0c7424 */ /* 0x000fe400078e00ff */
[----:B------:R-:W-:-:S07]  /*200d0*/  IMAD.MOV.U32 R7, RZ, RZ, R14 ;  /* 0x000000ffff077224 */ /* 0x000fce00078e000e */
[----:B------:R-:W-:Y:S05]  /*200e0*/  WARPSYNC.COLLECTIVE R15, `(.L_x_1976) ;  /* 0x000000000f087348 */ /* 0x000fea0003c00000 */
[----:B------:R0:W1:Y:S02]  /*200f0*/  SHFL.IDX P6, R14, R13, R12, R11 ;  /* 0x0000000c0d0e7389 */ /* 0x00006400000c000b */
[----:B01----:R-:W-:Y:S01]  /*20100*/  ENDCOLLECTIVE ;  /* 0x000000000000791b */ /* 0x003fe20003800000 */
.L_x_1976:
        /* <DEDUP_REMOVED lines=15> */
.L_x_1977:
[----:B------:R-:W-:Y:S02]  /*20200*/  @P0 IMAD R8, R5, 0x2, R23 ;  /* 0x0000000205080824 */ /* 0x000fe400078e0217 */
[----:B------:R-:W-:Y:S02]  /*20210*/  IMAD.MOV.U32 R13, RZ, RZ, R2 ;  /* 0x000000ffff0d7224 */ /* 0x000fe400078e0002 */
[----:B------:R-:W-:Y:S02]  /*20220*/  IMAD.MOV.U32 R12, RZ, RZ, 0x3 ;  /* 0x00000003ff0c7424 */ /* 0x000fe400078e00ff */
[----:B------:R-:W-:-:S07]  /*20230*/  IMAD.MOV.U32 R7, RZ, RZ, R14 ;  /* 0x000000ffff077224 */ /* 0x000fce00078e000e */
[----:B------:R-:W-:Y:S05]  /*20240*/  WARPSYNC.COLLECTIVE R15, `(.L_x_1978) ;  /* 0x000000000f087348 */ /* 0x000fea0003c00000 */
[----:B------:R0:W1:Y:S02]  /*20250*/  SHFL.IDX P6, R14, R13, R12, R11 ;  /* 0x0000000c0d0e7389 */ /* 0x00006400000c000b */
[----:B01----:R-:W-:Y:S01]  /*20260*/  ENDCOLLECTIVE ;  /* 0x000000000000791b */ /* 0x003fe20003800000 */
.L_x_1978:
        /* <DEDUP_REMOVED lines=15> */
.L_x_1979:
[----:B------:R-:W-:Y:S02]  /*20360*/  @P0 IMAD R8, R5, 0x2, R23 ;  /* 0x0000000205080824 */ /* 0x000fe400078e0217 */
[----:B------:R-:W-:Y:S02]  /*20370*/  IMAD.MOV.U32 R13, RZ, RZ, R2 ;  /* 0x000000ffff0d7224 */ /* 0x000fe400078e0002 */
[----:B------:R-:W-:Y:S02]  /*20380*/  IMAD.MOV.U32 R12, RZ, RZ, 0x4 ;  /* 0x00000004ff0c7424 */ /* 0x000fe400078e00ff */
[----:B------:R-:W-:-:S07]  /*20390*/  IMAD.MOV.U32 R7, RZ, RZ, R14 ;  /* 0x000000ffff077224 */ /* 0x000fce00078e000e */
[----:B------:R-:W-:Y:S05]  /*203a0*/  WARPSYNC.COLLECTIVE R15, `(.L_x_1980) ;  /* 0x000000000f087348 */ /* 0x000fea0003c00000 */
[----:B------:R0:W1:Y:S02]  /*203b0*/  SHFL.IDX P6, R14, R13, R12, R11 ;  /* 0x0000000c0d0e7389 */ /* 0x00006400000c000b */
[----:B01----:R-:W-:Y:S01]  /*203c0*/  ENDCOLLECTIVE ;  /* 0x000000000000791b */ /* 0x003fe20003800000 */
.L_x_1980:
        /* <DEDUP_REMOVED lines=15> */
.L_x_1981:
[----:B------:R-:W-:Y:S02]  /*204c0*/  @P0 IMAD R8, R5, 0x2, R23 ;  /* 0x0000000205080824 */ /* 0x000fe400078e0217 */
[----:B------:R-:W-:Y:S02]  /*204d0*/  IMAD.MOV.U32 R13, RZ, RZ, R2 ;  /* 0x000000ffff0d7224 */ /* 0x000fe400078e0002 */
[----:B------:R-:W-:Y:S02]  /*204e0*/  IMAD.MOV.U32 R12, RZ, RZ, 0x5 ;  /* 0x00000005ff0c7424 */ /* 0x000fe400078e00ff */
[----:B------:R-:W-:-:S07]  /*204f0*/  IMAD.MOV.U32 R7, RZ, RZ, R14 ;  /* 0x000000ffff077224 */ /* 0x000fce00078e000e */
[----:B------:R-:W-:Y:S05]  /*20500*/  WARPSYNC.COLLECTIVE R15, `(.L_x_1982) ;  /* 0x000000000f087348 */ /* 0x000fea0003c00000 */
[----:B------:R0:W1:Y:S02]  /*20510*/  SHFL.IDX P6, R14, R13, R12, R11 ;  /* 0x0000000c0d0e7389 */ /* 0x00006400000c000b */
[----:B01----:R-:W-:Y:S01]  /*20520*/  ENDCOLLECTIVE ;  /* 0x000000000000791b */ /* 0x003fe20003800000 */
.L_x_1982:
        /* <DEDUP_REMOVED lines=15> */
.L_x_1983:
[----:B------:R-:W-:Y:S01]  /*20620*/  @P0 LEA R8, R5, R23, 0x1 ;  /* 0x0000001705080211 */ /* 0x000fe200078e08ff */
[----:B------:R-:W-:Y:S02]  /*20630*/  IMAD.MOV.U32 R13, RZ, RZ, R2 ;  /* 0x000000ffff0d7224 */ /* 0x000fe400078e0002 */
[----:B------:R-:W-:Y:S02]  /*20640*/  IMAD.MOV.U32 R12, RZ, RZ, 0x6 ;  /* 0x00000006ff0c7424 */ /* 0x000fe400078e00ff */
[----:B------:R-:W-:-:S07]  /*20650*/  IMAD.MOV.U32 R7, RZ, RZ, R14 ;  /* 0x000000ffff077224 */ /* 0x000fce00078e000e */
[----:B------:R-:W-:Y:S05]  /*20660*/  WARPSYNC.COLLECTIVE R15, `(.L_x_1984) ;  /* 0x000000000f087348 */ /* 0x000fea0003c00000 */
[----:B------:R0:W1:Y:S02]  /*20670*/  SHFL.IDX P6, R14, R13, R12, R11 ;  /* 0x0000000c0d0e7389 */ /* 0x00006400000c000b */
[----:B01----:R-:W-:Y:S01]  /*20680*/  ENDCOLLECTIVE ;  /* 0x000000000000791b */ /* 0x003fe20003800000 */
.L_x_1984:
        /* <DEDUP_REMOVED lines=15> */
.L_x_1985:
[----:B------:R-:W-:Y:S02]  /*20780*/  @P0 IMAD R8, R5, 0x2, R23 ;  /* 0x0000000205080824 */ /* 0x000fe400078e0217 */
[----:B------:R-:W-:Y:S02]  /*20790*/  IMAD.MOV.U32 R13, RZ, RZ, R2 ;  /* 0x000000ffff0d7224 */ /* 0x000fe400078e0002 */
[----:B------:R-:W-:Y:S02]  /*207a0*/  IMAD.MOV.U32 R12, RZ, RZ, 0x7 ;  /* 0x00000007ff0c7424 */ /* 0x000fe400078e00ff */
[----:B------:R-:W-:-:S07]  /*207b0*/  IMAD.MOV.U32 R7, RZ, RZ, R14 ;  /* 0x000000ffff077224 */ /* 0x000fce00078e000e */
[----:B------:R-:W-:Y:S05]  /*207c0*/  WARPSYNC.COLLECTIVE R15, `(.L_x_1986) ;  /* 0x000000000f087348 */ /* 0x000fea0003c00000 */
[----:B------:R0:W1:Y:S02]  /*207d0*/  SHFL.IDX P6, R14, R13, R12, R11 ;  /* 0x0000000c0d0e7389 */ /* 0x00006400000c000b */
[----:B01----:R-:W-:Y:S01]  /*207e0*/  ENDCOLLECTIVE ;  /* 0x000000000000791b */ /* 0x003fe20003800000 */
.L_x_1986:
        /* <DEDUP_REMOVED lines=10> */
.L_x_1987:
[----:B------:R-:W-:Y:S01]  /*20890*/  @!PT LDS RZ, [RZ] ;  /* 0x00000000fffff984 */ /* 0x000fe20000000800 */
[----:B------:R-:W-:Y:S01]  /*208a0*/  @!PT LDS RZ, [RZ] ;  /* 0x00000000fffff984 */ /* 0x000fe20000000800 */
[----:B------:R-:W-:Y:S01]  /*208b0*/  @!PT LDS RZ, [RZ] ;  /* 0x00000000fffff984 */ /* 0x000fe20000000800 */
[----:B------:R1:W-:Y:S01]  /*208c0*/  @P0 LDGSTS.E.BYPASS.LTC128B.128 [R8+0x11400], desc[UR42][R6.64], !P2 ;  /* 0x1140000006080fae */ /* 0x0003e2000d101d6a */
[----:B------:R-:W-:Y:S01]  /*208d0*/  IMAD.MOV.U32 R0, RZ, RZ, R14 ;  /* 0x000000ffff007224 */ /* 0x000fe200078e000e */
[----:B------:R-:W-:Y:S06]  /*208e0*/  BRA `(.L_x_1988) ;  /* 0xffffff9c009c7947 */ /* 0x000fec000383ffff */
.L_x_1841:
[----:B------:R-:W2:Y:S01]  /*208f0*/  LDL.LU R11, [R1+0x8] ;  /* 0x00000800010b7983 */ /* 0x000ea20000300800 */
[----:B------:R-:W-:Y:S02]  /*20900*/  IMAD.MOV.U32 R13, RZ, RZ, R0 ;  /* 0x000000ffff0d7224 */ /* 0x000fe400078e0000 */
[----:B------:R-:W-:Y:S02]  /*20910*/  IMAD.MOV.U32 R12, RZ, RZ, RZ ;  /* 0x000000ffff0c7224 */ /* 0x000fe400078e00ff */
[----:B------:R-:W-:Y:S02]  /*20920*/  IMAD.MOV.U32 R15, RZ, RZ, -0x1 ;  /* 0xffffffffff0f7424 */ /* 0x000fe400078e00ff */
[----:B------:R-:W-:-:S04]  /*20930*/  IMAD.IADD R28, R9, 0x1, R28 ;  /* 0x00000001091c7824 */ /* 0x000fc800078e021c */
[----:B------:R-:W-:Y:S02]  /*20940*/  VIADD R8, R28, 0x10 ;  /* 0x000000101c087836 */ /* 0x000fe40000000000 */
[----:B--2---:R-:W-:Y:S02]  /*20950*/  IMAD R3, R11, R10, RZ ;  /* 0x0000000a0b037224 */ /* 0x004fe400078e02ff */
[----:B------:R-:W-:-:S03]  /*20960*/  IMAD.MOV.U32 R11, RZ, RZ, 0x181f ;  /* 0x0000181fff0b7424 */ /* 0x000fc600078e00ff */
[----:B------:R-:W-:-:S13]  /*20970*/  ISETP.GE.AND P1, PT, R28, R3, PT ;  /* 0x000000031c00720c */ /* 0x000fda0003f26270 */
[----:B-----5:R-:W-:Y:S05]  /*20980*/  WARPSYNC.COLLECTIVE R15, `(.L_x_1989) ;  /* 0x000000000f087348 */ /* 0x020fea0003c00000 */
[----:B------:R0:W1:Y:S02]  /*20990*/  SHFL.IDX P6, R14, R13, R12, R11 ;  /* 0x0000000c0d0e7389 */ /* 0x00006400000c000b */
[----:B01---5:R-:W-:Y:S01]  /*209a0*/  ENDCOLLECTIVE ;  /* 0x000000000000791b */ /* 0x023fe20003800000 */
.L_x_1989:
[----:B------:R-:W-:Y:S02]  /*209b0*/  IMAD.MOV.U32 R13, RZ, RZ, R2 ;  /* 0x000000ffff0d7224 */ /* 0x000fe400078e0002 */
[----:B------:R-:W-:-:S07]  /*209c0*/  IMAD.MOV.U32 R7, RZ, RZ, R14 ;  /* 0x000000ffff077224 */ /* 0x000fce00078e000e */
[----:B------:R-:W-:Y:S05]  /*209d0*/  WARPSYNC.COLLECTIVE R15, `(.L_x_1990) ;  /* 0x000000000f087348 */ /* 0x000fea0003c00000 */
[----:B------:R0:W1:Y:S02]  /*209e0*/  SHFL.IDX P6, R14, R13, R12, R11 ;  /* 0x0000000c0d0e7389 */ /* 0x00006400000c000b */
[----:B01----:R-:W-:Y:S01]  /*209f0*/  ENDCOLLECTIVE ;  /* 0x000000000000791b */ /* 0x003fe20003800000 */
.L_x_1990:
[----:B------:R-:W-:Y:S02]  /*20a00*/  IMAD.MOV.U32 R13, RZ, RZ, R0 ;  /* 0x000000ffff0d7224 */ /* 0x000fe400078e0000 */
[----:B------:R-:W-:Y:S02]  /*20a10*/  IMAD.MOV.U32 R12, RZ, RZ, 0x1 ;  /* 0x00000001ff0c7424 */ /* 0x000fe400078e00ff */
[----:B------:R-:W-:-:S07]  /*20a20*/  IMAD.MOV.U32 R6, RZ, RZ, R14 ;  /* 0x000000ffff067224 */ /* 0x000fce00078e000e */
[----:B------:R-:W-:Y:S05]  /*20a30*/  WARPSYNC.COLLECTIVE R15, `(.L_x_1991) ;  /* 0x000000000f087348 */ /* 0x000fea0003c00000 */
[----:B------:R0:W1:Y:S02]  /*20a40*/  SHFL.IDX P6, R14, R13, R12, R11 ;  /* 0x0000000c0d0e7389 */ /* 0x00006400000c000b */
[----:B01----:R-:W-:Y:S01]  /*20a50*/  ENDCOLLECTIVE ;  /* 0x000000000000791b */ /* 0x003fe20003800000 */
.L_x_1991:
[----:B------:R-:W-:-:S05]  /*20a60*/  @!P1 LEA R6, P2, R21, R6, 0x1 ;  /* 0x0000000615069211 */ /* 0x000fca00078408ff */
[----:B------:R-:W-:-:S05]  /*20a70*/  @!P1 IMAD.X R7, RZ, RZ, R7, P2 ;  /* 0x000000ffff079224 */ /* 0x000fca00010e0607 */
[----:B------:R-:W-:Y:S01]  /*20a80*/  @!PT LDS RZ, [RZ] ;  /* 0x00000000fffff984 */ /* 0x000fe20000000800 */
[----:B------:R-:W-:Y:S01]  /*20a90*/  @!PT LDS RZ, [RZ] ;  /* 0x00000000fffff984 */ /* 0x000fe20000000800 */
[----:B------:R-:W-:Y:S01]  /*20aa0*/  @!PT LDS RZ, [RZ] ;  /* 0x00000000fffff984 */ /* 0x000fe20000000800 */
[----:B------:R0:W-:Y:S01]  /*20ab0*/  @!P1 LDGSTS.E.BYPASS.LTC128B.128 [R20+0x8400], desc[UR42][R6.64], !P0 ;  /* 0x0840000006149fae */ /* 0x0001e2000c101d6a */
[----:B------:R-:W-:Y:S01]  /*20ac0*/  IMAD.MOV.U32 R13, RZ, RZ, R2 ;  /* 0x000000ffff0d7224 */ /* 0x000fe200078e0002 */
[----:B------:R-:W-:Y:S02]  /*20ad0*/  ISETP.GE.AND P1, PT, R8, R3, PT ;  /* 0x000000030800720c */ /* 0x000fe40003f26270 */
[----:B0-----:R-:W-:-:S11]  /*20ae0*/  MOV R6, R14 ;  /* 0x0000000e00067202 */ /* 0x001fd60000000f00 */
[----:B------:R-:W-:Y:S05]  /*20af0*/  WARPSYNC.COLLECTIVE R15, `(.L_x_1992) ;  /* 0x000000000f087348 */ /* 0x000fea0003c00000 */
[----:B------:R0:W1:Y:S02]  /*20b00*/  SHFL.IDX P6, R14, R13, R12, R11 ;  /* 0x0000000c0d0e7389 */ /* 0x00006400000c000b */
[----:B01----:R-:W-:Y:S01]  /*20b10*/  ENDCOLLECTIVE ;  /* 0x000000000000791b */ /* 0x003fe20003800000 */
.L_x_1992:
[----:B------:R-:W-:Y:S02]  /*20b20*/  IMAD.MOV.U32 R13, RZ, RZ, R0 ;  /* 0x000000ffff0d7224 */ /* 0x000fe400078e0000 */
[----:B------:R-:W-:Y:S02]  /*20b30*/  IMAD.MOV.U32 R12, RZ, RZ, 0x2 ;  /* 0x00000002ff0c7424 */ /* 0x000fe400078e00ff */
[----:B------:R-:W-:-:S07]  /*20b40*/  IMAD.MOV.U32 R7, RZ, RZ, R14 ;  /* 0x000000ffff077224 */ /* 0x000fce00078e000e */
[----:B------:R-:W-:Y:S05]  /*20b50*/  WARPSYNC.COLLECTIVE R15, `(.L_x_1993) ;  /* 0x000000000f087348 */ /* 0x000fea0003c00000 */
[----:B------:R0:W1:Y:S02]  /*20b60*/  SHFL.IDX P6, R14, R13, R12, R11 ;  /* 0x0000000c0d0e7389 */ /* 0x00006400000c000b */
[----:B01----:R-:W-:Y:S01]  /*20b70*/  ENDCOLLECTIVE ;  /* 0x000000000000791b */ /* 0x003fe20003800000 */
.L_x_1993:
        /* <DEDUP_REMOVED lines=16> */
.L_x_1994:
[----:B------:R-:W-:Y:S02]  /*20c80*/  IMAD.MOV.U32 R13, RZ, RZ, R0 ;  /* 0x000000ffff0d7224 */ /* 0x000fe400078e0000 */
[----:B------:R-:W-:Y:S02]  /*20c90*/  IMAD.MOV.U32 R12, RZ, RZ, 0x3 ;  /* 0x00000003ff0c7424 */ /* 0x000fe400078e00ff */
[----:B------:R-:W-:-:S07]  /*20ca0*/  IMAD.MOV.U32 R7, RZ, RZ, R14 ;  /* 0x000000ffff077224 */ /* 0x000fce00078e000e */
[----:B------:R-:W-:Y:S05]  /*20cb0*/  WARPSYNC.COLLECTIVE R15, `(.L_x_1995) ;  /* 0x000000000f087348 */ /* 0x000fea0003c00000 */
[----:B------:R0:W1:Y:S02]  /*20cc0*/  SHFL.IDX P6, R14, R13, R12, R11 ;  /* 0x0000000c0d0e7389 */ /* 0x00006400000c000b */
[----:B01----:R-:W-:Y:S01]  /*20cd0*/  ENDCOLLECTIVE ;  /* 0x000000000000791b */ /* 0x003fe20003800000 */
.L_x_1995:
        /* <DEDUP_REMOVED lines=16> */
.L_x_1996:
[----:B------:R-:W-:Y:S02]  /*20de0*/  IMAD.MOV.U32 R13, RZ, RZ, R0 ;  /* 0x000000ffff0d7224 */ /* 0x000fe400078e0000 */
[----:B------:R-:W-:Y:S02]  /*20df0*/  IMAD.MOV.U32 R12, RZ, RZ, 0x4 ;  /* 0x00000004ff0c7424 */ /* 0x000fe400078e00ff */
[----:B------:R-:W-:-:S07]  /*20e00*/  IMAD.MOV.U32 R7, RZ, RZ, R14 ;  /* 0x000000ffff077224 */ /* 0x000fce00078e000e */
[----:B------:R-:W-:Y:S05]  /*20e10*/  WARPSYNC.COLLECTIVE R15, `(.L_x_1997) ;  /* 0x000000000f087348 */ /* 0x000fea0003c00000 */
[----:B------:R0:W1:Y:S02]  /*20e20*/  SHFL.IDX P6, R14, R13, R12, R11 ;  /* 0x0000000c0d0e7389 */ /* 0x00006400000c000b */
[----:B01----:R-:W-:Y:S01]  /*20e30*/  ENDCOLLECTIVE ;  /* 0x000000000000791b */ /* 0x003fe20003800000 */
.L_x_1997:
        /* <DEDUP_REMOVED lines=16> */
.L_x_1998:
[----:B------:R-:W-:Y:S02]  /*20f40*/  IMAD.MOV.U32 R13, RZ, RZ, R0 ;  /* 0x000000ffff0d7224 */ /* 0x000fe400078e0000 */
[----:B------:R-:W-:Y:S02]  /*20f50*/  IMAD.MOV.U32 R12, RZ, RZ, 0x5 ;  /* 0x00000005ff0c7424 */ /* 0x000fe400078e00ff */
[----:B------:R-:W-:-:S07]  /*20f60*/  IMAD.MOV.U32 R7, RZ, RZ, R14 ;  /* 0x000000ffff077224 */ /* 0x000fce00078e000e */
[----:B------:R-:W-:Y:S05]  /*20f70*/  WARPSYNC.COLLECTIVE R15, `(.L_x_1999) ;  /* 0x000000000f087348 */ /* 0x000fea0003c00000 */
[----:B------:R0:W1:Y:S02]  /*20f80*/  SHFL.IDX P6, R14, R13, R12, R11 ;  /* 0x0000000c0d0e7389 */ /* 0x00006400000c000b */
[----:B01----:R-:W-:Y:S01]  /*20f90*/  ENDCOLLECTIVE ;  /* 0x000000000000791b */ /* 0x003fe20003800000 */
.L_x_1999:
        /* <DEDUP_REMOVED lines=16> */
.L_x_2000:
[----:B------:R-:W-:Y:S02]  /*210a0*/  IMAD.MOV.U32 R13, RZ, RZ, R0 ;  /* 0x000000ffff0d7224 */ /* 0x000fe400078e0000 */
[----:B------:R-:W-:Y:S02]  /*210b0*/  IMAD.MOV.U32 R12, RZ, RZ, 0x6 ;  /* 0x00000006ff0c7424 */ /* 0x000fe400078e00ff */
[----:B------:R-:W-:-:S07]  /*210c0*/  IMAD.MOV.U32 R7, RZ, RZ, R14 ;  /* 0x000000ffff077224 */ /* 0x000fce00078e000e */
[----:B------:R-:W-:Y:S05]  /*210d0*/  WARPSYNC.COLLECTIVE R15, `(.L_x_2001) ;  /* 0x000000000f087348 */ /* 0x000fea0003c00000 */
[----:B------:R0:W1:Y:S02]  /*210e0*/  SHFL.IDX P6, R14, R13, R12, R11 ;  /* 0x0000000c0d0e7389 */ /* 0x00006400000c000b */
[----:B01----:R-:W-:Y:S01]  /*210f0*/  ENDCOLLECTIVE ;  /* 0x000000000000791b */ /* 0x003fe20003800000 */
.L_x_2001:
        /* <DEDUP_REMOVED lines=16> */
.L_x_2002:
[----:B------:R-:W-:Y:S02]  /*21200*/  IMAD.MOV.U32 R13, RZ, RZ, R0 ;  /* 0x000000ffff0d7224 */ /* 0x000fe400078e0000 */
[----:B------:R-:W-:Y:S02]  /*21210*/  IMAD.MOV.U32 R12, RZ, RZ, 0x7 ;  /* 0x00000007ff0c7424 */ /* 0x000fe400078e00ff */
[----:B------:R-:W-:-:S07]  /*21220*/  IMAD.MOV.U32 R7, RZ, RZ, R14 ;  /* 0x000000ffff077224 */ /* 0x000fce00078e000e */
[----:B------:R-:W-:Y:S05]  /*21230*/  WARPSYNC.COLLECTIVE R15, `(.L_x_2003) ;  /* 0x000000000f087348 */ /* 0x000fea0003c00000 */
[----:B------:R0:W1:Y:S02]  /*21240*/  SHFL.IDX P6, R14, R13, R12, R11 ;  /* 0x0000000c0d0e7389 */ /* 0x00006400000c000b */
[----:B01----:R-:W-:Y:S01]  /*21250*/  ENDCOLLECTIVE ;  /* 0x000000000000791b */ /* 0x003fe20003800000 */
.L_x_2003:
        /* <DEDUP_REMOVED lines=11> */
.L_x_2004:
        /* <DEDUP_REMOVED lines=11> */
.L_x_2005:
[----:B------:R-:W-:-:S05]  /*213c0*/  @!P1 LEA R6, P2, R21, R6, 0x1 ;  /* 0x0000000615069211 */ /* 0x000fca00078408ff */
[----:B------:R-:W-:-:S04]  /*213d0*/  @!P1 IMAD.X R0, RZ, RZ, R0, P2 ;  /* 0x000000ffff009224 */ /* 0x000fc800010e0600 */
[----:B------:R-:W-:Y:S02]  /*213e0*/  @!P1 IMAD.MOV.U32 R7, RZ, RZ, R0 ;  /* 0x000000ffff079224 */ /* 0x000fe400078e0000 */
[----:B------:R-:W-:Y:S02]  /*213f0*/  IMAD.MOV.U32 R13, RZ, RZ, R5 ;  /* 0x000000ffff0d7224 */ /* 0x000fe400078e0005 */
[----:B------:R-:W-:Y:S01]  /*21400*/  VIADD R0, R28, 0x80 ;  /* 0x000000801c007836 */ /* 0x000fe20000000000 */
[----:B------:R-:W-:Y:S01]  /*21410*/  @!PT LDS RZ, [RZ] ;  /* 0x00000000fffff984 */ /* 0x000fe20000000800 */
[----:B------:R-:W-:Y:S01]  /*21420*/  @!PT LDS RZ, [RZ] ;  /* 0x00000000fffff984 */ /* 0x000fe20000000800 */
[----:B------:R-:W-:Y:S01]  /*21430*/  @!PT LDS RZ, [RZ] ;  /* 0x00000000fffff984 */ /* 0x000fe20000000800 */
[----:B------:R0:W-:Y:S04]  /*21440*/  @!P1 LDGSTS.E.BYPASS.LTC128B.128 [R20+0xbc00], desc[UR42][R6.64], !P0 ;  /* 0x0bc0000006149fae */ /* 0x0001e8000c101d6a */
[----:B------:R-:W-:Y:S01]  /*21450*/  ISETP.GE.AND P1, PT, R0, R3, PT ;  /* 0x000000030000720c */ /* 0x000fe20003f26270 */
[----:B------:R-:W-:Y:S01]  /*21460*/  VIADD R0, R28, 0x90 ;  /* 0x000000901c007836 */ /* 0x000fe20000000000 */
[----:B------:R-:W-:-:S11]  /*21470*/  MOV R8, R14 ;  /* 0x0000000e00087202 */ /* 0x000fd60000000f00 */
[----:B0-----:R-:W-:Y:S05]  /*21480*/  WARPSYNC.COLLECTIVE R15, `(.L_x_2006) ;  /* 0x000000000f087348 */ /* 0x001fea0003c00000 */
[----:B------:R1:W2:Y:S02]  /*21490*/  SHFL.IDX P6, R14, R13, R12, R11 ;  /* 0x0000000c0d0e7389 */ /* 0x0002a400000c000b */
[----:B012---:R-:W-:Y:S01]  /*214a0*/  ENDCOLLECTIVE ;  /* 0x000000000000791b */ /* 0x007fe20003800000 */
.L_x_2006:
[----:B------:R-:W-:Y:S02]  /*214b0*/  IMAD.MOV.U32 R13, RZ, RZ, R4 ;  /* 0x000000ffff0d7224 */ /* 0x000fe400078e0004 */
[----:B------:R-:W-:Y:S02]  /*214c0*/  IMAD.MOV.U32 R12, RZ, RZ, 0x1 ;  /* 0x00000001ff0c7424 */ /* 0x000fe400078e00ff */
[----:B------:R-:W-:-:S07]  /*214d0*/  IMAD.MOV.U32 R2, RZ, RZ, R14 ;  /* 0x000000ffff027224 */ /* 0x000fce00078e000e */
[----:B------:R-:W-:Y:S05]  /*214e0*/  WARPSYNC.COLLECTIVE R15, `(.L_x_2007) ;  /* 0x000000000f087348 */ /* 0x000fea0003c00000 */
[----:B------:R0:W1:Y:S02]  /*214f0*/  SHFL.IDX P6, R14, R13, R12, R11 ;  /* 0x0000000c0d0e7389 */ /* 0x00006400000c000b */
[----:B01----:R-:W-:Y:S01]  /*21500*/  ENDCOLLECTIVE ;  /* 0x000000000000791b */ /* 0x003fe20003800000 */
.L_x_2007:
[----:B------:R-:W-:-:S05]  /*21510*/  @!P1 LEA R2, P2, R21, R2, 0x1 ;  /* 0x0000000215029211 */ /* 0x000fca00078408ff */
[----:B------:R-:W-:-:S04]  /*21520*/  @!P1 IMAD.X R6, RZ, RZ, R8, P2 ;  /* 0x000000ffff069224 */ /* 0x000fc800010e0608 */
[----:B------:R-:W-:Y:S02]  /*21530*/  @!P1 IMAD.MOV.U32 R7, RZ, RZ, R6 ;  /* 0x000000ffff079224 */ /* 0x000fe400078e0006 */
[----:B------:R-:W-:Y:S02]  /*21540*/  @!P1 IMAD.MOV.U32 R6, RZ, RZ, R2 ;  /* 0x000000ffff069224 */ /* 0x000fe400078e0002 */
[----:B------:R-:W-:Y:S02]  /*21550*/  IMAD.MOV.U32 R13, RZ, RZ, R5 ;  /* 0x000000ffff0d7224 */ /* 0x000fe400078e0005 */
[----:B------:R-:W-:Y:S01]  /*21560*/  VIADD R2, R28, 0xa0 ;  /* 0x000000a01c027836 */ /* 0x000fe20000000000 */
        /* <DEDUP_REMOVED lines=9> */
.L_x_2008:
[----:B------:R-:W-:Y:S02]  /*21600*/  IMAD.MOV.U32 R13, RZ, RZ, R4 ;  /* 0x000000ffff0d7224 */ /* 0x000fe400078e0004 */
[----:B------:R-:W-:Y:S02]  /*21610*/  IMAD.MOV.U32 R12, RZ, RZ, 0x2 ;  /* 0x00000002ff0c7424 */ /* 0x000fe400078e00ff */
[----:B------:R-:W-:-:S07]  /*21620*/  IMAD.MOV.U32 R6, RZ, RZ, R14 ;  /* 0x000000ffff067224 */ /* 0x000fce00078e000e */
[----:B------:R-:W-:Y:S05]  /*21630*/  WARPSYNC.COLLECTIVE R15, `(.L_x_2009) ;  /* 0x000000000f087348 */ /* 0x000fea0003c00000 */
[----:B------:R0:W1:Y:S02]  /*21640*/  SHFL.IDX P6, R14, R13, R12, R11 ;  /* 0x0000000c0d0e7389 */ /* 0x00006400000c000b */
[----:B01----:R-:W-:Y:S01]  /*21650*/  ENDCOLLECTIVE ;  /* 0x000000000000791b */ /* 0x003fe20003800000 */
.L_x_2009:
        /* <DEDUP_REMOVED lines=13> */
.L_x_2010:
[----:B------:R-:W-:Y:S02]  /*21730*/  IMAD.MOV.U32 R13, RZ, RZ, R4 ;  /* 0x000000ffff0d7224 */ /* 0x000fe400078e0004 */
[----:B------:R-:W-:Y:S02]  /*21740*/  IMAD.MOV.U32 R12, RZ, RZ, 0x3 ;  /* 0x00000003ff0c7424 */ /* 0x000fe400078e00ff */
[----:B------:R-:W-:-:S07]  /*21750*/  IMAD.MOV.U32 R6, RZ, RZ, R14 ;  /* 0x000000ffff067224 */ /* 0x000fce00078e000e */
[----:B------:R-:W-:Y:S05]  /*21760*/  WARPSYNC.COLLECTIVE R15, `(.L_x_2011) ;  /* 0x000000000f087348 */ /* 0x000fea0003c00000 */
[----:B------:R0:W1:Y:S02]  /*21770*/  SHFL.IDX P6, R14, R13, R12, R11 ;  /* 0x0000000c0d0e7389 */ /* 0x00006400000c000b */
[----:B01----:R-:W-:Y:S01]  /*21780*/  ENDCOLLECTIVE ;  /* 0x000000000000791b */ /* 0x003fe20003800000 */
.L_x_2011:
[----:B------:R-:W-:-:S05]  /*21790*/  @!P1 LEA R6, P2, R21, R6, 0x1 ;  /* 0x0000000615069211 */ /* 0x000fca00078408ff */
[----:B------:R-:W-:-:S04]  /*217a0*/  @!P1 IMAD.X R0, RZ, RZ, R0, P2 ;  /* 0x000000ffff009224 */ /* 0x000fc800010e0600 */
[----:B------:R-:W-:Y:S01]  /*217b0*/  @!P1 IMAD.MOV.U32 R7, RZ, RZ, R0 ;  /* 0x000000ffff079224 */ /* 0x000fe200078e0000 */
[----:B------:R-:W-:-:S04]  /*217c0*/  MOV R13, R5 ;  /* 0x00000005000d7202 */ /* 0x000fc80000000f00 */
        /* <DEDUP_REMOVED lines=8> */
.L_x_2012:
[----:B------:R-:W-:Y:S01]  /*21850*/  IMAD.MOV.U32 R2, RZ, RZ, R14 ;  /* 0x000000ffff027224 */ /* 0x000fe200078e000e */
[----:B------:R-:W-:Y:S06]  /*21860*/  BRA `(.L_x_2013) ;  /* 0xffffff9c00907947 */ /* 0x000fec000383ffff */
.L_x_1844:
[----:B-1----:R1:W2:Y:S02]  /*21870*/  SYNCS.PHASECHK.TRANS64.TRYWAIT P0, [R23+URZ+0x16820], R0 ;  /* 0x01682000170075a7 */ /* 0x0022a4000800017f */
[----:B--2---:R-:W-:Y:S05]  /*21880*/  @!P0 NANOSLEEP.SYNCS 0x989680 ;  /* 0x009896800000895d */ /* 0x004fea0003900000 */
[----:B------:R-:W2:Y:S02]  /*21890*/  @!P0 SYNCS.PHASECHK.TRANS64 P0, [R23+URZ+0x16820], R0 ;  /* 0x01682000170085a7 */ /* 0x000ea4000800007f */
[----:B--2---:R-:W-:Y:S05]  /*218a0*/  @!P0 BRA `(.L_x_1844) ;  /* 0xfffffffc00f08947 */ /* 0x004fea000383ffff */
[----:B------:R-:W-:Y:S05]  /*218b0*/  BRA `(.L_x_2014) ;  /* 0xffffff9c00ec7947 */ /* 0x000fea000383ffff */
.L_x_1849:
[----:B0-----:R0:W1:Y:S02]  /*218c0*/  SYNCS.PHASECHK.TRANS64.TRYWAIT P0, [R5+URZ+0x16840], R2 ;  /* 0x01684002050075a7 */ /* 0x001064000800017f */
[----:B-1----:R-:W-:Y:S05]  /*218d0*/  @!P0 NANOSLEEP.SYNCS 0x989680 ;  /* 0x009896800000895d */ /* 0x002fea0003900000 */
[----:B------:R-:W1:Y:S02]  /*218e0*/  @!P0 SYNCS.PHASECHK.TRANS64 P0, [R5+URZ+0x16840], R2 ;  /* 0x01684002050085a7 */ /* 0x000e64000800007f */
[----:B-1----:R-:W-:Y:S05]  /*218f0*/  @!P0 BRA `(.L_x_1849) ;  /* 0xfffffffc00f08947 */ /* 0x002fea000383ffff */
[----:B------:R-:W-:Y:S05]  /*21900*/  BRA `(.L_x_2015) ;  /* 0xffffffa000cc7947 */ /* 0x000fea000383ffff */
.L_x_1850:
        /* <DEDUP_REMOVED lines=8> */
.L_x_2017:
[----:B------:R-:W-:Y:S05]  /*21990*/  BSYNC B1 ;  /* 0x0000000000017941 */ /* 0x000fea0003800000 */
.L_x_2016:
        /* <DEDUP_REMOVED lines=10> */
.L_x_2018:
        /* <DEDUP_REMOVED lines=8> */
.L_x_2019:
        /* <DEDUP_REMOVED lines=12> */
.L_x_2020:
[----:B------:R-:W-:Y:S02]  /*21b80*/  IMAD.MOV.U32 R13, RZ, RZ, R10 ;  /* 0x000000ffff0d7224 */ /* 0x000fe400078e000a */
[----:B------:R-:W-:Y:S02]  /*21b90*/  IMAD.MOV.U32 R12, RZ, RZ, 0x2 ;  /* 0x00000002ff0c7424 */ /* 0x000fe400078e00ff */
[----:B------:R-:W-:-:S07]  /*21ba0*/  IMAD.MOV.U32 R2, RZ, RZ, R14 ;  /* 0x000000ffff027224 */ /* 0x000fce00078e000e */
[----:B------:R-:W-:Y:S05]  /*21bb0*/  WARPSYNC.COLLECTIVE R15, `(.L_x_2021) ;  /* 0x000000000f087348 */ /* 0x000fea0003c00000 */
[----:B------:R0:W1:Y:S02]  /*21bc0*/  SHFL.IDX P6, R14, R13, R12, R11 ;  /* 0x0000000c0d0e7389 */ /* 0x00006400000c000b */
[----:B01----:R-:W-:Y:S01]  /*21bd0*/  ENDCOLLECTIVE ;  /* 0x000000000000791b */ /* 0x003fe20003800000 */
.L_x_2021:
        /* <DEDUP_REMOVED lines=11> */
.L_x_2022:
[----:B------:R-:W-:Y:S02]  /*21c90*/  IMAD.MOV.U32 R13, RZ, RZ, R10 ;  /* 0x000000ffff0d7224 */ /* 0x000fe400078e000a */
[----:B------:R-:W-:Y:S02]  /*21ca0*/  IMAD.MOV.U32 R12, RZ, RZ, 0x3 ;  /* 0x00000003ff0c7424 */ /* 0x000fe400078e00ff */
[----:B------:R-:W-:-:S07]  /*21cb0*/  IMAD.MOV.U32 R2, RZ, RZ, R14 ;  /* 0x000000ffff027224 */ /* 0x000fce00078e000e */
[----:B------:R-:W-:Y:S05]  /*21cc0*/  WARPSYNC.COLLECTIVE R15, `(.L_x_2023) ;  /* 0x000000000f087348 */ /* 0x000fea0003c00000 */
[----:B------:R0:W1:Y:S02]  /*21cd0*/  SHFL.IDX P6, R14, R13, R12, R11 ;  /* 0x0000000c0d0e7389 */ /* 0x00006400000c000b */
[----:B01----:R-:W-:Y:S01]  /*21ce0*/  ENDCOLLECTIVE ;  /* 0x000000000000791b */ /* 0x003fe20003800000 */
.L_x_2023:
        /* <DEDUP_REMOVED lines=11> */
.L_x_2024:
[----:B------:R-:W-:Y:S02]  /*21da0*/  IMAD.MOV.U32 R13, RZ, RZ, R10 ;  /* 0x000000ffff0d7224 */ /* 0x000fe400078e000a */
[----:B------:R-:W-:Y:S02]  /*21db0*/  IMAD.MOV.U32 R12, RZ, RZ, 0x4 ;  /* 0x00000004ff0c7424 */ /* 0x000fe400078e00ff */
[----:B------:R-:W-:-:S07]  /*21dc0*/  IMAD.MOV.U32 R2, RZ, RZ, R14 ;  /* 0x000000ffff027224 */ /* 0x000fce00078e000e */
[----:B------:R-:W-:Y:S05]  /*21dd0*/  WARPSYNC.COLLECTIVE R15, `(.L_x_2025) ;  /* 0x000000000f087348 */ /* 0x000fea0003c00000 */
[----:B------:R0:W1:Y:S02]  /*21de0*/  SHFL.IDX P6, R14, R13, R12, R11 ;  /* 0x0000000c0d0e7389 */ /* 0x00006400000c000b */
[----:B01----:R-:W-:Y:S01]  /*21df0*/  ENDCOLLECTIVE ;  /* 0x000000000000791b */ /* 0x003fe20003800000 */
.L_x_2025:
        /* <DEDUP_REMOVED lines=11> */
.L_x_2026:
[----:B------:R-:W-:Y:S02]  /*21eb0*/  IMAD.MOV.U32 R13, RZ, RZ, R10 ;  /* 0x000000ffff0d7224 */ /* 0x000fe400078e000a */
[----:B------:R-:W-:Y:S02]  /*21ec0*/  IMAD.MOV.U32 R12, RZ, RZ, 0x5 ;  /* 0x00000005ff0c7424 */ /* 0x000fe400078e00ff */
[----:B------:R-:W-:-:S07]  /*21ed0*/  IMAD.MOV.U32 R2, RZ, RZ, R14 ;  /* 0x000000ffff027224 */ /* 0x000fce00078e000e */
[----:B------:R-:W-:Y:S05]  /*21ee0*/  WARPSYNC.COLLECTIVE R15, `(.L_x_2027) ;  /* 0x000000000f087348 */ /* 0x000fea0003c00000 */
[----:B------:R0:W1:Y:S02]  /*21ef0*/  SHFL.IDX P6, R14, R13, R12, R11 ;  /* 0x0000000c0d0e7389 */ /* 0x00006400000c000b */
[----:B01----:R-:W-:Y:S01]  /*21f00*/  ENDCOLLECTIVE ;  /* 0x000000000000791b */ /* 0x003fe20003800000 */
.L_x_2027:
        /* <DEDUP_REMOVED lines=11> */
.L_x_2028:
[----:B------:R-:W-:Y:S02]  /*21fc0*/  IMAD.MOV.U32 R13, RZ, RZ, R10 ;  /* 0x000000ffff0d7224 */ /* 0x000fe400078e000a */
[----:B------:R-:W-:Y:S02]  /*21fd0*/  IMAD.MOV.U32 R12, RZ, RZ, 0x6 ;  /* 0x00000006ff0c7424 */ /* 0x000fe400078e00ff */
[----:B------:R-:W-:-:S07]  /*21fe0*/  IMAD.MOV.U32 R2, RZ, RZ, R14 ;  /* 0x000000ffff027224 */ /* 0x000fce00078e000e */
[----:B------:R-:W-:Y:S05]  /*21ff0*/  WARPSYNC.COLLECTIVE R15, `(.L_x_2029) ;  /* 0x000000000f087348 */ /* 0x000fea0003c00000 */
[----:B------:R0:W1:Y:S02]  /*22000*/  SHFL.IDX P6, R14, R13, R12, R11 ;  /* 0x0000000c0d0e7389 */ /* 0x00006400000c000b */
[----:B01----:R-:W-:Y:S01]  /*22010*/  ENDCOLLECTIVE ;  /* 0x000000000000791b */ /* 0x003fe20003800000 */
.L_x_2029:
        /* <DEDUP_REMOVED lines=11> */
.L_x_2030:
[----:B------:R-:W-:Y:S02]  /*220d0*/  IMAD.MOV.U32 R13, RZ, RZ, R10 ;  /* 0x000000ffff0d7224 */ /* 0x000fe400078e000a */
[----:B------:R-:W-:Y:S01]  /*220e0*/  IMAD.MOV.U32 R12, RZ, RZ, 0x7 ;  /* 0x00000007ff0c7424 */ /* 0x000fe200078e00ff */
[----:B------:R-:W-:-:S07]  /*220f0*/  MOV R2, R14 ;  /* 0x0000000e00027202 */ /* 0x000fce0000000f00 */
[----:B------:R-:W-:Y:S05]  /*22100*/  WARPSYNC.COLLECTIVE R15, `(.L_x_2031) ;  /* 0x000000000f087348 */ /* 0x000fea0003c00000 */
[----:B------:R0:W1:Y:S02]  /*22110*/  SHFL.IDX P6, R14, R13, R12, R11 ;  /* 0x0000000c0d0e7389 */ /* 0x00006400000c000b */
[----:B01----:R-:W-:Y:S01]  /*22120*/  ENDCOLLECTIVE ;  /* 0x000000000000791b */ /* 0x003fe20003800000 */
.L_x_2031:
        /* <DEDUP_REMOVED lines=11> */
.L_x_2032:
[----:B------:R-:W-:Y:S01]  /*221e0*/  IMAD.MOV.U32 R2, RZ, RZ, R14 ;  /* 0x000000ffff027224 */ /* 0x000fe200078e000e */
[----:B------:R-:W-:Y:S06]  /*221f0*/  BRA `(.L_x_2033) ;  /* 0xffffff9c00bc7947 */ /* 0x000fec000383ffff */
.L_x_1855:
[----:B-1----:R1:W2:Y:S02]  /*22200*/  SYNCS.PHASECHK.TRANS64.TRYWAIT P0, [R5+URZ+0x16860], R2 ;  /* 0x01686002050075a7 */ /* 0x0022a4000800017f */
[----:B--2---:R-:W-:Y:S05]  /*22210*/  @!P0 NANOSLEEP.SYNCS 0x989680 ;  /* 0x009896800000895d */ /* 0x004fea0003900000 */
[----:B------:R-:W2:Y:S02]  /*22220*/  @!P0 SYNCS.PHASECHK.TRANS64 P0, [R5+URZ+0x16860], R2 ;  /* 0x01686002050085a7 */ /* 0x000ea4000800007f */
[----:B--2---:R-:W-:Y:S05]  /*22230*/  @!P0 BRA `(.L_x_1855) ;  /* 0xfffffffc00f08947 */ /* 0x004fea000383ffff */
[----:B------:R-:W-:Y:S05]  /*22240*/  BRA `(.L_x_2034) ;  /* 0xffffffa000147947 */ /* 0x000fea000383ffff */
.L_x_1856:
        /* <DEDUP_REMOVED lines=8> */
.L_x_2036:
[----:B------:R-:W-:Y:S05]  /*222d0*/  BSYNC B1 ;  /* 0x0000000000017941 */ /* 0x000fea0003800000 */
.L_x_2035:
        /* <DEDUP_REMOVED lines=10> */
.L_x_2037:
[----:B------:R-:W-:Y:S02]  /*22380*/  IMAD.MOV.U32 R13, RZ, RZ, R24 ;  /* 0x000000ffff0d7224 */ /* 0x000fe400078e0018 */
[----:B------:R-:W-:Y:S02]  /*22390*/  IMAD.MOV.U32 R12, RZ, RZ, 0x1 ;  /* 0x00000001ff0c7424 */ /* 0x000fe400078e00ff */
[----:B------:R-:W-:-:S07]  /*223a0*/  IMAD.MOV.U32 R2, RZ, RZ, R14 ;  /* 0x000000ffff027224 */ /* 0x000fce00078e000e */
[----:B------:R-:W-:Y:S05]  /*223b0*/  WARPSYNC.COLLECTIVE R15, `(.L_x_2038) ;  /* 0x000000000f087348 */ /* 0x000fea0003c00000 */
[----:B------:R0:W1:Y:S02]  /*223c0*/  SHFL.IDX P6, R14, R13, R12, R11 ;  /* 0x0000000c0d0e7389 */ /* 0x00006400000c000b */
[----:B01----:R-:W-:Y:S01]  /*223d0*/  ENDCOLLECTIVE ;  /* 0x000000000000791b */ /* 0x003fe20003800000 */
.L_x_2038:
        /* <DEDUP_REMOVED lines=12> */
.L_x_2039:
[----:B------:R-:W-:Y:S01]  /*224a0*/  MOV R13, R24 ;  /* 0x00000018000d7202 */ /* 0x000fe20000000f00 */
[----:B------:R-:W-:Y:S02]  /*224b0*/  IMAD.MOV.U32 R12, RZ, RZ, 0x2 ;  /* 0x00000002ff0c7424 */ /* 0x000fe400078e00ff */
[----:B------:R-:W-:-:S07]  /*224c0*/  IMAD.MOV.U32 R2, RZ, RZ, R14 ;  /* 0x000000ffff027224 */ /* 0x000fce00078e000e */
[----:B------:R-:W-:Y:S05]  /*224d0*/  WARPSYNC.COLLECTIVE R15, `(.L_x_2040) ;  /* 0x000000000f087348 */ /* 0x000fea0003c00000 */
[----:B------:R0:W1:Y:S02]  /*224e0*/  SHFL.IDX P6, R14, R13, R12, R11 ;  /* 0x0000000c0d0e7389 */ /* 0x00006400000c000b */
[----:B01----:R-:W-:Y:S01]  /*224f0*/  ENDCOLLECTIVE ;  /* 0x000000000000791b */ /* 0x003fe20003800000 */
.L_x_2040:
        /* <DEDUP_REMOVED lines=12> */
.L_x_2041:
[----:B------:R-:W-:Y:S02]  /*225c0*/  IMAD.MOV.U32 R13, RZ, RZ, R24 ;  /* 0x000000ffff0d7224 */ /* 0x000fe400078e0018 */
[----:B------:R-:W-:Y:S02]  /*225d0*/  IMAD.MOV.U32 R12, RZ, RZ, 0x3 ;  /* 0x00000003ff0c7424 */ /* 0x000fe400078e00ff */
[----:B------:R-:W-:-:S07]  /*225e0*/  IMAD.MOV.U32 R2, RZ, RZ, R14 ;  /* 0x000000ffff027224 */ /* 0x000fce00078e000e */
[----:B------:R-:W-:Y:S05]  /*225f0*/  WARPSYNC.COLLECTIVE R15, `(.L_x_2042) ;  /* 0x000000000f087348 */ /* 0x000fea0003c00000 */
[----:B------:R0:W1:Y:S02]  /*22600*/  SHFL.IDX P6, R14, R13, R12, R11 ;  /* 0x0000000c0d0e7389 */ /* 0x00006400000c000b */
[----:B01----:R-:W-:Y:S01]  /*22610*/  ENDCOLLECTIVE ;  /* 0x000000000000791b */ /* 0x003fe20003800000 */
.L_x_2042:
        /* <DEDUP_REMOVED lines=12> */
.L_x_2043:
[----:B------:R-:W-:Y:S02]  /*226e0*/  IMAD.MOV.U32 R13, RZ, RZ, R24 ;  /* 0x000000ffff0d7224 */ /* 0x000fe400078e0018 */
[----:B------:R-:W-:Y:S02]  /*226f0*/  IMAD.MOV.U32 R12, RZ, RZ, 0x4 ;  /* 0x00000004ff0c7424 */ /* 0x000fe400078e00ff */
[----:B------:R-:W-:-:S07]  /*22700*/  IMAD.MOV.U32 R2, RZ, RZ, R14 ;  /* 0x000000ffff027224 */ /* 0x000fce00078e000e */
[----:B------:R-:W-:Y:S05]  /*22710*/  WARPSYNC.COLLECTIVE R15, `(.L_x_2044) ;  /* 0x000000000f087348 */ /* 0x000fea0003c00000 */
[----:B------:R0:W1:Y:S02]  /*22720*/  SHFL.IDX P6, R14, R13, R12, R11 ;  /* 0x0000000c0d0e7389 */ /* 0x00006400000c000b */
[----:B01----:R-:W-:Y:S01]  /*22730*/  ENDCOLLECTIVE ;  /* 0x000000000000791b */ /* 0x003fe20003800000 */
.L_x_2044:
        /* <DEDUP_REMOVED lines=12> */
.L_x_2045:
[----:B------:R-:W-:Y:S02]  /*22800*/  IMAD.MOV.U32 R13, RZ, RZ, R24 ;  /* 0x000000ffff0d7224 */ /* 0x000fe400078e0018 */
[----:B------:R-:W-:Y:S02]  /*22810*/  IMAD.MOV.U32 R12, RZ, RZ, 0x5 ;  /* 0x00000005ff0c7424 */ /* 0x000fe400078e00ff */
[----:B------:R-:W-:-:S07]  /*22820*/  IMAD.MOV.U32 R2, RZ, RZ, R14 ;  /* 0x000000ffff027224 */ /* 0x000fce00078e000e */
[----:B------:R-:W-:Y:S05]  /*22830*/  WARPSYNC.COLLECTIVE R15, `(.L_x_2046) ;  /* 0x000000000f087348 */ /* 0x000fea0003c00000 */
[----:B------:R0:W1:Y:S02]  /*22840*/  SHFL.IDX P6, R14, R13, R12, R11 ;  /* 0x0000000c0d0e7389 */ /* 0x00006400000c000b */
[----:B01----:R-:W-:Y:S01]  /*22850*/  ENDCOLLECTIVE ;  /* 0x000000000000791b */ /* 0x003fe20003800000 */
.L_x_2046:
        /* <DEDUP_REMOVED lines=12> */
.L_x_2047:
[----:B------:R-:W-:Y:S01]  /*22920*/  IMAD.MOV.U32 R13, RZ, RZ, R24 ;  /* 0x000000ffff0d7224 */ /* 0x000fe200078e0018 */
[----:B------:R-:W-:Y:S01]  /*22930*/  MOV R12, 0x6 ;  /* 0x00000006000c7802 */ /* 0x000fe20000000f00 */
[----:B------:R-:W-:-:S07]  /*22940*/  IMAD.MOV.U32 R2, RZ, RZ, R14 ;  /* 0x000000ffff027224 */ /* 0x000fce00078e000e */
[----:B------:R-:W-:Y:S05]  /*22950*/  WARPSYNC.COLLECTIVE R15, `(.L_x_2048) ;  /* 0x000000000f087348 */ /* 0x000fea0003c00000 */
[----:B------:R0:W1:Y:S02]  /*22960*/  SHFL.IDX P6, R14, R13, R12, R11 ;  /* 0x0000000c0d0e7389 */ /* 0x00006400000c000b */
[----:B01----:R-:W-:Y:S01]  /*22970*/  ENDCOLLECTIVE ;  /* 0x000000000000791b */ /* 0x003fe20003800000 */
.L_x_2048:
        /* <DEDUP_REMOVED lines=12> */
.L_x_2049:
[----:B------:R-:W-:Y:S02]  /*22a40*/  IMAD.MOV.U32 R13, RZ, RZ, R24 ;  /* 0x000000ffff0d7224 */ /* 0x000fe400078e0018 */
[----:B------:R-:W-:Y:S02]  /*22a50*/  IMAD.MOV.U32 R12, RZ, RZ, 0x7 ;  /* 0x00000007ff0c7424 */ /* 0x000fe400078e00ff */
[----:B------:R-:W-:-:S07]  /*22a60*/  IMAD.MOV.U32 R2, RZ, RZ, R14 ;  /* 0x000000ffff027224 */ /* 0x000fce00078e000e */
[----:B------:R-:W-:Y:S05]  /*22a70*/  WARPSYNC.COLLECTIVE R15, `(.L_x_2050) ;  /* 0x000000000f087348 */ /* 0x000fea0003c00000 */
[----:B------:R0:W1:Y:S02]  /*22a80*/  SHFL.IDX P6, R14, R13, R12, R11 ;  /* 0x0000000c0d0e7389 */ /* 0x00006400000c000b */
[----:B01----:R-:W-:Y:S01]  /*22a90*/  ENDCOLLECTIVE ;  /* 0x000000000000791b */ /* 0x003fe20003800000 */
.L_x_2050:
        /* <DEDUP_REMOVED lines=11> */
.L_x_2051:
[----:B------:R-:W-:Y:S01]  /*22b50*/  IMAD.MOV.U32 R2, RZ, RZ, R14 ;  /* 0x000000ffff027224 */ /* 0x000fe200078e000e */
[----:B------:R-:W-:Y:S06]  /*22b60*/  BRA `(.L_x_2052) ;  /* 0xffffff9800c47947 */ /* 0x000fec000383ffff */
.L_x_1864:
[----:B0-----:R0:W1:Y:S02]  /*22b70*/  SYNCS.PHASECHK.TRANS64.TRYWAIT P0, [R0+URZ+0x16860], R3 ;  /* 0x01686003000075a7 */ /* 0x001064000800017f */
[----:B-1----:R-:W-:Y:S05]  /*22b80*/  @!P0 NANOSLEEP.SYNCS 0x989680 ;  /* 0x009896800000895d */ /* 0x002fea0003900000 */
[----:B------:R-:W1:Y:S02]  /*22b90*/  @!P0 SYNCS.PHASECHK.TRANS64 P0, [R0+URZ+0x16860], R3 ;  /* 0x01686003000085a7 */ /* 0x000e64000800007f */
[----:B-1----:R-:W-:Y:S05]  /*22ba0*/  @!P0 BRA `(.L_x_1864) ;  /* 0xfffffffc00f08947 */ /* 0x002fea000383ffff */
[----:B------:R-:W-:Y:S05]  /*22bb0*/  BRA `(.L_x_2053) ;  /* 0xffffff9c00e87947 */ /* 0x000fea000383ffff */
.L_x_1865:
        /* <DEDUP_REMOVED lines=8> */
.L_x_2055:
[----:B------:R-:W-:Y:S05]  /*22c40*/  BSYNC B0 ;  /* 0x0000000000007941 */ /* 0x000fea0003800000 */
.L_x_2054:
        /* <DEDUP_REMOVED lines=10> */
.L_x_2056:
[----:B------:R-:W-:Y:S02]  /*22cf0*/  IMAD R4, R4, 0x2, R23 ;  /* 0x0000000204047824 */ /* 0x000fe400078e0217 */
[----:B------:R-:W-:Y:S02]  /*22d00*/  IMAD.MOV.U32 R13, RZ, RZ, R24 ;  /* 0x000000ffff0d7224 */ /* 0x000fe400078e0018 */
[----:B------:R-:W-:Y:S01]  /*22d10*/  IMAD.MOV.U32 R12, RZ, RZ, 0x1 ;  /* 0x00000001ff0c7424 */ /* 0x000fe200078e00ff */
[----:B------:R-:W-:-:S13]  /*22d20*/  IADD3 R2, P1, R14, R5, RZ ;  /* 0x000000050e027210 */ /* 0x000fda0007f3e0ff */
[----:B------:R-:W-:Y:S05]  /*22d30*/  WARPSYNC.COLLECTIVE R15, `(.L_x_2057) ;  /* 0x000000000f087348 */ /* 0x000fea0003c00000 */
[----:B------:R0:W1:Y:S02]  /*22d40*/  SHFL.IDX P6, R14, R13, R12, R11 ;  /* 0x0000000c0d0e7389 */ /* 0x00006400000c000b */
[----:B01----:R-:W-:Y:S01]  /*22d50*/  ENDCOLLECTIVE ;  /* 0x000000000000791b */ /* 0x003fe20003800000 */
.L_x_2057:
[----:B------:R-:W-:-:S05]  /*22d60*/  IMAD.X R3, RZ, RZ, R3, P1 ;  /* 0x000000ffff037224 */ /* 0x000fca00008e0603 */
        /* <DEDUP_REMOVED lines=10> */
.L_x_2058:
[----:B------:R-:W-:Y:S02]  /*22e10*/  IMAD.MOV.U32 R13, RZ, RZ, R24 ;  /* 0x000000ffff0d7224 */ /* 0x000fe400078e0018 */
[----:B------:R-:W-:Y:S01]  /*22e20*/  IMAD.MOV.U32 R12, RZ, RZ, 0x2 ;  /* 0x00000002ff0c7424 */ /* 0x000fe200078e00ff */
[----:B------:R-:W-:-:S13]  /*22e30*/  IADD3 R2, P1, R14, R5, RZ ;  /* 0x000000050e027210 */ /* 0x000fda0007f3e0ff */
[----:B------:R-:W-:Y:S05]  /*22e40*/  WARPSYNC.COLLECTIVE R15, `(.L_x_2059) ;  /* 0x000000000f087348 */ /* 0x000fea0003c00000 */
[----:B------:R0:W1:Y:S02]  /*22e50*/  SHFL.IDX P6, R14, R13, R12, R11 ;  /* 0x0000000c0d0e7389 */ /* 0x00006400000c000b */
[----:B01----:R-:W-:Y:S01]  /*22e60*/  ENDCOLLECTIVE ;  /* 0x000000000000791b */ /* 0x003fe20003800000 */
.L_x_2059:
        /* <DEDUP_REMOVED lines=11> */
.L_x_2060:
[----:B------:R-:W-:Y:S02]  /*22f20*/  IMAD.MOV.U32 R13, RZ, RZ, R24 ;  /* 0x000000ffff0d7224 */ /* 0x000fe400078e0018 */
[----:B------:R-:W-:Y:S01]  /*22f30*/  IMAD.MOV.U32 R12, RZ, RZ, 0x3 ;  /* 0x00000003ff0c7424 */ /* 0x000fe200078e00ff */
[----:B------:R-:W-:-:S13]  /*22f40*/  IADD3 R2, P1, R14, R5, RZ ;  /* 0x000000050e027210 */ /* 0x000fda0007f3e0ff */
[----:B------:R-:W-:Y:S05]  /*22f50*/  WARPSYNC.COLLECTIVE R15, `(.L_x_2061) ;  /* 0x000000000f087348 */ /* 0x000fea0003c00000 */
[----:B------:R0:W1:Y:S02]  /*22f60*/  SHFL.IDX P6, R14, R13, R12, R11 ;  /* 0x0000000c0d0e7389 */ /* 0x00006400000c000b */
[----:B01----:R-:W-:Y:S01]  /*22f70*/  ENDCOLLECTIVE ;  /* 0x000000000000791b */ /* 0x003fe20003800000 */
.L_x_2061:
        /* <DEDUP_REMOVED lines=11> */
.L_x_2062:
[----:B------:R-:W-:Y:S02]  /*23030*/  IMAD.MOV.U32 R13, RZ, RZ, R24 ;  /* 0x000000ffff0d7224 */ /* 0x000fe400078e0018 */
[----:B------:R-:W-:Y:S01]  /*23040*/  IMAD.MOV.U32 R12, RZ, RZ, 0x4 ;  /* 0x00000004ff0c7424 */ /* 0x000fe200078e00ff */
[----:B------:R-:W-:-:S13]  /*23050*/  IADD3 R2, P1, R14, R5, RZ ;  /* 0x000000050e027210 */ /* 0x000fda0007f3e0ff */
[----:B------:R-:W-:Y:S05]  /*23060*/  WARPSYNC.COLLECTIVE R15, `(.L_x_2063) ;  /* 0x000000000f087348 */ /* 0x000fea0003c00000 */
[----:B------:R0:W1:Y:S02]  /*23070*/  SHFL.IDX P6, R14, R13, R12, R11 ;  /* 0x0000000c0d0e7389 */ /* 0x00006400000c000b */
[----:B01----:R-:W-:Y:S01]  /*23080*/  ENDCOLLECTIVE ;  /* 0x000000000000791b */ /* 0x003fe20003800000 */
.L_x_2063:
        /* <DEDUP_REMOVED lines=11> */
.L_x_2064:
[----:B------:R-:W-:Y:S02]  /*23140*/  IMAD.MOV.U32 R13, RZ, RZ, R24 ;  /* 0x000000ffff0d7224 */ /* 0x000fe400078e0018 */
[----:B------:R-:W-:Y:S01]  /*23150*/  IMAD.MOV.U32 R12, RZ, RZ, 0x5 ;  /* 0x00000005ff0c7424 */ /* 0x000fe200078e00ff */
[----:B------:R-:W-:-:S13]  /*23160*/  IADD3 R2, P1, R14, R5, RZ ;  /* 0x000000050e027210 */ /* 0x000fda0007f3e0ff */
[----:B------:R-:W-:Y:S05]  /*23170*/  WARPSYNC.COLLECTIVE R15, `(.L_x_2065) ;  /* 0x000000000f087348 */ /* 0x000fea0003c00000 */
[----:B------:R0:W1:Y:S02]  /*23180*/  SHFL.IDX P6, R14, R13, R12, R11 ;  /* 0x0000000c0d0e7389 */ /* 0x00006400000c000b */
[----:B01----:R-:W-:Y:S01]  /*23190*/  ENDCOLLECTIVE ;  /* 0x000000000000791b */ /* 0x003fe20003800000 */
.L_x_2065:
        /* <DEDUP_REMOVED lines=11> */
.L_x_2066:
[----:B------:R-:W-:Y:S02]  /*23250*/  IMAD.MOV.U32 R13, RZ, RZ, R24 ;  /* 0x000000ffff0d7224 */ /* 0x000fe400078e0018 */
[----:B------:R-:W-:Y:S01]  /*23260*/  IMAD.MOV.U32 R12, RZ, RZ, 0x6 ;  /* 0x00000006ff0c7424 */ /* 0x000fe200078e00ff */
[----:B------:R-:W-:-:S13]  /*23270*/  IADD3 R2, P1, R14, R5, RZ ;  /* 0x000000050e027210 */ /* 0x000fda0007f3e0ff */
[----:B------:R-:W-:Y:S05]  /*23280*/  WARPSYNC.COLLECTIVE R15, `(.L_x_2067) ;  /* 0x000000000f087348 */ /* 0x000fea0003c00000 */
[----:B------:R0:W1:Y:S02]  /*23290*/  SHFL.IDX P6, R14, R13, R12, R11 ;  /* 0x0000000c0d0e7389 */ /* 0x00006400000c000b */
[----:B01----:R-:W-:Y:S01]  /*232a0*/  ENDCOLLECTIVE ;  /* 0x000000000000791b */ /* 0x003fe20003800000 */
.L_x_2067:
        /* <DEDUP_REMOVED lines=11> */
.L_x_2068:
[----:B------:R-:W-:Y:S02]  /*23360*/  IMAD.MOV.U32 R13, RZ, RZ, R24 ;  /* 0x000000ffff0d7224 */ /* 0x000fe400078e0018 */
[----:B------:R-:W-:Y:S01]  /*23370*/  IMAD.MOV.U32 R12, RZ, RZ, 0x7 ;  /* 0x00000007ff0c7424 */ /* 0x000fe200078e00ff */
[----:B------:R-:W-:-:S13]  /*23380*/  IADD3 R2, P1, R14, R5, RZ ;  /* 0x000000050e027210 */ /* 0x000fda0007f3e0ff */
[----:B------:R-:W-:Y:S05]  /*23390*/  WARPSYNC.COLLECTIVE R15, `(.L_x_2069) ;  /* 0x000000000f087348 */ /* 0x000fea0003c00000 */
[----:B------:R0:W1:Y:S02]  /*233a0*/  SHFL.IDX P6, R14, R13, R12, R11 ;  /* 0x0000000c0d0e7389 */ /* 0x00006400000c000b */
[----:B01----:R-:W-:Y:S01]  /*233b0*/  ENDCOLLECTIVE ;  /* 0x000000000000791b */ /* 0x003fe20003800000 */
.L_x_2069:
        /* <DEDUP_REMOVED lines=10> */
.L_x_2070:
[----:B------:R-:W-:Y:S05]  /*23460*/  BRA `(.L_x_2071) ;  /* 0xffffff9800b87947 */ /* 0x000fea000383ffff */
.L_x_1870:
[----:B------:R-:W-:Y:S01]  /*23470*/  BSSY B0, `(.L_x_2072) ;  /* 0x0000008000007945 */ /* 0x000fe20003800000 */
[----:B------:R-:W-:Y:S02]  /*23480*/  IMAD.MOV.U32 R13, RZ, RZ, R16 ;  /* 0x000000ffff0d7224 */ /* 0x000fe400078e0010 */
[----:B-1----:R-:W-:Y:S02]  /*23490*/  IMAD.MOV.U32 R12, RZ, RZ, RZ ;  /* 0x000000ffff0c7224 */ /* 0x002fe400078e00ff */
[----:B------:R-:W-:Y:S02]  /*234a0*/  IMAD.MOV.U32 R11, RZ, RZ, 0x1f ;  /* 0x0000001fff0b7424 */ /* 0x000fe400078e00ff */
[----:B------:R-:W-:-:S07]  /*234b0*/  IMAD.MOV.U32 R15, RZ, RZ, -0x1 ;  /* 0xffffffffff0f7424 */ /* 0x000fce00078e00ff */
[----:B--2---:R-:W-:Y:S05]  /*234c0*/  WARPSYNC.COLLECTIVE R15, `(.L_x_2073) ;  /* 0x000000000f087348 */ /* 0x004fea0003c00000 */
[----:B------:R0:W1:Y:S02]  /*234d0*/  SHFL.IDX P6, R14, R13, R12, R11 ;  /* 0x0000000c0d0e7389 */ /* 0x00006400000c000b */
[----:B012---:R-:W-:Y:S01]  /*234e0*/  ENDCOLLECTIVE ;  /* 0x000000000000791b */ /* 0x007fe20003800000 */
.L_x_2073:
[----:B------:R-:W-:Y:S05]  /*234f0*/  BSYNC B0 ;  /* 0x0000000000007941 */ /* 0x000fea0003800000 */
.L_x_2072:
        /* <DEDUP_REMOVED lines=9> */
.L_x_2074:
        /* <DEDUP_REMOVED lines=11> */
[----:B0-----:R-:W-:Y:S02]  /*23640*/  IMAD.MOV.U32 R2, RZ, RZ, RZ ;  /* 0x000000ffff027224 */ /* 0x001fe400078e00ff */
[----:B--2---:R-:W-:Y:S01]  /*23650*/  @!P1 IMAD.MOV.U32 R2, RZ, RZ, R3 ;  /* 0x000000ffff029224 */ /* 0x004fe200078e0003 */
[----:B------:R-:W-:-:S03]  /*23660*/  ISETP.NE.AND P1, PT, R7, RZ, PT ;  /* 0x000000ff0700720c */ /* 0x000fc60003f25270 */
[----:B------:R-:W-:-:S10]  /*23670*/  IMAD.MOV.U32 R13, RZ, RZ, R2 ;  /* 0x000000ffff0d7224 */ /* 0x000fd400078e0002 */
[----:B------:R-:W-:Y:S05]  /*23680*/  WARPSYNC.COLLECTIVE R15, `(.L_x_2075) ;  /* 0x000000000f087348 */ /* 0x000fea0003c00000 */
[----:B------:R0:W1:Y:S02]  /*23690*/  SHFL.UP P6, R14, R13, R12, R11 ;  /* 0x0400000c0d0e7389 */ /* 0x00006400000c000b */
[----:B01----:R-:W-:Y:S01]  /*236a0*/  ENDCOLLECTIVE ;  /* 0x000000000000791b */ /* 0x003fe20003800000 */
.L_x_2075:
[----:B------:R-:W-:Y:S01]  /*236b0*/  IMAD.MOV.U32 R12, RZ, RZ, 0x2 ;  /* 0x00000002ff0c7424 */ /* 0x000fe200078e00ff */
[----:B------:R-:W-:-:S05]  /*236c0*/  SEL R5, R14, RZ, P1 ;  /* 0x000000ff0e057207 */ /* 0x000fca0000800000 */
[----:B------:R-:W-:-:S04]  /*236d0*/  IMAD.IADD R4, R2, 0x1, R5 ;  /* 0x0000000102047824 */ /* 0x000fc800078e0205 */
[----:B------:R-:W-:-:S07]  /*236e0*/  IMAD.MOV.U32 R13, RZ, RZ, R4 ;  /* 0x000000ffff0d7224 */ /* 0x000fce00078e0004 */
[----:B------:R-:W-:Y:S05]  /*236f0*/  WARPSYNC.COLLECTIVE R15, `(.L_x_2076) ;  /* 0x000000000f087348 */ /* 0x000fea0003c00000 */
[----:B------:R0:W1:Y:S02]  /*23700*/  SHFL.UP P6, R14, R13, R12, R11 ;  /* 0x0400000c0d0e7389 */ /* 0x00006400000c000b */
[----:B01----:R-:W-:Y:S01]  /*23710*/  ENDCOLLECTIVE ;  /* 0x000000000000791b */ /* 0x003fe20003800000 */
.L_x_2076:
[----:B------:R-:W-:Y:S01]  /*23720*/  IMAD.MOV.U32 R12, RZ, RZ, 0x4 ;  /* 0x00000004ff0c7424 */ /* 0x000fe200078e00ff */
[----:B------:R-:W-:-:S05]  /*23730*/  SEL R5, R14, RZ, P2 ;  /* 0x000000ff0e057207 */ /* 0x000fca0001000000 */
[----:B------:R-:W-:-:S05]  /*23740*/  IMAD.IADD R5, R4, 0x1, R5 ;  /* 0x0000000104057824 */ /* 0x000fca00078e0205 */
[----:B------:R-:W-:-:S07]  /*23750*/  MOV R13, R5 ;  /* 0x00000005000d7202 */ /* 0x000fce0000000f00 */
[----:B------:R-:W-:Y:S05]  /*23760*/  WARPSYNC.COLLECTIVE R15, `(.L_x_2077) ;  /* 0x000000000f087348 */ /* 0x000fea0003c00000 */
[----:B------:R0:W1:Y:S02]  /*23770*/  SHFL.UP P6, R14, R13, R12, R11 ;  /* 0x0400000c0d0e7389 */ /* 0x00006400000c000b */
[----:B01----:R-:W-:Y:S01]  /*23780*/  ENDCOLLECTIVE ;  /* 0x000000000000791b */ /* 0x003fe20003800000 */
.L_x_2077:
[----:B------:R-:W-:Y:S01]  /*23790*/  IMAD.MOV.U32 R12, RZ, RZ, 0x8 ;  /* 0x00000008ff0c7424 */ /* 0x000fe200078e00ff */
[----:B------:R-:W-:-:S05]  /*237a0*/  SEL R6, R14, RZ, P3 ;  /* 0x000000ff0e067207 */ /* 0x000fca0001800000 */
[----:B------:R-:W-:-:S04]  /*237b0*/  IMAD.IADD R6, R5, 0x1, R6 ;  /* 0x0000000105067824 */ /* 0x000fc800078e0206 */
[----:B------:R-:W-:-:S07]  /*237c0*/  IMAD.MOV.U32 R13, RZ, RZ, R6 ;  /* 0x000000ffff0d7224 */ /* 0x000fce00078e0006 */
[----:B------:R-:W-:Y:S05]  /*237d0*/  WARPSYNC.COLLECTIVE R15, `(.L_x_2078) ;  /* 0x000000000f087348 */ /* 0x000fea0003c00000 */
[----:B------:R0:W1:Y:S02]  /*237e0*/  SHFL.UP P6, R14, R13, R12, R11 ;  /* 0x0400000c0d0e7389 */ /* 0x00006400000c000b */
[----:B01----:R-:W-:Y:S01]  /*237f0*/  ENDCOLLECTIVE ;  /* 0x000000000000791b */ /* 0x003fe20003800000 */
.L_x_2078:
[----:B------:R-:W-:Y:S01]  /*23800*/  IMAD.MOV.U32 R12, RZ, RZ, 0x10 ;  /* 0x00000010ff0c7424 */ /* 0x000fe200078e00ff */
[----:B------:R-:W-:-:S05]  /*23810*/  SEL R3, R14, RZ, P4 ;  /* 0x000000ff0e037207 */ /* 0x000fca0002000000 */
[----:B------:R-:W-:-:S04]  /*23820*/  IMAD.IADD R4, R6, 0x1, R3 ;  /* 0x0000000106047824 */ /* 0x000fc800078e0203 */
[----:B------:R-:W-:-:S07]  /*23830*/  IMAD.MOV.U32 R13, RZ, RZ, R4 ;  /* 0x000000ffff0d7224 */ /* 0x000fce00078e0004 */
[----:B------:R-:W-:Y:S05]  /*23840*/  WARPSYNC.COLLECTIVE R15, `(.L_x_2079) ;  /* 0x000000000f087348 */ /* 0x000fea0003c00000 */
[----:B------:R0:W1:Y:S02]  /*23850*/  SHFL.UP P6, R14, R13, R12, R11 ;  /* 0x0400000c0d0e7389 */ /* 0x00006400000c000b */
[----:B01----:R-:W-:Y:S01]  /*23860*/  ENDCOLLECTIVE ;  /* 0x000000000000791b */ /* 0x003fe20003800000 */
.L_x_2079:
        /* <DEDUP_REMOVED lines=8> */
.L_x_2080:
[----:B------:R-:W-:Y:S05]  /*238f0*/  BRA `(.L_x_2081) ;  /* 0xffffff9800bc7947 */ /* 0x000fea000383ffff */
.L_x_1875:
[----:B------:R-:W-:Y:S01]  /*23900*/  BSSY B0, `(.L_x_2082) ;  /* 0x0000008000007945 */ /* 0x000fe20003800000 */
[----:B-----5:R-:W-:Y:S02]  /*23910*/  IMAD.MOV.U32 R13, RZ, RZ, R2 ;  /* 0x000000ffff0d7224 */ /* 0x020fe400078e0002 */
[----:B-1----:R-:W-:Y:S02]  /*23920*/  IMAD.MOV.U32 R12, RZ, RZ, 0x1 ;  /* 0x00000001ff0c7424 */ /* 0x002fe400078e00ff */
[----:B------:R-:W-:Y:S02]  /*23930*/  IMAD.MOV.U32 R11, RZ, RZ, RZ ;  /* 0x000000ffff0b7224 */ /* 0x000fe400078e00ff */
[----:B------:R-:W-:-:S07]  /*23940*/  IMAD.MOV.U32 R15, RZ, RZ, -0x1 ;  /* 0xffffffffff0f7424 */ /* 0x000fce00078e00ff */
[----:B0-2---:R-:W-:Y:S05]  /*23950*/  WARPSYNC.COLLECTIVE R15, `(.L_x_2083) ;  /* 0x000000000f087348 */ /* 0x005fea0003c00000 */
[----:B------:R1:W3:Y:S02]  /*23960*/  SHFL.UP P6, R14, R13, R12, R11 ;  /* 0x0400000c0d0e7389 */ /* 0x0002e400000c000b */
[----:B0123--:R-:W-:Y:S01]  /*23970*/  ENDCOLLECTIVE ;  /* 0x000000000000791b */ /* 0x00ffe20003800000 */
.L_x_2083:
[----:B------:R-:W-:Y:S05]  /*23980*/  BSYNC B0 ;  /* 0x0000000000007941 */ /* 0x000fea0003800000 */
.L_x_2082:
        /* <DEDUP_REMOVED lines=8> */
.L_x_2084:
[----:B------:R-:W-:Y:S01]  /*23a10*/  IMAD.MOV.U32 R12, RZ, RZ, 0x4 ;  /* 0x00000004ff0c7424 */ /* 0x000fe200078e00ff */
[----:B------:R-:W-:-:S05]  /*23a20*/  SEL R14, R14, RZ, P2 ;  /* 0x000000ff0e0e7207 */ /* 0x000fca0001000000 */
[----:B------:R-:W-:-:S04]  /*23a30*/  IMAD.IADD R3, R13, 0x1, R14 ;  /* 0x000000010d037824 */ /* 0x000fc800078e020e */
[----:B------:R-:W-:-:S07]  /*23a40*/  IMAD.MOV.U32 R13, RZ, RZ, R3 ;  /* 0x000000ffff0d7224 */ /* 0x000fce00078e0003 */
[----:B------:R-:W-:Y:S05]  /*23a50*/  WARPSYNC.COLLECTIVE R15, `(.L_x_2085) ;  /* 0x000000000f087348 */ /* 0x000fea0003c00000 */
[----:B------:R0:W1:Y:S02]  /*23a60*/  SHFL.UP P6, R14, R13, R12, R11 ;  /* 0x0400000c0d0e7389 */ /* 0x00006400000c000b */
[----:B01----:R-:W-:Y:S01]  /*23a70*/  ENDCOLLECTIVE ;  /* 0x000000000000791b */ /* 0x003fe20003800000 */
.L_x_2085:
[----:B------:R-:W-:Y:S02]  /*23a80*/  MOV R12, 0x8 ;  /* 0x00000008000c7802 */ /* 0x000fe40000000f00 */
[----:B------:R-:W-:-:S05]  /*23a90*/  SEL R4, R14, RZ, P3 ;  /* 0x000000ff0e047207 */ /* 0x000fca0001800000 */
[----:B------:R-:W-:-:S04]  /*23aa0*/  IMAD.IADD R4, R3, 0x1, R4 ;  /* 0x0000000103047824 */ /* 0x000fc800078e0204 */
[----:B------:R-:W-:-:S07]  /*23ab0*/  IMAD.MOV.U32 R13, RZ, RZ, R4 ;  /* 0x000000ffff0d7224 */ /* 0x000fce00078e0004 */
[----:B------:R-:W-:Y:S05]  /*23ac0*/  WARPSYNC.COLLECTIVE R15, `(.L_x_2086) ;  /* 0x000000000f087348 */ /* 0x000fea0003c00000 */
[----:B------:R0:W1:Y:S02]  /*23ad0*/  SHFL.UP P6, R14, R13, R12, R11 ;  /* 0x0400000c0d0e7389 */ /* 0x00006400000c000b */
[----:B01----:R-:W-:Y:S01]  /*23ae0*/  ENDCOLLECTIVE ;  /* 0x000000000000791b */ /* 0x003fe20003800000 */
.L_x_2086:
[----:B------:R-:W-:Y:S01]  /*23af0*/  IMAD.MOV.U32 R12, RZ, RZ, 0x10 ;  /* 0x00000010ff0c7424 */ /* 0x000fe200078e00ff */
[----:B------:R-:W-:-:S05]  /*23b00*/  SEL R5, R14, RZ, P4 ;  /* 0x000000ff0e057207 */ /* 0x000fca0002000000 */
[----:B------:R-:W-:-:S04]  /*23b10*/  IMAD.IADD R5, R4, 0x1, R5 ;  /* 0x0000000104057824 */ /* 0x000fc800078e0205 */
[----:B------:R-:W-:-:S07]  /*23b20*/  IMAD.MOV.U32 R13, RZ, RZ, R5 ;  /* 0x000000ffff0d7224 */ /* 0x000fce00078e0005 */
[----:B------:R-:W-:Y:S05]  /*23b30*/  WARPSYNC.COLLECTIVE R15, `(.L_x_2087) ;  /* 0x000000000f087348 */ /* 0x000fea0003c00000 */
[----:B------:R0:W1:Y:S02]  /*23b40*/  SHFL.UP P6, R14, R13, R12, R11 ;  /* 0x0400000c0d0e7389 */ /* 0x00006400000c000b */
[----:B01----:R-:W-:Y:S01]  /*23b50*/  ENDCOLLECTIVE ;  /* 0x000000000000791b */ /* 0x003fe20003800000 */
.L_x_2087:
        /* <DEDUP_REMOVED lines=8> */
.L_x_2088:
[----:B------:R-:W-:Y:S05]  /*23be0*/  BRA `(.L_x_2089) ;  /* 0xffffff98009c7947 */ /* 0x000fea000383ffff */
.L_x_1877:
[----:B------:R-:W-:Y:S01]  /*23bf0*/  BSSY B0, `(.L_x_2090) ;  /* 0x0000006000007945 */ /* 0x000fe20003800000 */
[----:B------:R-:W-:Y:S01]  /*23c00*/  PLOP3.LUT P6, PT, P6, PT, PT, 0x8, 0x0 ;  /* 0x000000000000781c */ /* 0x000fe200037ce170 */
[----:B------:R-:W-:-:S12]  /*23c10*/  IMAD.MOV.U32 R15, RZ, RZ, -0x1 ;  /* 0xffffffffff0f7424 */ /* 0x000fd800078e00ff */
[----:B01----:R-:W-:Y:S05]  /*23c20*/  WARPSYNC.COLLECTIVE R15, `(.L_x_2091) ;  /* 0x000000000f087348 */ /* 0x003fea0003c00000 */
[----:B------:R-:W-:Y:S01]  /*23c30*/  VOTE.ANY R14, PT, P6 ;  /* 0x00000000000e7806 */ /* 0x000fe200030e0100 */
[----:B01----:R-:W-:Y:S06]  /*23c40*/  ENDCOLLECTIVE ;  /* 0x000000000000791b */ /* 0x003fec0003800000 */
.L_x_2091:
[----:B------:R-:W-:Y:S05]  /*23c50*/  BSYNC B0 ;  /* 0x0000000000007941 */ /* 0x000fea0003800000 */
.L_x_2090:
        /* <DEDUP_REMOVED lines=9> */
.L_x_2092:
[----:B------:R-:W-:Y:S01]  /*23cf0*/  IMAD.MOV.U32 R17, RZ, RZ, R14 ;  /* 0x000000ffff117224 */ /* 0x000fe200078e000e */
[----:B------:R-:W-:Y:S06]  /*23d00*/  BRA `(.L_x_2093) ;  /* 0xffffff98008c7947 */ /* 0x000fec000383ffff */
.L_x_1879:
[----:B------:R-:W-:Y:S01]  /*23d10*/  BSSY B0, `(.L_x_2094) ;  /* 0x0000007000007945 */ /* 0x000fe20003800000 */
[----:B------:R-:W-:Y:S02]  /*23d20*/  IMAD.MOV.U32 R13, RZ, RZ, R3 ;  /* 0x000000ffff0d7224 */ /* 0x000fe400078e0003 */
[----:B------:R-:W-:Y:S02]  /*23d30*/  IMAD.MOV.U32 R11, RZ, RZ, 0x1f ;  /* 0x0000001fff0b7424 */ /* 0x000fe400078e00ff */
[----:B------:R-:W-:-:S07]  /*23d40*/  IMAD.MOV.U32 R15, RZ, RZ, -0x1 ;  /* 0xffffffffff0f7424 */ /* 0x000fce00078e00ff */
[----:B0-23--:R-:W-:Y:S05]  /*23d50*/  WARPSYNC.COLLECTIVE R15, `(.L_x_2095) ;  /* 0x000000000f087348 */ /* 0x00dfea0003c00000 */
[----:B------:R1:W4:Y:S02]  /*23d60*/  SHFL.IDX P6, R14, R13, R12, R11 ;  /* 0x0000000c0d0e7389 */ /* 0x00032400000c000b */
[----:B01234-:R-:W-:Y:S01]  /*23d70*/  ENDCOLLECTIVE ;  /* 0x000000000000791b */ /* 0x01ffe20003800000 */
.L_x_2095:
[----:B------:R-:W-:Y:S05]  /*23d80*/  BSYNC B0 ;  /* 0x0000000000007941 */ /* 0x000fea0003800000 */
.L_x_2094:
[----:B------:R-:W-:Y:S01]  /*23d90*/  IMAD.MOV.U32 R6, RZ, RZ, R14 ;  /* 0x000000ffff067224 */ /* 0x000fe200078e000e */
[----:B------:R-:W-:Y:S06]  /*23da0*/  BRA `(.L_x_1878) ;  /* 0xffffff9800807947 */ /* 0x000fec000383ffff */
.L_x_1883:
[----:B0-----:R0:W4:Y:S02]  /*23db0*/  SYNCS.PHASECHK.TRANS64.TRYWAIT P0, [R5+URZ+0x16820], R0 ;  /* 0x01682000050075a7 */ /* 0x001124000800017f */
[----:B----4-:R-:W-:Y:S05]  /*23dc0*/  @!P0 NANOSLEEP.SYNCS 0x989680 ;  /* 0x009896800000895d */ /* 0x010fea0003900000 */
[----:B------:R-:W4:Y:S02]  /*23dd0*/  @!P0 SYNCS.PHASECHK.TRANS64 P0, [R5+URZ+0x16820], R0 ;  /* 0x01682000050085a7 */ /* 0x000f24000800007f */
[----:B----4-:R-:W-:Y:S05]  /*23de0*/  @!P0 BRA `(.L_x_1883) ;  /* 0xfffffffc00f08947 */ /* 0x010fea000383ffff */
[----:B------:R-:W-:Y:S05]  /*23df0*/  BRA `(.L_x_2096) ;  /* 0xffffff9c00f87947 */ /* 0x000fea000383ffff */
.L_x_1884:
[----:B------:R-:W4:Y:S01]  /*23e00*/  S2R R2, SR_TID.X ;  /* 0x0000000000027919 */ /* 0x000f220000002100 */
[----:B------:R-:W-:Y:S01]  /*23e10*/  BSSY B0, `(.L_x_2097) ;  /* 0x000000a000007945 */ /* 0x000fe20003800000 */
[----:B-1----:R-:W-:Y:S02]  /*23e20*/  IMAD.MOV.U32 R12, RZ, RZ, RZ ;  /* 0x000000ffff0c7224 */ /* 0x002fe400078e00ff */
[----:B------:R-:W-:Y:S02]  /*23e30*/  IMAD.MOV.U32 R11, RZ, RZ, 0x1f ;  /* 0x0000001fff0b7424 */ /* 0x000fe400078e00ff */
[----:B------:R-:W-:Y:S01]  /*23e40*/  IMAD.MOV.U32 R15, RZ, RZ, -0x1 ;  /* 0xffffffffff0f7424 */ /* 0x000fe200078e00ff */
[----:B----4-:R-:W-:-:S04]  /*23e50*/  SHF.R.U32.HI R2, RZ, 0x5, R2 ;  /* 0x00000005ff027819 */ /* 0x010fc80000011602 */
[----:B------:R-:W-:-:S05]  /*23e60*/  LOP3.LUT R2, R2, 0x3, RZ, 0xc0, !PT ;  /* 0x0000000302027812 */ /* 0x000fca00078ec0ff */
[----:B------:R-:W-:-:S07]  /*23e70*/  IMAD.MOV.U32 R13, RZ, RZ, R2 ;  /* 0x000000ffff0d7224 */ /* 0x000fce00078e0002 */
[----:B0-23--:R-:W-:Y:S05]  /*23e80*/  WARPSYNC.COLLECTIVE R15, `(.L_x_2098) ;  /* 0x000000000f087348 */ /* 0x00dfea0003c00000 */
[----:B------:R1:W4:Y:S02]  /*23e90*/  SHFL.IDX P6, R14, R13, R12, R11 ;  /* 0x0000000c0d0e7389 */ /* 0x00032400000c000b */
[----:B01234-:R-:W-:Y:S01]  /*23ea0*/  ENDCOLLECTIVE ;  /* 0x000000000000791b */ /* 0x01ffe20003800000 */
.L_x_2098:
[----:B------:R-:W-:Y:S05]  /*23eb0*/  BSYNC B0 ;  /* 0x0000000000007941 */ /* 0x000fea0003800000 */
.L_x_2097:
[----:B------:R-:W-:Y:S05]  /*23ec0*/  BRA `(.L_x_2099) ;  /* 0xffffff9c00e07947 */ /* 0x000fea000383ffff */
.L_x_1885:
[----:B------:R-:W-:Y:S01]  /*23ed0*/  BSSY B0, `(.L_x_2100) ;  /* 0x0000006000007945 */ /* 0x000fe20003800000 */
[----:B------:R-:W-:-:S07]  /*23ee0*/  IMAD.MOV.U32 R15, RZ, RZ, -0x1 ;  /* 0xffffffffff0f7424 */ /* 0x000fce00078e00ff */
[----:B0123--:R-:W-:Y:S05]  /*23ef0*/  WARPSYNC.COLLECTIVE R15, `(.L_x_2101) ;  /* 0x000000000f0c7348 */ /* 0x00ffea0003c00000 */
[----:B------:R-:W-:Y:S02]  /*23f00*/  ELECT P6, UR62, PT ;  /* 0x00000000003e782f */ /* 0x000fe400038c0000 */
[----:B------:R-:W-:Y:S01]  /*23f10*/  MOV R14, UR62 ;  /* 0x0000003e000e7c02 */ /* 0x000fe20008000f00 */
[----:B0123--:R-:W-:Y:S10]  /*23f20*/  ENDCOLLECTIVE ;  /* 0x000000000000791b */ /* 0x00fff40003800000 */
.L_x_2101:
[----:B------:R-:W-:Y:S05]  /*23f30*/  BSYNC B0 ;  /* 0x0000000000007941 */ /* 0x000fea0003800000 */
.L_x_2100:
[----:B------:R-:W-:Y:S05]  /*23f40*/  BRA `(.L_x_2102) ;  /* 0xffffff9c00d47947 */ /* 0x000fea000383ffff */
.L_x_1887:
[----:B0-----:R0:W4:Y:S02]  /*23f50*/  SYNCS.PHASECHK.TRANS64.TRYWAIT P1, [R3+URZ+0x16840], R2 ;  /* 0x01684002030075a7 */ /* 0x001124000802017f */
[----:B----4-:R-:W-:Y:S05]  /*23f60*/  @!P1 NANOSLEEP.SYNCS 0x989680 ;  /* 0x009896800000995d */ /* 0x010fea0003900000 */
[----:B------:R-:W4:Y:S02]  /*23f70*/  @!P1 SYNCS.PHASECHK.TRANS64 P1, [R3+URZ+0x16840], R2 ;  /* 0x01684002030095a7 */ /* 0x000f24000802007f */
[----:B----4-:R-:W-:Y:S05]  /*23f80*/  @!P1 BRA `(.L_x_1887) ;  /* 0xfffffffc00f09947 */ /* 0x010fea000383ffff */
[----:B------:R-:W-:Y:S05]  /*23f90*/  BRA `(.L_x_2103) ;  /* 0xffffff9c00f47947 */ /* 0x000fea000383ffff */
.L_x_1889:
[----:B----4-:R4:W0:Y:S02]  /*23fa0*/  SYNCS.PHASECHK.TRANS64.TRYWAIT P1, [R25+URZ+0x16840], R0 ;  /* 0x01684000190075a7 */ /* 0x010824000802017f */
[----:B0-----:R-:W-:Y:S05]  /*23fb0*/  @!P1 NANOSLEEP.SYNCS 0x989680 ;  /* 0x009896800000995d */ /* 0x001fea0003900000 */
[----:B------:R-:W0:Y:S02]  /*23fc0*/  @!P1 SYNCS.PHASECHK.TRANS64 P1, [R25+URZ+0x16840], R0 ;  /* 0x01684000190095a7 */ /* 0x000e24000802007f */
[----:B0-----:R-:W-:Y:S05]  /*23fd0*/  @!P1 BRA `(.L_x_1889) ;  /* 0xfffffffc00f09947 */ /* 0x001fea000383ffff */
[----:B------:R-:W-:Y:S05]  /*23fe0*/  BRA `(.L_x_2104) ;  /* 0xffffffa000007947 */ /* 0x000fea000383ffff */
.L_x_1891:
[----:B------:R0:W0:Y:S02]  /*23ff0*/  SYNCS.PHASECHK.TRANS64.TRYWAIT P1, [R3+URZ+0x16860], R2 ;  /* 0x01686002030075a7 */ /* 0x000024000802017f */
[----:B0-----:R-:W-:Y:S05]  /*24000*/  @!P1 NANOSLEEP.SYNCS 0x989680 ;  /* 0x009896800000995d */ /* 0x001fea0003900000 */
[----:B------:R-:W0:Y:S02]  /*24010*/  @!P1 SYNCS.PHASECHK.TRANS64 P1, [R3+URZ+0x16860], R2 ;  /* 0x01686002030095a7 */ /* 0x000e24000802007f */
[----:B0-----:R-:W-:Y:S05]  /*24020*/  @!P1 BRA `(.L_x_1891) ;  /* 0xfffffffc00f09947 */ /* 0x001fea000383ffff */
[----:B------:R-:W-:Y:S05]  /*24030*/  BRA `(.L_x_2105) ;  /* 0xffffff9c00fc7947 */ /* 0x000fea000383ffff */
.L_x_2106:
        /* <DEDUP_REMOVED lines=12> */
.L_x_3110:


//--------------------- .text._ZN7cutlass13device_kernelIN5flash11enable_sm90INS1_16FlashAttnFwdSm90INS1_25CollectiveMainloopFwdSm90ILi2EN4cute5tupleIJNS5_1CILi1EEES8_S8_EEENS6_IJNS7_ILi192EEENS7_ILi128EEENS7_ILi64EEEEEELi64ENS_6half_tEfNS_4arch4Sm90ELb1ELb0ELb0ELb0ELb1ELb0ELb0ELb1ELb1ELb1ELb0ELb0EEENS1_21CollectiveEpilogueFwdINS6_IJSA_SC_SB_EEES9_SE_SG_Li384ELb0ELb1ELb0ELb0EEENS1_30DynamicPersistentTileSchedulerILi384ELi128ELb0ELb1ELb1EEEEEEEEEvNT_6ParamsE --------------------------
	.section	.text._ZN7cutlass13device_kernelIN5flash11enable_sm90INS1_16FlashAttnFwdSm90INS1_25CollectiveMainloopFwdSm90ILi2EN4cute5tupleIJNS5_1CILi1EEES8_S8_EEENS6_IJNS7_ILi192EEENS7_ILi128EEENS7_ILi64EEEEEELi64ENS_6half_tEfNS_4arch4Sm90ELb1ELb0ELb0ELb0ELb1ELb0ELb0ELb1ELb1ELb1ELb0ELb0EEENS1_21CollectiveEpilogueFwdINS6_IJSA_SC_SB_EEES9_SE_SG_Li384ELb0ELb1ELb0ELb0EEENS1_30DynamicPersistentTileSchedulerILi384ELi128ELb0ELb1ELb1EEEEEEEEEvNT_6ParamsE,"ax",@progbits
	.align	128
.text._ZN7cutlass13device_kernelIN5flash11enable_sm90INS1_16FlashAttnFwdSm90INS1_25CollectiveMainloopFwdSm90ILi2EN4cute5tupleIJNS5_1CILi1EEES8_S8_EEENS6_IJNS7_ILi192EEENS7_ILi128EEENS7_ILi64EEEEEELi64ENS_6half_tEfNS_4arch4Sm90ELb1ELb0ELb0ELb0ELb1ELb0ELb0ELb1ELb1ELb1ELb0ELb0EEENS1_21CollectiveEpilogueFwdINS6_IJSA_SC_SB_EEES9_SE_SG_Li384ELb0ELb1ELb0ELb0EEENS1_30DynamicPersistentTileSchedulerILi384ELi128ELb0ELb1ELb1EEEEEEEEEvNT_6ParamsE:
        .type           _ZN7cutlass13device_kernelIN5flash11enable_sm90INS1_16FlashAttnFwdSm90INS1_25CollectiveMainloopFwdSm90ILi2EN4cute5tupleIJNS5_1CILi1EEES8_S8_EEENS6_IJNS7_ILi192EEENS7_ILi128EEENS7_ILi64EEEEEELi64ENS_6half_tEfNS_4arch4Sm90ELb1ELb0ELb0ELb0ELb1ELb0ELb0ELb1ELb1ELb1ELb0ELb0EEENS1_21CollectiveEpilogueFwdINS6_IJSA_SC_SB_EEES9_SE_SG_Li384ELb0ELb1ELb0ELb0EEENS1_30DynamicPersistentTileSchedulerILi384ELi128ELb0ELb1ELb1EEEEEEEEEvNT_6ParamsE,@function
        .size           _ZN7cutlass13device_kernelIN5flash11enable_sm90INS1_16FlashAttnFwdSm90INS1_25CollectiveMainloopFwdSm90ILi2EN4cute5tupleIJNS5_1CILi1EEES8_S8_EEENS6_IJNS7_ILi192EEENS7_ILi128EEENS7_ILi64EEEEEELi64ENS_6half_tEfNS_4arch4Sm90ELb1ELb0ELb0ELb0ELb1ELb0ELb0ELb1ELb1ELb1ELb0ELb0EEENS1_21CollectiveEpilogueFwdINS6_IJSA_SC_SB_EEES9_SE_SG_Li384ELb0ELb1ELb0ELb0EEENS1_30DynamicPersistentTileSchedulerILi384ELi128ELb0ELb1ELb1EEEEEEEEEvNT_6ParamsE,(.L_x_3111 - _ZN7cutlass13device_kernelIN5flash11enable_sm90INS1_16FlashAttnFwdSm90INS1_25CollectiveMainloopFwdSm90ILi2EN4cute5tupleIJNS5_1CILi1EEES8_S8_EEENS6_IJNS7_ILi192EEENS7_ILi128EEENS7_ILi64EEEEEELi64ENS_6half_tEfNS_4arch4Sm90ELb1ELb0ELb0ELb0ELb1ELb0ELb0ELb1ELb1ELb1ELb0ELb0EEENS1_21CollectiveEpilogueFwdINS6_IJSA_SC_SB_EEES9_SE_SG_Li384ELb0ELb1ELb0ELb0EEENS1_30DynamicPersistentTileSchedulerILi384ELi128ELb0ELb1ELb1EEEEEEEEEvNT_6ParamsE)
        .other          _ZN7cutlass13device_kernelIN5flash11enable_sm90INS1_16FlashAttnFwdSm90INS1_25CollectiveMainloopFwdSm90ILi2EN4cute5tupleIJNS5_1CILi1EEES8_S8_EEENS6_IJNS7_ILi192EEENS7_ILi128EEENS7_ILi64EEEEEELi64ENS_6half_tEfNS_4arch4Sm90ELb1ELb0ELb0ELb0ELb1ELb0ELb0ELb1ELb1ELb1ELb0ELb0EEENS1_21CollectiveEpilogueFwdINS6_IJSA_SC_SB_EEES9_SE_SG_Li384ELb0ELb1ELb0ELb0EEENS1_30DynamicPersistentTileSchedulerILi384ELi128ELb0ELb1ELb1EEEEEEEEEvNT_6ParamsE,@"STO_CUDA_ENTRY STV_DEFAULT"
_ZN7cutlass13device_kernelIN5flash11enable_sm90INS1_16FlashAttnFwdSm90INS1_25CollectiveMainloopFwdSm90ILi2EN4cute5tupleIJNS5_1CILi1EEES8_S8_EEENS6_IJNS7_ILi192EEENS7_ILi128EEENS7_ILi64EEEEEELi64ENS_6half_tEfNS_4arch4Sm90ELb1ELb0ELb0ELb0ELb1ELb0ELb0ELb1ELb1ELb1ELb0ELb0EEENS1_21CollectiveEpilogueFwdINS6_IJSA_SC_SB_EEES9_SE_SG_Li384ELb0ELb1ELb0ELb0EEENS1_30DynamicPersistentTileSchedulerILi384ELi128ELb0ELb1ELb1EEEEEEEEEvNT_6ParamsE:
        /* <DEDUP_REMOVED lines=45> */
.L_x_2107:
        /* <DEDUP_REMOVED lines=22> */
.L_x_2108:
        /* <DEDUP_REMOVED lines=18> */
.L_x_2109:
        /* <DEDUP_REMOVED lines=22> */
.L_x_2110:
        /* <DEDUP_REMOVED lines=23> */
.L_x_2111:
        /* <DEDUP_REMOVED lines=8> */
.L_x_2113:
        /* <DEDUP_REMOVED lines=26> */
[C---:B------:R-:W-:Y:S01]  /*0a40*/  LOP3.LUT R4, R2.reuse, 0x3fffff0, RZ, 0xc0, !PT ;  /* 0x03fffff002047812 */ /* 0x040fe200078ec0ff */
        /* <DEDUP_REMOVED lines=38> */
.L_x_2158:
        /* <DEDUP_REMOVED lines=12> */
[----:B012--5:R-:W-:Y:S05]  /*0d70*/  @!P0 BRA `(.L_x_2114) ;  /* 0x0000000000208947 */ /* 0x027fea0003800000 */
        /* <DEDUP_REMOVED lines=8> */
.L_x_2114:
[----:B------:R-:W-:Y:S01]  /*0e00*/  ULDC UR7, c[0x0][0xc54] ;  /* 0x0003150000077ab9 */ /* 0x000fe20000000800 */
[----:B------:R-:W-:Y:S01]  /*0e10*/  UMOV UR6, UR9 ;  /* 0x0000000900067c82 */ /* 0x000fe20008000000 */
[----:B------:R-:W-:-:S11]  /*0e20*/  UISETP.NE.AND UP0, UPT, UR7, 0x1, UPT ;  /* 0x000000010700788c */ /* 0x000fd6000bf05270 */
[----:B------:R-:W-:Y:S02]  /*0e30*/  @UP0 ULDC.64 UR10, c[0x0][0xc58] ;  /* 0x00031600000a0ab9 */ /* 0x000fe40000000a00 */
[----:B------:R-:W-:-:S04]  /*0e40*/  UIMAD.WIDE.U32 UR4, UR9, UR10, URZ ;  /* 0x0000000a090472a5 */ /* 0x000fc8000f8e003f */
[----:B------:R-:W-:-:S04]  /*0e50*/  @UP0 USHF.R.U32.HI UR6, URZ, UR11, UR5 ;  /* 0x0000000b3f060299 */ /* 0x000fc80008011605 */
[----:B------:R-:W-:-:S12]  /*0e60*/  UIMAD UR4, UR6, UR7, URZ ;  /* 0x00000007060472a4 */ /* 0x000fd8000f8e023f */
.L_x_2115:
[----:B------:R-:W-:Y:S01]  /*0e70*/  ULDC.64 UR10, c[0x0][0x418] ;  /* 0x00010600000a7ab9 */ /* 0x000fe20000000a00 */
[----:B------:R-:W-:Y:S01]  /*0e80*/  ULOP3.LUT UR6, URZ, UR6, URZ, 0x33, !UPT ;  /* 0x000000063f067292 */ /* 0x000fe2000f8e333f */
[----:B------:R-:W-:Y:S01]  /*0e90*/  PLOP3.LUT P0, PT, PT, PT, PT, 0x80, 0x0 ;  /* 0x000000000000781c */ /* 0x000fe20003f0f070 */
[----:B------:R-:W-:Y:S01]  /*0ea0*/  UISETP.NE.U32.AND UP0, UPT, UR10, URZ, UPT ;  /* 0x0000003f0a00728c */ /* 0x000fe2000bf05070 */
[----:B------:R-:W-:Y:S01]  /*0eb0*/  CS2R R26, SRZ ;  /* 0x00000000001a7805 */ /* 0x000fe2000001ff00 */
[----:B------:R-:W-:Y:S01]  /*0ec0*/  ULDC UR5, c[0x0][0xc3c] ;  /* 0x00030f0000057ab9 */ /* 0x000fe20000000800 */
[----:B------:R-:W-:Y:S01]  /*0ed0*/  UIADD3 UR4, UR9, -UR4, URZ ;  /* 0x8000000409047290 */ /* 0x000fe2000fffe03f */
[----:B------:R-:W-:Y:S01]  /*0ee0*/  CS2R R118, SRZ ;  /* 0x0000000000767805 */ /* 0x000fe2000001ff00 */
[----:B------:R-:W-:Y:S01]  /*0ef0*/  UISETP.NE.AND.EX UP0, UPT, UR11, URZ, UPT, UP0 ;  /* 0x0000003f0b00728c */ /* 0x000fe2000bf05300 */
[----:B------:R-:W-:Y:S01]  /*0f00*/  CS2R R116, SRZ ;  /* 0x0000000000747805 */ /* 0x000fe2000001ff00 */
[----:B------:R-:W-:Y:S01]  /*0f10*/  UIADD3 UR6, UR6, UR5, URZ ;  /* 0x0000000506067290 */ /* 0x000fe2000fffe03f */
[----:B------:R-:W-:Y:S01]  /*0f20*/  CS2R R114, SRZ ;  /* 0x0000000000727805 */ /* 0x000fe2000001ff00 */
[----:B------:R-:W-:Y:S01]  /*0f30*/  ULDC UR11, c[0x0][0x448] ;  /* 0x00011200000b7ab9 */ /* 0x000fe20000000800 */
[----:B------:R-:W-:Y:S01]  /*0f40*/  ULDC UR10, c[0x0][0xc54] ;  /* 0x00031500000a7ab9 */ /* 0x000fe20000000800 */
[----:B------:R-:W-:Y:S01]  /*0f50*/  UISETP.NE.AND UP2, UPT, UR11, 0x1, UPT ;  /* 0x000000010b00788c */ /* 0x000fe2000bf45270 */
[----:B------:R-:W-:Y:S01]  /*0f60*/  CS2R R112, SRZ ;  /* 0x0000000000707805 */ /* 0x000fe2000001ff00 */
[----:B------:R-:W-:Y:S01]  /*0f70*/  UIMAD UR40, UR6, 0xc0, URZ ;  /* 0x000000c0062878a4 */ /* 0x000fe2000f8e023f */
[----:B------:R-:W-:Y:S01]  /*0f80*/  CS2R R14, SRZ ;  /* 0x00000000000e7805 */ /* 0x000fe2000001ff00 */
[----:B------:R-:W-:Y:S01]  /*0f90*/  UIMAD UR10, UR8, UR10, UR4 ;  /* 0x0000000a080a72a4 */ /* 0x000fe2000f8e0204 */
[----:B------:R-:W-:Y:S01]  /*0fa0*/  IMAD.MOV.U32 R110, RZ, RZ, RZ ;  /* 0x000000ffff6e7224 */ /* 0x000fe200078e00ff */
[----:B------:R-:W-:Y:S01]  /*0fb0*/  UIADD3 UR6, UR40, 0xbf, URZ ;  /* 0x000000bf28067890 */ /* 0x000fe2000fffe03f */
[----:B------:R-:W-:Y:S01]  /*0fc0*/  IMAD.MOV.U32 R21, RZ, RZ, RZ ;  /* 0x000000ffff157224 */ /* 0x000fe200078e00ff */
[----:B------:R-:W-:Y:S01]  /*0fd0*/  ULDC UR47, c[0x0][0x424] ;  /* 0x00010900002f7ab9 */ /* 0x000fe20000000800 */
[----:B------:R-:W-:Y:S01]  /*0fe0*/  ULDC UR7, c[0x0][0x288] ;  /* 0x0000a20000077ab9 */ /* 0x000fe20000000800 */
[----:B------:R-:W-:Y:S01]  /*0ff0*/  USEL UR47, UR47, 0x1, UP0 ;  /* 0x000000012f2f7887 */ /* 0x000fe20008000000 */
[----:B------:R-:W-:Y:S01]  /*1000*/  CS2R R12, SRZ ;  /* 0x00000000000c7805 */ /* 0x000fe2000001ff00 */
[----:B------:R-:W-:Y:S01]  /*1010*/  @UP2 ULDC UR4, c[0x0][0x44c] ;  /* 0x0001130000042ab9 */ /* 0x000fe20000000800 */
[----:B------:R-:W-:Y:S01]  /*1020*/  UIADD3 UR7, -UR7, 0x80, URZ ;  /* 0x0000008007077890 */ /* 0x000fe2000fffe13f */
[----:B------:R-:W-:Y:S01]  /*1030*/  IMAD.MOV.U32 R106, RZ, RZ, RZ ;  /* 0x000000ffff6a7224 */ /* 0x000fe200078e00ff */
[----:B------:R-:W-:Y:S01]  /*1040*/  UIMAD.WIDE.U32 UR4, UR6, UR4, URZ ;  /* 0x00000004060472a5 */ /* 0x000fe2000f8e003f */
[----:B------:R-:W-:Y:S01]  /*1050*/  IMAD.MOV.U32 R25, RZ, RZ, RZ ;  /* 0x000000ffff197224 */ /* 0x000fe200078e00ff */
[----:B------:R-:W-:Y:S01]  /*1060*/  ULDC UR9, c[0x0][0x2f0] ;  /* 0x0000bc0000097ab9 */ /* 0x000fe20000000800 */
[----:B------:R-:W-:Y:S01]  /*1070*/  @UP2 ULDC UR11, c[0x0][0x450] ;  /* 0x00011400000b2ab9 */ /* 0x000fe20000000800 */
[----:B------:R-:W-:Y:S01]  /*1080*/  UIMAD UR7, UR47, UR9, UR7 ;  /* 0x000000092f0772a4 */ /* 0x000fe2000f8e0207 */
[----:B------:R-:W-:Y:S01]  /*1090*/  CS2R R102, SRZ ;  /* 0x0000000000667805 */ /* 0x000fe2000001ff00 */
[----:B------:R-:W-:Y:S01]  /*10a0*/  @UP2 USHF.R.U32.HI UR6, URZ, UR11, UR5 ;  /* 0x0000000b3f062299 */ /* 0x000fe20008011605 */
[----:B------:R-:W-:Y:S01]  /*10b0*/  CS2R R100, SRZ ;  /* 0x0000000000647805 */ /* 0x000fe2000001ff00 */
[----:B------:R-:W-:Y:S01]  /*10c0*/  UIMAD UR4, UR47, UR9, 0x7f ;  /* 0x0000007f2f0474a4 */ /* 0x000fe2000f8e0209 */
[----:B------:R-:W-:Y:S01]  /*10d0*/  CS2R R98, SRZ ;  /* 0x0000000000627805 */ /* 0x000fe2000001ff00 */
[----:B------:R-:W-:Y:S01]  /*10e0*/  UIADD3 UR6, UR7, UR6, URZ ;  /* 0x0000000607067290 */ /* 0x000fe2000fffe03f */
[----:B------:R-:W-:Y:S01]  /*10f0*/  CS2R R96, SRZ ;  /* 0x0000000000607805 */ /* 0x000fe2000001ff00 */
[----:B------:R-:W-:Y:S01]  /*1100*/  USHF.R.S32.HI UR5, URZ, 0x1f, UR4 ;  /* 0x0000001f3f057899 */ /* 0x000fe20008011404 */
[----:B------:R-:W-:Y:S01]  /*1110*/  CS2R R94, SRZ ;  /* 0x00000000005e7805 */ /* 0x000fe2000001ff00 */
[----:B------:R-:W-:Y:S01]  /*1120*/  USHF.R.S32.HI UR7, URZ, 0x1f, UR6 ;  /* 0x0000001f3f077899 */ /* 0x000fe20008011406 */
[----:B------:R-:W-:Y:S01]  /*1130*/  CS2R R92, SRZ ;  /* 0x00000000005c7805 */ /* 0x000fe2000001ff00 */
[----:B------:R-:W-:Y:S01]  /*1140*/  ULEA.HI UR5, UR5, UR4, URZ, 0x7 ;  /* 0x0000000405057291 */ /* 0x000fe2000f8f383f */
[----:B------:R-:W-:Y:S01]  /*1150*/  CS2R R90, SRZ ;  /* 0x00000000005a7805 */ /* 0x000fe2000001ff00 */
[----:B------:R-:W-:Y:S01]  /*1160*/  ULEA.HI UR7, UR7, UR6, URZ, 0x7 ;  /* 0x0000000607077291 */ /* 0x000fe2000f8f383f */
[----:B------:R-:W-:Y:S01]  /*1170*/  CS2R R88, SRZ ;  /* 0x0000000000587805 */ /* 0x000fe2000001ff00 */
[----:B------:R-:W-:-:S02]  /*1180*/  USHF.R.S32.HI UR49, URZ, 0x7, UR5 ;  /* 0x000000073f317899 */ /* 0x000fc40008011405 */
[----:B------:R-:W-:Y:S01]  /*1190*/  USHF.R.S32.HI UR7, URZ, 0x7, UR7 ;  /* 0x000000073f077899 */ /* 0x000fe20008011407 */
[----:B------:R-:W-:Y:S01]  /*11a0*/  ULDC UR42, c[0x0][0xc48] ;  /* 0x00031200002a7ab9 */ /* 0x000fe20000000800 */
[----:B------:R-:W-:Y:S02]  /*11b0*/  UMOV UR41, UR10 ;  /* 0x0000000a00297c82 */ /* 0x000fe40008000000 */
[----:B------:R-:W-:Y:S02]  /*11c0*/  UISETP.LT.AND UP0, UPT, UR49, UR7, UPT ;  /* 0x000000073100728c */ /* 0x000fe4000bf01270 */
[----:B------:R-:W-:Y:S02]  /*11d0*/  UISETP.NE.AND UP1, UPT, UR42, 0x1, UPT ;  /* 0x000000012a00788c */ /* 0x000fe4000bf25270 */
[----:B------:R-:W-:Y:S02]  /*11e0*/  USEL UR49, UR49, UR7, UP0 ;  /* 0x0000000731317287 */ /* 0x000fe40008000000 */
[----:B------:R-:W-:-:S02]  /*11f0*/  UP2UR UR48, UPR, URZ, 0x4 ;  /* 0x000000043f307883 */ /* 0x000fc40008000000 */
[----:B------:R-:W-:-:S05]  /*1200*/  UISETP.GE.AND UP0, UPT, UR49, 0x1, UPT ;  /* 0x000000013100788c */ /* 0x000fca000bf06270 */
[----:B------:R-:W-:Y:S01]  /*1210*/  @UP1 ULDC UR8, c[0x0][0xc4c] ;  /* 0x0003130000081ab9 */ /* 0x000fe20000000800 */
[----:B------:R-:W-:Y:S01]  /*1220*/  PLOP3.LUT P1, PT, PT, PT, UP0, 0x80, 0x0 ;  /* 0x000000000000781c */ /* 0x000fe20003f2f008 */
[----:B------:R-:W-:Y:S01]  /*1230*/  UIMAD.WIDE.U32 UR4, UR10, UR8, URZ ;  /* 0x000000080a0472a5 */ /* 0x000fe2000f8e003f */
[----:B------:R-:W-:-:S03]  /*1240*/  @UP1 ULDC UR6, c[0x0][0xc50] ;  /* 0x0003140000061ab9 */ /* 0x000fc60000000800 */
[----:B------:R-:W-:-:S04]  /*1250*/  @UP1 USHF.R.U32.HI UR41, URZ, UR6, UR5 ;  /* 0x000000063f291299 */ /* 0x000fc80008011605 */
[----:B------:R-:W-:-:S04]  /*1260*/  UIADD3 UR4, -UR41, URZ, URZ ;  /* 0x0000003f29047290 */ /* 0x000fc8000fffe13f */
[----:B------:R-:W-:Y:S01]  /*1270*/  UIMAD UR42, UR42, UR4, UR10 ;  /* 0x000000042a2a72a4 */ /* 0x000fe2000f8e020a */
[----:B------:R-:W-:Y:S11]  /*1280*/  @!P1 BRA `(.L_x_2116) ;  /* 0x0000007000009947 */ /* 0x000ff60003800000 */
        /* <DEDUP_REMOVED lines=31> */
.L_x_2117:
        /* <DEDUP_REMOVED lines=9> */
.L_x_2222:
[----:B------:R-:W-:Y:S05]  /*1510*/  @!P0 BRA `(.L_x_2119) ;  /* 0x0000000000048947 */ /* 0x000fea0003800000 */
[----:B------:R-:W-:Y:S01]  /*1520*/  BPT.TRAP 0x1 ;  /* 0x000000040000795c */ /* 0x000fe20000300000 */
.L_x_2119:
[----:B------:R-:W-:Y:S02]  /*1530*/  IMAD.U32 R4, RZ, RZ, UR38 ;  /* 0x00000026ff047e24 */ /* 0x000fe4000f8e00ff */
[----:B0-----:R-:W-:-:S03]  /*1540*/  IMAD.U32 R3, RZ, RZ, UR37 ;  /* 0x00000025ff037e24 */ /* 0x001fc6000f8e00ff */
[----:B------:R-:W-:Y:S02]  /*1550*/  LEA R4, R4, UR45, 0x3 ;  /* 0x0000002d04047c11 */ /* 0x000fe4000f8e18ff */
[----:B------:R-:W-:-:S04]  /*1560*/  SHF.L.U32 R3, R3, 0x1f, RZ ;  /* 0x0000001f03037819 */ /* 0x000fc800000006ff */
[----:B------:R0:W1:Y:S01]  /*1570*/  SYNCS.PHASECHK.TRANS64.TRYWAIT P1, [R4+URZ+0x16830], R3 ;  /* 0x01683003040075a7 */ /* 0x000062000802017f */
[----:B------:R-:W-:Y:S05]  /*1580*/  @!P0 BRA `(.L_x_2120) ;  /* 0x0000000000048947 */ /* 0x000fea0003800000 */
[----:B------:R-:W-:Y:S01]  /*1590*/  BPT.TRAP 0x1 ;  /* 0x000000040000795c */ /* 0x000fe20000300000 */
.L_x_2120:
[----:B-1----:R-:W-:Y:S05]  /*15a0*/  @P1 BRA `(.L_x_2121) ;  /* 0x0000000000081947 */ /* 0x002fea0003800000 */
[----:B------:R-:W1:Y:S02]  /*15b0*/  SYNCS.PHASECHK.TRANS64.TRYWAIT P1, [R4+URZ+0x16830], R3 ;  /* 0x01683003040075a7 */ /* 0x000e64000802017f */
[----:B-1----:R-:W-:Y:S05]  /*15c0*/  @!P1 BRA `(.L_x_2122) ;  /* 0x000000c800149947 */ /* 0x002fea0003800000 */
.L_x_2121:
        /* <DEDUP_REMOVED lines=35> */
.L_x_2123:
[----:B------:R-:W-:Y:S01]  /*1800*/  UISETP.NE.AND UP0, UPT, UR48, URZ, UPT ;  /* 0x0000003f3000728c */ /* 0x000fe2000bf05270 */
[----:B------:R-:W-:Y:S01]  /*1810*/  VIADD R7, R17, UR40 ;  /* 0x0000002811077c36 */ /* 0x000fe20008000000 */
[----:B------:R-:W-:Y:S01]  /*1820*/  ULDC UR11, c[0x0][0x2f0] ;  /* 0x0000bc00000b7ab9 */ /* 0x000fe20000000800 */
[----:B------:R-:W-:Y:S01]  /*1830*/  ULDC UR14, c[0x0][0x288] ;  /* 0x0000a200000e7ab9 */ /* 0x000fe20000000800 */
[----:B------:R-:W-:Y:S01]  /*1840*/  IMAD.U32 R5, RZ, RZ, UR11 ;  /* 0x0000000bff057e24 */ /* 0x000fe2000f8e00ff */
[----:B------:R-:W-:Y:S01]  /*1850*/  R2UR UR15, R4 ;  /* 0x00000000040f72ca */ /* 0x000fe200000e0000 */
[----:B------:R-:W-:Y:S01]  /*1860*/  UMOV UR10, UR40 ;  /* 0x00000028000a7c82 */ /* 0x000fe20008000000 */
[----:B------:R-:W-:Y:S01]  /*1870*/  PLOP3.LUT P1, PT, PT, PT, UP0, 0x80, 0x0 ;  /* 0x000000000000781c */ /* 0x000fe20003f2f008 */
[----:B------:R-:W-:Y:S01]  /*1880*/  UIADD3 UR24, UR49, -0x2, URZ ;  /* 0xfffffffe31187890 */ /* 0x000fe2000fffe03f */
[----:B------:R-:W-:Y:S02]  /*1890*/  PLOP3.LUT P2, PT, PT, PT, UP0, 0x80, 0x0 ;  /* 0x000000000000781c */ /* 0x000fe40003f4f008 */
[----:B------:R-:W-:Y:S01]  /*18a0*/  CS2R R118, SRZ ;  /* 0x0000000000767805 */ /* 0x000fe2000001ff00 */
[----:B------:R-:W-:Y:S01]  /*18b0*/  @UP0 ULDC UR6, c[0x0][0x44c] ;  /* 0x0001130000060ab9 */ /* 0x000fe20000000800 */
[----:B------:R-:W-:Y:S01]  /*18c0*/  @UP0 ULDC UR18, c[0x0][0x450] ;  /* 0x0001140000120ab9 */ /* 0x000fe20000000800 */
[----:B------:R-:W-:-:S02]  /*18d0*/  CS2R R116, SRZ ;  /* 0x0000000000747805 */ /* 0x000fc4000001ff00 */
[----:B------:R-:W-:Y:S02]  /*18e0*/  CS2R R114, SRZ ;  /* 0x0000000000727805 */ /* 0x000fe4000001ff00 */
[----:B------:R-:W-:Y:S02]  /*18f0*/  CS2R R112, SRZ ;  /* 0x0000000000707805 */ /* 0x000fe4000001ff00 */
[----:B------:R-:W-:Y:S01]  /*1900*/  CS2R R110, SRZ ;  /* 0x00000000006e7805 */ /* 0x000fe2000001ff00 */
[----:B------:R-:W-:Y:S01]  /*1910*/  @P1 IMAD.HI.U32 R0, R7, UR6, RZ ;  /* 0x0000000607001c27 */ /* 0x000fe2000f8e00ff */
[----:B------:R-:W-:-:S04]  /*1920*/  @UP0 ULDC UR6, c[0x0][0x450] ;  /* 0x0001140000060ab9 */ /* 0x000fc80000000800 */
[----:B------:R-:W-:Y:S01]  /*1930*/  @P2 SHF.R.U32.HI R7, RZ, UR6, R0 ;  /* 0x00000006ff072c19 */ /* 0x000fe20008011600 */
[----:B------:R-:W-:Y:S02]  /*1940*/  UMOV UR6, 0xffffff80 ;  /* 0xffffff8000067882 */ /* 0x000fe40000000000 */
[----:B------:R-:W-:Y:S02]  /*1950*/  UIMAD UR6, UR49, UR6, 0x80 ;  /* 0x00000080310674a4 */ /* 0x000fe4000f8e0206 */
[----:B------:R-:W2:Y:S02]  /*1960*/  SHFL.IDX PT, R2, R7, 0x1, 0x1c1f ;  /* 0x003c1f0007027f89 */ /* 0x000ea400000e0000 */
[----:B------:R-:W-:Y:S02]  /*1970*/  UIADD3 UR7, UR6, 0x1, URZ ;  /* 0x0000000106077890 */ /* 0x000fe4000fffe03f */
[----:B------:R-:W-:Y:S01]  /*1980*/  UIMAD UR6, UR47, UR11, UR6 ;  /* 0x0000000b2f0672a4 */ /* 0x000fe2000f8e0206 */
[----:B------:R-:W3:Y:S01]  /*1990*/  SHFL.IDX PT, R7, R7, RZ, 0x1c1f ;  /* 0x001c1fff07077589 */ /* 0x000ee200000e0000 */
[----:B------:R-:W-:-:S02]  /*19a0*/  UIMAD UR11, UR47, UR11, -UR14 ;  /* 0x0000000b2f0b72a4 */ /* 0x000fc4000f8e0a0e */
[----:B01----:R-:W-:-:S04]  /*19b0*/  IMAD.U32 R3, RZ, RZ, UR7 ;  /* 0x00000007ff037e24 */ /* 0x003fc8000f8e00ff */
[C---:B------:R-:W-:Y:S02]  /*19c0*/  IMAD R0, R16.reuse, -0x2, R3 ;  /* 0xfffffffe10007824 */ /* 0x040fe400078e0203 */
[----:B------:R-:W-:Y:S01]  /*19d0*/  IMAD.U32 R3, RZ, RZ, UR6 ;  /* 0x00000006ff037e24 */ /* 0x000fe2000f8e00ff */
[----:B------:R-:W-:Y:S01]  /*19e0*/  ULDC UR6, c[0x0][0x988] ;  /* 0x0002620000067ab9 */ /* 0x000fe20000000800 */
[----:B------:R-:W-:Y:S02]  /*19f0*/  IMAD R5, R5, UR47, R0 ;  /* 0x0000002f05057c24 */ /* 0x000fe4000f8e0200 */
[----:B------:R-:W-:Y:S02]  /*1a00*/  IMAD R3, R16, -0x2, R3 ;  /* 0xfffffffe10037824 */ /* 0x000fe400078e0203 */
[----:B------:R-:W-:Y:S01]  /*1a10*/  VIADD R8, R5, -UR14 ;  /* 0x8000000e05087c36 */ /* 0x000fe20008000000 */
[----:B--2---:R-:W-:-:S04]  /*1a20*/  IADD3 R2, R2, -UR14, R5 ;  /* 0x8000000e02027c10 */ /* 0x004fc8000fffe005 */
[----:B------:R-:W-:Y:S02]  /*1a30*/  VIMNMX R2, R3, R2, PT ;  /* 0x0000000203027248 */ /* 0x000fe40003fe0100 */
[----:B---3--:R-:W-:Y:S02]  /*1a40*/  VIADDMNMX R3, R7, R8, R3, PT ;  /* 0x0000000807037246 */ /* 0x008fe40003800103 */
[C---:B------:R-:W-:Y:S02]  /*1a50*/  ISETP.GT.AND P1, PT, R2.reuse, RZ, PT ;  /* 0x000000ff0200720c */ /* 0x040fe40003f24270 */
[C---:B------:R-:W-:Y:S02]  /*1a60*/  ISETP.GT.AND P2, PT, R2.reuse, 0x1, PT ;  /* 0x000000010200780c */ /* 0x040fe40003f44270 */
[----:B------:R-:W-:Y:S02]  /*1a70*/  ISETP.GT.AND P3, PT, R2, 0x8, PT ;  /* 0x000000080200780c */ /* 0x000fe40003f64270 */
[----:B------:R-:W-:-:S02]  /*1a80*/  FSEL R106, R26, -INF , P1 ;  /* 0xff8000001a6a7808 */ /* 0x000fc40000800000 */
[----:B------:R-:W-:Y:S02]  /*1a90*/  FSEL R108, R27, -INF , P2 ;  /* 0xff8000001b6c7808 */ /* 0x000fe40001000000 */
[----:B------:R-:W-:Y:S02]  /*1aa0*/  ISETP.GT.AND P1, PT, R2, 0x9, PT ;  /* 0x000000090200780c */ /* 0x000fe40003f24270 */
[----:B------:R-:W-:Y:S02]  /*1ab0*/  FSEL R104, R30, -INF , P3 ;  /* 0xff8000001e687808 */ /* 0x000fe40001800000 */
[----:B------:R-:W-:Y:S02]  /*1ac0*/  FMNMX.FTZ R9, R106, R108, !PT ;  /* 0x0000006c6a097209 */ /* 0x000fe40007810000 */
[----:B------:R-:W-:Y:S02]  /*1ad0*/  ISETP.GT.AND P2, PT, R2, 0x10, PT ;  /* 0x000000100200780c */ /* 0x000fe40003f44270 */
[----:B------:R-:W-:-:S02]  /*1ae0*/  FSEL R10, R31, -INF , P1 ;  /* 0xff8000001f0a7808 */ /* 0x000fc40000800000 */
[----:B------:R-:W-:Y:S02]  /*1af0*/  FMNMX.FTZ R9, R104, R9, !PT ;  /* 0x0000000968097209 */ /* 0x000fe40007810000 */
        /* <DEDUP_REMOVED lines=81> */
[----:B------:R-:W-:Y:S02]  /*2010*/  FSEL R6, R87, -INF , P1 ;  /* 0xff80000057067808 */ /* 0x000fe40000800000 */
[----:B------:R-:W-:-:S02]  /*2020*/  FMNMX.FTZ R9, R86, R9, !PT ;  /* 0x0000000956097209 */ /* 0x000fc40007810000 */
[C---:B------:R-:W-:Y:S02]  /*2030*/  ISETP.GT.AND P2, PT, R3.reuse, 0x1, PT ;  /* 0x000000010300780c */ /* 0x040fe40003f44270 */
[----:B------:R-:W-:Y:S02]  /*2040*/  FMNMX.FTZ R9, R6, R9, !PT ;  /* 0x0000000906097209 */ /* 0x000fe40007810000 */
[----:B------:R-:W-:Y:S02]  /*2050*/  ISETP.GT.AND P3, PT, R3, 0x8, PT ;  /* 0x000000080300780c */ /* 0x000fe40003f64270 */
[----:B------:R-:W-:Y:S01]  /*2060*/  FSEL R25, R25, -INF , P2 ;  /* 0xff80000019197808 */ /* 0x000fe20001000000 */
[----:B------:R-:W0:Y:S01]  /*2070*/  SHFL.BFLY PT, R0, R9, 0x2, 0x1f ;  /* 0x0c401f0009007f89 */ /* 0x000e2200000e0000 */
[----:B------:R-:W-:Y:S02]  /*2080*/  ISETP.GT.AND P2, PT, R3, 0x10, PT ;  /* 0x000000100300780c */ /* 0x000fe40003f44270 */
[----:B0-----:R-:W-:Y:S01]  /*2090*/  FMNMX.FTZ R11, R9, R0, !PT ;  /* 0x00000000090b7209 */ /* 0x001fe20007810000 */
[----:B------:R-:W-:Y:S01]  /*20a0*/  IMAD.U32 R0, RZ, RZ, UR6 ;  /* 0x00000006ff007e24 */ /* 0x000fe2000f8e00ff */
[----:B------:R-:W-:Y:S01]  /*20b0*/  FSEL R9, R28, -INF , P3 ;  /* 0xff8000001c097808 */ /* 0x000fe20001800000 */
[----:B------:R-:W-:-:S02]  /*20c0*/  @UP0 ULDC UR6, c[0x0][0x44c] ;  /* 0x0001130000060ab9 */ /* 0x000fc40000000800 */
[----:B------:R-:W0:Y:S01]  /*20d0*/  SHFL.BFLY PT, R2, R11, 0x1, 0x1f ;  /* 0x0c201f000b027f89 */ /* 0x000e2200000e0000 */
[----:B------:R-:W-:Y:S02]  /*20e0*/  UIMAD.WIDE.U32 UR6, UR40, UR6, URZ ;  /* 0x00000006280672a5 */ /* 0x000fe4000f8e003f */
[----:B------:R-:W-:Y:S02]  /*20f0*/  UIADD3 UR6, UR15, 0x16840, URZ ;  /* 0x000168400f067890 */ /* 0x000fe4000fffe03f */
[----:B------:R-:W-:Y:S02]  /*2100*/  @UP0 USHF.R.U32.HI UR10, URZ, UR18, UR7 ;  /* 0x000000123f0a0299 */ /* 0x000fe40008011607 */
[----:B------:R-:W-:Y:S02]  /*2110*/  UPRMT UR6, UR43, 0x654, UR6 ;  /* 0x000006542b067896 */ /* 0x000fe40008000006 */
[----:B------:R-:W-:-:S04]  /*2120*/  UIADD3 UR11, UR11, UR10, URZ ;  /* 0x0000000a0b0b7290 */ /* 0x000fc8000fffe03f */
[----:B------:R-:W-:-:S03]  /*2130*/  USHF.R.S32.HI UR7, URZ, 0x1f, UR11 ;  /* 0x0000001f3f077899 */ /* 0x000fc6000801140b */
[----:B------:R-:W-:Y:S01]  /*2140*/  SYNCS.ARRIVE.TRANS64.RED.A1T0 RZ, [UR6], RZ ;  /* 0x000000ffffff79a7 */ /* 0x000fe20008100406 */
[----:B------:R-:W-:-:S04]  /*2150*/  ULEA.HI UR7, UR7, UR11, URZ, 0x7 ;  /* 0x0000000b07077291 */ /* 0x000fc8000f8f383f */
[----:B------:R-:W-:Y:S01]  /*2160*/  USHF.R.S32.HI UR7, URZ, 0x7, UR7 ;  /* 0x000000073f077899 */ /* 0x000fe20008011407 */
[----:B0-----:R-:W-:-:S03]  /*2170*/  FMNMX.FTZ R2, R11, R2, !PT ;  /* 0x000000020b027209 */ /* 0x001fc60007810000 */
[----:B------:R-:W-:Y:S01]  /*2180*/  UISETP.LT.AND UP0, UPT, URZ, UR7, UPT ;  /* 0x000000073f00728c */ /* 0x000fe2000bf01270 */
[----:B------:R-:W-:Y:S02]  /*2190*/  FSEL R11, R32, -INF , P2 ;  /* 0xff800000200b7808 */ /* 0x000fe40001000000 */
[C---:B------:R-:W-:Y:S01]  /*21a0*/  FSETP.NEU.FTZ.AND P1, PT, R2.reuse, -INF , PT ;  /* 0xff8000000200780b */ /* 0x040fe20003f3d000 */
[----:B------:R-:W-:Y:S01]  /*21b0*/  FMUL.FTZ R13, R2, R0 ;  /* 0x00000000020d7220 */ /* 0x000fe20000410000 */
[----:B------:R-:W-:Y:S01]  /*21c0*/  ISETP.GT.AND P2, PT, R3, 0x18, PT ;  /* 0x000000180300780c */ /* 0x000fe20003f44270 */
[----:B------:R-:W-:-:S03]  /*21d0*/  USEL UR21, URZ, UR7, !UP0 ;  /* 0x000000073f157287 */ /* 0x000fc6000c000000 */
[----:B------:R-:W-:Y:S01]  /*21e0*/  FSEL R5, R13, RZ, P1 ;  /* 0x000000ff0d057208 */ /* 0x000fe20000800000 */
[----:B------:R-:W-:Y:S01]  /*21f0*/  UISETP.GE.AND UP0, UPT, UR24, UR21, UPT ;  /* 0x000000151800728c */ /* 0x000fe2000bf06270 */
[C---:B------:R-:W-:Y:S02]  /*2200*/  ISETP.GT.AND P1, PT, R3.reuse, RZ, PT ;  /* 0x000000ff0300720c */ /* 0x040fe40003f24270 */
[----:B------:R-:W-:Y:S01]  /*2210*/  FSEL R13, R36, -INF , P2 ;  /* 0xff800000240d7808 */ /* 0x000fe20001000000 */
[-CC-:B------:R-:W-:Y:S01]  /*2220*/  FFMA.FTZ R46, R46, R0.reuse, -R5.reuse ;  /* 0x000000002e2e7223 */ /* 0x180fe20000010805 */
[----:B------:R-:W-:Y:S01]  /*2230*/  FSEL R7, R24, -INF , P1 ;  /* 0xff80000018077808 */ /* 0x000fe20000800000 */
[-CC-:B------:R-:W-:Y:S01]  /*2240*/  FFMA.FTZ R149, R106, R0.reuse, -R5.reuse ;  /* 0x000000006a957223 */ /* 0x180fe20000010805 */
[----:B------:R-:W-:Y:S01]  /*2250*/  ISETP.GT.AND P1, PT, R3, 0x9, PT ;  /* 0x000000090300780c */ /* 0x000fe20003f24270 */
[-CC-:B------:R-:W-:Y:S01]  /*2260*/  FFMA.FTZ R8, R108, R0.reuse, -R5.reuse ;  /* 0x000000006c087223 */ /* 0x180fe20000010805 */
[----:B------:R-:W-:Y:S01]  /*2270*/  FMNMX.FTZ R24, R7, R25, !PT ;  /* 0x0000001907187209 */ /* 0x000fe20007810000 */
[--C-:B------:R-:W-:Y:S01]  /*2280*/  FFMA.FTZ R151, R104, R0, -R5.reuse ;  /* 0x0000000068977223 */ /* 0x100fe20000010805 */
[----:B------:R-:W-:Y:S01]  /*2290*/  FSEL R29, R29, -INF , P1 ;  /* 0xff8000001d1d7808 */ /* 0x000fe20000800000 */
[----:B------:R-:W-:Y:S01]  /*22a0*/  MUFU.EX2 R149, R149 ;  /* 0x0000009500957308 */ /* 0x000fe20000000800 */
[----:B------:R-:W-:Y:S01]  /*22b0*/  FMNMX.FTZ R24, R9, R24, !PT ;  /* 0x0000001809187209 */ /* 0x000fe20007810000 */
[-CC-:B------:R-:W-:Y:S01]  /*22c0*/  FFMA.FTZ R10, R10, R0.reuse, -R5.reuse ;  /* 0x000000000a0a7223 */ /* 0x180fe20000010805 */
[----:B------:R-:W-:Y:S01]  /*22d0*/  ISETP.GT.AND P1, PT, R3, 0x11, PT ;  /* 0x000000110300780c */ /* 0x000fe20003f24270 */
[--C-:B------:R-:W-:Y:S01]  /*22e0*/  FFMA.FTZ R145, R102, R0, -R5.reuse ;  /* 0x0000000066917223 */ /* 0x100fe20000010805 */
[----:B------:R-:W-:Y:S01]  /*22f0*/  FMNMX.FTZ R24, R29, R24, !PT ;  /* 0x000000181d187209 */ /* 0x000fe20007810000 */
[--C-:B------:R-:W-:Y:S01]  /*2300*/  FFMA.FTZ R100, R100, R0, -R5.reuse ;  /* 0x0000000064647223 */ /* 0x100fe20000010805 */
[----:B------:R-:W-:Y:S01]  /*2310*/  FSEL R33, R33, -INF , P1 ;  /* 0xff80000021217808 */ /* 0x000fe20000800000 */
[----:B------:R-:W0:Y:S01]  /*2320*/  MUFU.EX2 R8, R8 ;  /* 0x0000000800087308 */ /* 0x000e220000000800 */
[----:B------:R-:W-:Y:S01]  /*2330*/  FMNMX.FTZ R24, R11, R24, !PT ;  /* 0x000000180b187209 */ /* 0x000fe20007810000 */
[-CC-:B------:R-:W-:Y:S01]  /*2340*/  FFMA.FTZ R147, R98, R0.reuse, -R5.reuse ;  /* 0x0000000062937223 */ /* 0x180fe20000010805 */
[----:B------:R-:W-:Y:S01]  /*2350*/  ISETP.GT.AND P1, PT, R3, 0x19, PT ;  /* 0x000000190300780c */ /* 0x000fe20003f24270 */
[--C-:B------:R-:W-:Y:S01]  /*2360*/  FFMA.FTZ R96, R96, R0, -R5.reuse ;  /* 0x0000000060607223 */ /* 0x100fe20000010805 */
[----:B------:R-:W-:Y:S01]  /*2370*/  FMNMX.FTZ R24, R33, R24, !PT ;  /* 0x0000001821187209 */ /* 0x000fe20007810000 */
[-CC-:B------:R-:W-:Y:S01]  /*2380*/  FFMA.FTZ R141, R94, R0.reuse, -R5.reuse ;  /* 0x000000005e8d7223 */ /* 0x180fe20000010805 */
[----:B------:R-:W-:Y:S01]  /*2390*/  ISETP.GT.AND P2, PT, R3, 0x20, PT ;  /* 0x000000200300780c */ /* 0x000fe20003f44270 */
[----:B------:R-:W-:Y:S01]  /*23a0*/  MUFU.EX2 R151, R151 ;  /* 0x0000009700977308 */ /* 0x000fe20000000800 */
[----:B------:R-:W-:Y:S01]  /*23b0*/  FSEL R37, R37, -INF , P1 ;  /* 0xff80000025257808 */ /* 0x000fe20000800000 */
[--C-:B------:R-:W-:Y:S01]  /*23c0*/  FFMA.FTZ R92, R92, R0, -R5.reuse ;  /* 0x000000005c5c7223 */ /* 0x100fe20000010805 */
[----:B------:R-:W-:Y:S01]  /*23d0*/  FMNMX.FTZ R24, R13, R24, !PT ;  /* 0x000000180d187209 */ /* 0x000fe20007810000 */
[-CC-:B------:R-:W-:Y:S01]  /*23e0*/  FFMA.FTZ R143, R90, R0.reuse, -R5.reuse ;  /* 0x000000005a8f7223 */ /* 0x180fe20000010805 */
[----:B------:R-:W-:Y:S01]  /*23f0*/  ISETP.GT.AND P1, PT, R3, 0x21, PT ;  /* 0x000000210300780c */ /* 0x000fe20003f24270 */
[--C-:B------:R-:W-:Y:S01]  /*2400*/  FFMA.FTZ R88, R88, R0, -R5.reuse ;  /* 0x0000000058587223 */ /* 0x100fe20000010805 */
[----:B------:R-:W-:Y:S01]  /*2410*/  FSEL R15, R40, -INF , P2 ;  /* 0xff800000280f7808 */ /* 0x000fe20001000000 */
[----:B------:R-:W-:Y:S01]  /*2420*/  MUFU.EX2 R10, R10 ;  /* 0x0000000a000a7308 */ /* 0x000fe20000000800 */
[----:B------:R-:W-:Y:S01]  /*2430*/  FMNMX.FTZ R24, R37, R24, !PT ;  /* 0x0000001825187209 */ /* 0x000fe20007810000 */
[-CC-:B------:R-:W-:Y:S01]  /*2440*/  FFMA.FTZ R137, R50, R0.reuse, -R5.reuse ;  /* 0x0000000032897223 */ /* 0x180fe20000010805 */
[----:B------:R-:W-:Y:S01]  /*2450*/  ISETP.GT.AND P2, PT, R3, 0x28, PT ;  /* 0x000000280300780c */ /* 0x000fe20003f44270 */
[-CC-:B------:R-:W-:Y:S01]  /*2460*/  FFMA.FTZ R139, R54, R0.reuse, -R5.reuse ;  /* 0x00000000368b7223 */ /* 0x180fe20000010805 */
[----:B------:R-:W-:Y:S01]  /*2470*/  FSEL R41, R41, -INF , P1 ;  /* 0xff80000029297808 */ /* 0x000fe20000800000 */
[--C-:B------:R-:W-:Y:S01]  /*2480*/  FFMA.FTZ R42, R42, R0, -R5.reuse ;  /* 0x000000002a2a7223 */ /* 0x100fe20000010805 */
[----:B------:R-:W-:Y:S01]  /*2490*/  FMNMX.FTZ R28, R15, R24, !PT ;  /* 0x000000180f1c7209 */ /* 0x000fe20007810000 */
[----:B------:R-:W-:Y:S01]  /*24a0*/  MUFU.EX2 R145, R145 ;  /* 0x0000009100917308 */ /* 0x000fe20000000800 */
[----:B------:R-:W-:Y:S01]  /*24b0*/  ISETP.GT.AND P1, PT, R3, 0x29, PT ;  /* 0x000000290300780c */ /* 0x000fe20003f24270 */
[-CC-:B------:R-:W-:Y:S01]  /*24c0*/  FFMA.FTZ R133, R58, R0.reuse, -R5.reuse ;  /* 0x000000003a857223 */ /* 0x180fe20000010805 */
[----:B------:R-:W-:Y:S01]  /*24d0*/  FSEL R21, R44, -INF , P2 ;  /* 0xff8000002c157808 */ /* 0x000fe20001000000 */
[--C-:B------:R-:W-:Y:S01]  /*24e0*/  FFMA.FTZ R14, R14, R0, -R5.reuse ;  /* 0x000000000e0e7223 */ /* 0x100fe20000010805 */
[----:B------:R-:W-:Y:S01]  /*24f0*/  FMNMX.FTZ R28, R41, R28, !PT ;  /* 0x0000001c291c7209 */ /* 0x000fe20007810000 */
[-CC-:B------:R-:W-:Y:S01]  /*2500*/  FFMA.FTZ R135, R62, R0.reuse, -R5.reuse ;  /* 0x000000003e877223 */ /* 0x180fe20000010805 */
[----:B------:R-:W-:Y:S01]  /*2510*/  ISETP.GT.AND P2, PT, R3, 0x30, PT ;  /* 0x000000300300780c */ /* 0x000fe20003f44270 */
[----:B------:R1:W-:Y:S01]  /*2520*/  MUFU.EX2 R24, R100 ;  /* 0x0000006400187308 */ /* 0x0003e20000000800 */
        /* <DEDUP_REMOVED lines=27> */
[----:B------:R-:W-:Y:S01]  /*26e0*/  FFMA.FTZ R5, R6, R0, -R5 ;  /* 0x0000000006057223 */ /* 0x000fe20000010805 */
[----:B------:R-:W-:Y:S01]  /*26f0*/  ISETP.GT.AND P1, PT, R3, 0x41, PT ;  /* 0x000000410300780c */ /* 0x000fe20003f24270 */
[----:B------:R2:W-:Y:S01]  /*2700*/  MUFU.EX2 R28, R96 ;  /* 0x00000060001c7308 */ /* 0x0005e20000000800 */
[----:B------:R-:W-:-:S02]  /*2710*/  FSEL R35, R56, -INF , P2 ;  /* 0xff80000038237808 */ /* 0x000fc40001000000 */
[----:B------:R-:W-:Y:S02]  /*2720*/  CS2R R108, SRZ ;  /* 0x00000000006c7805 */ /* 0x000fe4000001ff00 */
[----:B------:R-:W-:Y:S02]  /*2730*/  FMNMX.FTZ R32, R53, R32, !PT ;  /* 0x0000002035207209 */ /* 0x000fe40007810000 */
[----:B------:R-:W-:Y:S02]  /*2740*/  CS2R R106, SRZ ;  /* 0x00000000006a7805 */ /* 0x000fe4000001ff00 */
[----:B------:R-:W-:Y:S02]  /*2750*/  ISETP.GT.AND P2, PT, R3, 0x48, PT ;  /* 0x000000480300780c */ /* 0x000fe40003f44270 */
[----:B------:R-:W-:Y:S02]  /*2760*/  CS2R R104, SRZ ;  /* 0x0000000000687805 */ /* 0x000fe4000001ff00 */
[----:B------:R-:W-:Y:S01]  /*2770*/  FSEL R57, R57, -INF , P1 ;  /* 0xff80000039397808 */ /* 0x000fe20000800000 */
[----:B------:R-:W-:Y:S01]  /*2780*/  MUFU.EX2 R141, R141 ;  /* 0x0000008d008d7308 */ /* 0x000fe20000000800 */
[----:B------:R-:W-:-:S02]  /*2790*/  FMNMX.FTZ R36, R35, R32, !PT ;  /* 0x0000002023247209 */ /* 0x000fc40007810000 */
[----:B------:R-:W-:Y:S02]  /*27a0*/  CS2R R102, SRZ ;  /* 0x0000000000667805 */ /* 0x000fe4000001ff00 */
[----:B------:R-:W-:Y:S02]  /*27b0*/  ISETP.GT.AND P1, PT, R3, 0x49, PT ;  /* 0x000000490300780c */ /* 0x000fe40003f24270 */
[----:B-1----:R-:W-:Y:S02]  /*27c0*/  CS2R R100, SRZ ;  /* 0x0000000000647805 */ /* 0x002fe4000001ff00 */
[----:B------:R-:W-:Y:S02]  /*27d0*/  FSEL R39, R60, -INF , P2 ;  /* 0xff8000003c277808 */ /* 0x000fe40001000000 */
[----:B------:R-:W-:Y:S02]  /*27e0*/  CS2R R98, SRZ ;  /* 0x0000000000627805 */ /* 0x000fe4000001ff00 */
[----:B------:R-:W-:Y:S01]  /*27f0*/  FMNMX.FTZ R36, R57, R36, !PT ;  /* 0x0000002439247209 */ /* 0x000fe20007810000 */
[----:B------:R1:W-:Y:S01]  /*2800*/  MUFU.EX2 R32, R92 ;  /* 0x0000005c00207308 */ /* 0x0003e20000000800 */
[----:B------:R-:W-:-:S02]  /*2810*/  ISETP.GT.AND P2, PT, R3, 0x50, PT ;  /* 0x000000500300780c */ /* 0x000fc40003f44270 */
[----:B--2---:R-:W-:Y:S02]  /*2820*/  CS2R R96, SRZ ;  /* 0x0000000000607805 */ /* 0x004fe4000001ff00 */
[----:B------:R-:W-:Y:S02]  /*2830*/  FSEL R61, R61, -INF , P1 ;  /* 0xff8000003d3d7808 */ /* 0x000fe40000800000 */
[----:B------:R-:W-:Y:S02]  /*2840*/  CS2R R94, SRZ ;  /* 0x00000000005e7805 */ /* 0x000fe4000001ff00 */
[----:B------:R-:W-:Y:S02]  /*2850*/  FMNMX.FTZ R36, R39, R36, !PT ;  /* 0x0000002427247209 */ /* 0x000fe40007810000 */
[----:B------:R-:W-:Y:S02]  /*2860*/  CS2R R90, SRZ ;  /* 0x00000000005a7805 */ /* 0x000fe4000001ff00 */
[----:B------:R-:W-:Y:S01]  /*2870*/  ISETP.GT.AND P1, PT, R3, 0x51, PT ;  /* 0x000000510300780c */ /* 0x000fe20003f24270 */
[----:B------:R-:W-:Y:S01]  /*2880*/  MUFU.EX2 R143, R143 ;  /* 0x0000008f008f7308 */ /* 0x000fe20000000800 */
[----:B------:R-:W-:-:S02]  /*2890*/  FSEL R43, R64, -INF , P2 ;  /* 0xff800000402b7808 */ /* 0x000fc40001000000 */
[----:B-1----:R-:W-:Y:S02]  /*28a0*/  CS2R R92, SRZ ;  /* 0x00000000005c7805 */ /* 0x002fe4000001ff00 */
[----:B------:R-:W-:Y:S02]  /*28b0*/  FMNMX.FTZ R36, R61, R36, !PT ;  /* 0x000000243d247209 */ /* 0x000fe40007810000 */
[----:B------:R-:W-:Y:S02]  /*28c0*/  ISETP.GT.AND P2, PT, R3, 0x58, PT ;  /* 0x000000580300780c */ /* 0x000fe40003f44270 */
[----:B------:R-:W-:Y:S01]  /*28d0*/  FSEL R65, R65, -INF , P1 ;  /* 0xff80000041417808 */ /* 0x000fe20000800000 */
[----:B------:R-:W-:Y:S01]  /*28e0*/  MUFU.EX2 R137, R137 ;  /* 0x0000008900897308 */ /* 0x000fe20000000800 */
[----:B------:R-:W-:Y:S02]  /*28f0*/  FMNMX.FTZ R40, R43, R36, !PT ;  /* 0x000000242b287209 */ /* 0x000fe40007810000 */
[----:B------:R-:W-:-:S02]  /*2900*/  ISETP.GT.AND P1, PT, R3, 0x59, PT ;  /* 0x000000590300780c */ /* 0x000fc40003f24270 */
[----:B------:R-:W-:Y:S02]  /*2910*/  FSEL R47, R68, -INF , P2 ;  /* 0xff800000442f7808 */ /* 0x000fe40001000000 */
[----:B------:R-:W-:Y:S01]  /*2920*/  FMNMX.FTZ R40, R65, R40, !PT ;  /* 0x0000002841287209 */ /* 0x000fe20007810000 */
[----:B------:R1:W-:Y:S01]  /*2930*/  MUFU.EX2 R36, R88 ;  /* 0x0000005800247308 */ /* 0x0003e20000000800 */
[----:B------:R-:W-:Y:S02]  /*2940*/  ISETP.GT.AND P2, PT, R3, 0x60, PT ;  /* 0x000000600300780c */ /* 0x000fe40003f44270 */
[----:B------:R-:W-:Y:S02]  /*2950*/  FSEL R69, R69, -INF , P1 ;  /* 0xff80000045457808 */ /* 0x000fe40000800000 */
[----:B------:R-:W-:Y:S02]  /*2960*/  FMNMX.FTZ R40, R47, R40, !PT ;  /* 0x000000282f287209 */ /* 0x000fe40007810000 */
        /* <DEDUP_REMOVED lines=19> */
[----:B------:R-:W-:Y:S02]  /*2aa0*/  FMNMX.FTZ R44, R77, R44, !PT ;  /* 0x0000002c4d2c7209 */ /* 0x000fe40007810000 */
[----:B------:R-:W-:Y:S02]  /*2ab0*/  ISETP.GT.AND P2, PT, R3, 0x78, PT ;  /* 0x000000780300780c */ /* 0x000fe40003f44270 */
[----:B------:R-:W-:Y:S01]  /*2ac0*/  FSEL R81, R81, -INF , P1 ;  /* 0xff80000051517808 */ /* 0x000fe20000800000 */
[----:B------:R-:W-:Y:S01]  /*2ad0*/  MUFU.EX2 R14, R14 ;  /* 0x0000000e000e7308 */ /* 0x000fe20000000800 */
[----:B------:R-:W-:Y:S02]  /*2ae0*/  FMNMX.FTZ R44, R59, R44, !PT ;  /* 0x0000002c3b2c7209 */ /* 0x000fe40007810000 */
[----:B------:R-:W-:Y:S02]  /*2af0*/  ISETP.GT.AND P1, PT, R3, 0x79, PT ;  /* 0x000000790300780c */ /* 0x000fe40003f24270 */
[----:B------:R-:W-:-:S02]  /*2b00*/  FSEL R63, R84, -INF , P2 ;  /* 0xff800000543f7808 */ /* 0x000fc40001000000 */
[----:B------:R-:W-:Y:S01]  /*2b10*/  FMNMX.FTZ R44, R81, R44, !PT ;  /* 0x0000002c512c7209 */ /* 0x000fe20007810000 */
[----:B------:R-:W-:Y:S01]  /*2b20*/  MUFU.EX2 R135, R135 ;  /* 0x0000008700877308 */ /* 0x000fe20000000800 */
[----:B------:R-:W-:Y:S02]  /*2b30*/  FSEL R85, R85, -INF , P1 ;  /* 0xff80000055557808 */ /* 0x000fe40000800000 */
[----:B------:R-:W-:-:S04]  /*2b40*/  FMNMX.FTZ R44, R63, R44, !PT ;  /* 0x0000002c3f2c7209 */ /* 0x000fc80007810000 */
[----:B------:R-:W-:Y:S01]  /*2b50*/  FMNMX.FTZ R44, R85, R44, !PT ;  /* 0x0000002c552c7209 */ /* 0x000fe20007810000 */
[----:B------:R-:W-:Y:S04]  /*2b60*/  MUFU.EX2 R38, R38 ;  /* 0x0000002600267308 */ /* 0x000fe80000000800 */
[----:B------:R-:W1:Y:S04]  /*2b70*/  SHFL.BFLY PT, R3, R44, 0x2, 0x1f ;  /* 0x0c401f002c037f89 */ /* 0x000e6800000e0000 */
        /* <DEDUP_REMOVED lines=10> */
[----:B0-----:R-:W-:Y:S01]  /*2c20*/  FADD.FTZ R46, R149, R8 ;  /* 0x00000008952e7221 */ /* 0x001fe20000010000 */
[----:B------:R-:W-:-:S02]  /*2c30*/  F2FP.F16.F32.PACK_AB R149, R8, R149 ;  /* 0x000000950895723e */ /* 0x000fc400000000ff */
[C---:B------:R-:W-:Y:S01]  /*2c40*/  FSETP.NEU.FTZ.AND P1, PT, R3.reuse, -INF , PT ;  /* 0xff8000000300780b */ /* 0x040fe20003f3d000 */
[----:B------:R-:W-:Y:S02]  /*2c50*/  FMUL.FTZ R44, R3, R0 ;  /* 0x00000000032c7220 */ /* 0x000fe40000410000 */
[----:B------:R-:W-:Y:S03]  /*2c60*/  MUFU.EX2 R20, R20 ;  /* 0x0000001400147308 */ /* 0x000fe60000000800 */
[----:B------:R-:W-:Y:S02]  /*2c70*/  FSEL R44, R44, RZ, P1 ;  /* 0x000000ff2c2c7208 */ /* 0x000fe40000800000 */
[----:B------:R-:W-:-:S03]  /*2c80*/  PLOP3.LUT P1, PT, PT, PT, UP0, 0x80, 0x0 ;  /* 0x000000000000781c */ /* 0x000fc60003f2f008 */
        /* <DEDUP_REMOVED lines=29> */
[--C-:B------:R-:W-:Y:S01]  /*2e60*/  FFMA.FTZ R77, R77, R0, -R44.reuse ;  /* 0x000000004d4d7223 */ /* 0x100fe2000001082c */
[----:B------:R-:W2:Y:S01]  /*2e70*/  MUFU.EX2 R9, R9 ;  /* 0x0000000900097308 */ /* 0x000ea20000000800 */
[----:B0-----:R-:W-:Y:S01]  /*2e80*/  FADD.FTZ R33, R148, R7 ;  /* 0x0000000794217221 */ /* 0x001fe20000010000 */
[----:B------:R-:W-:Y:S01]  /*2e90*/  F2FP.F16.F32.PACK_AB R148, R7, R148 ;  /* 0x000000940794723e */ /* 0x000fe200000000ff */
[-CC-:B------:R-:W-:Y:S01]  /*2ea0*/  FFMA.FTZ R59, R59, R0.reuse, -R44.reuse ;  /* 0x000000003b3b7223 */ /* 0x180fe2000001082c */
[-CC-:B------:R-:W-:Y:S01]  /*2eb0*/  FFMA.FTZ R81, R81, R0.reuse, -R44.reuse ;  /* 0x0000000051517223 */ /* 0x180fe2000001082c */
[----:B------:R-:W-:-:S03]  /*2ec0*/  FFMA.FTZ R63, R63, R0, -R44 ;  /* 0x000000003f3f7223 */ /* 0x000fc6000001082c */
[----:B------:R-:W0:Y:S01]  /*2ed0*/  MUFU.EX2 R144, R144 ;  /* 0x0000009000907308 */ /* 0x000e220000000800 */
[----:B-1----:R-:W-:Y:S01]  /*2ee0*/  FADD.FTZ R48, R150, R33 ;  /* 0x0000002196307221 */ /* 0x002fe20000010000 */
[----:B------:R-:W-:Y:S01]  /*2ef0*/  FADD.FTZ R33, R151, R46 ;  /* 0x0000002e97217221 */ /* 0x000fe20000010000 */
[----:B------:R-:W-:-:S03]  /*2f00*/  F2FP.F16.F32.PACK_AB R151, R10, R151 ;  /* 0x000000970a97723e */ /* 0x000fc600000000ff */
[----:B------:R-:W-:Y:S01]  /*2f10*/  FADD.FTZ R4, R10, R33 ;  /* 0x000000210a047221 */ /* 0x000fe20000010000 */
[----:B------:R-:W-:Y:S01]  /*2f20*/  FFMA.FTZ R33, R65, R0, -R44 ;  /* 0x0000000041217223 */ /* 0x000fe2000001082c */
[----:B------:R-:W1:Y:S01]  /*2f30*/  MUFU.EX2 R11, R11 ;  /* 0x0000000b000b7308 */ /* 0x000e620000000800 */
[C---:B--2---:R-:W-:Y:S01]  /*2f40*/  FADD.FTZ R35, R9.reuse, R48 ;  /* 0x0000003009237221 */ /* 0x044fe20000010000 */
[----:B------:R-:W-:Y:S01]  /*2f50*/  F2FP.F16.F32.PACK_AB R150, R9, R150 ;  /* 0x000000960996723e */ /* 0x000fe200000000ff */
[----:B------:R-:W-:-:S05]  /*2f60*/  FFMA.FTZ R44, R85, R0, -R44 ;  /* 0x00000000552c7223 */ /* 0x000fca000001082c */
        /* <DEDUP_REMOVED lines=13> */
[----:B------:R-:W-:Y:S01]  /*3040*/  FADD.FTZ R35, R141, R4 ;  /* 0x000000048d237221 */ /* 0x000fe20000010000 */
[----:B------:R-:W-:-:S03]  /*3050*/  F2FP.F16.F32.PACK_AB R141, R32, R141 ;  /* 0x0000008d208d723e */ /* 0x000fc600000000ff */
[----:B------:R-:W-:Y:S02]  /*3060*/  FADD.FTZ R4, R32, R35 ;  /* 0x0000002320047221 */ /* 0x000fe40000010000 */
[----:B------:R-:W2:Y:S01]  /*3070*/  MUFU.EX2 R15, R15 ;  /* 0x0000000f000f7308 */ /* 0x000ea20000000800 */
[----:B0-----:R-:W-:Y:S01]  /*3080*/  FADD.FTZ R37, R13, R6 ;  /* 0x000000060d257221 */ /* 0x001fe20000010000 */
[----:B------:R-:W-:Y:S01]  /*3090*/  FADD.FTZ R35, R143, R4 ;  /* 0x000000048f237221 */ /* 0x000fe20000010000 */
[C---:B------:R-:W-:Y:S02]  /*30a0*/  F2FP.F16.F32.PACK_AB R143, R36.reuse, R143 ;  /* 0x0000008f248f723e */ /* 0x040fe400000000ff */
        /* <DEDUP_REMOVED lines=10> */
[----:B------:R-:W-:Y:S02]  /*3150*/  F2FP.F16.F32.PACK_AB R140, R15, R140 ;  /* 0x0000008c0f8c723e */ /* 0x000fe400000000ff */
[C---:B------:R-:W-:Y:S01]  /*3160*/  F2FP.F16.F32.PACK_AB R139, R42.reuse, R139 ;  /* 0x0000008b2a8b723e */ /* 0x040fe200000000ff */
        /* <DEDUP_REMOVED lines=9> */
[----:B------:R-:W-:Y:S02]  /*3200*/  F2FP.F16.F32.PACK_AB R142, R21, R142 ;  /* 0x0000008e158e723e */ /* 0x000fe400000000ff */
[C---:B------:R-:W-:Y:S01]  /*3210*/  F2FP.F16.F32.PACK_AB R135, R38.reuse, R135 ;  /* 0x000000872687723e */ /* 0x040fe200000000ff */
        /* <DEDUP_REMOVED lines=9> */
[----:B------:R-:W-:Y:S02]  /*32b0*/  F2FP.F16.F32.PACK_AB R136, R25, R136 ;  /* 0x000000881988723e */ /* 0x000fe400000000ff */
[C---:B------:R-:W-:Y:S01]  /*32c0*/  F2FP.F16.F32.PACK_AB R131, R30.reuse, R131 ;  /* 0x000000831e83723e */ /* 0x040fe200000000ff */
        /* <DEDUP_REMOVED lines=54> */
[----:B------:R0:W1:Y:S01]  /*3630*/  MUFU.EX2 R6, R5 ;  /* 0x0000000500067308 */ /* 0x0000620000000800 */
[----:B--2---:R-:W-:-:S04]  /*3640*/  FADD.FTZ R9, R63, R8 ;  /* 0x000000083f097221 */ /* 0x004fc80000010000 */
[C---:B0-----:R-:W-:Y:S01]  /*3650*/  FADD.FTZ R5, R44.reuse, R9 ;  /* 0x000000092c057221 */ /* 0x041fe20000010000 */
[----:B------:R-:W-:Y:S01]  /*3660*/  F2FP.F16.F32.PACK_AB R122, R44, R63 ;  /* 0x0000003f2c7a723e */ /* 0x000fe200000000ff */
[C---:B-1----:R-:W-:Y:S01]  /*3670*/  FADD.FTZ R4, R6.reuse, R7 ;  /* 0x0000000706047221 */ /* 0x042fe20000010000 */
[----:B------:R-:W-:Y:S01]  /*3680*/  F2FP.F16.F32.PACK_AB R123, R6, R123 ;  /* 0x0000007b067b723e */ /* 0x000fe200000000ff */
[----:B------:R-:W-:Y:S06]  /*3690*/  @!P1 BRA `(.L_x_2124) ;  /* 0x0000002400b89947 */ /* 0x000fec0003800000 */
[----:B------:R-:W-:Y:S01]  /*36a0*/  IMAD.MOV.U32 R7, RZ, RZ, R2 ;  /* 0x000000ffff077224 */ /* 0x000fe200078e0002 */
[----:B------:R-:W-:Y:S01]  /*36b0*/  UMOV UR25, UR37 ;  /* 0x0000002500197c82 */ /* 0x000fe20008000000 */
[----:B------:R-:W-:Y:S01]  /*36c0*/  IMAD.MOV.U32 R6, RZ, RZ, R3 ;  /* 0x000000ffff067224 */ /* 0x000fe200078e0003 */
[----:B------:R-:W-:Y:S01]  /*36d0*/  UMOV UR23, UR38 ;  /* 0x0000002600177c82 */ /* 0x000fe20008000000 */
[----:B------:R-:W-:Y:S01]  /*36e0*/  IMAD.MOV.U32 R119, RZ, RZ, RZ ;  /* 0x000000ffff777224 */ /* 0x000fe200078e00ff */
[----:B------:R-:W-:-:S06]  /*36f0*/  ULDC UR22, c[0x0][0x288] ;  /* 0x0000a20000167ab9 */ /* 0x000fcc0000000800 */
.L_x_2135:
[----:B------:R-:W-:Y:S01]  /*3700*/  ISETP.NE.AND P2, PT, RZ, UR44, PT ;  /* 0x0000002cff007c0c */ /* 0x000fe2000bf45270 */
[----:B------:R-:W-:-:S04]  /*3710*/  UISETP.NE.AND UP0, UPT, UR23, 0x1, UPT ;  /* 0x000000011700788c */ /* 0x000fc8000bf05270 */
[----:B------:R-:W-:-:S04]  /*3720*/  USEL UR37, URZ, 0x1, UP0 ;  /* 0x000000013f257887 */ /* 0x000fc80008000000 */
[----:B------:R-:W-:-:S04]  /*3730*/  ULOP3.LUT UR37, UR25, UR37, URZ, 0x3c, !UPT ;  /* 0x0000002519257292 */ /* 0x000fc8000f8e3c3f */
[----:B------:R-:W-:Y:S08]  /*3740*/  @P2 BRA `(.L_x_2125) ;  /* 0x0000000000382947 */ /* 0x000ff00003800000 */
[----:B------:R-:W-:Y:S05]  /*3750*/  @!P0 BRA `(.L_x_2126) ;  /* 0x0000000000048947 */ /* 0x000fea0003800000 */
[----:B------:R-:W-:Y:S01]  /*3760*/  BPT.TRAP 0x1 ;  /* 0x000000040000795c */ /* 0x000fe20000300000 */
.L_x_2126:
        /* <DEDUP_REMOVED lines=9> */
.L_x_2127:
[----:B-1----:R-:W-:Y:S05]  /*3800*/  @P1 BRA `(.L_x_2125) ;  /* 0x0000000000081947 */ /* 0x002fea0003800000 */
[----:B------:R-:W1:Y:S02]  /*3810*/  SYNCS.PHASECHK.TRANS64.TRYWAIT P1, [UR6+0x16830], R0 ;  /* 0x01683000ff0075a7 */ /* 0x000e640008020146 */
[----:B-1----:R-:W-:Y:S05]  /*3820*/  @!P1 BRA `(.L_x_2128) ;  /* 0x000000a400909947 */ /* 0x002fea0003800000 */
.L_x_2125:
        /* <DEDUP_REMOVED lines=28> */
.L_x_2130:
[----:B------:R-:W-:Y:S01]  /*39f0*/  ULEA UR6, UR23, UR45, 0x3 ;  /* 0x0000002d17067291 */ /* 0x000fe2000f8e183f */
[----:B------:R-:W-:-:S05]  /*3a00*/  IMAD.U32 R0, RZ, RZ, UR25 ;  /* 0x00000019ff007e24 */ /* 0x000fca000f8e00ff */
[----:B------:R-:W-:-:S04]  /*3a10*/  SHF.L.U32 R0, R0, 0x1f, RZ ;  /* 0x0000001f00007819 */ /* 0x000fc800000006ff */
[----:B------:R0:W1:Y:S01]  /*3a20*/  SYNCS.PHASECHK.TRANS64.TRYWAIT P1, [UR6+0x16850], R0 ;  /* 0x01685000ff0075a7 */ /* 0x0000620008020146 */
[----:B------:R-:W-:Y:S05]  /*3a30*/  @!P0 BRA `(.L_x_2131) ;  /* 0x0000000000048947 */ /* 0x000fea0003800000 */
[----:B------:R-:W-:Y:S01]  /*3a40*/  BPT.TRAP 0x1 ;  /* 0x000000040000795c */ /* 0x000fe20000300000 */
.L_x_2131:
[----:B-1----:R-:W-:Y:S05]  /*3a50*/  @P1 BRA `(.L_x_2129) ;  /* 0x0000000000081947 */ /* 0x002fea0003800000 */
[----:B------:R-:W1:Y:S02]  /*3a60*/  SYNCS.PHASECHK.TRANS64.TRYWAIT P1, [UR6+0x16850], R0 ;  /* 0x01685000ff0075a7 */ /* 0x000e640008020146 */
[----:B-1----:R-:W-:Y:S05]  /*3a70*/  @!P1 BRA `(.L_x_2132) ;  /* 0x000000a400149947 */ /* 0x002fea0003800000 */
.L_x_2129:
        /* <DEDUP_REMOVED lines=51> */
.L_x_2133:
[----:B------:R-:W-:Y:S01]  /*3db0*/  UISETP.NE.AND UP0, UPT, UR48, URZ, UPT ;  /* 0x0000003f3000728c */ /* 0x000fe2000bf05270 */
[----:B------:R-:W-:Y:S01]  /*3dc0*/  VIADD R12, R17, UR40 ;  /* 0x00000028110c7c36 */ /* 0x000fe20008000000 */
[----:B------:R-:W1:Y:S04]  /*3dd0*/  LDC R9, c[0x0][0x2f0] ;  /* 0x0000bc00ff097b82 */ /* 0x000e680000000800 */
[----:B------:R-:W-:Y:S02]  /*3de0*/  PLOP3.LUT P1, PT, PT, PT, UP0, 0x80, 0x0 ;  /* 0x000000000000781c */ /* 0x000fe40003f2f008 */
[----:B------:R-:W-:-:S03]  /*3df0*/  PLOP3.LUT P2, PT, PT, PT, UP0, 0x80, 0x0 ;  /* 0x000000000000781c */ /* 0x000fc60003f4f008 */
[----:B------:R-:W-:-:S08]  /*3e00*/  @UP0 ULDC UR6, c[0x0][0x44c] ;  /* 0x0001130000060ab9 */ /* 0x000fd00000000800 */
[----:B0-----:R-:W-:Y:S01]  /*3e10*/  @P1 IMAD.HI.U32 R0, R12, UR6, RZ ;  /* 0x000000060c001c27 */ /* 0x001fe2000f8e00ff */
[----:B------:R-:W-:-:S04]  /*3e20*/  @UP0 ULDC UR6, c[0x0][0x450] ;  /* 0x0001140000060ab9 */ /* 0x000fc80000000800 */
[----:B------:R-:W-:Y:S01]  /*3e30*/  @P2 SHF.R.U32.HI R12, RZ, UR6, R0 ;  /* 0x00000006ff0c2c19 */ /* 0x000fe20008011600 */
[----:B------:R-:W-:Y:S02]  /*3e40*/  UMOV UR6, 0xffffff80 ;  /* 0xffffff8000067882 */ /* 0x000fe40000000000 */
[----:B------:R-:W-:Y:S02]  /*3e50*/  UIMAD UR6, UR24, UR6, 0x1 ;  /* 0x00000001180674a4 */ /* 0x000fe4000f8e0206 */
[----:B------:R-:W0:Y:S04]  /*3e60*/  SHFL.IDX PT, R3, R12, RZ, 0x1c1f ;  /* 0x001c1fff0c037589 */ /* 0x000e2800000e0000 */
[----:B------:R-:W-:Y:S01]  /*3e70*/  IMAD.U32 R11, RZ, RZ, UR6 ;  /* 0x00000006ff0b7e24 */ /* 0x000fe2000f8e00ff */
[----:B------:R-:W2:Y:S01]  /*3e80*/  SHFL.IDX PT, R137, R12, 0x1, 0x1c1f ;  /* 0x003c1f000c897f89 */ /* 0x000ea200000e0000 */
[----:B------:R-:W-:-:S02]  /*3e90*/  ULEA UR6, UR38, UR45, 0x3 ;  /* 0x0000002d26067291 */ /* 0x000fc4000f8e183f */
[----:B------:R-:W-:Y:S02]  /*3ea0*/  IMAD R2, R16, -0x2, R11 ;  /* 0xfffffffe10027824 */ /* 0x000fe400078e020b */
[----:B------:R-:W-:Y:S02]  /*3eb0*/  UIADD3 UR6, UR6, 0x16840, URZ ;  /* 0x0001684006067890 */ /* 0x000fe4000fffe03f */
[----:B-1----:R-:W-:Y:S02]  /*3ec0*/  IMAD R2, R9, UR47, R2 ;  /* 0x0000002f09027c24 */ /* 0x002fe4000f8e0202 */
[----:B------:R-:W-:-:S09]  /*3ed0*/  UPRMT UR6, UR43, 0x654, UR6 ;  /* 0x000006542b067896 */ /* 0x000fd20008000006 */
[----:B------:R-:W-:Y:S01]  /*3ee0*/  SYNCS.ARRIVE.TRANS64.RED.A1T0 RZ, [UR6], RZ ;  /* 0x000000ffffff79a7 */ /* 0x000fe20008100406 */
[----:B0-----:R-:W-:-:S04]  /*3ef0*/  IADD3 R0, R3, -UR22, R2 ;  /* 0x8000001603007c10 */ /* 0x001fc8000fffe002 */
[C---:B------:R-:W-:Y:S02]  /*3f00*/  ISETP.GT.AND P1, PT, R0.reuse, RZ, PT ;  /* 0x000000ff0000720c */ /* 0x040fe40003f24270 */
[----:B------:R-:W-:Y:S02]  /*3f10*/  ISETP.GT.AND P2, PT, R0, 0x1, PT ;  /* 0x000000010000780c */ /* 0x000fe40003f44270 */
[----:B------:R-:W-:Y:S02]  /*3f20*/  FSEL R133, R24, -INF , P1 ;  /* 0xff80000018857808 */ /* 0x000fe40000800000 */
[----:B------:R-:W-:Y:S02]  /*3f30*/  ISETP.GT.AND P1, PT, R0, 0x8, PT ;  /* 0x000000080000780c */ /* 0x000fe40003f24270 */
[----:B------:R-:W-:Y:S02]  /*3f40*/  FSEL R127, R25, -INF , P2 ;  /* 0xff800000197f7808 */ /* 0x000fe40001000000 */
[----:B------:R-:W-:-:S02]  /*3f50*/  FMNMX.FTZ R8, R133, R6, !PT ;  /* 0x0000000685087209 */ /* 0x000fc40007810000 */
[----:B------:R-:W-:Y:S02]  /*3f60*/  ISETP.GT.AND P2, PT, R0, 0x9, PT ;  /* 0x000000090000780c */ /* 0x000fe40003f44270 */
[----:B------:R-:W-:Y:S02]  /*3f70*/  FSEL R125, R28, -INF , P1 ;  /* 0xff8000001c7d7808 */ /* 0x000fe40000800000 */
[----:B------:R-:W-:Y:S02]  /*3f80*/  FMNMX.FTZ R8, R127, R8, !PT ;  /* 0x000000087f087209 */ /* 0x000fe40007810000 */
        /* <DEDUP_REMOVED lines=82> */
[----:B------:R-:W-:Y:S01]  /*44b0*/  FSEL R123, R84, -INF , P1 ;  /* 0xff800000547b7808 */ /* 0x000fe20000800000 */
[----:B------:R-:W0:Y:S01]  /*44c0*/  LDC R0, c[0x0][0x988] ;  /* 0x00026200ff007b82 */ /* 0x000e220000000800 */
[----:B------:R-:W-:Y:S02]  /*44d0*/  FMNMX.FTZ R8, R81, R8, !PT ;  /* 0x0000000851087209 */ /* 0x000fe40007810000 */
[----:B------:R-:W-:Y:S02]  /*44e0*/  FSEL R85, R85, -INF , P2 ;  /* 0xff80000055557808 */ /* 0x000fe40001000000 */
[----:B------:R-:W-:Y:S02]  /*44f0*/  FMNMX.FTZ R8, R123, R8, !PT ;  /* 0x000000087b087209 */ /* 0x000fe40007810000 */
[----:B--2---:R-:W-:-:S02]  /*4500*/  IADD3 R2, R137, -UR22, R2 ;  /* 0x8000001689027c10 */ /* 0x004fc4000fffe002 */
[----:B------:R-:W-:Y:S02]  /*4510*/  FMNMX.FTZ R14, R85, R8, !PT ;  /* 0x00000008550e7209 */ /* 0x000fe40007810000 */
[C---:B------:R-:W-:Y:S02]  /*4520*/  ISETP.GT.AND P2, PT, R2.reuse, RZ, PT ;  /* 0x000000ff0200720c */ /* 0x040fe40003f44270 */
[----:B------:R-:W-:Y:S01]  /*4530*/  ISETP.GT.AND P3, PT, R2, 0x1, PT ;  /* 0x000000010200780c */ /* 0x000fe20003f64270 */
[----:B------:R-:W1:Y:S01]  /*4540*/  SHFL.BFLY PT, R3, R14, 0x2, 0x1f ;  /* 0x0c401f000e037f89 */ /* 0x000e6200000e0000 */
[----:B------:R-:W-:Y:S02]  /*4550*/  FSEL R26, R26, -INF , P2 ;  /* 0xff8000001a1a7808 */ /* 0x000fe40001000000 */
[----:B------:R-:W-:Y:S02]  /*4560*/  ISETP.GT.AND P2, PT, R2, 0x8, PT ;  /* 0x000000080200780c */ /* 0x000fe40003f44270 */
[----:B------:R-:W-:-:S02]  /*4570*/  FMNMX.FTZ R12, R26, R7, !PT ;  /* 0x000000071a0c7209 */ /* 0x000fc40007810000 */
[----:B-1----:R-:W-:-:S05]  /*4580*/  FMNMX.FTZ R20, R14, R3, !PT ;  /* 0x000000030e147209 */ /* 0x002fca0007810000 */
[----:B------:R-:W1:Y:S02]  /*4590*/  SHFL.BFLY PT, R3, R20, 0x1, 0x1f ;  /* 0x0c201f0014037f89 */ /* 0x000e6400000e0000 */
[----:B-1----:R-:W-:-:S04]  /*45a0*/  FMNMX.FTZ R3, R20, R3, !PT ;  /* 0x0000000314037209 */ /* 0x002fc80007810000 */
[C---:B------:R-:W-:Y:S01]  /*45b0*/  FSETP.NEU.FTZ.AND P1, PT, R3.reuse, -INF , PT ;  /* 0xff8000000300780b */ /* 0x040fe20003f3d000 */
[----:B0-----:R-:W-:-:S05]  /*45c0*/  FMUL.FTZ R10, R3, R0 ;  /* 0x00000000030a7220 */ /* 0x001fca0000410000 */
[----:B------:R-:W-:-:S05]  /*45d0*/  FSEL R10, R10, RZ, P1 ;  /* 0x000000ff0a0a7208 */ /* 0x000fca0000800000 */
[-CC-:B------:R-:W-:Y:S01]  /*45e0*/  FFMA.FTZ R150, R125, R0.reuse, -R10.reuse ;  /* 0x000000007d967223 */ /* 0x180fe2000001080a */
[----:B------:R-:W-:Y:S01]  /*45f0*/  FSEL R125, R27, -INF , P3 ;  /* 0xff8000001b7d7808 */ /* 0x000fe20001800000 */
[-CC-:B------:R-:W-:Y:S01]  /*4600*/  FFMA.FTZ R148, R127, R0.reuse, -R10.reuse ;  /* 0x000000007f947223 */ /* 0x180fe2000001080a */
[----:B------:R-:W-:Y:S01]  /*4610*/  ISETP.GT.AND P3, PT, R2, 0x9, PT ;  /* 0x000000090200780c */ /* 0x000fe20003f64270 */
[-CC-:B------:R-:W-:Y:S01]  /*4620*/  FFMA.FTZ R27, R129, R0.reuse, -R10.reuse ;  /* 0x00000000811b7223 */ /* 0x180fe2000001080a */
[----:B------:R-:W-:Y:S01]  /*4630*/  FSEL R127, R30, -INF , P2 ;  /* 0xff8000001e7f7808 */ /* 0x000fe20001000000 */
[--C-:B------:R-:W-:Y:S01]  /*4640*/  FFMA.FTZ R144, R131, R0, -R10.reuse ;  /* 0x0000000083907223 */ /* 0x100fe2000001080a */
[----:B------:R-:W-:Y:S01]  /*4650*/  FMNMX.FTZ R12, R125, R12, !PT ;  /* 0x0000000c7d0c7209 */ /* 0x000fe20007810000 */
[-CC-:B------:R-:W-:Y:S01]  /*4660*/  FFMA.FTZ R8, R133, R0.reuse, -R10.reuse ;  /* 0x0000000085087223 */ /* 0x180fe2000001080a */
[C---:B------:R-:W-:Y:S01]  /*4670*/  ISETP.GT.AND P2, PT, R2.reuse, 0x10, PT ;  /* 0x000000100200780c */ /* 0x040fe20003f44270 */
        /* <DEDUP_REMOVED lines=50> */
[----:B------:R-:W-:Y:S01]  /*49a0*/  FFMA.FTZ R33, R85, R0, -R10 ;  /* 0x0000000055217223 */ /* 0x000fe2000001080a */
[----:B------:R-:W-:Y:S01]  /*49b0*/  FMNMX.FTZ R12, R139, R12, !PT ;  /* 0x0000000c8b0c7209 */ /* 0x000fe20007810000 */
[----:B------:R-:W-:Y:S01]  /*49c0*/  MUFU.EX2 R8, R8 ;  /* 0x0000000800087308 */ /* 0x000fe20000000800 */
[----:B------:R-:W-:-:S02]  /*49d0*/  ISETP.GT.AND P3, PT, R2, 0x31, PT ;  /* 0x000000310200780c */ /* 0x000fc40003f64270 */
[----:B------:R-:W-:Y:S02]  /*49e0*/  FSEL R141, R50, -INF , P2 ;  /* 0xff800000328d7808 */ /* 0x000fe40001000000 */
[----:B------:R-:W-:Y:S02]  /*49f0*/  FMNMX.FTZ R12, R47, R12, !PT ;  /* 0x0000000c2f0c7209 */ /* 0x000fe40007810000 */
[C---:B------:R-:W-:Y:S01]  /*4a00*/  ISETP.GT.AND P2, PT, R2.reuse, 0x38, PT ;  /* 0x000000380200780c */ /* 0x040fe20003f44270 */
[----:B------:R-:W-:Y:S01]  /*4a10*/  MUFU.EX2 R148, R148 ;  /* 0x0000009400947308 */ /* 0x000fe20000000800 */
[----:B------:R-:W-:Y:S02]  /*4a20*/  FSEL R51, R51, -INF , P3 ;  /* 0xff80000033337808 */ /* 0x000fe40001800000 */
[----:B------:R-:W-:Y:S02]  /*4a30*/  FMNMX.FTZ R12, R141, R12, !PT ;  /* 0x0000000c8d0c7209 */ /* 0x000fe40007810000 */
[----:B------:R-:W-:-:S02]  /*4a40*/  ISETP.GT.AND P3, PT, R2, 0x39, PT ;  /* 0x000000390200780c */ /* 0x000fc40003f64270 */
[----:B------:R-:W-:Y:S01]  /*4a50*/  FSEL R143, R54, -INF , P2 ;  /* 0xff800000368f7808 */ /* 0x000fe20001000000 */
[----:B------:R-:W-:Y:S01]  /*4a60*/  MUFU.EX2 R150, R150 ;  /* 0x0000009600967308 */ /* 0x000fe20000000800 */
[----:B------:R-:W-:Y:S02]  /*4a70*/  FMNMX.FTZ R12, R51, R12, !PT ;  /* 0x0000000c330c7209 */ /* 0x000fe40007810000 */
[C---:B------:R-:W-:Y:S02]  /*4a80*/  ISETP.GT.AND P2, PT, R2.reuse, 0x40, PT ;  /* 0x000000400200780c */ /* 0x040fe40003f44270 */
[----:B------:R-:W-:Y:S02]  /*4a90*/  FSEL R55, R55, -INF , P3 ;  /* 0xff80000037377808 */ /* 0x000fe40001800000 */
        /* <DEDUP_REMOVED lines=43> */
[----:B------:R-:W-:Y:S02]  /*4d50*/  ISETP.GT.AND P2, PT, R2, 0x70, PT ;  /* 0x000000700200780c */ /* 0x000fe40003f44270 */
[----:B------:R-:W-:Y:S02]  /*4d60*/  FSEL R79, R79, -INF , P3 ;  /* 0xff8000004f4f7808 */ /* 0x000fe40001800000 */
[----:B------:R-:W-:Y:S01]  /*4d70*/  FMNMX.FTZ R12, R78, R49, !PT ;  /* 0x000000314e0c7209 */ /* 0x000fe20007810000 */
[----:B------:R-:W-:Y:S01]  /*4d80*/  FFMA.FTZ R49, R65, R0, -R10 ;  /* 0x0000000041317223 */ /* 0x000fe2000001080a */
        /* <DEDUP_REMOVED lines=31> */
[-CC-:B------:R-:W-:Y:S01]  /*4f80*/  FFMA.FTZ R61, R31, R0.reuse, -R10.reuse ;  /* 0x000000001f3d7223 */ /* 0x180fe2000001080a */
[----:B------:R-:W-:Y:S01]  /*4f90*/  FSEL R31, R3, RZ, P1 ;  /* 0x000000ff031f7208 */ /* 0x000fe20000800000 */
[-CC-:B------:R-:W-:Y:S01]  /*4fa0*/  FFMA.FTZ R12, R26, R0.reuse, -R10.reuse ;  /* 0x000000001a0c7223 */ /* 0x180fe2000001080a */
[-CC-:B------:R-:W-:Y:S01]  /*4fb0*/  FFMA.FTZ R37, R125, R0.reuse, -R10.reuse ;  /* 0x000000007d257223 */ /* 0x180fe2000001080a */
[-CC-:B------:R-:W-:Y:S01]  /*4fc0*/  FFMA.FTZ R14, R127, R0.reuse, -R10.reuse ;  /* 0x000000007f0e7223 */ /* 0x180fe2000001080a */
[-C--:B------:R-:W-:Y:S01]  /*4fd0*/  FFMA.FTZ R20, R129, R0.reuse, -R10 ;  /* 0x0000000081147223 */ /* 0x080fe2000001080a */
[----:B------:R-:W-:Y:S01]  /*4fe0*/  FADD.FTZ R31, -R31, R6 ;  /* 0x000000061f1f7221 */ /* 0x000fe20000010100 */
[----:B------:R-:W-:Y:S01]  /*4ff0*/  FSEL R6, R2, RZ, P2 ;  /* 0x000000ff02067208 */ /* 0x000fe20001000000 */
[----:B------:R-:W-:Y:S01]  /*5000*/  MUFU.EX2 R12, R12 ;  /* 0x0000000c000c7308 */ /* 0x000fe20000000800 */
[-CC-:B------:R-:W-:Y:S01]  /*5010*/  FFMA.FTZ R65, R131, R0.reuse, -R10.reuse ;  /* 0x0000000083417223 */ /* 0x180fe2000001080a */
[-C--:B------:R-:W-:Y:S01]  /*5020*/  FMUL.FTZ R31, R31, R0.reuse ;  /* 0x000000001f1f7220 */ /* 0x080fe20000410000 */
[-CC-:B------:R-:W-:Y:S01]  /*5030*/  FFMA.FTZ R24, R133, R0.reuse, -R10.reuse ;  /* 0x0000000085187223 */ /* 0x180fe2000001080a */
[----:B------:R-:W-:Y:S01]  /*5040*/  FADD.FTZ R7, -R6, R7 ;  /* 0x0000000706077221 */ /* 0x000fe20000010100 */
[-CC-:B------:R-:W-:Y:S01]  /*5050*/  FFMA.FTZ R30, R51, R0.reuse, -R10.reuse ;  /* 0x00000000331e7223 */ /* 0x180fe2000001080a */
[-CC-:B------:R-:W-:Y:S01]  /*5060*/  FFMA.FTZ R69, R135, R0.reuse, -R10.reuse ;  /* 0x0000000087457223 */ /* 0x180fe2000001080a */
[-CC-:B------:R-:W-:Y:S01]  /*5070*/  FFMA.FTZ R26, R137, R0.reuse, -R10.reuse ;  /* 0x00000000891a7223 */ /* 0x180fe2000001080a */
[-C--:B------:R-:W-:Y:S01]  /*5080*/  FMUL.FTZ R7, R7, R0.reuse ;  /* 0x0000000007077220 */ /* 0x080fe20000410000 */
        /* <DEDUP_REMOVED lines=15> */
[-C--:B------:R-:W-:Y:S01]  /*5180*/  FFMA.FTZ R127, R78, R0.reuse, -R10 ;  /* 0x000000004e7f7223 */ /* 0x080fe2000001080a */
[----:B------:R-:W2:Y:S01]  /*5190*/  MUFU.EX2 R37, R37 ;  /* 0x0000002500257308 */ /* 0x000ea20000000800 */
[----:B0-----:R-:W-:Y:S01]  /*51a0*/  FFMA.FTZ R5, R31, R5, R8 ;  /* 0x000000051f057223 */ /* 0x001fe20000010008 */
[-CC-:B------:R-:W-:Y:S01]  /*51b0*/  FFMA.FTZ R121, R82, R0.reuse, -R10.reuse ;  /* 0x0000000052797223 */ /* 0x180fe2000001080a */
[----:B------:R-:W-:-:S02]  /*51c0*/  FFMA.FTZ R123, R86, R0, -R10 ;  /* 0x00000000567b7223 */ /* 0x000fc4000001080a */
[----:B------:R-:W-:-:S03]  /*51d0*/  FADD.FTZ R5, R148, R5 ;  /* 0x0000000594057221 */ /* 0x000fc60000010000 */
[----:B------:R-:W0:Y:S01]  /*51e0*/  MUFU.EX2 R14, R14 ;  /* 0x0000000e000e7308 */ /* 0x000e220000000800 */
[----:B-1----:R-:W-:-:S07]  /*51f0*/  FFMA.FTZ R4, R7, R4, R12 ;  /* 0x0000000407047223 */ /* 0x002fce000001000c */
        /* <DEDUP_REMOVED lines=29> */
[----:B-1----:R-:W-:Y:S01]  /*53d0*/  FADD.FTZ R45, R43, R38 ;  /* 0x000000262b2d7221 */ /* 0x002fe20000010000 */
[----:B------:R-:W-:-:S06]  /*53e0*/  FFMA.FTZ R38, R71, R0, -R10 ;  /* 0x0000000047267223 */ /* 0x000fcc000001080a */
        /* <DEDUP_REMOVED lines=21> */
[-CC-:B------:R-:W-:Y:S01]  /*5540*/  FFMA.FTZ R44, R83, R0.reuse, -R10.reuse ;  /* 0x00000000532c7223 */ /* 0x180fe2000001080a */
[----:B------:R-:W-:Y:S02]  /*5550*/  FFMA.FTZ R10, R87, R0, -R10 ;  /* 0x00000000570a7223 */ /* 0x000fe4000001080a */
        /* <DEDUP_REMOVED lines=52> */
.L_x_2134:
[----:B------:R-:W-:Y:S01]  /*58a0*/  UISETP.GT.AND UP0, UPT, UR24, UR21, UPT ;  /* 0x000000151800728c */ /* 0x000fe2000bf04270 */
[----:B------:R-:W-:Y:S01]  /*58b0*/  F2FP.F16.F32.PACK_AB R139, R6, R139 ;  /* 0x0000008b068b723e */ /* 0x000fe200000000ff */
[----:B------:R-:W-:Y:S01]  /*58c0*/  ULEA UR6, UR23, UR45, 0x3 ;  /* 0x0000002d17067291 */ /* 0x000fe2000f8e183f */
[-C--:B------:R-:W-:Y:S01]  /*58d0*/  FMUL.FTZ R90, R90, R7.reuse ;  /* 0x000000075a5a7220 */ /* 0x080fe20000410000 */
[----:B------:R-:W-:Y:S01]  /*58e0*/  UIADD3 UR7, UR24, -0x1, URZ ;  /* 0xffffffff18077890 */ /* 0x000fe2000fffe03f */
[-C--:B------:R-:W-:Y:S01]  /*58f0*/  FMUL.FTZ R91, R91, R7.reuse ;  /* 0x000000075b5b7220 */ /* 0x080fe20000410000 */
[----:B------:R-:W-:Y:S01]  /*5900*/  UIADD3 UR6, UR6, 0x16860, URZ ;  /* 0x0001686006067890 */ /* 0x000fe2000fffe03f */
[----:B------:R-:W-:Y:S01]  /*5910*/  PLOP3.LUT P1, PT, PT, PT, UP0, 0x80, 0x0 ;  /* 0x000000000000781c */ /* 0x000fe20003f2f008 */
[----:B------:R-:W-:Y:S01]  /*5920*/  UMOV UR25, UR37 ;  /* 0x0000002500197c82 */ /* 0x000fe20008000000 */
[----:B------:R-:W-:Y:S01]  /*5930*/  UMOV UR23, UR38 ;  /* 0x0000002600177c82 */ /* 0x000fe20008000000 */
[----:B------:R-:W-:Y:S01]  /*5940*/  UPRMT UR6, UR43, 0x654, UR6 ;  /* 0x000006542b067896 */ /* 0x000fe20008000006 */
[-C--:B------:R-:W-:Y:S01]  /*5950*/  FMUL.FTZ R94, R94, R7.reuse ;  /* 0x000000075e5e7220 */ /* 0x080fe20000410000 */
[----:B------:R-:W-:Y:S01]  /*5960*/  UMOV UR24, UR7 ;  /* 0x0000000700187c82 */ /* 0x000fe20008000000 */
        /* <DEDUP_REMOVED lines=64> */
[----:B------:R-:W-:-:S05]  /*5d70*/  UMOV UR24, UR7 ;  /* 0x0000000700187c82 */ /* 0x000fca0008000000 */
.L_x_2124:
[----:B------:R-:W-:-:S13]  /*5d80*/  ISETP.LE.AND P1, PT, RZ, UR24, PT ;  /* 0x00000018ff007c0c */ /* 0x000fda000bf23270 */
[----:B------:R-:W-:Y:S05]  /*5d90*/  @!P1 BRA `(.L_x_2136) ;  /* 0x0000001c00489947 */ /* 0x000fea0003800000 */
[----:B------:R-:W-:Y:S01]  /*5da0*/  IMAD.MOV.U32 R7, RZ, RZ, R2 ;  /* 0x000000ffff077224 */ /* 0x000fe200078e0002 */
[----:B------:R-:W-:Y:S01]  /*5db0*/  UMOV UR22, UR37 ;  /* 0x0000002500167c82 */ /* 0x000fe20008000000 */
[----:B------:R-:W-:Y:S01]  /*5dc0*/  IMAD.MOV.U32 R6, RZ, RZ, R3 ;  /* 0x000000ffff067224 */ /* 0x000fe200078e0003 */
[----:B------:R-:W-:-:S06]  /*5dd0*/  UMOV UR21, UR38 ;  /* 0x0000002600157c82 */ /* 0x000fcc0008000000 */
.L_x_2147:
[----:B------:R-:W-:Y:S01]  /*5de0*/  ISETP.NE.AND P2, PT, RZ, UR44, PT ;  /* 0x0000002cff007c0c */ /* 0x000fe2000bf45270 */
[----:B------:R-:W-:-:S04]  /*5df0*/  UISETP.NE.AND UP0, UPT, UR21, 0x1, UPT ;  /* 0x000000011500788c */ /* 0x000fc8000bf05270 */
[----:B------:R-:W-:-:S04]  /*5e00*/  USEL UR37, URZ, 0x1, UP0 ;  /* 0x000000013f257887 */ /* 0x000fc80008000000 */
[----:B------:R-:W-:-:S04]  /*5e10*/  ULOP3.LUT UR37, UR22, UR37, URZ, 0x3c, !UPT ;  /* 0x0000002516257292 */ /* 0x000fc8000f8e3c3f */
[----:B------:R-:W-:Y:S08]  /*5e20*/  @P2 BRA `(.L_x_2137) ;  /* 0x0000000000382947 */ /* 0x000ff00003800000 */
[----:B------:R-:W-:Y:S05]  /*5e30*/  @!P0 BRA `(.L_x_2138) ;  /* 0x0000000000048947 */ /* 0x000fea0003800000 */
[----:B------:R-:W-:Y:S01]  /*5e40*/  BPT.TRAP 0x1 ;  /* 0x000000040000795c */ /* 0x000fe20000300000 */
.L_x_2138:
        /* <DEDUP_REMOVED lines=9> */
.L_x_2139:
[----:B-1----:R-:W-:Y:S05]  /*5ee0*/  @P1 BRA `(.L_x_2137) ;  /* 0x0000000000081947 */ /* 0x002fea0003800000 */
[----:B------:R-:W1:Y:S02]  /*5ef0*/  SYNCS.PHASECHK.TRANS64.TRYWAIT P1, [UR6+0x16830], R0 ;  /* 0x01683000ff0075a7 */ /* 0x000e640008020146 */
[----:B-1----:R-:W-:Y:S05]  /*5f00*/  @!P1 BRA `(.L_x_2140) ;  /* 0x0000008000089947 */ /* 0x002fea0003800000 */
.L_x_2137:
        /* <DEDUP_REMOVED lines=28> */
.L_x_2142:
[----:B------:R-:W-:Y:S01]  /*60d0*/  ULEA UR6, UR21, UR45, 0x3 ;  /* 0x0000002d15067291 */ /* 0x000fe2000f8e183f */
[----:B------:R-:W-:-:S05]  /*60e0*/  IMAD.U32 R0, RZ, RZ, UR22 ;  /* 0x00000016ff007e24 */ /* 0x000fca000f8e00ff */
[----:B------:R-:W-:-:S04]  /*60f0*/  SHF.L.U32 R0, R0, 0x1f, RZ ;  /* 0x0000001f00007819 */ /* 0x000fc800000006ff */
[----:B------:R0:W1:Y:S01]  /*6100*/  SYNCS.PHASECHK.TRANS64.TRYWAIT P1, [UR6+0x16850], R0 ;  /* 0x01685000ff0075a7 */ /* 0x0000620008020146 */
[----:B------:R-:W-:Y:S05]  /*6110*/  @!P0 BRA `(.L_x_2143) ;  /* 0x0000000000048947 */ /* 0x000fea0003800000 */
[----:B------:R-:W-:Y:S01]  /*6120*/  BPT.TRAP 0x1 ;  /* 0x000000040000795c */ /* 0x000fe20000300000 */
.L_x_2143:
[----:B-1----:R-:W-:Y:S05]  /*6130*/  @P1 BRA `(.L_x_2141) ;  /* 0x0000000000081947 */ /* 0x002fea0003800000 */
[----:B------:R-:W1:Y:S02]  /*6140*/  SYNCS.PHASECHK.TRANS64.TRYWAIT P1, [UR6+0x16850], R0 ;  /* 0x01685000ff0075a7 */ /* 0x000e640008020146 */
[----:B-1----:R-:W-:Y:S05]  /*6150*/  @!P1 BRA `(.L_x_2144) ;  /* 0x0000007c008c9947 */ /* 0x002fea0003800000 */
.L_x_2141:
        /* <DEDUP_REMOVED lines=51> */
.L_x_2145:
        /* <DEDUP_REMOVED lines=67> */
[----:B------:R-:W-:-:S03]  /*68c0*/  FMNMX.FTZ R9, R87, R2, !PT ;  /* 0x0000000257097209 */ /* 0x000fc60007810000 */
[----:B------:R-:W0:Y:S04]  /*68d0*/  SHFL.BFLY PT, R3, R8, 0x2, 0x1f ;  /* 0x0c401f0008037f89 */ /* 0x000e2800000e0000 */
[----:B------:R-:W1:Y:S01]  /*68e0*/  SHFL.BFLY PT, R0, R9, 0x2, 0x1f ;  /* 0x0c401f0009007f89 */ /* 0x000e6200000e0000 */
[----:B0-----:R-:W-:Y:S02]  /*68f0*/  FMNMX.FTZ R10, R8, R3, !PT ;  /* 0x00000003080a7209 */ /* 0x001fe40007810000 */
[----:B-1----:R-:W-:-:S03]  /*6900*/  FMNMX.FTZ R11, R9, R0, !PT ;  /* 0x00000000090b7209 */ /* 0x002fc60007810000 */
[----:B------:R-:W0:Y:S01]  /*6910*/  SHFL.BFLY PT, R3, R10, 0x1, 0x1f ;  /* 0x0c201f000a037f89 */ /* 0x000e2200000e0000 */
[----:B------:R-:W1:Y:S03]  /*6920*/  LDC R0, c[0x0][0x988] ;  /* 0x00026200ff007b82 */ /* 0x000e660000000800 */
[----:B------:R-:W2:Y:S01]  /*6930*/  SHFL.BFLY PT, R2, R11, 0x1, 0x1f ;  /* 0x0c201f000b027f89 */ /* 0x000ea200000e0000 */
[----:B0-----:R-:W-:Y:S02]  /*6940*/  FMNMX.FTZ R3, R10, R3, !PT ;  /* 0x000000030a037209 */ /* 0x001fe40007810000 */
[----:B--2---:R-:W-:-:S03]  /*6950*/  FMNMX.FTZ R2, R11, R2, !PT ;  /* 0x000000020b027209 */ /* 0x004fc60007810000 */
[C---:B-1----:R-:W-:Y:S01]  /*6960*/  FMUL.FTZ R129, R3.reuse, R0 ;  /* 0x0000000003817220 */ /* 0x042fe20000410000 */
[----:B------:R-:W-:-:S03]  /*6970*/  FADD.FTZ R13, -R3, R6 ;  /* 0x00000006030d7221 */ /* 0x000fc60000010100 */
[-CC-:B------:R-:W-:Y:S01]  /*6980*/  FFMA.FTZ R123, R37, R0.reuse, -R129.reuse ;  /* 0x00000000257b7223 */ /* 0x180fe20000010881 */
[-C--:B------:R-:W-:Y:S01]  /*6990*/  FFMA.FTZ R37, R53, R0.reuse, -R129 ;  /* 0x0000000035257223 */ /* 0x080fe20000010881 */
        /* <DEDUP_REMOVED lines=47> */
[----:B------:R-:W-:Y:S01]  /*6c90*/  FFMA.FTZ R32, R63, R0, -R53 ;  /* 0x000000003f207223 */ /* 0x000fe20000010835 */
[----:B------:R-:W2:Y:S01]  /*6ca0*/  MUFU.EX2 R149, R149 ;  /* 0x0000009500957308 */ /* 0x000ea20000000800 */
[----:B-1----:R-:W-:Y:S01]  /*6cb0*/  FFMA.FTZ R4, R7, R4, R8 ;  /* 0x0000000407047223 */ /* 0x002fe20000010008 */
[-CC-:B------:R-:W-:Y:S01]  /*6cc0*/  FFMA.FTZ R128, R64, R0.reuse, -R129.reuse ;  /* 0x0000000040807223 */ /* 0x180fe20000010881 */
[-CC-:B------:R-:W-:Y:S01]  /*6cd0*/  FFMA.FTZ R25, R65, R0.reuse, -R129.reuse ;  /* 0x0000000041197223 */ /* 0x180fe20000010881 */
[-CC-:B------:R-:W-:Y:S01]  /*6ce0*/  FFMA.FTZ R130, R68, R0.reuse, -R129.reuse ;  /* 0x0000000044827223 */ /* 0x180fe20000010881 */
[-CC-:B------:R-:W-:Y:S01]  /*6cf0*/  FFMA.FTZ R21, R69, R0.reuse, -R129.reuse ;  /* 0x0000000045157223 */ /* 0x180fe20000010881 */
[-CC-:B------:R-:W-:Y:S01]  /*6d00*/  FFMA.FTZ R124, R72, R0.reuse, -R129.reuse ;  /* 0x00000000487c7223 */ /* 0x180fe20000010881 */
[-C--:B------:R-:W-:Y:S01]  /*6d10*/  FFMA.FTZ R15, R73, R0.reuse, -R129 ;  /* 0x00000000490f7223 */ /* 0x080fe20000010881 */
        /* <DEDUP_REMOVED lines=10> */
[-CC-:B------:R-:W-:Y:S01]  /*6dc0*/  FFMA.FTZ R129, R66, R0.reuse, -R53.reuse ;  /* 0x0000000042817223 */ /* 0x180fe20000010835 */
[----:B------:R-:W-:-:S05]  /*6dd0*/  FFMA.FTZ R131, R70, R0, -R53 ;  /* 0x0000000046837223 */ /* 0x000fca0000010835 */
        /* <DEDUP_REMOVED lines=130> */
.L_x_2146:
        /* <DEDUP_REMOVED lines=75> */
[----:B------:R-:W-:Y:S06]  /*7ab0*/  @P1 BRA `(.L_x_2147) ;  /* 0xffffffe000c81947 */ /* 0x000fec000383ffff */
.L_x_2136:
[----:B------:R-:W-:Y:S06]  /*7ac0*/  BAR.ARV 0x8, 0x200 ;  /* 0x0208000000007b1d */ /* 0x000fec0000002000 */
[----:B------:R-:W-:Y:S05]  /*7ad0*/  @!P0 BRA `(.L_x_2148) ;  /* 0x0000000000048947 */ /* 0x000fea0003800000 */
[----:B------:R-:W-:Y:S01]  /*7ae0*/  BPT.TRAP 0x1 ;  /* 0x000000040000795c */ /* 0x000fe20000300000 */
.L_x_2148:
[----:B------:R-:W-:Y:S01]  /*7af0*/  ULEA UR5, UR38, UR45, 0x3 ;  /* 0x0000002d26057291 */ /* 0x000fe2000f8e183f */
[----:B------:R-:W-:-:S05]  /*7b00*/  IMAD.U32 R6, RZ, RZ, UR37 ;  /* 0x00000025ff067e24 */ /* 0x000fca000f8e00ff */
[----:B------:R-:W-:-:S04]  /*7b10*/  SHF.L.U32 R6, R6, 0x1f, RZ ;  /* 0x0000001f06067819 */ /* 0x000fc800000006ff */
[----:B------:R0:W1:Y:S01]  /*7b20*/  SYNCS.PHASECHK.TRANS64.TRYWAIT P1, [UR5+0x16850], R6 ;  /* 0x01685006ff0075a7 */ /* 0x0000620008020145 */
[----:B------:R-:W-:Y:S05]  /*7b30*/  @!P0 BRA `(.L_x_2149) ;  /* 0x0000000000048947 */ /* 0x000fea0003800000 */
[----:B------:R-:W-:Y:S01]  /*7b40*/  BPT.TRAP 0x1 ;  /* 0x000000040000795c */ /* 0x000fe20000300000 */
.L_x_2149:
[----:B-1----:R-:W-:Y:S05]  /*7b50*/  @P1 BRA `(.L_x_2150) ;  /* 0x0000000000081947 */ /* 0x002fea0003800000 */
[----:B------:R-:W1:Y:S02]  /*7b60*/  SYNCS.PHASECHK.TRANS64.TRYWAIT P1, [UR5+0x16850], R6 ;  /* 0x01685006ff0075a7 */ /* 0x000e640008020145 */
[----:B-1----:R-:W-:Y:S05]  /*7b70*/  @!P1 BRA `(.L_x_2151) ;  /* 0x00000064001c9947 */ /* 0x002fea0003800000 */
.L_x_2150:
        /* <DEDUP_REMOVED lines=71> */
.L_x_2152:
        /* <DEDUP_REMOVED lines=42> */
.L_x_2116:
        /* <DEDUP_REMOVED lines=9> */
[----:B------:R-:W0:Y:S01]  /*8320*/  LDC R32, c[0x0][0xbe8] ;  /* 0x0002fa00ff207b82 */ /* 0x000e220000000800 */
[----:B------:R-:W1:Y:S01]  /*8330*/  S2R R5, SR_SWINHI ;  /* 0x0000000000057919 */ /* 0x000e620000002f00 */
[----:B------:R-:W-:Y:S01]  /*8340*/  USHF.R.S32.HI UR12, URZ, 0x1f, UR42 ;  /* 0x0000001f3f0c7899 */ /* 0x000fe2000801142a */
[----:B------:R-:W-:Y:S01]  /*8350*/  VIADD R37, R17, UR40 ;  /* 0x0000002811257c36 */ /* 0x000fe20008000000 */
[----:B------:R-:W-:Y:S01]  /*8360*/  ULDC.64 UR8, c[0x0][0xb90] ;  /* 0x0002e40000087ab9 */ /* 0x000fe20000000a00 */
[----:B------:R-:W-:Y:S01]  /*8370*/  USHF.R.S32.HI UR13, URZ, 0x1f, UR41 ;  /* 0x0000001f3f0d7899 */ /* 0x000fe20008011429 */
[----:B------:R-:W-:Y:S01]  /*8380*/  F2FP.F16.F32.PACK_AB R112, R113, R112 ;  /* 0x000000707170723e */ /* 0x000fe200000000ff */
[----:B------:R-:W-:Y:S01]  /*8390*/  UIMAD UR5, UR12, UR8, URZ ;  /* 0x000000080c0572a4 */ /* 0x000fe2000f8e023f */
[----:B------:R-:W-:Y:S01]  /*83a0*/  IMAD.MOV.U32 R28, RZ, RZ, R37 ;  /* 0x000000ffff1c7224 */ /* 0x000fe200078e0025 */
        /* <DEDUP_REMOVED lines=13> */
[----:B------:R-:W-:Y:S01]  /*8480*/  F2FP.F16.F32.PACK_AB R115, R119, R118 ;  /* 0x000000767773723e */ /* 0x000fe200000000ff */
[----:B------:R-:W-:Y:S01]  /*8490*/  ULDC UR5, c[0x0][0xa88] ;  /* 0x0002a20000057ab9 */ /* 0x000fe20000000800 */
[----:B------:R-:W-:Y:S01]  /*84a0*/  BAR.SYNC.DEFER_BLOCKING 0x1, 0x180 ;  /* 0x0046000000007b1d */ /* 0x000fe20000010000 */
[----:B0-----:R-:W-:Y:S01]  /*84b0*/  ISETP.NE.AND P1, PT, R32, 0x1, PT ;  /* 0x000000012000780c */ /* 0x001fe20003f25270 */
[----:B------:R-:W-:-:S04]  /*84c0*/  IMAD.U32 R34, RZ, RZ, UR8 ;  /* 0x00000008ff227e24 */ /* 0x000fc8000f8e00ff */
[----:B------:R-:W-:Y:S01]  /*84d0*/  ULDC.64 UR8, c[0x0][0xae8] ;  /* 0x0002ba0000087ab9 */ /* 0x000fe20000000a00 */
[----:B------:R-:W-:Y:S01]  /*84e0*/  ULDC.64 UR10, c[0x0][0xaf0] ;  /* 0x0002bc00000a7ab9 */ /* 0x000fe20000000a00 */
[----:B------:R-:W-:Y:S02]  /*84f0*/  MOV R2, R0 ;  /* 0x0000000000027202 */ /* 0x000fe40000000f00 */
[----:B-1----:R-:W-:Y:S02]  /*8500*/  MOV R3, R5 ;  /* 0x0000000500037202 */ /* 0x002fe40000000f00 */
[----:B------:R-:W-:Y:S02]  /*8510*/  LEA R5, R22, R19, 0x6 ;  /* 0x0000001316057211 */ /* 0x000fe400078e30ff */
[----:B------:R-:W0:Y:S01]  /*8520*/  @P1 LDC R20, c[0x0][0xbec] ;  /* 0x0002fb00ff141b82 */ /* 0x000e220000000800 */
[----:B------:R-:W-:-:S04]  /*8530*/  IMAD.WIDE R10, R155, 0x2, R2 ;  /* 0x000000029b0a7825 */ /* 0x000fc800078e0202 */
[----:B------:R-:W-:Y:S01]  /*8540*/  IMAD.WIDE R2, R5, 0x2, R2 ;  /* 0x0000000205027825 */ /* 0x000fe200078e0202 */
[C---:B------:R-:W-:Y:S02]  /*8550*/  LOP3.LUT R4, R10.reuse, 0x380, RZ, 0xc0, !PT ;  /* 0x000003800a047812 */ /* 0x040fe400078ec0ff */
[----:B------:R-:W1:Y:S01]  /*8560*/  @P1 LDC R35, c[0x0][0xbf0] ;  /* 0x0002fc00ff231b82 */ /* 0x000e620000000800 */
[----:B------:R-:W-:Y:S02]  /*8570*/  IADD3 R33, P0, R10, 0x60, RZ ;  /* 0x000000600a217810 */ /* 0x000fe40007f1e0ff */
[----:B------:R-:W-:Y:S02]  /*8580*/  SHF.R.U64 R5, R4, 0x3, RZ ;  /* 0x0000000304057819 */ /* 0x000fe400000012ff */
[----:B------:R-:W-:Y:S01]  /*8590*/  LOP3.LUT R4, R33, 0x380, RZ, 0xc0, !PT ;  /* 0x0000038021047812 */ /* 0x000fe200078ec0ff */
[----:B------:R-:W-:Y:S01]  /*85a0*/  IMAD.X R9, RZ, RZ, R11, P0 ;  /* 0x000000ffff097224 */ /* 0x000fe200000e060b */
[----:B------:R-:W-:-:S02]  /*85b0*/  IADD3 R31, P2, R10, 0x40, RZ ;  /* 0x000000400a1f7810 */ /* 0x000fc40007f5e0ff */
[----:B------:R-:W-:Y:S02]  /*85c0*/  SHF.R.U64 R4, R4, 0x3, RZ ;  /* 0x0000000304047819 */ /* 0x000fe400000012ff */
[----:B------:R-:W-:Y:S01]  /*85d0*/  IADD3 R29, P3, R10, 0x20, RZ ;  /* 0x000000200a1d7810 */ /* 0x000fe20007f7e0ff */
[----:B------:R-:W-:Y:S01]  /*85e0*/  IMAD.X R7, RZ, RZ, R11, P2 ;  /* 0x000000ffff077224 */ /* 0x000fe200010e060b */
[----:B------:R-:W-:Y:S02]  /*85f0*/  LOP3.LUT R6, R31, 0x380, RZ, 0xc0, !PT ;  /* 0x000003801f067812 */ /* 0x000fe400078ec0ff */
[----:B------:R-:W-:Y:S01]  /*8600*/  LOP3.LUT R8, R4, R33, RZ, 0x3c, !PT ;  /* 0x0000002104087212 */ /* 0x000fe200078e3cff */
[----:B0-----:R-:W-:Y:S01]  /*8610*/  @P1 IMAD.HI.U32 R20, R37, R20, RZ ;  /* 0x0000001425141227 */ /* 0x001fe200078e00ff */
[----:B------:R-:W-:Y:S02]  /*8620*/  SHF.R.U64 R6, R6, 0x3, RZ ;  /* 0x0000000306067819 */ /* 0x000fe400000012ff */
[----:B------:R-:W-:-:S02]  /*8630*/  LOP3.LUT R4, R29, 0x380, RZ, 0xc0, !PT ;  /* 0x000003801d047812 */ /* 0x000fc400078ec0ff */
[----:B------:R-:W-:Y:S02]  /*8640*/  LOP3.LUT R6, R6, R31, RZ, 0x3c, !PT ;  /* 0x0000001f06067212 */ /* 0x000fe400078e3cff */
[----:B------:R-:W-:Y:S02]  /*8650*/  SHF.R.U64 R4, R4, 0x3, RZ ;  /* 0x0000000304047819 */ /* 0x000fe400000012ff */
[----:B------:R-:W-:Y:S02]  /*8660*/  IADD3 R31, P2, R2, 0x3000, RZ ;  /* 0x00003000021f7810 */ /* 0x000fe40007f5e0ff */
[----:B------:R-:W-:Y:S02]  /*8670*/  LOP3.LUT R4, R4, R29, RZ, 0x3c, !PT ;  /* 0x0000001d04047212 */ /* 0x000fe400078e3cff */
[----:B------:R-:W-:Y:S01]  /*8680*/  LOP3.LUT R29, R31, 0x380, RZ, 0xc0, !PT ;  /* 0x000003801f1d7812 */ /* 0x000fe200078ec0ff */
[----:B------:R-:W-:Y:S01]  /*8690*/  IMAD.X R21, RZ, RZ, R3, P2 ;  /* 0x000000ffff157224 */ /* 0x000fe200010e0603 */
[----:B-1----:R-:W-:-:S02]  /*86a0*/  @P1 SHF.R.U32.HI R28, RZ, R35, R20 ;  /* 0x00000023ff1c1219 */ /* 0x002fc40000011614 */
[----:B------:R-:W-:Y:S02]  /*86b0*/  SHF.R.U64 R20, R29, 0x3, RZ ;  /* 0x000000031d147819 */ /* 0x000fe400000012ff */
[----:B------:R-:W-:Y:S01]  /*86c0*/  LOP3.LUT R10, R5, R10, RZ, 0x3c, !PT ;  /* 0x0000000a050a7212 */ /* 0x000fe200078e3cff */
[--C-:B------:R-:W-:Y:S01]  /*86d0*/  IMAD.MOV R29, RZ, RZ, -R28.reuse ;  /* 0x000000ffff1d7224 */ /* 0x100fe200078e0a1c */
[----:B------:R-:W-:Y:S01]  /*86e0*/  LOP3.LUT R20, R20, R31, RZ, 0x3c, !PT ;  /* 0x0000001f14147212 */ /* 0x000fe200078e3cff */
[----:B------:R-:W-:Y:S01]  /*86f0*/  IMAD.X R5, RZ, RZ, R11, P3 ;  /* 0x000000ffff057224 */ /* 0x000fe200018e060b */
[----:B------:R-:W-:Y:S01]  /*8700*/  MOV R31, R10 ;  /* 0x0000000a001f7202 */ /* 0x000fe20000000f00 */
[----:B------:R-:W-:Y:S01]  /*8710*/  IMAD R29, R32, R29, R37 ;  /* 0x0000001d201d7224 */ /* 0x000fe200078e0225 */
[----:B------:R-:W-:Y:S02]  /*8720*/  SHF.R.S32.HI R11, RZ, 0x1f, R28 ;  /* 0x0000001fff0b7819 */ /* 0x000fe4000001141c */
[----:B------:R-:W-:-:S02]  /*8730*/  IADD3 R10, P0, R28, UR6, RZ ;  /* 0x000000061c0a7c10 */ /* 0x000fc4000ff1e0ff */
[----:B------:R-:W-:Y:S02]  /*8740*/  IADD3 R33, P3, R2, 0x1800, RZ ;  /* 0x0000180002217810 */ /* 0x000fe40007f7e0ff */
[----:B------:R-:W-:Y:S02]  /*8750*/  SHF.R.S32.HI R30, RZ, 0x1f, R29 ;  /* 0x0000001fff1e7819 */ /* 0x000fe4000001141d */
[----:B------:R-:W-:Y:S01]  /*8760*/  IADD3.X R11, R11, UR7, R34, P0, !PT ;  /* 0x000000070b0b7c10 */ /* 0x000fe200087fe422 */
[----:B------:R-:W-:Y:S01]  /*8770*/  ULDC.64 UR6, c[0x0][0xb88] ;  /* 0x0002e20000067ab9 */ /* 0x000fe20000000a00 */
[----:B------:R-:W-:Y:S01]  /*8780*/  LOP3.LUT R24, R33, 0x380, RZ, 0xc0, !PT ;  /* 0x0000038021187812 */ /* 0x000fe200078ec0ff */
[----:B------:R-:W-:Y:S01]  /*8790*/  IMAD.X R25, RZ, RZ, R3, P3 ;  /* 0x000000ffff197224 */ /* 0x000fe200018e0603 */
[----:B------:R-:W-:Y:S01]  /*87a0*/  MOV R28, R8 ;  /* 0x00000008001c7202 */ /* 0x000fe20000000f00 */
[----:B------:R-:W-:Y:S01]  /*87b0*/  IMAD R8, R30, UR6, RZ ;  /* 0x000000061e087c24 */ /* 0x000fe2000f8e02ff */
[----:B------:R-:W-:Y:S01]  /*87c0*/  MOV R30, R6 ;  /* 0x00000006001e7202 */ /* 0x000fe20000000f00 */
[----:B------:R-:W-:Y:S01]  /*87d0*/  IMAD.WIDE.U32 R6, R29, UR6, R10 ;  /* 0x000000061d067c25 */ /* 0x000fe2000f8e000a */
[----:B------:R-:W-:-:S02]  /*87e0*/  SHF.R.U64 R24, R24, 0x3, RZ ;  /* 0x0000000318187819 */ /* 0x000fc400000012ff */
[----:B------:R-:W-:Y:S01]  /*87f0*/  LOP3.LUT P0, RZ, R152, 0x3, RZ, 0xc0, !PT ;  /* 0x0000000398ff7812 */ /* 0x000fe2000780c0ff */
[----:B------:R-:W-:Y:S01]  /*8800*/  IMAD R29, R29, UR7, R8 ;  /* 0x000000071d1d7c24 */ /* 0x000fe2000f8e0208 */
[----:B------:R-:W-:Y:S01]  /*8810*/  LOP3.LUT R24, R24, R33, RZ, 0x3c, !PT ;  /* 0x0000002118187212 */ /* 0x000fe200078e3cff */
[----:B------:R-:W-:Y:S01]  /*8820*/  VIADD R10, R154, UR40 ;  /* 0x000000289a0a7c36 */ /* 0x000fe20008000000 */
[----:B------:R-:W-:Y:S01]  /*8830*/  ULDC.64 UR6, c[0x0][0xb50] ;  /* 0x0002d40000067ab9 */ /* 0x000fe20000000a00 */
[----:B------:R-:W-:Y:S01]  /*8840*/  IMAD R33, R32, UR5, RZ ;  /* 0x0000000520217c24 */ /* 0x000fe2000f8e02ff */
[----:B------:R-:W-:Y:S01]  /*8850*/  LEA R34, P5, R6, UR6, 0x2 ;  /* 0x0000000606227c11 */ /* 0x000fe2000f8a10ff */
[----:B------:R-:W-:Y:S01]  /*8860*/  IMAD.IADD R7, R7, 0x1, R29 ;  /* 0x0000000107077824 */ /* 0x000fe200078e021d */
[----:B------:R-:W-:Y:S01]  /*8870*/  MOV R29, R4 ;  /* 0x00000004001d7202 */ /* 0x000fe20000000f00 */
[C---:B------:R-:W-:Y:S01]  /*8880*/  VIADD R8, R10.reuse, 0x8 ;  /* 0x000000080a087836 */ /* 0x040fe20000000000 */
[----:B------:R-:W-:Y:S01]  /*8890*/  ISETP.GE.OR P4, PT, R10, R33, P0 ;  /* 0x000000210a00720c */ /* 0x000fe20000786670 */
[----:B------:R-:W-:Y:S01]  /*88a0*/  SHFL.IDX PT, R36, R34, RZ, 0x1c1f ;  /* 0x001c1fff22247589 */ /* 0x000fe200000e0000 */
[----:B------:R-:W-:-:S02]  /*88b0*/  LEA.HI.X R35, R6, UR7, R7, 0x2, P5 ;  /* 0x0000000706237c11 */ /* 0x000fc4000a8f1407 */
[----:B------:R-:W-:Y:S01]  /*88c0*/  ISETP.GE.OR P0, PT, R8, R33, P0 ;  /* 0x000000210800720c */ /* 0x000fe20000706670 */
[----:B------:R-:W-:Y:S01]  /*88d0*/  SHFL.IDX PT, R38, R34, 0x1, 0x1c1f ;  /* 0x003c1f0022267f89 */ /* 0x000fe200000e0000 */
[----:B------:R-:W-:Y:S02]  /*88e0*/  F2FP.F16.F32.PACK_AB R4, R89, R88 ;  /* 0x000000585904723e */ /* 0x000fe400000000ff */
[----:B------:R-:W-:Y:S01]  /*88f0*/  F2FP.F16.F32.PACK_AB R5, R91, R90 ;  /* 0x0000005a5b05723e */ /* 0x000fe200000000ff */
[----:B------:R-:W0:Y:S01]  /*8900*/  SHFL.IDX PT, R37, R35, RZ, 0x1c1f ;  /* 0x001c1fff23257589 */ /* 0x000e2200000e0000 */
[----:B------:R-:W-:Y:S02]  /*8910*/  F2FP.F16.F32.PACK_AB R6, R93, R92 ;  /* 0x0000005c5d06723e */ /* 0x000fe400000000ff */
[----:B------:R-:W-:Y:S01]  /*8920*/  F2FP.F16.F32.PACK_AB R7, R95, R94 ;  /* 0x0000005e5f07723e */ /* 0x000fe200000000ff */
[----:B------:R1:W2:Y:S01]  /*8930*/  SHFL.IDX PT, R39, R35, 0x1, 0x1c1f ;  /* 0x003c1f0023277f89 */ /* 0x0002a200000e0000 */
[----:B------:R-:W-:-:S02]  /*8940*/  F2FP.F16.F32.PACK_AB R8, R97, R96 ;  /* 0x000000606108723e */ /* 0x000fc400000000ff */
[----:B------:R-:W-:Y:S01]  /*8950*/  F2FP.F16.F32.PACK_AB R9, R99, R98 ;  /* 0x000000626309723e */ /* 0x000fe200000000ff */
[----:B------:R3:W-:Y:S01]  /*8960*/  STSM.16.M88.4 [R31], R4 ;  /* 0x000000041f007844 */ /* 0x0007e20000000200 */
[----:B------:R-:W-:Y:S02]  /*8970*/  F2FP.F16.F32.PACK_AB R10, R101, R100 ;  /* 0x00000064650a723e */ /* 0x000fe400000000ff */
[----:B------:R-:W-:Y:S02]  /*8980*/  F2FP.F16.F32.PACK_AB R11, R103, R102 ;  /* 0x00000066670b723e */ /* 0x000fe400000000ff */
[----:B-1----:R-:W-:-:S03]  /*8990*/  LOP3.LUT R35, R2, 0x380, RZ, 0xc0, !PT ;  /* 0x0000038002237812 */ /* 0x002fc600078ec0ff */
[----:B------:R1:W-:Y:S01]  /*89a0*/  STSM.16.M88.4 [R29], R8 ;  /* 0x000000081d007844 */ /* 0x0003e20000000200 */
[----:B------:R-:W-:-:S03]  /*89b0*/  SHF.R.U64 R35, R35, 0x3, RZ ;  /* 0x0000000323237819 */ /* 0x000fc600000012ff */
[----:B------:R-:W-:Y:S01]  /*89c0*/  STSM.16.M88.4 [R30], R12 ;  /* 0x0000000c1e007844 */ /* 0x000fe20000000200 */
[----:B------:R-:W-:Y:S01]  /*89d0*/  LOP3.LUT R34, R35, R2, RZ, 0x3c, !PT ;  /* 0x0000000223227212 */ /* 0x000fe200078e3cff */
[----:B------:R-:W-:Y:S02]  /*89e0*/  IMAD.MOV.U32 R35, RZ, RZ, R3 ;  /* 0x000000ffff237224 */ /* 0x000fe400078e0003 */
[----:B------:R-:W-:Y:S01]  /*89f0*/  STSM.16.M88.4 [R28], R112 ;  /* 0x000000701c007844 */ /* 0x000fe20000000200 */
[----:B------:R-:W-:Y:S06]  /*8a00*/  BAR.SYNC.DEFER_BLOCKING 0x1, 0x180 ;  /* 0x0046000000007b1d */ /* 0x000fec0000010000 */
[----:B0-----:R0:W-:Y:S04]  /*8a10*/  @!P4 ST.E desc[UR50][R36.64], R27 ;  /* 0x0000001b2400c985 */ /* 0x0011e8000c101932 */
[----:B--2---:R2:W-:Y:S04]  /*8a20*/  @!P0 ST.E desc[UR50][R38.64], R26 ;  /* 0x0000001a26008985 */ /* 0x0045e8000c101932 */
[----:B---3--:R-:W3:Y:S04]  /*8a30*/  LD.E.128 R4, desc[UR50][R34.64] ;  /* 0x0000003222047980 */ /* 0x008ee8000c101d00 */
[----:B-1----:R1:W4:Y:S01]  /*8a40*/  LD.E.128 R8, desc[UR50][R24.64] ;  /* 0x0000003218087980 */ /* 0x002322000c101d00 */
[----:B0-----:R-:W0:Y:S03]  /*8a50*/  @P1 LDC R27, c[0x0][0xbf0] ;  /* 0x0002fc00ff1b1b82 */ /* 0x001e260000000800 */
[----:B------:R2:W4:Y:S01]  /*8a60*/  LD.E.128 R28, desc[UR50][R20.64] ;  /* 0x00000032141c7980 */ /* 0x000522000c101d00 */
[----:B------:R-:W-:-:S04]  /*8a70*/  IADD3 R15, P0, R2, 0x4800, RZ ;  /* 0x00004800020f7810 */ /* 0x000fc80007f1e0ff */
[----:B------:R-:W-:Y:S01]  /*8a80*/  LOP3.LUT R2, R15, 0x380, RZ, 0xc0, !PT ;  /* 0x000003800f027812 */ /* 0x000fe200078ec0ff */
[----:B------:R-:W-:Y:S02]  /*8a90*/  IMAD.X R13, RZ, RZ, R3, P0 ;  /* 0x000000ffff0d7224 */ /* 0x000fe400000e0603 */
[----:B------:R-:W0:Y:S01]  /*8aa0*/  @P1 LDC R3, c[0x0][0xbec] ;  /* 0x0002fb00ff031b82 */ /* 0x000e220000000800 */
[----:B------:R-:W-:Y:S01]  /*8ab0*/  SHF.R.U64 R2, R2, 0x3, RZ ;  /* 0x0000000302027819 */ /* 0x000fe200000012ff */
[----:B------:R-:W-:-:S03]  /*8ac0*/  UIMAD UR5, UR12, UR8, URZ ;  /* 0x000000080c0572a4 */ /* 0x000fc6000f8e023f */
[----:B------:R-:W-:Y:S01]  /*8ad0*/  LOP3.LUT R12, R2, R15, RZ, 0x3c, !PT ;  /* 0x0000000f020c7212 */ /* 0x000fe200078e3cff */
[----:B------:R-:W-:Y:S01]  /*8ae0*/  IMAD R2, R18, 0x30, R22 ;  /* 0x0000003012027824 */ /* 0x000fe200078e0216 */
[----:B------:R-:W-:-:S03]  /*8af0*/  UIMAD.WIDE.U32 UR6, UR42, UR8, URZ ;  /* 0x000000082a0672a5 */ /* 0x000fc6000f8e003f */
[----:B-1----:R-:W-:Y:S01]  /*8b00*/  VIADD R24, R2, UR40 ;  /* 0x0000002802187c36 */ /* 0x002fe20008000000 */
[----:B------:R-:W-:Y:S01]  /*8b10*/  UIMAD UR5, UR42, UR9, UR5 ;  /* 0x000000092a0572a4 */ /* 0x000fe2000f8e0205 */
[----:B------:R-:W5:Y:S01]  /*8b20*/  LD.E.128 R12, desc[UR50][R12.64] ;  /* 0x000000320c0c7980 */ /* 0x000f62000c101d00 */
[----:B------:R-:W-:Y:S01]  /*8b30*/  UIMAD UR8, UR13, UR10, URZ ;  /* 0x0000000a0d0872a4 */ /* 0x000fe2000f8e023f */
[----:B--2---:R-:W-:Y:S01]  /*8b40*/  IMAD.MOV.U32 R21, RZ, RZ, R24 ;  /* 0x000000ffff157224 */ /* 0x004fe200078e0018 */
[----:B------:R-:W-:Y:S01]  /*8b50*/  UIADD3 UR7, UR7, UR5, URZ ;  /* 0x0000000507077290 */ /* 0x000fe2000fffe03f */
[----:B------:R-:W-:Y:S01]  /*8b60*/  @!PT LDS RZ, [RZ] ;  /* 0x00000000fffff984 */ /* 0x000fe20000000800 */
[----:B------:R-:W-:Y:S01]  /*8b70*/  @!PT LDS RZ, [RZ] ;  /* 0x00000000fffff984 */ /* 0x000fe20000000800 */
[----:B------:R-:W-:Y:S01]  /*8b80*/  @!PT LDS RZ, [RZ] ;  /* 0x00000000fffff984 */ /* 0x000fe20000000800 */
[----:B------:R-:W-:Y:S01]  /*8b90*/  @!PT LDS RZ, [RZ] ;  /* 0x00000000fffff984 */ /* 0x000fe20000000800 */
[----:B------:R1:W-:Y:S06]  /*8ba0*/  MEMBAR.ALL.CTA ;  /* 0x0000000000007992 */ /* 0x0003ec0000008000 */
[----:B-1----:R-:W1:Y:S01]  /*8bb0*/  FENCE.VIEW.ASYNC.S ;  /* 0x00000000000073c6 */ /* 0x002e620000000000 */
[----:B------:R-:W-:Y:S01]  /*8bc0*/  UIMAD UR5, UR41, UR11, UR8 ;  /* 0x0000000b290572a4 */ /* 0x000fe2000f8e0208 */
[----:B------:R-:W-:Y:S01]  /*8bd0*/  VIADD R0, R0, 0x16820 ;  /* 0x0001682000007836 */ /* 0x000fe20000000000 */
[----:B------:R-:W-:Y:S01]  /*8be0*/  UIMAD.WIDE.U32 UR6, UR41, UR10, UR6 ;  /* 0x0000000a290672a5 */ /* 0x000fe2000f8e0006 */
[----:B------:R-:W-:-:S03]  /*8bf0*/  ULDC.64 UR8, c[0x0][0xae0] ;  /* 0x0002b80000087ab9 */ /* 0x000fc60000000a00 */
[----:B------:R-:W-:Y:S01]  /*8c00*/  UIADD3 UR5, UR7, UR5, URZ ;  /* 0x0000000507057290 */ /* 0x000fe2000fffe03f */
[----:B0-----:R-:W-:Y:S01]  /*8c10*/  @P1 IMAD.HI.U32 R2, R24, R3, RZ ;  /* 0x0000000318021227 */ /* 0x001fe200078e00ff */
[----:B------:R-:W-:-:S03]  /*8c20*/  PRMT R0, RZ, 0x654, R0 ;  /* 0x00000654ff007816 */ /* 0x000fc60000000000 */
[----:B------:R-:W-:Y:S01]  /*8c30*/  IMAD.U32 R3, RZ, RZ, UR7 ;  /* 0x00000007ff037e24 */ /* 0x000fe2000f8e00ff */
[----:B------:R-:W-:Y:S01]  /*8c40*/  @P1 SHF.R.U32.HI R21, RZ, R27, R2 ;  /* 0x0000001bff151219 */ /* 0x000fe20000011602 */
[----:B------:R-:W-:Y:S01]  /*8c50*/  IMAD.U32 R2, RZ, RZ, UR6 ;  /* 0x00000006ff027e24 */ /* 0x000fe2000f8e00ff */
[----:B------:R-:W-:Y:S01]  /*8c60*/  ULDC.64 UR6, c[0x0][0xad8] ;  /* 0x0002b60000067ab9 */ /* 0x000fe20000000a00 */
[----:B------:R-:W-:Y:S01]  /*8c70*/  IMAD.U32 R3, RZ, RZ, UR5 ;  /* 0x00000005ff037e24 */ /* 0x000fe2000f8e00ff */
[--C-:B------:R-:W-:Y:S01]  /*8c80*/  SHF.R.S32.HI R20, RZ, 0x1f, R21.reuse ;  /* 0x0000001fff147819 */ /* 0x100fe20000011415 */
[----:B------:R-:W-:Y:S01]  /*8c90*/  IMAD.MOV R25, RZ, RZ, -R21 ;  /* 0x000000ffff197224 */ /* 0x000fe200078e0a15 */
[----:B------:R-:W-:Y:S01]  /*8ca0*/  ULDC UR5, c[0x0][0xac8] ;  /* 0x0002b20000057ab9 */ /* 0x000fe20000000800 */
[----:B------:R-:W-:-:S04]  /*8cb0*/  IMAD.WIDE.U32 R2, R21, UR8, R2 ;  /* 0x0000000815027c25 */ /* 0x000fc8000f8e0002 */
[----:B------:R-:W-:Y:S01]  /*8cc0*/  IMAD R20, R20, UR8, RZ ;  /* 0x0000000814147c24 */ /* 0x000fe2000f8e02ff */
[----:B-1----:R0:W-:Y:S01]  /*8cd0*/  SYNCS.ARRIVE.TRANS64.RED.A1T0 RZ, [R0+URZ], RZ ;  /* 0x000000ff00ff79a7 */ /* 0x0021e2000810043f */
[----:B------:R-:W-:Y:S02]  /*8ce0*/  IMAD R25, R32, R25, R24 ;  /* 0x0000001920197224 */ /* 0x000fe400078e0218 */
[----:B------:R-:W-:Y:S02]  /*8cf0*/  IMAD R27, R21, UR9, R20 ;  /* 0x00000009151b7c24 */ /* 0x000fe4000f8e0214 */
[----:B------:R-:W-:Y:S01]  /*8d00*/  VIADD R32, R22, UR40 ;  /* 0x0000002816207c36 */ /* 0x000fe20008000000 */
[----:B------:R-:W-:Y:S01]  /*8d10*/  SHF.R.S32.HI R20, RZ, 0x1f, R25 ;  /* 0x0000001fff147819 */ /* 0x000fe20000011419 */
[----:B------:R-:W-:Y:S02]  /*8d20*/  IMAD.IADD R3, R3, 0x1, R27 ;  /* 0x0000000103037824 */ /* 0x000fe400078e021b */
[----:B0-----:R-:W-:-:S02]  /*8d30*/  VIADD R0, R32, 0x90 ;  /* 0x0000009020007836 */ /* 0x001fc40000000000 */
        /* <DEDUP_REMOVED lines=9> */
[C---:B------:R-:W-:Y:S01]  /*8dd0*/  VIADD R2, R32.reuse, 0x30 ;  /* 0x0000003020027836 */ /* 0x040fe20000000000 */
[----:B------:R-:W-:Y:S01]  /*8de0*/  ISETP.GE.AND P0, PT, R19, UR5, PT ;  /* 0x0000000513007c0c */ /* 0x000fe2000bf06270 */
[----:B------:R-:W1:Y:S03]  /*8df0*/  SHFL.IDX PT, R34, R26, 0x1, 0x181f ;  /* 0x00381f001a227f89 */ /* 0x000e6600000e0000 */
[-C--:B------:R-:W-:Y:S01]  /*8e00*/  ISETP.GE.OR P1, PT, R32, R33.reuse, P0 ;  /* 0x000000212000720c */ /* 0x080fe20000726670 */
[----:B------:R-:W2:Y:S01]  /*8e10*/  SHFL.IDX PT, R36, R26, 0x2, 0x181f ;  /* 0x00581f001a247f89 */ /* 0x000ea200000e0000 */
[-C--:B------:R-:W-:Y:S02]  /*8e20*/  ISETP.GE.OR P2, PT, R2, R33.reuse, P0 ;  /* 0x000000210200720c */ /* 0x080fe40000746670 */
[-C--:B------:R-:W-:Y:S01]  /*8e30*/  ISETP.GE.OR P3, PT, R20, R33.reuse, P0 ;  /* 0x000000211400720c */ /* 0x080fe20000766670 */
[----:B------:R-:W2:Y:S01]  /*8e40*/  SHFL.IDX PT, R3, R27, RZ, 0x181f ;  /* 0x00181fff1b037589 */ /* 0x000ea200000e0000 */
[----:B------:R-:W-:-:S03]  /*8e50*/  ISETP.GE.OR P0, PT, R0, R33, P0 ;  /* 0x000000210000720c */ /* 0x000fc60000706670 */
[----:B------:R-:W2:Y:S04]  /*8e60*/  SHFL.IDX PT, R21, R27, 0x1, 0x181f ;  /* 0x00381f001b157f89 */ /* 0x000ea800000e0000 */
[----:B------:R-:W2:Y:S01]  /*8e70*/  SHFL.IDX PT, R25, R27, 0x2, 0x181f ;  /* 0x00581f001b197f89 */ /* 0x000ea200000e0000 */
[----:B0-----:R-:W-:-:S03]  /*8e80*/  @!P1 LEA R2, P4, R19, R24, 0x1 ;  /* 0x0000001813029211 */ /* 0x001fc600078808ff */
[----:B------:R-:W0:Y:S01]  /*8e90*/  SHFL.IDX PT, R26, R26, 0x3, 0x181f ;  /* 0x00781f001a1a7f89 */ /* 0x000e2200000e0000 */
[----:B-1----:R-:W-:-:S03]  /*8ea0*/  @!P2 LEA R20, P5, R19, R34, 0x1 ;  /* 0x000000221314a211 */ /* 0x002fc600078a08ff */
[----:B------:R-:W1:Y:S01]  /*8eb0*/  SHFL.IDX PT, R27, R27, 0x3, 0x181f ;  /* 0x00781f001b1b7f89 */ /* 0x000e6200000e0000 */
[C---:B--2---:R-:W-:Y:S02]  /*8ec0*/  @!P3 LEA R24, P6, R19.reuse, R36, 0x1 ;  /* 0x000000241318b211 */ /* 0x044fe400078c08ff */
[C-C-:B------:R-:W-:Y:S02]  /*8ed0*/  @!P1 LEA.HI.X R3, R19.reuse, R3, R156.reuse, 0x1, P4 ;  /* 0x0000000313039211 */ /* 0x140fe400020f0c9c */
[C-C-:B------:R-:W-:Y:S02]  /*8ee0*/  @!P2 LEA.HI.X R21, R19.reuse, R21, R156.reuse, 0x1, P5 ;  /* 0x000000151315a211 */ /* 0x140fe400028f0c9c */
[----:B------:R-:W-:Y:S01]  /*8ef0*/  @!P3 LEA.HI.X R25, R19, R25, R156, 0x1, P6 ;  /* 0x000000191319b211 */ /* 0x000fe200030f0c9c */
[----:B---3--:R2:W-:Y:S04]  /*8f00*/  @!P1 ST.E.128 desc[UR50][R2.64], R4 ;  /* 0x0000000402009985 */ /* 0x0085e8000c101d32 */
[----:B----4-:R2:W-:Y:S04]  /*8f10*/  @!P2 ST.E.128 desc[UR50][R20.64], R8 ;  /* 0x000000081400a985 */ /* 0x0105e8000c101d32 */
[----:B------:R2:W-:Y:S01]  /*8f20*/  @!P3 ST.E.128 desc[UR50][R24.64], R28 ;  /* 0x0000001c1800b985 */ /* 0x0005e2000c101d32 */
[----:B01----:R-:W-:Y:S05]  /*8f30*/  @P0 BRA `(.L_x_2155) ;  /* 0x0000000400e40947 */ /* 0x003fea0003800000 */
[----:B--2---:R-:W-:-:S04]  /*8f40*/  LEA R2, P0, R19, R26, 0x1 ;  /* 0x0000001a13027211 */ /* 0x004fc800078008ff */
[----:B------:R-:W-:-:S05]  /*8f50*/  LEA.HI.X R3, R19, R27, R156, 0x1, P0 ;  /* 0x0000001b13037211 */ /* 0x000fca00000f0c9c */
[----:B-----5:R0:W-:Y:S01]  /*8f60*/  ST.E.128 desc[UR50][R2.64], R12 ;  /* 0x0000000c02007985 */ /* 0x0201e2000c101d32 */
[----:B------:R-:W-:Y:S05]  /*8f70*/  BRA `(.L_x_2155) ;  /* 0x0000000400d47947 */ /* 0x000fea0003800000 */
.L_x_2154:
[----:B------:R-:W0:Y:S01]  /*8f80*/  LDC R8, c[0x0][0xbe8] ;  /* 0x0002fa00ff087b82 */ /* 0x000e220000000800 */
[----:B------:R-:W-:Y:S01]  /*8f90*/  ISETP.GE.AND P0, PT, R157, 0xc0, PT ;  /* 0x000000c09d00780c */ /* 0x000fe20003f06270 */
[----:B------:R-:W-:Y:S01]  /*8fa0*/  USHF.R.S32.HI UR8, URZ, 0x1f, UR42 ;  /* 0x0000001f3f087899 */ /* 0x000fe2000801142a */
[----:B------:R-:W-:Y:S01]  /*8fb0*/  BSSY B1, `(.L_x_2156) ;  /* 0x000002f000017945 */ /* 0x000fe20003800000 */
[----:B------:R-:W-:Y:S01]  /*8fc0*/  USHF.R.S32.HI UR9, URZ, 0x1f, UR41 ;  /* 0x0000001f3f097899 */ /* 0x000fe20008011429 */
[----:B------:R-:W-:Y:S01]  /*8fd0*/  IMAD R6, R18, 0x30, R22 ;  /* 0x0000003012067824 */ /* 0x000fe200078e0216 */
[----:B0-----:R-:W-:-:S13]  /*8fe0*/  ISETP.NE.AND P1, PT, R8, 0x1, PT ;  /* 0x000000010800780c */ /* 0x001fda0003f25270 */
[----:B------:R-:W0:Y:S08]  /*8ff0*/  @P1 LDC R9, c[0x0][0xbec] ;  /* 0x0002fb00ff091b82 */ /* 0x000e300000000800 */
[----:B------:R-:W1:Y:S01]  /*9000*/  @P1 LDC R11, c[0x0][0xbf0] ;  /* 0x0002fc00ff0b1b82 */ /* 0x000e620000000800 */
        /* <DEDUP_REMOVED lines=41> */
.L_x_2157:
[----:B------:R-:W-:Y:S05]  /*92a0*/  BSYNC B1 ;  /* 0x0000000000017941 */ /* 0x000fea0003800000 */
.L_x_2156:
        /* <DEDUP_REMOVED lines=11> */
[----:B------:R-:W-:Y:S01]  /*9360*/  UIMAD.WIDE.U32 UR6, UR41, UR10, UR6 ;  /* 0x0000000a290672a5 */ /* 0x000fe2000f8e0006 */
[----:B------:R-:W-:Y:S01]  /*9370*/  VIADD R11, R22, UR40 ;  /* 0x00000028160b7c36 */ /* 0x000fe20008000000 */
        /* <DEDUP_REMOVED lines=21> */
[C---:B------:R-:W-:Y:S01]  /*94d0*/  LEA R12, P0, R2.reuse, UR6, 0x1 ;  /* 0x00000006020c7c11 */ /* 0x040fe2000f8008ff */
[----:B------:R-:W-:Y:S01]  /*94e0*/  ULDC UR6, c[0x0][0xa88] ;  /* 0x0002a20000067ab9 */ /* 0x000fe20000000800 */
[----:B------:R-:W-:Y:S02]  /*94f0*/  VIADD R3, R11, 0x30 ;  /* 0x000000300b037836 */ /* 0x000fe40000000000 */
[----:B------:R-:W-:Y:S01]  /*9500*/  LEA.HI.X R13, R2, UR7, R5, 0x1, P0 ;  /* 0x00000007020d7c11 */ /* 0x000fe200080f0c05 */
[----:B------:R-:W0:Y:S01]  /*9510*/  SHFL.IDX PT, R4, R12, 0x1, 0x181f ;  /* 0x00381f000c047f89 */ /* 0x000e2200000e0000 */
[----:B------:R-:W-:Y:S01]  /*9520*/  IMAD R14, R8, UR6, RZ ;  /* 0x00000006080e7c24 */ /* 0x000fe2000f8e02ff */
[----:B------:R-:W-:Y:S01]  /*9530*/  ISETP.GE.AND P0, PT, R19, UR5, PT ;  /* 0x0000000513007c0c */ /* 0x000fe2000bf06270 */
[C---:B------:R-:W-:Y:S01]  /*9540*/  VIADD R8, R11.reuse, 0x60 ;  /* 0x000000600b087836 */ /* 0x040fe20000000000 */
[----:B------:R-:W1:Y:S02]  /*9550*/  SHFL.IDX PT, R2, R12, RZ, 0x181f ;  /* 0x00181fff0c027589 */ /* 0x000e6400000e0000 */
        /* <DEDUP_REMOVED lines=23> */
.L_x_2155:
[----:B------:R-:W-:Y:S05]  /*96d0*/  BSYNC B0 ;  /* 0x0000000000007941 */ /* 0x000fea0003800000 */
.L_x_2153:
[----:B------:R-:W-:Y:S02]  /*96e0*/  ULDC UR5, c[0x0][0xc38] ;  /* 0x00030e0000057ab9 */ /* 0x000fe40000000800 */
[----:B------:R-:W-:-:S06]  /*96f0*/  UISETP.GE.AND UP0, UPT, UR4, UR5, UPT ;  /* 0x000000050400728c */ /* 0x000fcc000bf06270 */
[----:B------:R-:W-:-:S13]  /*9700*/  PLOP3.LUT P0, PT, PT, PT, UP0, 0x80, 0x0 ;  /* 0x000000000000781c */ /* 0x000fda0003f0f008 */
[----:B------:R-:W-:Y:S05]  /*9710*/  @!P0 BRA `(.L_x_2158) ;  /* 0xffffff7400648947 */ /* 0x000fea000383ffff */
[----:B------:R-:W-:Y:S05]  /*9720*/  EXIT ;  /* 0x000000000000794d */ /* 0x000fea0003800000 */
.L_x_2112:
[----:B------:R-:W-:-:S08]  /*9730*/  NOP ;  /* 0x0000000000007918 */ /* 0x000fd00000000000 */
[----:B------:R-:W0:-:S00]  /*9740*/  USETMAXREG.DEALLOC.CTAPOOL 0x20 ;  /* 0x00000020000079c8 */ /* 0x000e0000080e0500 */
[----:B0-----:R-:W-:-:S06]  /*9750*/  LOP3.LUT R0, R0, 0x3, RZ, 0xc0, !PT ;  /* 0x0000000300007812 */ /* 0x001fcc00078ec0ff */
[----:B-1----:R-:W0:Y:S01]  /*9760*/  S2UR UR5, SR_CTAID.X ;  /* 0x00000000000579c3 */ /* 0x002e220000002500 */
[----:B------:R-:W-:Y:S01]  /*9770*/  LOP3.LUT R26, R26, 0xffffffdf, RZ, 0xc0, !PT ;  /* 0xffffffdf1a1a7812 */ /* 0x000fe200078ec0ff */
[----:B------:R-:W-:Y:S01]  /*9780*/  STL [R1+0x10], RZ ;  /* 0x000010ff01007387 */ /* 0x000fe20000100800 */
[----:B------:R-:W-:Y:S02]  /*9790*/  IMAD.MOV.U32 R25, RZ, RZ, 0x1 ;  /* 0x00000001ff197424 */ /* 0x000fe400078e00ff */
[----:B------:R-:W-:Y:S01]  /*97a0*/  IMAD.MOV.U32 R22, RZ, RZ, RZ ;  /* 0x000000ffff167224 */ /* 0x000fe200078e00ff */
[----:B------:R1:W2:Y:S02]  /*97b0*/  SHFL.IDX PT, R2, R0, RZ, 0x1f ;  /* 0x00001fff00027589 */ /* 0x0002a400000e0000 */
[----:B-1----:R-:W0:Y:S01]  /*97c0*/  LDC R0, c[0x0][0xc38] ;  /* 0x00030e00ff007b82 */ /* 0x002e220000000800 */
[----:B--2---:R-:W-:-:S13]  /*97d0*/  ISETP.NE.AND P0, PT, R2, RZ, PT ;  /* 0x000000ff0200720c */ /* 0x004fda0003f05270 */
[----:B------:R-:W-:Y:S01]  /*97e0*/  @P0 LOP3.LUT R26, R26, 0x20, RZ, 0xfc, !PT ;  /* 0x000000201a1a0812 */ /* 0x000fe200078efcff */
[----:B------:R-:W-:Y:S06]  /*97f0*/  @P0 BAR.ARV 0x4, 0x200 ;  /* 0x0108000000000b1d */ /* 0x000fec0000002000 */
[----:B0-----:R-:W-:-:S13]  /*9800*/  ISETP.LE.AND P0, PT, R0, UR5, PT ;  /* 0x0000000500007c0c */ /* 0x001fda000bf03270 */
[----:B------:R-:W-:Y:S05]  /*9810*/  @P0 BRA `(.L_x_2159) ;  /* 0x0000004000800947 */ /* 0x000fea0003800000 */
[----:B------:R-:W0:Y:S01]  /*9820*/  S2R R7, SR_TID.X ;  /* 0x0000000000077919 */ /* 0x000e220000002100 */
[----:B------:R-:W1:Y:S01]  /*9830*/  S2UR UR7, SR_CgaCtaId ;  /* 0x00000000000779c3 */ /* 0x000e620000008800 */
[----:B------:R-:W-:Y:S01]  /*9840*/  ULDC.64 UR36, c[0x0][0x2f0] ;  /* 0x0000bc0000247ab9 */ /* 0x000fe20000000a00 */
[----:B------:R-:W-:Y:S01]  /*9850*/  UMOV UR6, 0x400 ;  /* 0x0000040000067882 */ /* 0x000fe20000000000 */
[----:B------:R-:W-:Y:S01]  /*9860*/  ULDC.64 UR8, c[0x0][0x418] ;  /* 0x0001060000087ab9 */ /* 0x000fe20000000a00 */
[----:B------:R-:W-:Y:S01]  /*9870*/  LOP3.LUT R26, R26, 0xfffffffe, RZ, 0xc0, !PT ;  /* 0xfffffffe1a1a7812 */ /* 0x000fe200078ec0ff */
[----:B------:R-:W-:Y:S01]  /*9880*/  UISETP.NE.U32.AND UP0, UPT, UR8, URZ, UPT ;  /* 0x0000003f0800728c */ /* 0x000fe2000bf05070 */
[----:B------:R-:W-:Y:S01]  /*9890*/  IMAD.MOV.U32 R25, RZ, RZ, 0x1 ;  /* 0x00000001ff197424 */ /* 0x000fe200078e00ff */
[----:B------:R-:W-:Y:S01]  /*98a0*/  ULDC UR4, c[0x0][0x424] ;  /* 0x0001090000047ab9 */ /* 0x000fe20000000800 */
[----:B------:R-:W-:Y:S01]  /*98b0*/  ULDC UR8, c[0x0][0x2b8] ;  /* 0x0000ae0000087ab9 */ /* 0x000fe20000000800 */
[----:B------:R-:W-:Y:S01]  /*98c0*/  UISETP.NE.AND.EX UP0, UPT, UR9, URZ, UPT, UP0 ;  /* 0x0000003f0900728c */ /* 0x000fe2000bf05300 */
[----:B------:R-:W-:Y:S01]  /*98d0*/  IMAD.MOV.U32 R22, RZ, RZ, RZ ;  /* 0x000000ffff167224 */ /* 0x000fe200078e00ff */
[----:B------:R-:W-:Y:S01]  /*98e0*/  ULDC UR38, c[0x0][0x288] ;  /* 0x0000a20000267ab9 */ /* 0x000fe20000000800 */
[----:B------:R-:W-:-:S02]  /*98f0*/  ULOP3.LUT UR45, UR39, 0x2, URZ, 0xfc, !UPT ;  /* 0x00000002272d7892 */ /* 0x000fc4000f8efc3f */
[----:B------:R-:W-:Y:S01]  /*9900*/  USEL UR4, UR4, 0x1, UP0 ;  /* 0x0000000104047887 */ /* 0x000fe20008000000 */
[----:B------:R-:W-:-:S03]  /*9910*/  ULDC UR46, c[0x0][0xc] ;  /* 0x00000300002e7ab9 */ /* 0x000fc60000000800 */
[----:B------:R-:W-:-:S04]  /*9920*/  UIMAD UR36, UR4, UR36, URZ ;  /* 0x00000024042472a4 */ /* 0x000fc8000f8e023f */
[----:B------:R-:W-:Y:S02]  /*9930*/  UIADD3 UR4, UR36, 0x7f, URZ ;  /* 0x0000007f24047890 */ /* 0x000fe4000fffe03f */
[----:B-1----:R-:W-:-:S06]  /*9940*/  ULEA UR6, UR7, UR6, 0x18 ;  /* 0x0000000607067291 */ /* 0x002fcc000f8ec03f */
[----:B------:R-:W-:Y:S01]  /*9950*/  IMAD.U32 R16, RZ, RZ, UR6 ;  /* 0x00000006ff107e24 */ /* 0x000fe2000f8e00ff */
[C---:B0-----:R-:W-:Y:S01]  /*9960*/  LOP3.LUT R6, R7.reuse, 0x7f, RZ, 0xc0, !PT ;  /* 0x0000007f07067812 */ /* 0x041fe200078ec0ff */
[----:B------:R-:W-:-:S05]  /*9970*/  IMAD.SHL.U32 R0, R7, 0x8, RZ ;  /* 0x0000000807007824 */ /* 0x000fca00078e00ff */
[C---:B------:R-:W-:Y:S02]  /*9980*/  LOP3.LUT R2, R0.reuse, 0x1f8, RZ, 0xc0, !PT ;  /* 0x000001f800027812 */ /* 0x040fe400078ec0ff */
[----:B------:R-:W-:Y:S02]  /*9990*/  LOP3.LUT R5, R0, 0x38, RZ, 0xc0, !PT ;  /* 0x0000003800057812 */ /* 0x000fe400078ec0ff */
[----:B------:R-:W-:Y:S01]  /*99a0*/  LOP3.LUT R3, R2, 0x38, R7, 0x78, !PT ;  /* 0x0000003802037812 */ /* 0x000fe200078e7807 */
[----:B------:R-:W-:Y:S01]  /*99b0*/  IMAD.U32 R2, RZ, RZ, UR5 ;  /* 0x00000005ff027e24 */ /* 0x000fe2000f8e00ff */
[----:B------:R-:W-:Y:S01]  /*99c0*/  ISETP.GE.AND P1, PT, R5, UR37, PT ;  /* 0x0000002505007c0c */ /* 0x000fe2000bf26270 */
[----:B------:R-:W-:Y:S01]  /*99d0*/  USHF.R.S32.HI UR5, URZ, 0x1f, UR4 ;  /* 0x0000001f3f057899 */ /* 0x000fe20008011404 */
[----:B------:R-:W-:Y:S01]  /*99e0*/  LOP3.LUT R4, R3, 0x200, R0, 0xf8, !PT ;  /* 0x0000020003047812 */ /* 0x000fe200078ef800 */
[----:B------:R-:W-:Y:S01]  /*99f0*/  IMAD.SHL.U32 R0, R7, 0x10, RZ ;  /* 0x0000001007007824 */ /* 0x000fe200078e00ff */
[----:B------:R0:W-:Y:S01]  /*9a00*/  STL [R1+0xc], R2 ;  /* 0x00000c0201007387 */ /* 0x0001e20000100800 */
[----:B------:R-:W-:Y:S01]  /*9a10*/  ISETP.GE.AND P0, PT, R5, UR37, PT ;  /* 0x0000002505007c0c */ /* 0x000fe2000bf06270 */
[----:B------:R-:W-:-:S02]  /*9a20*/  ULEA.HI UR5, UR5, UR4, URZ, 0x7 ;  /* 0x0000000405057291 */ /* 0x000fc4000f8f383f */
[----:B------:R-:W-:Y:S01]  /*9a30*/  LOP3.LUT R0, R0, 0x70, RZ, 0xc0, !PT ;  /* 0x0000007000007812 */ /* 0x000fe200078ec0ff */
[----:B------:R1:W-:Y:S01]  /*9a40*/  STL [R1+0x10], RZ ;  /* 0x000010ff01007387 */ /* 0x0003e20000100800 */
[----:B------:R-:W-:Y:S01]  /*9a50*/  ULDC UR37, c[0x0][0x448] ;  /* 0x0001120000257ab9 */ /* 0x000fe20000000800 */
[----:B------:R-:W-:Y:S02]  /*9a60*/  USHF.R.S32.HI UR40, URZ, 0x7, UR5 ;  /* 0x000000073f287899 */ /* 0x000fe40008011405 */
[----:B------:R-:W-:Y:S01]  /*9a70*/  @P1 LOP3.LUT R26, R26, 0x1, RZ, 0xfc, !PT ;  /* 0x000000011a1a1812 */ /* 0x000fe200078efcff */
[----:B------:R-:W-:Y:S01]  /*9a80*/  UIMAD UR37, UR37, UR38, URZ ;  /* 0x00000026252572a4 */ /* 0x000fe2000f8e023f */
[----:B0-----:R-:W-:Y:S01]  /*9a90*/  SHF.R.U32.HI R2, RZ, 0x3, R6 ;  /* 0x00000003ff027819 */ /* 0x001fe20000011606 */
[----:B------:R-:W-:Y:S01]  /*9aa0*/  UIADD3 UR38, UR36, 0x80, -UR38 ;  /* 0x0000008024267890 */ /* 0x000fe2000fffe826 */
        /* <DEDUP_REMOVED lines=8> */
.L_x_2208:
        /* <DEDUP_REMOVED lines=23> */
.L_x_2160:
[----:B------:R-:W-:Y:S01]  /*9ca0*/  ULDC UR8, c[0x0][0xc54] ;  /* 0x0003150000087ab9 */ /* 0x000fe20000000800 */
[----:B------:R-:W-:Y:S01]  /*9cb0*/  UMOV UR6, UR7 ;  /* 0x0000000700067c82 */ /* 0x000fe20008000000 */
[----:B------:R-:W-:-:S11]  /*9cc0*/  UISETP.NE.AND UP0, UPT, UR8, 0x1, UPT ;  /* 0x000000010800788c */ /* 0x000fd6000bf05270 */
[----:B------:R-:W-:Y:S02]  /*9cd0*/  @UP0 ULDC.64 UR10, c[0x0][0xc58] ;  /* 0x00031600000a0ab9 */ /* 0x000fe40000000a00 */
[----:B------:R-:W-:-:S04]  /*9ce0*/  UIMAD.WIDE.U32 UR4, UR7, UR10, URZ ;  /* 0x0000000a070472a5 */ /* 0x000fc8000f8e003f */
[----:B------:R-:W-:-:S04]  /*9cf0*/  @UP0 USHF.R.U32.HI UR6, URZ, UR11, UR5 ;  /* 0x0000000b3f060299 */ /* 0x000fc80008011605 */
[----:B------:R-:W-:-:S12]  /*9d00*/  UIMAD UR4, UR6, UR8, URZ ;  /* 0x00000008060472a4 */ /* 0x000fd8000f8e023f */
.L_x_2161:
        /* <DEDUP_REMOVED lines=23> */
[----:B------:R-:W-:Y:S01]  /*9e80*/  UISETP.NE.AND UP2, UPT, UR5, 0x1, UPT ;  /* 0x000000010500788c */ /* 0x000fe2000bf45270 */
[----:B------:R-:W-:Y:S01]  /*9e90*/  BSSY B7, `(.L_x_2162) ;  /* 0x000039c000077945 */ /* 0x000fe20003800000 */
[----:B------:R-:W-:Y:S02]  /*9ea0*/  UIADD3 UR43, UR43, UR4, URZ ;  /* 0x000000042b2b7290 */ /* 0x000fe4000fffe03f */
[----:B------:R-:W-:Y:S02]  /*9eb0*/  UP2UR UR47, UPR, URZ, 0x4 ;  /* 0x000000043f2f7883 */ /* 0x000fe40008000000 */
[----:B------:R-:W-:-:S04]  /*9ec0*/  UIMAD UR6, UR43, 0xc0, URZ ;  /* 0x000000c02b0678a4 */ /* 0x000fc8000f8e023f */
[----:B------:R-:W-:Y:S01]  /*9ed0*/  UIADD3 UR6, UR6, 0xbf, URZ ;  /* 0x000000bf06067890 */ /* 0x000fe2000fffe03f */
[----:B------:R-:W-:Y:S01]  /*9ee0*/  @UP2 ULDC UR4, c[0x0][0x44c] ;  /* 0x0001130000042ab9 */ /* 0x000fe20000000800 */
[----:B------:R-:W-:Y:S02]  /*9ef0*/  @UP2 ULDC UR7, c[0x0][0x450] ;  /* 0x0001140000072ab9 */ /* 0x000fe40000000800 */
[----:B------:R-:W-:-:S04]  /*9f00*/  UIMAD.WIDE.U32 UR4, UR6, UR4, URZ ;  /* 0x00000004060472a5 */ /* 0x000fc8000f8e003f */
[----:B------:R-:W-:-:S04]  /*9f10*/  @UP2 USHF.R.U32.HI UR6, URZ, UR7, UR5 ;  /* 0x000000073f062299 */ /* 0x000fc80008011605 */
[----:B------:R-:W-:-:S04]  /*9f20*/  UIADD3 UR6, UR38, UR6, URZ ;  /* 0x0000000626067290 */ /* 0x000fc8000fffe03f */
[----:B------:R-:W-:-:S04]  /*9f30*/  USHF.R.S32.HI UR4, URZ, 0x1f, UR6 ;  /* 0x0000001f3f047899 */ /* 0x000fc80008011406 */
[----:B------:R-:W-:-:S04]  /*9f40*/  ULEA.HI UR4, UR4, UR6, URZ, 0x7 ;  /* 0x0000000604047291 */ /* 0x000fc8000f8f383f */
[----:B------:R-:W-:-:S04]  /*9f50*/  USHF.R.S32.HI UR4, URZ, 0x7, UR4 ;  /* 0x000000073f047899 */ /* 0x000fc80008011404 */
[----:B------:R-:W-:-:S04]  /*9f60*/  UISETP.LT.AND UP0, UPT, UR40, UR4, UPT ;  /* 0x000000042800728c */ /* 0x000fc8000bf01270 */
[----:B------:R-:W-:-:S06]  /*9f70*/  USEL UR44, UR40, UR4, UP0 ;  /* 0x00000004282c7287 */ /* 0x000fcc0008000000 */
[----:B------:R-:W-:Y:S01]  /*9f80*/  ISETP.LT.AND P0, PT, RZ, UR44, PT ;  /* 0x0000002cff007c0c */ /* 0x000fe2000bf01270 */
[----:B--2---:R0:W-:-:S12]  /*9f90*/  STL [R1+0x4], R18 ;  /* 0x0000041201007387 */ /* 0x0041d80000100800 */
        /* <DEDUP_REMOVED lines=19> */
.L_x_2163:
        /* <DEDUP_REMOVED lines=20> */
.L_x_2166:
[----:B------:R-:W-:Y:S05]  /*a210*/  BSYNC B6 ;  /* 0x0000000000067941 */ /* 0x000fea0003800000 */
.L_x_2165:
        /* <DEDUP_REMOVED lines=20> */
.L_x_2169:
        /* <DEDUP_REMOVED lines=15> */
.L_x_2168:
[----:B------:R-:W-:Y:S05]  /*a450*/  BSYNC B6 ;  /* 0x0000000000067941 */ /* 0x000fea0003800000 */
.L_x_2167:
        /* <DEDUP_REMOVED lines=15> */
.L_x_2224:
        /* <DEDUP_REMOVED lines=23> */
[----:B------:R-:W3:Y:S01]  /*a6c0*/  @!P0 LDC.64 R4, c[0x0][0x428] ;  /* 0x00010a00ff048b82 */ /* 0x000ee20000000a00 */
[--C-:B------:R-:W-:Y:S01]  /*a6d0*/  @!P0 SHF.R.S32.HI R3, RZ, 0x1f, R7.reuse ;  /* 0x0000001fff038819 */ /* 0x100fe20000011407 */
[----:B------:R-:W-:Y:S02]  /*a6e0*/  IMAD R19, R19, R2, UR41 ;  /* 0x0000002913137e24 */ /* 0x000fe4000f8e0202 */
        /* <DEDUP_REMOVED lines=20> */
.L_x_2171:
        /* <DEDUP_REMOVED lines=25> */
.L_x_2225:
[----:B------:R-:W-:Y:S05]  /*a9c0*/  BSYNC B0 ;  /* 0x0000000000007941 */ /* 0x000fea0003800000 */
.L_x_2172:
        /* <DEDUP_REMOVED lines=49> */
[----:B0-----:R-:W-:-:S04]  /*ace0*/  @P1 LEA R3, P0, R9, R3, 0x1 ;  /* 0x0000000309031211 */ /* 0x001fc800078008ff */
[----:B-1----:R-:W-:-:S04]  /*acf0*/  @P1 IADD3.X R2, RZ, R2, RZ, P0, !PT ;  /* 0x00000002ff021210 */ /* 0x002fc800007fe4ff */
        /* <DEDUP_REMOVED lines=55> */
.L_x_2243:
        /* <DEDUP_REMOVED lines=10> */
.L_x_2175:
        /* <DEDUP_REMOVED lines=11> */
.L_x_2176:
        /* <DEDUP_REMOVED lines=23> */
.L_x_2178:
[----:B------:R-:W-:Y:S05]  /*b330*/  BSYNC B6 ;  /* 0x0000000000067941 */ /* 0x000fea0003800000 */
.L_x_2177:
[----:B------:R0:W5:Y:S01]  /*b340*/  LDL R9, [R1+0x8] ;  /* 0x0000080001097983 */ /* 0x0001620000100800 */
[----:B------:R-:W-:Y:S01]  /*b350*/  UISETP.NE.AND UP0, UPT, UR47, URZ, UPT ;  /* 0x0000003f2f00728c */ /* 0x000fe2000bf05270 */
[----:B------:R-:W-:Y:S01]  /*b360*/  R2UR UR7, R28 ;  /* 0x000000001c0772ca */ /* 0x000fe200000e0000 */
[----:B------:R-:W-:Y:S01]  /*b370*/  IMAD.U32 R6, RZ, RZ, UR43 ;  /* 0x0000002bff067e24 */ /* 0x000fe2000f8e00ff */
[----:B------:R-:W1:Y:S01]  /*b380*/  S2R R20, SR_TID.X ;  /* 0x0000000000147919 */ /* 0x000e620000002100 */
[C---:B------:R-:W-:Y:S01]  /*b390*/  R2UR UR10, R19.reuse ;  /* 0x00000000130a72ca */ /* 0x040fe200000e0000 */
[----:B------:R-:W-:Y:S01]  /*b3a0*/  ULDC.64 UR8, c[0x0][0x2d8] ;  /* 0x0000b60000087ab9 */ /* 0x000fe20000000a00 */
[----:B------:R-:W-:Y:S01]  /*b3b0*/  PLOP3.LUT P0, PT, PT, PT, UP0, 0x80, 0x0 ;  /* 0x000000000000781c */ /* 0x000fe20003f0f008 */
[----:B------:R-:W2:Y:S01]  /*b3c0*/  S2R R2, SR_TID.X ;  /* 0x0000000000027919 */ /* 0x000ea20000002100 */
[----:B------:R-:W-:Y:S01]  /*b3d0*/  R2UR UR4, R19 ;  /* 0x00000000130472ca */ /* 0x000fe200000e0000 */
        /* <DEDUP_REMOVED lines=11> */
[----:B------:R-:W-:-:S04]  /*b490*/  IMAD R6, R6, 0xc0, R2 ;  /* 0x000000c006067824 */ /* 0x000fc800078e0202 */
        /* <DEDUP_REMOVED lines=60> */
[----:B------:R-:W-:-:S03]  /*b860*/  IMAD.U32 R6, RZ, RZ, UR43 ;  /* 0x0000002bff067e24 */ /* 0x000fc6000f8e00ff */
[----:B------:R-:W1:Y:S01]  /*b870*/  SHFL.IDX PT, R2, R4, RZ, 0x181f ;  /* 0x00181fff04027589 */ /* 0x000e6200000e0000 */
[----:B------:R-:W-:-:S03]  /*b880*/  IMAD R6, R6, 0xc0, R8 ;  /* 0x000000c006067824 */ /* 0x000fc600078e0208 */
[----:B------:R-:W-:Y:S01]  /*b890*/  SHFL.IDX PT, R14, R5, RZ, 0x181f ;  /* 0x00181fff050e7589 */ /* 0x000fe200000e0000 */
[C---:B------:R-:W-:Y:S01]  /*b8a0*/  VIADD R8, R6.reuse, 0x80 ;  /* 0x0000008006087836 */ /* 0x040fe20000000000 */
[----:B------:R-:W-:-:S13]  /*b8b0*/  ISETP.GE.AND P1, PT, R6, UR37, PT ;  /* 0x0000002506007c0c */ /* 0x000fda000bf26270 */
        /* <DEDUP_REMOVED lines=89> */
[----:B------:R-:W-:-:S04]  /*be50*/  IADD3 R3, R6, 0xa0, RZ ;  /* 0x000000a006037810 */ /* 0x000fc80007ffe0ff */
[----:B------:R-:W-:-:S13]  /*be60*/  ISETP.GE.AND P1, PT, R3, UR37, PT ;  /* 0x0000002503007c0c */ /* 0x000fda000bf26270 */
[----:B0-----:R-:W-:-:S05]  /*be70*/  @!P1 LEA R2, P0, R10, R2, 0x1 ;  /* 0x000000020a029211 */ /* 0x001fca00078008ff */
[----:B------:R-:W-:-:S05]  /*be80*/  @!P1 IMAD.X R3, RZ, RZ, R0, P0 ;  /* 0x000000ffff039224 */ /* 0x000fca00000e0600 */
[----:B------:R0:W-:Y:S03]  /*be90*/  @!P1 LDGSTS.E.BYPASS.LTC128B.128 [R9+0xd400], desc[UR50][R2.64], !P5 ;  /* 0x0d40000002099fae */ /* 0x0001e6000e901d72 */
.L_x_2268:
        /* <DEDUP_REMOVED lines=10> */
.L_x_2180:
        /* <DEDUP_REMOVED lines=18> */
.L_x_2269:
[----:B------:R-:W-:Y:S05]  /*c060*/  BSYNC B0 ;  /* 0x0000000000007941 */ /* 0x000fea0003800000 */
.L_x_2181:
[----:B------:R-:W-:-:S06]  /*c070*/  UISETP.GE.AND UP0, UPT, UR44, 0x2, UPT ;  /* 0x000000022c00788c */ /* 0x000fcc000bf06270 */
[----:B------:R-:W-:-:S13]  /*c080*/  PLOP3.LUT P0, PT, PT, PT, UP0, 0x80, 0x0 ;  /* 0x000000000000781c */ /* 0x000fda0003f0f008 */
[----:B------:R-:W-:Y:S05]  /*c090*/  @!P0 BRA `(.L_x_2183) ;  /* 0x0000001000108947 */ /* 0x000fea0003800000 */
[----:B------:R-:W-:Y:S01]  /*c0a0*/  UIADD3 UR4, UR44, -0x2, URZ ;  /* 0xfffffffe2c047890 */ /* 0x000fe2000fffe03f */
[----:B------:R-:W-:Y:S01]  /*c0b0*/  BSSY B0, `(.L_x_2183) ;  /* 0x0000102000007945 */ /* 0x000fe20003800000 */
[----:B------:R-:W-:Y:S02]  /*c0c0*/  IMAD.MOV.U32 R20, RZ, RZ, R25 ;  /* 0x000000ffff147224 */ /* 0x000fe400078e0019 */
[----:B------:R-:W-:Y:S02]  /*c0d0*/  IMAD.MOV.U32 R6, RZ, RZ, R22 ;  /* 0x000000ffff067224 */ /* 0x000fe400078e0016 */
[----:B------:R-:W-:Y:S02]  /*c0e0*/  IMAD.MOV.U32 R27, RZ, RZ, R23 ;  /* 0x000000ffff1b7224 */ /* 0x000fe400078e0017 */
[----:B------:R-:W-:-:S07]  /*c0f0*/  IMAD.U32 R7, RZ, RZ, UR4 ;  /* 0x00000004ff077e24 */ /* 0x000fce000f8e00ff */
.L_x_2196:
        /* <DEDUP_REMOVED lines=41> */
.L_x_2184:
[----:B------:R-:W-:Y:S01]  /*c390*/  IMAD R5, R22, 0x8, R16 ;  /* 0x0000000816057824 */ /* 0x000fe200078e0210 */
[----:B------:R-:W-:Y:S01]  /*c3a0*/  SHF.L.U32 R2, R25, 0x1f, RZ ;  /* 0x0000001f19027819 */ /* 0x000fe200000006ff */
[----:B------:R-:W-:Y:S03]  /*c3b0*/  BSSY B1, `(.L_x_2185) ;  /* 0x0000003000017945 */ /* 0x000fe60003800000 */
[----:B------:R-:W0:Y:S02]  /*c3c0*/  SYNCS.PHASECHK.TRANS64.TRYWAIT P0, [R5+URZ+0x16840], R2 ;  /* 0x01684002050075a7 */ /* 0x000e24000800017f */
[----:B0-----:R-:W-:Y:S05]  /*c3d0*/  @!P0 BRA `(.L_x_2186) ;  /* 0x0000003400e88947 */ /* 0x001fea0003800000 */
.L_x_2270:
[----:B------:R-:W-:Y:S05]  /*c3e0*/  BSYNC B1 ;  /* 0x0000000000017941 */ /* 0x000fea0003800000 */
.L_x_2185:
        /* <DEDUP_REMOVED lines=72> */
.L_x_2288:
        /* <DEDUP_REMOVED lines=8> */
.L_x_2188:
        /* <DEDUP_REMOVED lines=11> */
.L_x_2189:
[----:B------:R1:W-:Y:S01]  /*c9a0*/  SYNCS.ARRIVE.TRANS64.A1T0 RZ, [R5+URZ+0x16830], RZ ;  /* 0x016830ff05ff79a7 */ /* 0x0003e2000810003f */
[----:B------:R-:W-:Y:S05]  /*c9b0*/  @!P2 BRA `(.L_x_2190) ;  /* 0x000000000004a947 */ /* 0x000fea0003800000 */
[----:B------:R-:W-:Y:S01]  /*c9c0*/  BPT.TRAP 0x1 ;  /* 0x000000040000795c */ /* 0x000fe20000300000 */
.L_x_2190:
[----:B------:R-:W-:Y:S01]  /*c9d0*/  SHF.L.U32 R2, R20, 0x1f, RZ ;  /* 0x0000001f14027819 */ /* 0x000fe200000006ff */
[----:B-1----:R-:W-:Y:S01]  /*c9e0*/  IMAD R5, R6, 0x8, R16 ;  /* 0x0000000806057824 */ /* 0x002fe200078e0210 */
[----:B------:R-:W-:Y:S03]  /*c9f0*/  BSSY B1, `(.L_x_2191) ;  /* 0x0000003000017945 */ /* 0x000fe60003800000 */
[----:B------:R-:W1:Y:S02]  /*ca00*/  SYNCS.PHASECHK.TRANS64.TRYWAIT P0, [R5+URZ+0x16860], R2 ;  /* 0x01686002050075a7 */ /* 0x000e64000800017f */
[----:B-1----:R-:W-:Y:S05]  /*ca10*/  @!P0 BRA `(.L_x_2192) ;  /* 0x0000003800a88947 */ /* 0x002fea0003800000 */
.L_x_2289:
[----:B------:R-:W-:Y:S05]  /*ca20*/  BSYNC B1 ;  /* 0x0000000000017941 */ /* 0x000fea0003800000 */
.L_x_2191:
        /* <DEDUP_REMOVED lines=61> */
.L_x_2307:
        /* <DEDUP_REMOVED lines=11> */
[----:B------:R-:W-:-:S03]  /*ceb0*/  ULDC.64 UR4, c[0x0][0x338] ;  /* 0x0000ce0000047ab9 */ /* 0x000fc60000000a00 */
[----:B------:R-:W-:Y:S02]  /*cec0*/  IMAD.IADD R3, R3, 0x1, R21 ;  /* 0x0000000103037824 */ /* 0x000fe400078e0215 */
[----:B------:R-:W-:Y:S02]  /*ced0*/  IMAD R7, R24, UR4, RZ ;  /* 0x0000000418077c24 */ /* 0x000fe4000f8e02ff */
[----:B------:R-:W-:-:S04]  /*cee0*/  IMAD.WIDE.U32 R2, R4, UR4, R2 ;  /* 0x0000000404027c25 */ /* 0x000fc8000f8e0002 */
[----:B------:R-:W-:Y:S01]  /*cef0*/  IMAD R7, R4, UR5, R7 ;  /* 0x0000000504077c24 */ /* 0x000fe2000f8e0207 */
[----:B------:R-:W-:Y:S01]  /*cf00*/  ULDC.64 UR4, c[0x0][0x330] ;  /* 0x0000cc0000047ab9 */ /* 0x000fe20000000a00 */
[----:B------:R-:W-:Y:S01]  /*cf10*/  NOP ;  /* 0x0000000000007918 */ /* 0x000fe20000000000 */
[----:B------:R-:W-:Y:S02]  /*cf20*/  IMAD R0, R28, UR4, RZ ;  /* 0x000000041c007c24 */ /* 0x000fe4000f8e02ff */
[----:B------:R-:W-:Y:S02]  /*cf30*/  IMAD.IADD R3, R3, 0x1, R7 ;  /* 0x0000000103037824 */ /* 0x000fe400078e0207 */
[C---:B------:R-:W-:Y:S02]  /*cf40*/  IMAD R7, R19.reuse, UR5, R0 ;  /* 0x0000000513077c24 */ /* 0x040fe4000f8e0200 */
[----:B------:R-:W-:Y:S01]  /*cf50*/  IMAD.WIDE.U32 R2, R19, UR4, R2 ;  /* 0x0000000413027c25 */ /* 0x000fe2000f8e0002 */
[----:B------:R-:W-:-:S03]  /*cf60*/  ULDC.64 UR4, c[0x0][0x318] ;  /* 0x0000c60000047ab9 */ /* 0x000fc60000000a00 */
[----:B------:R-:W-:Y:S01]  /*cf70*/  IMAD.IADD R3, R7, 0x1, R3 ;  /* 0x0000000107037824 */ /* 0x000fe200078e0203 */
[----:B0-----:R-:W-:-:S04]  /*cf80*/  LEA R17, P0, R2, UR4, 0x1 ;  /* 0x0000000402117c11 */ /* 0x001fc8000f8008ff */
[----:B------:R-:W-:Y:S02]  /*cf90*/  LEA.HI.X R18, R2, UR5, R3, 0x1, P0 ;  /* 0x0000000502127c11 */ /* 0x000fe400080f0c03 */
[----:B------:R-:W-:-:S13]  /*cfa0*/  PLOP3.LUT P0, PT, PT, PT, PT, 0x80, 0x0 ;  /* 0x000000000000781c */ /* 0x000fda0003f0f070 */
.L_x_2194:
        /* <DEDUP_REMOVED lines=11> */
.L_x_2195:
[C---:B------:R-:W-:Y:S01]  /*d060*/  ISETP.GT.AND P0, PT, R23.reuse, RZ, PT ;  /* 0x000000ff1700720c */ /* 0x040fe20003f04270 */
[----:B------:R1:W-:Y:S01]  /*d070*/  SYNCS.ARRIVE.TRANS64.A1T0 RZ, [R5+URZ+0x16850], RZ ;  /* 0x016850ff05ff79a7 */ /* 0x0003e2000810003f */
[----:B------:R-:W-:Y:S01]  /*d080*/  VIADD R7, R23, 0xffffffff ;  /* 0xffffffff17077836 */ /* 0x000fe20000000000 */
[----:B------:R-:W-:Y:S01]  /*d090*/  MOV R6, R22 ;  /* 0x0000001600067202 */ /* 0x000fe20000000f00 */
[----:B------:R-:W-:Y:S02]  /*d0a0*/  IMAD.MOV.U32 R20, RZ, RZ, R25 ;  /* 0x000000ffff147224 */ /* 0x000fe400078e0019 */
[----:B------:R-:W-:-:S07]  /*d0b0*/  IMAD.MOV.U32 R27, RZ, RZ, R23 ;  /* 0x000000ffff1b7224 */ /* 0x000fce00078e0017 */
[----:B-1----:R-:W-:Y:S05]  /*d0c0*/  @P0 BRA `(.L_x_2196) ;  /* 0xfffffff0000c0947 */ /* 0x002fea000383ffff */
[----:B------:R-:W-:Y:S05]  /*d0d0*/  BSYNC B0 ;  /* 0x0000000000007941 */ /* 0x000fea0003800000 */
.L_x_2183:
        /* <DEDUP_REMOVED lines=18> */
.L_x_2198:
[----:B------:R-:W-:Y:S05]  /*d200*/  BSYNC B0 ;  /* 0x0000000000007941 */ /* 0x000fea0003800000 */
.L_x_2197:
[----:B-1----:R-:W-:-:S05]  /*d210*/  IMAD.U32 R0, RZ, RZ, UR45 ;  /* 0x0000002dff007e24 */ /* 0x002fca000f8e00ff */
[----:B------:R-:W-:-:S13]  /*d220*/  ISETP.NE.AND P0, PT, R0, 0x3, PT ;  /* 0x000000030000780c */ /* 0x000fda0003f05270 */
[----:B------:R-:W-:Y:S05]  /*d230*/  @!P0 BRA `(.L_x_2199) ;  /* 0x0000000000048947 */ /* 0x000fea0003800000 */
[----:B------:R-:W-:Y:S01]  /*d240*/  BPT.TRAP 0x1 ;  /* 0x000000040000795c */ /* 0x000fe20000300000 */
.L_x_2199:
[----:B------:R-:W-:Y:S01]  /*d250*/  IMAD R4, R22, 0x8, R16 ;  /* 0x0000000816047824 */ /* 0x000fe200078e0210 */
[----:B0-----:R-:W-:Y:S01]  /*d260*/  SHF.L.U32 R3, R25, 0x1f, RZ ;  /* 0x0000001f19037819 */ /* 0x001fe200000006ff */
[----:B------:R-:W-:Y:S03]  /*d270*/  BSSY B0, `(.L_x_2200) ;  /* 0x0000003000007945 */ /* 0x000fe60003800000 */
[----:B------:R-:W0:Y:S02]  /*d280*/  SYNCS.PHASECHK.TRANS64.TRYWAIT P0, [R4+URZ+0x16860], R3 ;  /* 0x01686003040075a7 */ /* 0x000e24000800017f */
[----:B0-----:R-:W-:Y:S05]  /*d290*/  @!P0 BRA `(.L_x_2201) ;  /* 0x0000003800e48947 */ /* 0x001fea0003800000 */
.L_x_2308:
[----:B------:R-:W-:Y:S05]  /*d2a0*/  BSYNC B0 ;  /* 0x0000000000007941 */ /* 0x000fea0003800000 */
.L_x_2200:
        /* <DEDUP_REMOVED lines=64> */
.L_x_2326:
        /* <DEDUP_REMOVED lines=9> */
.L_x_2203:
        /* <DEDUP_REMOVED lines=11> */
.L_x_2204:
[----:B------:R0:W-:Y:S01]  /*d7f0*/  SYNCS.ARRIVE.TRANS64.A1T0 RZ, [R4+URZ+0x16850], RZ ;  /* 0x016850ff04ff79a7 */ /* 0x0001e2000810003f */
[----:B------:R-:W-:-:S05]  /*d800*/  VIADD R22, R22, 0x1 ;  /* 0x0000000116167836 */ /* 0x000fca0000000000 */
[----:B------:R-:W-:-:S04]  /*d810*/  ISETP.NE.AND P0, PT, R22, 0x2, PT ;  /* 0x000000021600780c */ /* 0x000fc80003f05270 */
[----:B------:R-:W-:Y:S02]  /*d820*/  SEL R0, RZ, 0x1, P0 ;  /* 0x00000001ff007807 */ /* 0x000fe40000000000 */
[----:B------:R-:W-:Y:S02]  /*d830*/  SEL R22, R22, RZ, P0 ;  /* 0x000000ff16167207 */ /* 0x000fe40000000000 */
[----:B0-----:R-:W-:-:S07]  /*d840*/  LOP3.LUT R25, R25, R0, RZ, 0x3c, !PT ;  /* 0x0000000019197212 */ /* 0x001fce00078e3cff */
.L_x_2164:
[----:B------:R-:W-:Y:S05]  /*d850*/  BSYNC B7 ;  /* 0x0000000000077941 */ /* 0x000fea0003800000 */
.L_x_2162:
        /* <DEDUP_REMOVED lines=13> */
.L_x_2205:
[----:B------:R-:W-:-:S03]  /*d930*/  UMOV UR4, 0xffffffff ;  /* 0xffffffff00047882 */ /* 0x000fc60000000000 */
[----:B------:R-:W-:Y:S05]  /*d940*/  BRA.DIV UR4, `(.L_x_2207) ;  /* 0x0000003e04907947 */ /* 0x000fea000b800000 */
[----:B-----5:R2:W3:Y:S02]  /*d950*/  SHFL.IDX PT, R14, R2, RZ, 0x1f ;  /* 0x00001fff020e7589 */ /* 0x0204e400000e0000 */
.L_x_2329:
        /* <DEDUP_REMOVED lines=8> */
.L_x_2206:
[----:B-1----:R-:W4:Y:S01]  /*d9e0*/  LDL R0, [R1+0xc] ;  /* 0x00000c0001007983 */ /* 0x002f220000100800 */
[----:B------:R-:W-:Y:S02]  /*d9f0*/  ULDC UR4, c[0x0][0xc38] ;  /* 0x00030e0000047ab9 */ /* 0x000fe40000000800 */
[----:B----4-:R-:W-:-:S13]  /*da00*/  ISETP.GE.AND P0, PT, R0, UR4, PT ;  /* 0x0000000400007c0c */ /* 0x010fda000bf06270 */
[----:B------:R-:W-:Y:S05]  /*da10*/  @!P0 BRA `(.L_x_2208) ;  /* 0xffffffc000448947 */ /* 0x000fea000383ffff */
.L_x_2159:
[----:B------:R-:W4:Y:S01]  /*da20*/  LDL.LU R0, [R1+0x10] ;  /* 0x0000100001007983 */ /* 0x000f220000300800 */
[----:B------:R-:W-:Y:S01]  /*da30*/  BSSY B0, `(.L_x_2209) ;  /* 0x000000b000007945 */ /* 0x000fe20003800000 */
[----:B------:R-:W1:Y:S01]  /*da40*/  S2R R5, SR_CgaCtaId ;  /* 0x0000000000057919 */ /* 0x000e620000008800 */
[----:B----4-:R-:W-:-:S05]  /*da50*/  VIADD R0, R0, 0x1 ;  /* 0x0000000100007836 */ /* 0x010fca0000000000 */
[----:B--23--:R-:W-:-:S04]  /*da60*/  LEA.HI R2, R0, R0, RZ, 0x1 ;  /* 0x0000000000027211 */ /* 0x00cfc800078f08ff */
[----:B------:R-:W-:Y:S02]  /*da70*/  LOP3.LUT R3, R2, 0xfffffffe, RZ, 0xc0, !PT ;  /* 0xfffffffe02037812 */ /* 0x000fe400078ec0ff */
[----:B------:R-:W-:-:S03]  /*da80*/  MOV R2, 0x400 ;  /* 0x0000040000027802 */ /* 0x000fc60000000f00 */
[----:B------:R-:W-:Y:S01]  /*da90*/  IMAD.IADD R0, R0, 0x1, -R3 ;  /* 0x0000000100007824 */ /* 0x000fe200078e0a03 */
[----:B-1----:R-:W-:-:S04]  /*daa0*/  LEA R5, R5, R2, 0x18 ;  /* 0x0000000205057211 */ /* 0x002fc800078ec0ff */
[----:B------:R-:W-:-:S04]  /*dab0*/  SHF.L.U32 R0, R0, 0x1f, RZ ;  /* 0x0000001f00007819 */ /* 0x000fc800000006ff */
[----:B------:R-:W1:Y:S02]  /*dac0*/  SYNCS.PHASECHK.TRANS64.TRYWAIT P0, [R5+URZ+0x16820], R0 ;  /* 0x01682000050075a7 */ /* 0x000e64000800017f */
[----:B-1----:R-:W-:Y:S05]  /*dad0*/  @!P0 BRA `(.L_x_2210) ;  /* 0x0000003c00548947 */ /* 0x002fea0003800000 */
.L_x_2330:
[----:B------:R-:W-:Y:S05]  /*dae0*/  BSYNC B0 ;  /* 0x0000000000007941 */ /* 0x000fea0003800000 */
.L_x_2209:
[----:B------:R-:W-:-:S03]  /*daf0*/  UMOV UR4, 0xffffffff ;  /* 0xffffffff00047882 */ /* 0x000fc60000000000 */
[----:B------:R-:W-:Y:S05]  /*db00*/  BRA.DIV UR4, `(.L_x_2211) ;  /* 0x0000003e045c7947 */ /* 0x000fea000b800000 */
[----:B-1----:R-:W1:Y:S02]  /*db10*/  S2R R0, SR_TID.X ;  /* 0x0000000000007919 */ /* 0x002e640000002100 */
[----:B-1----:R-:W-:-:S04]  /*db20*/  SHF.R.U32.HI R0, RZ, 0x5, R0 ;  /* 0x00000005ff007819 */ /* 0x002fc80000011600 */
[----:B------:R-:W-:-:S05]  /*db30*/  LOP3.LUT R0, R0, 0x3, RZ, 0xc0, !PT ;  /* 0x0000000300007812 */ /* 0x000fca00078ec0ff */
[----:B------:R1:W2:Y:S02]  /*db40*/  SHFL.IDX PT, R14, R0, RZ, 0x1f ;  /* 0x00001fff000e7589 */ /* 0x0002a400000e0000 */
.L_x_2333:
[----:B--2---:R-:W-:Y:S01]  /*db50*/  ISETP.NE.AND P0, PT, R14, RZ, PT ;  /* 0x000000ff0e00720c */ /* 0x004fe20003f05270 */
[----:B------:R-:W-:-:S12]  /*db60*/  BSSY B0, `(.L_x_2212) ;  /* 0x0000024000007945 */ /* 0x000fd80003800000 */
[----:B------:R-:W-:Y:S05]  /*db70*/  @P0 BRA `(.L_x_2213) ;  /* 0x0000000000880947 */ /* 0x000fea0003800000 */
[----:B------:R-:W-:-:S03]  /*db80*/  UMOV UR4, 0xffffffff ;  /* 0xffffffff00047882 */ /* 0x000fc60000000000 */
[----:B------:R-:W-:Y:S05]  /*db90*/  BRA.DIV UR4, `(.L_x_2214) ;  /* 0x0000003e046c7947 */ /* 0x000fea000b800000 */
[----:B------:R-:W-:-:S13]  /*dba0*/  ELECT P6, URZ, PT ;  /* 0x00000000003f782f */ /* 0x000fda00038c0000 */
.L_x_2336:
[----:B------:R-:W-:Y:S05]  /*dbb0*/  @!P6 BRA `(.L_x_2213) ;  /* 0x000000000078e947 */ /* 0x000fea0003800000 */
[----:B------:R-:W-:-:S06]  /*dbc0*/  ULOP3.LUT UR4, UR39, 0x2, URZ, 0xfc, !UPT ;  /* 0x0000000227047892 */ /* 0x000fcc000f8efc3f */
[----:B-1----:R-:W-:-:S05]  /*dbd0*/  IMAD.U32 R0, RZ, RZ, UR4 ;  /* 0x00000004ff007e24 */ /* 0x002fca000f8e00ff */
[----:B------:R-:W-:-:S13]  /*dbe0*/  ISETP.NE.AND P0, PT, R0, 0x3, PT ;  /* 0x000000030000780c */ /* 0x000fda0003f05270 */
[----:B------:R-:W-:Y:S05]  /*dbf0*/  @!P0 BRA `(.L_x_2215) ;  /* 0x0000000000048947 */ /* 0x000fea0003800000 */
[----:B------:R-:W-:Y:S01]  /*dc00*/  BPT.TRAP 0x1 ;  /* 0x000000040000795c */ /* 0x000fe20000300000 */
.L_x_2215:
[C---:B------:R-:W-:Y:S01]  /*dc10*/  IMAD R3, R22.reuse, 0x8, R5 ;  /* 0x0000000816037824 */ /* 0x040fe200078e0205 */
[----:B------:R-:W-:Y:S01]  /*dc20*/  SHF.L.U32 R2, R25, 0x1f, RZ ;  /* 0x0000001f19027819 */ /* 0x000fe200000006ff */
[----:B------:R-:W-:-:S03]  /*dc30*/  VIADD R22, R22, 0x1 ;  /* 0x0000000116167836 */ /* 0x000fc60000000000 */
[----:B------:R-:W1:Y:S02]  /*dc40*/  SYNCS.PHASECHK.TRANS64.TRYWAIT P1, [R3+URZ+0x16840], R2 ;  /* 0x01684002030075a7 */ /* 0x000e64000802017f */
[----:B------:R-:W-:-:S04]  /*dc50*/  ISETP.NE.AND P2, PT, R22, 0x2, PT ;  /* 0x000000021600780c */ /* 0x000fc80003f45270 */
[----:B------:R-:W-:Y:S01]  /*dc60*/  SEL R0, RZ, 0x1, P2 ;  /* 0x00000001ff007807 */ /* 0x000fe20001000000 */
[----:B-1----:R-:W-:Y:S08]  /*dc70*/  @!P1 BRA `(.L_x_2216) ;  /* 0x0000003c00549947 */ /* 0x002ff00003800000 */
.L_x_2337:
[----:B------:R-:W-:Y:S02]  /*dc80*/  SEL R22, R22, RZ, P2 ;  /* 0x000000ff16167207 */ /* 0x000fe40001000000 */
[----:B------:R-:W-:Y:S01]  /*dc90*/  LOP3.LUT R0, R25, R0, RZ, 0x3c, !PT ;  /* 0x0000000019007212 */ /* 0x000fe200078e3cff */
[----:B------:R-:W-:Y:S06]  /*dca0*/  @!P0 BRA `(.L_x_2217) ;  /* 0x0000000000048947 */ /* 0x000fec0003800000 */
[----:B------:R-:W-:Y:S01]  /*dcb0*/  BPT.TRAP 0x1 ;  /* 0x000000040000795c */ /* 0x000fe20000300000 */
.L_x_2217:
[----:B------:R-:W-:Y:S01]  /*dcc0*/  IMAD R5, R22, 0x8, R5 ;  /* 0x0000000816057824 */ /* 0x000fe200078e0205 */
[----:B------:R-:W-:-:S04]  /*dcd0*/  SHF.L.U32 R0, R0, 0x1f, RZ ;  /* 0x0000001f00007819 */ /* 0x000fc800000006ff */
[----:B------:R-:W2:Y:S02]  /*dce0*/  SYNCS.PHASECHK.TRANS64.TRYWAIT P1, [R5+URZ+0x16840], R0 ;  /* 0x01684000050075a7 */ /* 0x000ea4000802017f */
[----:B--2---:R-:W-:Y:S05]  /*dcf0*/  @!P1 BRA `(.L_x_2218) ;  /* 0x0000003c00489947 */ /* 0x004fea0003800000 */
.L_x_2338:
[----:B------:R-:W-:Y:S05]  /*dd00*/  @!P0 BRA `(.L_x_2219) ;  /* 0x0000000000048947 */ /* 0x000fea0003800000 */
[----:B------:R-:W-:Y:S01]  /*dd10*/  BPT.TRAP 0x1 ;  /* 0x000000040000795c */ /* 0x000fe20000300000 */
.L_x_2219:
[----:B------:R-:W3:Y:S02]  /*dd20*/  SYNCS.PHASECHK.TRANS64.TRYWAIT P1, [R3+URZ+0x16860], R2 ;  /* 0x01686002030075a7 */ /* 0x000ee4000802017f */
[----:B---3--:R-:W-:Y:S05]  /*dd30*/  @!P1 BRA `(.L_x_2220) ;  /* 0x0000003c004c9947 */ /* 0x008fea0003800000 */
.L_x_2339:
[----:B------:R-:W-:Y:S05]  /*dd40*/  @!P0 BRA `(.L_x_2221) ;  /* 0x0000000000048947 */ /* 0x000fea0003800000 */
[----:B------:R-:W-:Y:S01]  /*dd50*/  BPT.TRAP 0x1 ;  /* 0x000000040000795c */ /* 0x000fe20000300000 */
.L_x_2221:
[----:B----4-:R4:W0:Y:S02]  /*dd60*/  SYNCS.PHASECHK.TRANS64.TRYWAIT P0, [R5+URZ+0x16860], R0 ;  /* 0x01686000050075a7 */ /* 0x010824000800017f */
[----:B0-----:R-:W-:Y:S05]  /*dd70*/  @!P0 NANOSLEEP.SYNCS 0x989680 ;  /* 0x009896800000895d */ /* 0x001fea0003900000 */
[----:B------:R-:W0:Y:S02]  /*dd80*/  @!P0 SYNCS.PHASECHK.TRANS64 P0, [R5+URZ+0x16860], R0 ;  /* 0x01686000050085a7 */ /* 0x000e24000800007f */
[----:B0-----:R-:W-:Y:S05]  /*dd90*/  @!P0 BRA `(.L_x_2221) ;  /* 0xfffffffc00f08947 */ /* 0x001fea000383ffff */
.L_x_2213:
[----:B------:R-:W-:Y:S05]  /*dda0*/  BSYNC B0 ;  /* 0x0000000000007941 */ /* 0x000fea0003800000 */
.L_x_2212:
[----:B------:R-:W-:Y:S05]  /*ddb0*/  EXIT ;  /* 0x000000000000794d */ /* 0x000fea0003800000 */
.L_x_2118:
[----:B0-----:R-:W-:-:S04]  /*ddc0*/  IMAD.U32 R3, RZ, RZ, UR45 ;  /* 0x0000002dff037e24 */ /* 0x001fc8000f8e00ff */
[----:B------:R0:W1:Y:S03]  /*ddd0*/  SYNCS.PHASECHK.TRANS64.TRYWAIT P1, [R3+URZ+0x16800], R0 ;  /* 0x01680000030075a7 */ /* 0x000066000802017f */
[----:B-1----:R-:W-:Y:S05]  /*dde0*/  @!P1 NANOSLEEP.SYNCS 0x989680 ;  /* 0x009896800000995d */ /* 0x002fea0003900000 */
[----:B------:R-:W1:Y:S02]  /*ddf0*/  @!P1 SYNCS.PHASECHK.TRANS64 P1, [R3+URZ+0x16800], R0 ;  /* 0x01680000030095a7 */ /* 0x000e64000802007f */
[----:B-1----:R-:W-:Y:S05]  /*de00*/  @!P1 BRA `(.L_x_2118) ;  /* 0xfffffffc00ec9947 */ /* 0x002fea000383ffff */
[----:B------:R-:W-:Y:S05]  /*de10*/  BRA `(.L_x_2222) ;  /* 0xffffff3400bc7947 */ /* 0x000fea000383ffff */
.L_x_2122:
[----:B-1----:R1:W2:Y:S02]  /*de20*/  SYNCS.PHASECHK.TRANS64.TRYWAIT P1, [R4+URZ+0x16830], R3 ;  /* 0x01683003040075a7 */ /* 0x0022a4000802017f */
[----:B--2---:R-:W-:Y:S05]  /*de30*/  @!P1 NANOSLEEP.SYNCS 0x989680 ;  /* 0x009896800000995d */ /* 0x004fea0003900000 */
[----:B------:R-:W2:Y:S02]  /*de40*/  @!P1 SYNCS.PHASECHK.TRANS64 P1, [R4+URZ+0x16830], R3 ;  /* 0x01683003040095a7 */ /* 0x000ea4000802007f */
[----:B--2---:R-:W-:Y:S05]  /*de50*/  @!P1 BRA `(.L_x_2122) ;  /* 0xfffffffc00f09947 */ /* 0x004fea000383ffff */
[----:B------:R-:W-:Y:S05]  /*de60*/  BRA `(.L_x_2121) ;  /* 0xffffff3400d87947 */ /* 0x000fea000383ffff */
.L_x_2128:
[----:B-1----:R-:W-:-:S04]  /*de70*/  IMAD.U32 R3, RZ, RZ, UR6 ;  /* 0x00000006ff037e24 */ /* 0x002fc8000f8e00ff */
[----:B------:R1:W2:Y:S03]  /*de80*/  SYNCS.PHASECHK.TRANS64.TRYWAIT P1, [R3+URZ+0x16830], R0 ;  /* 0x01683000030075a7 */ /* 0x0002a6000802017f */
[----:B--2---:R-:W-:Y:S05]  /*de90*/  @!P1 NANOSLEEP.SYNCS 0x989680 ;  /* 0x009896800000995d */ /* 0x004fea0003900000 */
[----:B------:R-:W2:Y:S02]  /*dea0*/  @!P1 SYNCS.PHASECHK.TRANS64 P1, [R3+URZ+0x16830], R0 ;  /* 0x01683000030095a7 */ /* 0x000ea4000802007f */
[----:B--2---:R-:W-:Y:S05]  /*deb0*/  @!P1 BRA `(.L_x_2128) ;  /* 0xfffffffc00ec9947 */ /* 0x004fea000383ffff */
[----:B------:R-:W-:Y:S05]  /*dec0*/  BRA `(.L_x_2125) ;  /* 0xffffff5800587947 */ /* 0x000fea000383ffff */
.L_x_2132:
[----:B-1----:R-:W-:-:S04]  /*ded0*/  IMAD.U32 R3, RZ, RZ, UR6 ;  /* 0x00000006ff037e24 */ /* 0x002fc8000f8e00ff */
[----:B------:R1:W2:Y:S03]  /*dee0*/  SYNCS.PHASECHK.TRANS64.TRYWAIT P1, [R3+URZ+0x16850], R0 ;  /* 0x01685000030075a7 */ /* 0x0002a6000802017f */
[----:B--2---:R-:W-:Y:S05]  /*def0*/  @!P1 NANOSLEEP.SYNCS 0x989680 ;  /* 0x009896800000995d */ /* 0x004fea0003900000 */
[----:B------:R-:W2:Y:S02]  /*df00*/  @!P1 SYNCS.PHASECHK.TRANS64 P1, [R3+URZ+0x16850], R0 ;  /* 0x01685000030095a7 */ /* 0x000ea4000802007f */
[----:B--2---:R-:W-:Y:S05]  /*df10*/  @!P1 BRA `(.L_x_2132) ;  /* 0xfffffffc00ec9947 */ /* 0x004fea000383ffff */
[----:B------:R-:W-:Y:S05]  /*df20*/  BRA `(.L_x_2129) ;  /* 0xffffff5800d47947 */ /* 0x000fea000383ffff */
.L_x_2140:
[----:B-1----:R-:W-:-:S04]  /*df30*/  IMAD.U32 R3, RZ, RZ, UR6 ;  /* 0x00000006ff037e24 */ /* 0x002fc8000f8e00ff */
[----:B------:R1:W2:Y:S03]  /*df40*/  SYNCS.PHASECHK.TRANS64.TRYWAIT P1, [R3+URZ+0x16830], R0 ;  /* 0x01683000030075a7 */ /* 0x0002a6000802017f */
[----:B--2---:R-:W-:Y:S05]  /*df50*/  @!P1 NANOSLEEP.SYNCS 0x989680 ;  /* 0x009896800000995d */ /* 0x004fea0003900000 */
[----:B------:R-:W2:Y:S02]  /*df60*/  @!P1 SYNCS.PHASECHK.TRANS64 P1, [R3+URZ+0x16830], R0 ;  /* 0x01683000030095a7 */ /* 0x000ea4000802007f */
[----:B--2---:R-:W-:Y:S05]  /*df70*/  @!P1 BRA `(.L_x_2140) ;  /* 0xfffffffc00ec9947 */ /* 0x004fea000383ffff */
[----:B------:R-:W-:Y:S05]  /*df80*/  BRA `(.L_x_2137) ;  /* 0xffffff7c00e07947 */ /* 0x000fea000383ffff */
.L_x_2144:
[----:B-1----:R-:W-:-:S04]  /*df90*/  IMAD.U32 R3, RZ, RZ, UR6 ;  /* 0x00000006ff037e24 */ /* 0x002fc8000f8e00ff */
[----:B------:R1:W2:Y:S03]  /*dfa0*/  SYNCS.PHASECHK.TRANS64.TRYWAIT P1, [R3+URZ+0x16850], R0 ;  /* 0x01685000030075a7 */ /* 0x0002a6000802017f */
[----:B--2---:R-:W-:Y:S05]  /*dfb0*/  @!P1 NANOSLEEP.SYNCS 0x989680 ;  /* 0x009896800000995d */ /* 0x004fea0003900000 */
[----:B------:R-:W2:Y:S02]  /*dfc0*/  @!P1 SYNCS.PHASECHK.TRANS64 P1, [R3+URZ+0x16850], R0 ;  /* 0x01685000030095a7 */ /* 0x000ea4000802007f */
[----:B--2---:R-:W-:Y:S05]  /*dfd0*/  @!P1 BRA `(.L_x_2144) ;  /* 0xfffffffc00ec9947 */ /* 0x004fea000383ffff */
[----:B------:R-:W-:Y:S05]  /*dfe0*/  BRA `(.L_x_2141) ;  /* 0xffffff80005c7947 */ /* 0x000fea000383ffff */
.L_x_2151:
[----:B-1----:R-:W-:-:S04]  /*dff0*/  IMAD.U32 R7, RZ, RZ, UR5 ;  /* 0x00000005ff077e24 */ /* 0x002fc8000f8e00ff */
[----:B------:R1:W2:Y:S03]  /*e000*/  SYNCS.PHASECHK.TRANS64.TRYWAIT P1, [R7+URZ+0x16850], R6 ;  /* 0x01685006070075a7 */ /* 0x0002a6000802017f */
[----:B--2---:R-:W-:Y:S05]  /*e010*/  @!P1 NANOSLEEP.SYNCS 0x989680 ;  /* 0x009896800000995d */ /* 0x004fea0003900000 */
[----:B------:R-:W2:Y:S02]  /*e020*/  @!P1 SYNCS.PHASECHK.TRANS64 P1, [R7+URZ+0x16850], R6 ;  /* 0x01685006070095a7 */ /* 0x000ea4000802007f */
[----:B--2---:R-:W-:Y:S05]  /*e030*/  @!P1 BRA `(.L_x_2151) ;  /* 0xfffffffc00ec9947 */ /* 0x004fea000383ffff */
[----:B------:R-:W-:Y:S05]  /*e040*/  BRA `(.L_x_2150) ;  /* 0xffffff9800cc7947 */ /* 0x000fea000383ffff */
.L_x_2170:
        /* <DEDUP_REMOVED lines=10> */
.L_x_2223:
[----:B------:R-:W-:Y:S05]  /*e0f0*/  BRA `(.L_x_2224) ;  /* 0xffffffc400147947 */ /* 0x000fea000383ffff */
.L_x_2173:
[----:B0-----:R0:W1:Y:S02]  /*e100*/  SYNCS.PHASECHK.TRANS64.TRYWAIT P0, [R0+URZ+0x16840], R2 ;  /* 0x01684002000075a7 */ /* 0x001064000800017f */
[----:B-1----:R-:W-:Y:S05]  /*e110*/  @!P0 NANOSLEEP.SYNCS 0x989680 ;  /* 0x009896800000895d */ /* 0x002fea0003900000 */
[----:B------:R-:W1:Y:S02]  /*e120*/  @!P0 SYNCS.PHASECHK.TRANS64 P0, [R0+URZ+0x16840], R2 ;  /* 0x01684002000085a7 */ /* 0x000e64000800007f */
[----:B-1----:R-:W-:Y:S05]  /*e130*/  @!P0 BRA `(.L_x_2173) ;  /* 0xfffffffc00f08947 */ /* 0x002fea000383ffff */
[----:B------:R-:W-:Y:S05]  /*e140*/  BRA `(.L_x_2225) ;  /* 0xffffffc8001c7947 */ /* 0x000fea000383ffff */
.L_x_2174:
        /* <DEDUP_REMOVED lines=8> */
.L_x_2227:
[----:B------:R-:W-:Y:S05]  /*e1d0*/  BSYNC B0 ;  /* 0x0000000000007941 */ /* 0x000fea0003800000 */
.L_x_2226:
        /* <DEDUP_REMOVED lines=9> */
.L_x_2228:
[----:B------:R-:W-:Y:S02]  /*e270*/  IMAD.MOV.U32 R13, RZ, RZ, R5 ;  /* 0x000000ffff0d7224 */ /* 0x000fe400078e0005 */
[----:B------:R-:W-:Y:S02]  /*e280*/  IMAD.MOV.U32 R12, RZ, RZ, 0x1 ;  /* 0x00000001ff0c7424 */ /* 0x000fe400078e00ff */
[----:B------:R-:W-:-:S07]  /*e290*/  IMAD.MOV.U32 R3, RZ, RZ, R14 ;  /* 0x000000ffff037224 */ /* 0x000fce00078e000e */
[----:B------:R-:W-:Y:S05]  /*e2a0*/  WARPSYNC.COLLECTIVE R15, `(.L_x_2229) ;  /* 0x000000000f087348 */ /* 0x000fea0003c00000 */
[----:B------:R0:W1:Y:S02]  /*e2b0*/  SHFL.IDX P6, R14, R13, R12, R11 ;  /* 0x0000000c0d0e7389 */ /* 0x00006400000c000b */
[----:B01----:R-:W-:Y:S01]  /*e2c0*/  ENDCOLLECTIVE ;  /* 0x000000000000791b */ /* 0x003fe20003800000 */
.L_x_2229:
        /* <DEDUP_REMOVED lines=15> */
.L_x_2230:
[----:B------:R-:W-:Y:S01]  /*e3c0*/  @P1 IMAD R8, R6, 0x2, R16 ;  /* 0x0000000206081824 */ /* 0x000fe200078e0210 */
[----:B------:R-:W-:Y:S01]  /*e3d0*/  MOV R13, R5 ;  /* 0x00000005000d7202 */ /* 0x000fe20000000f00 */
[----:B------:R-:W-:Y:S02]  /*e3e0*/  IMAD.MOV.U32 R12, RZ, RZ, 0x2 ;  /* 0x00000002ff0c7424 */ /* 0x000fe400078e00ff */
[----:B------:R-:W-:-:S07]  /*e3f0*/  IMAD.MOV.U32 R3, RZ, RZ, R14 ;  /* 0x000000ffff037224 */ /* 0x000fce00078e000e */
[----:B------:R-:W-:Y:S05]  /*e400*/  WARPSYNC.COLLECTIVE R15, `(.L_x_2231) ;  /* 0x000000000f087348 */ /* 0x000fea0003c00000 */
[----:B------:R0:W1:Y:S02]  /*e410*/  SHFL.IDX P6, R14, R13, R12, R11 ;  /* 0x0000000c0d0e7389 */ /* 0x00006400000c000b */
[----:B01----:R-:W-:Y:S01]  /*e420*/  ENDCOLLECTIVE ;  /* 0x000000000000791b */ /* 0x003fe20003800000 */
.L_x_2231:
        /* <DEDUP_REMOVED lines=15> */
.L_x_2232:
[----:B------:R-:W-:Y:S02]  /*e520*/  @P1 IMAD R8, R6, 0x2, R16 ;  /* 0x0000000206081824 */ /* 0x000fe400078e0210 */
[----:B------:R-:W-:Y:S02]  /*e530*/  IMAD.MOV.U32 R13, RZ, RZ, R5 ;  /* 0x000000ffff0d7224 */ /* 0x000fe400078e0005 */
[----:B------:R-:W-:Y:S02]  /*e540*/  IMAD.MOV.U32 R12, RZ, RZ, 0x3 ;  /* 0x00000003ff0c7424 */ /* 0x000fe400078e00ff */
[----:B------:R-:W-:-:S07]  /*e550*/  IMAD.MOV.U32 R3, RZ, RZ, R14 ;  /* 0x000000ffff037224 */ /* 0x000fce00078e000e */
[----:B------:R-:W-:Y:S05]  /*e560*/  WARPSYNC.COLLECTIVE R15, `(.L_x_2233) ;  /* 0x000000000f087348 */ /* 0x000fea0003c00000 */
[----:B------:R0:W1:Y:S02]  /*e570*/  SHFL.IDX P6, R14, R13, R12, R11 ;  /* 0x0000000c0d0e7389 */ /* 0x00006400000c000b */
[----:B01----:R-:W-:Y:S01]  /*e580*/  ENDCOLLECTIVE ;  /* 0x000000000000791b */ /* 0x003fe20003800000 */
.L_x_2233:
        /* <DEDUP_REMOVED lines=15> */
.L_x_2234:
[----:B------:R-:W-:Y:S02]  /*e680*/  @P1 IMAD R8, R6, 0x2, R16 ;  /* 0x0000000206081824 */ /* 0x000fe400078e0210 */
[----:B------:R-:W-:Y:S02]  /*e690*/  IMAD.MOV.U32 R13, RZ, RZ, R5 ;  /* 0x000000ffff0d7224 */ /* 0x000fe400078e0005 */
[----:B------:R-:W-:Y:S02]  /*e6a0*/  IMAD.MOV.U32 R12, RZ, RZ, 0x4 ;  /* 0x00000004ff0c7424 */ /* 0x000fe400078e00ff */
[----:B------:R-:W-:-:S07]  /*e6b0*/  IMAD.MOV.U32 R3, RZ, RZ, R14 ;  /* 0x000000ffff037224 */ /* 0x000fce00078e000e */
[----:B------:R-:W-:Y:S05]  /*e6c0*/  WARPSYNC.COLLECTIVE R15, `(.L_x_2235) ;  /* 0x000000000f087348 */ /* 0x000fea0003c00000 */
[----:B------:R0:W1:Y:S02]  /*e6d0*/  SHFL.IDX P6, R14, R13, R12, R11 ;  /* 0x0000000c0d0e7389 */ /* 0x00006400000c000b */
[----:B01----:R-:W-:Y:S01]  /*e6e0*/  ENDCOLLECTIVE ;  /* 0x000000000000791b */ /* 0x003fe20003800000 */
.L_x_2235:
        /* <DEDUP_REMOVED lines=15> */
.L_x_2236:
[----:B------:R-:W-:Y:S02]  /*e7e0*/  @P1 IMAD R8, R6, 0x2, R16 ;  /* 0x0000000206081824 */ /* 0x000fe400078e0210 */
[----:B------:R-:W-:Y:S02]  /*e7f0*/  IMAD.MOV.U32 R13, RZ, RZ, R5 ;  /* 0x000000ffff0d7224 */ /* 0x000fe400078e0005 */
[----:B------:R-:W-:Y:S02]  /*e800*/  IMAD.MOV.U32 R12, RZ, RZ, 0x5 ;  /* 0x00000005ff0c7424 */ /* 0x000fe400078e00ff */
[----:B------:R-:W-:-:S07]  /*e810*/  IMAD.MOV.U32 R3, RZ, RZ, R14 ;  /* 0x000000ffff037224 */ /* 0x000fce00078e000e */
[----:B------:R-:W-:Y:S05]  /*e820*/  WARPSYNC.COLLECTIVE R15, `(.L_x_2237) ;  /* 0x000000000f087348 */ /* 0x000fea0003c00000 */
[----:B------:R0:W1:Y:S02]  /*e830*/  SHFL.IDX P6, R14, R13, R12, R11 ;  /* 0x0000000c0d0e7389 */ /* 0x00006400000c000b */
[----:B01----:R-:W-:Y:S01]  /*e840*/  ENDCOLLECTIVE ;  /* 0x000000000000791b */ /* 0x003fe20003800000 */
.L_x_2237:
        /* <DEDUP_REMOVED lines=15> */
.L_x_2238:
[----:B------:R-:W-:Y:S02]  /*e940*/  @P1 IMAD R8, R6, 0x2, R16 ;  /* 0x0000000206081824 */ /* 0x000fe400078e0210 */
[----:B------:R-:W-:Y:S02]  /*e950*/  IMAD.MOV.U32 R13, RZ, RZ, R5 ;  /* 0x000000ffff0d7224 */ /* 0x000fe400078e0005 */
[----:B------:R-:W-:Y:S02]  /*e960*/  IMAD.MOV.U32 R12, RZ, RZ, 0x6 ;  /* 0x00000006ff0c7424 */ /* 0x000fe400078e00ff */
[----:B------:R-:W-:-:S07]  /*e970*/  IMAD.MOV.U32 R3, RZ, RZ, R14 ;  /* 0x000000ffff037224 */ /* 0x000fce00078e000e */
[----:B------:R-:W-:Y:S05]  /*e980*/  WARPSYNC.COLLECTIVE R15, `(.L_x_2239) ;  /* 0x000000000f087348 */ /* 0x000fea0003c00000 */
[----:B------:R0:W1:Y:S02]  /*e990*/  SHFL.IDX P6, R14, R13, R12, R11 ;  /* 0x0000000c0d0e7389 */ /* 0x00006400000c000b */
[----:B01----:R-:W-:Y:S01]  /*e9a0*/  ENDCOLLECTIVE ;  /* 0x000000000000791b */ /* 0x003fe20003800000 */
.L_x_2239:
        /* <DEDUP_REMOVED lines=15> */
.L_x_2240:
[----:B------:R-:W-:Y:S02]  /*eaa0*/  @P1 IMAD R8, R6, 0x2, R16 ;  /* 0x0000000206081824 */ /* 0x000fe400078e0210 */
[----:B------:R-:W-:Y:S02]  /*eab0*/  IMAD.MOV.U32 R13, RZ, RZ, R5 ;  /* 0x000000ffff0d7224 */ /* 0x000fe400078e0005 */
[----:B------:R-:W-:Y:S02]  /*eac0*/  IMAD.MOV.U32 R12, RZ, RZ, 0x7 ;  /* 0x00000007ff0c7424 */ /* 0x000fe400078e00ff */
[----:B------:R-:W-:-:S07]  /*ead0*/  IMAD.MOV.U32 R3, RZ, RZ, R14 ;  /* 0x000000ffff037224 */ /* 0x000fce00078e000e */
[----:B------:R-:W-:Y:S05]  /*eae0*/  WARPSYNC.COLLECTIVE R15, `(.L_x_2241) ;  /* 0x000000000f087348 */ /* 0x000fea0003c00000 */
[----:B------:R0:W1:Y:S02]  /*eaf0*/  SHFL.IDX P6, R14, R13, R12, R11 ;  /* 0x0000000c0d0e7389 */ /* 0x00006400000c000b */
[----:B01----:R-:W-:Y:S01]  /*eb00*/  ENDCOLLECTIVE ;  /* 0x000000000000791b */ /* 0x003fe20003800000 */
.L_x_2241:
        /* <DEDUP_REMOVED lines=14> */
.L_x_2242:
[----:B------:R-:W-:Y:S05]  /*ebf0*/  BRA `(.L_x_2243) ;  /* 0xffffffc4001c7947 */ /* 0x000fea000383ffff */
.L_x_2179:
[----:B------:R-:W-:Y:S02]  /*ec00*/  IMAD.MOV.U32 R13, RZ, RZ, R4 ;  /* 0x000000ffff0d7224 */ /* 0x000fe400078e0004 */
[----:B------:R-:W-:Y:S02]  /*ec10*/  IMAD.MOV.U32 R12, RZ, RZ, RZ ;  /* 0x000000ffff0c7224 */ /* 0x000fe400078e00ff */
[----:B------:R-:W-:Y:S02]  /*ec20*/  IMAD.MOV.U32 R11, RZ, RZ, 0x181f ;  /* 0x0000181fff0b7424 */ /* 0x000fe400078e00ff */
[----:B------:R-:W-:Y:S02]  /*ec30*/  IMAD.MOV.U32 R15, RZ, RZ, -0x1 ;  /* 0xffffffffff0f7424 */ /* 0x000fe400078e00ff */
[----:B------:R-:W-:-:S07]  /*ec40*/  IMAD.U32 R6, RZ, RZ, UR43 ;  /* 0x0000002bff067e24 */ /* 0x000fce000f8e00ff */
[----:B-----5:R-:W-:Y:S05]  /*ec50*/  WARPSYNC.COLLECTIVE R15, `(.L_x_2244) ;  /* 0x000000000f087348 */ /* 0x020fea0003c00000 */
[----:B------:R0:W1:Y:S02]  /*ec60*/  SHFL.IDX P6, R14, R13, R12, R11 ;  /* 0x0000000c0d0e7389 */ /* 0x00006400000c000b */
[----:B01---5:R-:W-:Y:S01]  /*ec70*/  ENDCOLLECTIVE ;  /* 0x000000000000791b */ /* 0x023fe20003800000 */
.L_x_2244:
[----:B------:R-:W-:-:S05]  /*ec80*/  IMAD R6, R6, 0xc0, R8 ;  /* 0x000000c006067824 */ /* 0x000fca00078e0208 */
[----:B------:R-:W-:Y:S01]  /*ec90*/  ISETP.GE.AND P1, PT, R6, UR37, PT ;  /* 0x0000002506007c0c */ /* 0x000fe2000bf26270 */
[----:B------:R-:W-:Y:S02]  /*eca0*/  IMAD.MOV.U32 R13, RZ, RZ, R0 ;  /* 0x000000ffff0d7224 */ /* 0x000fe400078e0000 */
[----:B------:R-:W-:-:S10]  /*ecb0*/  IMAD.MOV.U32 R2, RZ, RZ, R14 ;  /* 0x000000ffff027224 */ /* 0x000fd400078e000e */
[----:B------:R-:W-:Y:S05]  /*ecc0*/  WARPSYNC.COLLECTIVE R15, `(.L_x_2245) ;  /* 0x000000000f087348 */ /* 0x000fea0003c00000 */
[----:B------:R0:W1:Y:S02]  /*ecd0*/  SHFL.IDX P6, R14, R13, R12, R11 ;  /* 0x0000000c0d0e7389 */ /* 0x00006400000c000b */
[----:B01----:R-:W-:Y:S01]  /*ece0*/  ENDCOLLECTIVE ;  /* 0x000000000000791b */ /* 0x003fe20003800000 */
.L_x_2245:
[----:B------:R-:W-:Y:S02]  /*ecf0*/  IMAD.MOV.U32 R13, RZ, RZ, R4 ;  /* 0x000000ffff0d7224 */ /* 0x000fe400078e0004 */
[----:B------:R-:W-:Y:S02]  /*ed00*/  IMAD.MOV.U32 R12, RZ, RZ, 0x1 ;  /* 0x00000001ff0c7424 */ /* 0x000fe400078e00ff */
[----:B------:R-:W-:-:S07]  /*ed10*/  IMAD.MOV.U32 R3, RZ, RZ, R14 ;  /* 0x000000ffff037224 */ /* 0x000fce00078e000e */
[----:B------:R-:W-:Y:S05]  /*ed20*/  WARPSYNC.COLLECTIVE R15, `(.L_x_2246) ;  /* 0x000000000f087348 */ /* 0x000fea0003c00000 */
[----:B------:R0:W1:Y:S02]  /*ed30*/  SHFL.IDX P6, R14, R13, R12, R11 ;  /* 0x0000000c0d0e7389 */ /* 0x00006400000c000b */
[----:B01----:R-:W-:Y:S01]  /*ed40*/  ENDCOLLECTIVE ;  /* 0x000000000000791b */ /* 0x003fe20003800000 */
.L_x_2246:
        /* <DEDUP_REMOVED lines=16> */
.L_x_2247:
[----:B------:R-:W-:Y:S02]  /*ee50*/  IMAD.MOV.U32 R13, RZ, RZ, R4 ;  /* 0x000000ffff0d7224 */ /* 0x000fe400078e0004 */
[----:B------:R-:W-:Y:S02]  /*ee60*/  IMAD.MOV.U32 R12, RZ, RZ, 0x2 ;  /* 0x00000002ff0c7424 */ /* 0x000fe400078e00ff */
[----:B------:R-:W-:-:S07]  /*ee70*/  IMAD.MOV.U32 R3, RZ, RZ, R14 ;  /* 0x000000ffff037224 */ /* 0x000fce00078e000e */
[----:B------:R-:W-:Y:S05]  /*ee80*/  WARPSYNC.COLLECTIVE R15, `(.L_x_2248) ;  /* 0x000000000f087348 */ /* 0x000fea0003c00000 */
[----:B------:R0:W1:Y:S02]  /*ee90*/  SHFL.IDX P6, R14, R13, R12, R11 ;  /* 0x0000000c0d0e7389 */ /* 0x00006400000c000b */
[----:B01----:R-:W-:Y:S01]  /*eea0*/  ENDCOLLECTIVE ;  /* 0x000000000000791b */ /* 0x003fe20003800000 */
.L_x_2248:
        /* <DEDUP_REMOVED lines=11> */
[----:B------:R-:W-:Y:S02]  /*ef60*/  ISETP.GE.AND P1, PT, R2, UR37, PT ;  /* 0x0000002502007c0c */ /* 0x000fe4000bf26270 */
[----:B------:R-:W-:-:S11]  /*ef70*/  MOV R2, R14 ;  /* 0x0000000e00027202 */ /* 0x000fd60000000f00 */
[----:B------:R-:W-:Y:S05]  /*ef80*/  WARPSYNC.COLLECTIVE R15, `(.L_x_2249) ;  /* 0x000000000f087348 */ /* 0x000fea0003c00000 */
[----:B------:R0:W1:Y:S02]  /*ef90*/  SHFL.IDX P6, R14, R13, R12, R11 ;  /* 0x0000000c0d0e7389 */ /* 0x00006400000c000b */
[----:B01----:R-:W-:Y:S01]  /*efa0*/  ENDCOLLECTIVE ;  /* 0x000000000000791b */ /* 0x003fe20003800000 */
.L_x_2249:
[----:B------:R-:W-:Y:S02]  /*efb0*/  IMAD.MOV.U32 R13, RZ, RZ, R4 ;  /* 0x000000ffff0d7224 */ /* 0x000fe400078e0004 */
[----:B------:R-:W-:Y:S02]  /*efc0*/  IMAD.MOV.U32 R12, RZ, RZ, 0x3 ;  /* 0x00000003ff0c7424 */ /* 0x000fe400078e00ff */
[----:B------:R-:W-:-:S07]  /*efd0*/  IMAD.MOV.U32 R3, RZ, RZ, R14 ;  /* 0x000000ffff037224 */ /* 0x000fce00078e000e */
[----:B------:R-:W-:Y:S05]  /*efe0*/  WARPSYNC.COLLECTIVE R15, `(.L_x_2250) ;  /* 0x000000000f087348 */ /* 0x000fea0003c00000 */
[----:B------:R0:W1:Y:S02]  /*eff0*/  SHFL.IDX P6, R14, R13, R12, R11 ;  /* 0x0000000c0d0e7389 */ /* 0x00006400000c000b */
[----:B01----:R-:W-:Y:S01]  /*f000*/  ENDCOLLECTIVE ;  /* 0x000000000000791b */ /* 0x003fe20003800000 */
.L_x_2250:
        /* <DEDUP_REMOVED lines=16> */
.L_x_2251:
[----:B------:R-:W-:Y:S02]  /*f110*/  IMAD.MOV.U32 R13, RZ, RZ, R4 ;  /* 0x000000ffff0d7224 */ /* 0x000fe400078e0004 */
[----:B------:R-:W-:Y:S02]  /*f120*/  IMAD.MOV.U32 R12, RZ, RZ, 0x4 ;  /* 0x00000004ff0c7424 */ /* 0x000fe400078e00ff */
[----:B------:R-:W-:-:S07]  /*f130*/  IMAD.MOV.U32 R3, RZ, RZ, R14 ;  /* 0x000000ffff037224 */ /* 0x000fce00078e000e */
[----:B------:R-:W-:Y:S05]  /*f140*/  WARPSYNC.COLLECTIVE R15, `(.L_x_2252) ;  /* 0x000000000f087348 */ /* 0x000fea0003c00000 */
[----:B------:R0:W1:Y:S02]  /*f150*/  SHFL.IDX P6, R14, R13, R12, R11 ;  /* 0x0000000c0d0e7389 */ /* 0x00006400000c000b */
[----:B01----:R-:W-:Y:S01]  /*f160*/  ENDCOLLECTIVE ;  /* 0x000000000000791b */ /* 0x003fe20003800000 */
.L_x_2252:
        /* <DEDUP_REMOVED lines=16> */
.L_x_2253:
[----:B------:R-:W-:Y:S02]  /*f270*/  IMAD.MOV.U32 R13, RZ, RZ, R4 ;  /* 0x000000ffff0d7224 */ /* 0x000fe400078e0004 */
[----:B------:R-:W-:Y:S02]  /*f280*/  IMAD.MOV.U32 R12, RZ, RZ, 0x5 ;  /* 0x00000005ff0c7424 */ /* 0x000fe400078e00ff */
[----:B------:R-:W-:-:S07]  /*f290*/  IMAD.MOV.U32 R3, RZ, RZ, R14 ;  /* 0x000000ffff037224 */ /* 0x000fce00078e000e */
[----:B------:R-:W-:Y:S05]  /*f2a0*/  WARPSYNC.COLLECTIVE R15, `(.L_x_2254) ;  /* 0x000000000f087348 */ /* 0x000fea0003c00000 */
[----:B------:R0:W1:Y:S02]  /*f2b0*/  SHFL.IDX P6, R14, R13, R12, R11 ;  /* 0x0000000c0d0e7389 */ /* 0x00006400000c000b */
[----:B01----:R-:W-:Y:S01]  /*f2c0*/  ENDCOLLECTIVE ;  /* 0x000000000000791b */ /* 0x003fe20003800000 */
.L_x_2254:
        /* <DEDUP_REMOVED lines=16> */
.L_x_2255:
[----:B------:R-:W-:Y:S02]  /*f3d0*/  IMAD.MOV.U32 R13, RZ, RZ, R4 ;  /* 0x000000ffff0d7224 */ /* 0x000fe400078e0004 */
[----:B------:R-:W-:Y:S02]  /*f3e0*/  IMAD.MOV.U32 R12, RZ, RZ, 0x6 ;  /* 0x00000006ff0c7424 */ /* 0x000fe400078e00ff */
[----:B------:R-:W-:-:S07]  /*f3f0*/  IMAD.MOV.U32 R3, RZ, RZ, R14 ;  /* 0x000000ffff037224 */ /* 0x000fce00078e000e */
[----:B------:R-:W-:Y:S05]  /*f400*/  WARPSYNC.COLLECTIVE R15, `(.L_x_2256) ;  /* 0x000000000f087348 */ /* 0x000fea0003c00000 */
[----:B------:R0:W1:Y:S02]  /*f410*/  SHFL.IDX P6, R14, R13, R12, R11 ;  /* 0x0000000c0d0e7389 */ /* 0x00006400000c000b */
[----:B01----:R-:W-:Y:S01]  /*f420*/  ENDCOLLECTIVE ;  /* 0x000000000000791b */ /* 0x003fe20003800000 */
.L_x_2256:
        /* <DEDUP_REMOVED lines=16> */
.L_x_2257:
[----:B------:R-:W-:Y:S02]  /*f530*/  IMAD.MOV.U32 R13, RZ, RZ, R4 ;  /* 0x000000ffff0d7224 */ /* 0x000fe400078e0004 */
[----:B------:R-:W-:Y:S02]  /*f540*/  IMAD.MOV.U32 R12, RZ, RZ, 0x7 ;  /* 0x00000007ff0c7424 */ /* 0x000fe400078e00ff */
[----:B------:R-:W-:-:S07]  /*f550*/  IMAD.MOV.U32 R3, RZ, RZ, R14 ;  /* 0x000000ffff037224 */ /* 0x000fce00078e000e */
[----:B------:R-:W-:Y:S05]  /*f560*/  WARPSYNC.COLLECTIVE R15, `(.L_x_2258) ;  /* 0x000000000f087348 */ /* 0x000fea0003c00000 */
[----:B------:R0:W1:Y:S02]  /*f570*/  SHFL.IDX P6, R14, R13, R12, R11 ;  /* 0x0000000c0d0e7389 */ /* 0x00006400000c000b */
[----:B01----:R-:W-:Y:S01]  /*f580*/  ENDCOLLECTIVE ;  /* 0x000000000000791b */ /* 0x003fe20003800000 */
.L_x_2258:
        /* <DEDUP_REMOVED lines=10> */
.L_x_2259:
        /* <DEDUP_REMOVED lines=12> */
.L_x_2260:
        /* <DEDUP_REMOVED lines=13> */
.L_x_2261:
[----:B------:R-:W-:Y:S02]  /*f7c0*/  IMAD.MOV.U32 R13, RZ, RZ, R7 ;  /* 0x000000ffff0d7224 */ /* 0x000fe400078e0007 */
[----:B------:R-:W-:Y:S01]  /*f7d0*/  IMAD.MOV.U32 R12, RZ, RZ, 0x1 ;  /* 0x00000001ff0c7424 */ /* 0x000fe200078e00ff */
[----:B------:R-:W-:-:S13]  /*f7e0*/  @!P1 LEA R2, P0, R10, R14, 0x1 ;  /* 0x0000000e0a029211 */ /* 0x000fda00078008ff */
[----:B------:R-:W-:Y:S05]  /*f7f0*/  WARPSYNC.COLLECTIVE R15, `(.L_x_2262) ;  /* 0x000000000f087348 */ /* 0x000fea0003c00000 */
[----:B------:R0:W1:Y:S02]  /*f800*/  SHFL.IDX P6, R14, R13, R12, R11 ;  /* 0x0000000c0d0e7389 */ /* 0x00006400000c000b */
[----:B01----:R-:W-:Y:S01]  /*f810*/  ENDCOLLECTIVE ;  /* 0x000000000000791b */ /* 0x003fe20003800000 */
.L_x_2262:
        /* <DEDUP_REMOVED lines=12> */
.L_x_2263:
[----:B------:R-:W-:Y:S02]  /*f8e0*/  IMAD.MOV.U32 R13, RZ, RZ, R7 ;  /* 0x000000ffff0d7224 */ /* 0x000fe400078e0007 */
[----:B------:R-:W-:Y:S02]  /*f8f0*/  IMAD.MOV.U32 R12, RZ, RZ, 0x2 ;  /* 0x00000002ff0c7424 */ /* 0x000fe400078e00ff */
[----:B------:R-:W-:-:S07]  /*f900*/  IMAD.MOV.U32 R2, RZ, RZ, R14 ;  /* 0x000000ffff027224 */ /* 0x000fce00078e000e */
[----:B------:R-:W-:Y:S05]  /*f910*/  WARPSYNC.COLLECTIVE R15, `(.L_x_2264) ;  /* 0x000000000f087348 */ /* 0x000fea0003c00000 */
[----:B------:R0:W1:Y:S02]  /*f920*/  SHFL.IDX P6, R14, R13, R12, R11 ;  /* 0x0000000c0d0e7389 */ /* 0x00006400000c000b */
[----:B01----:R-:W-:Y:S01]  /*f930*/  ENDCOLLECTIVE ;  /* 0x000000000000791b */ /* 0x003fe20003800000 */
.L_x_2264:
        /* <DEDUP_REMOVED lines=11> */
.L_x_2265:
        /* <DEDUP_REMOVED lines=8> */
.L_x_2266:
[----:B------:R-:W-:-:S04]  /*fa70*/  @!P1 LEA R2, P0, R10, R2, 0x1 ;  /* 0x000000020a029211 */ /* 0x000fc800078008ff */
[----:B------:R-:W-:-:S05]  /*fa80*/  @!P1 IADD3.X R3, RZ, R0, RZ, P0, !PT ;  /* 0x00000000ff039210 */ /* 0x000fca00007fe4ff */
        /* <DEDUP_REMOVED lines=9> */
.L_x_2267:
[----:B------:R-:W-:Y:S05]  /*fb20*/  BRA `(.L_x_2268) ;  /* 0xffffffc000dc7947 */ /* 0x000fea000383ffff */
.L_x_2182:
[----:B0-----:R0:W1:Y:S02]  /*fb30*/  SYNCS.PHASECHK.TRANS64.TRYWAIT P0, [R16+URZ+0x16820], R3 ;  /* 0x01682003100075a7 */ /* 0x001064000800017f */
[----:B-1----:R-:W-:Y:S05]  /*fb40*/  @!P0 NANOSLEEP.SYNCS 0x989680 ;  /* 0x009896800000895d */ /* 0x002fea0003900000 */
[----:B------:R-:W1:Y:S02]  /*fb50*/  @!P0 SYNCS.PHASECHK.TRANS64 P0, [R16+URZ+0x16820], R3 ;  /* 0x01682003100085a7 */ /* 0x000e64000800007f */
[----:B-1----:R-:W-:Y:S05]  /*fb60*/  @!P0 BRA `(.L_x_2182) ;  /* 0xfffffffc00f08947 */ /* 0x002fea000383ffff */
[----:B------:R-:W-:Y:S05]  /*fb70*/  BRA `(.L_x_2269) ;  /* 0xffffffc400387947 */ /* 0x000fea000383ffff */
.L_x_2186:
[----:B0-----:R0:W1:Y:S02]  /*fb80*/  SYNCS.PHASECHK.TRANS64.TRYWAIT P0, [R5+URZ+0x16840], R2 ;  /* 0x01684002050075a7 */ /* 0x001064000800017f */
[----:B-1----:R-:W-:Y:S05]  /*fb90*/  @!P0 NANOSLEEP.SYNCS 0x989680 ;  /* 0x009896800000895d */ /* 0x002fea0003900000 */
[----:B------:R-:W1:Y:S02]  /*fba0*/  @!P0 SYNCS.PHASECHK.TRANS64 P0, [R5+URZ+0x16840], R2 ;  /* 0x01684002050085a7 */ /* 0x000e64000800007f */
[----:B-1----:R-:W-:Y:S05]  /*fbb0*/  @!P0 BRA `(.L_x_2186) ;  /* 0xfffffffc00f08947 */ /* 0x002fea000383ffff */
[----:B------:R-:W-:Y:S05]  /*fbc0*/  BRA `(.L_x_2270) ;  /* 0xffffffc800047947 */ /* 0x000fea000383ffff */
.L_x_2187:
        /* <DEDUP_REMOVED lines=8> */
.L_x_2272:
[----:B------:R-:W-:Y:S05]  /*fc50*/  BSYNC B1 ;  /* 0x0000000000017941 */ /* 0x000fea0003800000 */
.L_x_2271:
        /* <DEDUP_REMOVED lines=10> */
.L_x_2273:
        /* <DEDUP_REMOVED lines=8> */
.L_x_2274:
        /* <DEDUP_REMOVED lines=12> */
.L_x_2275:
[----:B------:R-:W-:Y:S02]  /*fe40*/  IMAD.MOV.U32 R13, RZ, RZ, R10 ;  /* 0x000000ffff0d7224 */ /* 0x000fe400078e000a */
[----:B------:R-:W-:Y:S02]  /*fe50*/  IMAD.MOV.U32 R12, RZ, RZ, 0x2 ;  /* 0x00000002ff0c7424 */ /* 0x000fe400078e00ff */
[----:B------:R-:W-:-:S07]  /*fe60*/  IMAD.MOV.U32 R2, RZ, RZ, R14 ;  /* 0x000000ffff027224 */ /* 0x000fce00078e000e */
[----:B------:R-:W-:Y:S05]  /*fe70*/  WARPSYNC.COLLECTIVE R15, `(.L_x_2276) ;  /* 0x000000000f087348 */ /* 0x000fea0003c00000 */
[----:B------:R0:W1:Y:S02]  /*fe80*/  SHFL.IDX P6, R14, R13, R12, R11 ;  /* 0x0000000c0d0e7389 */ /* 0x00006400000c000b */
[----:B01----:R-:W-:Y:S01]  /*fe90*/  ENDCOLLECTIVE ;  /* 0x000000000000791b */ /* 0x003fe20003800000 */
.L_x_2276:
        /* <DEDUP_REMOVED lines=11> */
.L_x_2277:
[----:B------:R-:W-:Y:S02]  /*ff50*/  IMAD.MOV.U32 R13, RZ, RZ, R10 ;  /* 0x000000ffff0d7224 */ /* 0x000fe400078e000a */
[----:B------:R-:W-:Y:S02]  /*ff60*/  IMAD.MOV.U32 R12, RZ, RZ, 0x3 ;  /* 0x00000003ff0c7424 */ /* 0x000fe400078e00ff */
[----:B------:R-:W-:-:S07]  /*ff70*/  IMAD.MOV.U32 R2, RZ, RZ, R14 ;  /* 0x000000ffff027224 */ /* 0x000fce00078e000e */
[----:B------:R-:W-:Y:S05]  /*ff80*/  WARPSYNC.COLLECTIVE R15, `(.L_x_2278) ;  /* 0x000000000f087348 */ /* 0x000fea0003c00000 */
[----:B------:R0:W1:Y:S02]  /*ff90*/  SHFL.IDX P6, R14, R13, R12, R11 ;  /* 0x0000000c0d0e7389 */ /* 0x00006400000c000b */
[----:B01----:R-:W-:Y:S01]  /*ffa0*/  ENDCOLLECTIVE ;  /* 0x000000000000791b */ /* 0x003fe20003800000 */
.L_x_2278:
        /* <DEDUP_REMOVED lines=11> */
.L_x_2279:
[----:B------:R-:W-:Y:S02]  /*10060*/  IMAD.MOV.U32 R13, RZ, RZ, R10 ;  /* 0x000000ffff0d7224 */ /* 0x000fe400078e000a */
[----:B------:R-:W-:Y:S02]  /*10070*/  IMAD.MOV.U32 R12, RZ, RZ, 0x4 ;  /* 0x00000004ff0c7424 */ /* 0x000fe400078e00ff */
[----:B------:R-:W-:-:S07]  /*10080*/  IMAD.MOV.U32 R2, RZ, RZ, R14 ;  /* 0x000000ffff027224 */ /* 0x000fce00078e000e */
[----:B------:R-:W-:Y:S05]  /*10090*/  WARPSYNC.COLLECTIVE R15, `(.L_x_2280) ;  /* 0x000000000f087348 */ /* 0x000fea0003c00000 */
[----:B------:R0:W1:Y:S02]  /*100a0*/  SHFL.IDX P6, R14, R13, R12, R11 ;  /* 0x0000000c0d0e7389 */ /* 0x00006400000c000b */
[----:B01----:R-:W-:Y:S01]  /*100b0*/  ENDCOLLECTIVE ;  /* 0x000000000000791b */ /* 0x003fe20003800000 */
.L_x_2280:
        /* <DEDUP_REMOVED lines=11> */
.L_x_2281:
[----:B------:R-:W-:Y:S02]  /*10170*/  IMAD.MOV.U32 R13, RZ, RZ, R10 ;  /* 0x000000ffff0d7224 */ /* 0x000fe400078e000a */
[----:B------:R-:W-:Y:S02]  /*10180*/  IMAD.MOV.U32 R12, RZ, RZ, 0x5 ;  /* 0x00000005ff0c7424 */ /* 0x000fe400078e00ff */
[----:B------:R-:W-:-:S07]  /*10190*/  IMAD.MOV.U32 R2, RZ, RZ, R14 ;  /* 0x000000ffff027224 */ /* 0x000fce00078e000e */
[----:B------:R-:W-:Y:S05]  /*101a0*/  WARPSYNC.COLLECTIVE R15, `(.L_x_2282) ;  /* 0x000000000f087348 */ /* 0x000fea0003c00000 */
[----:B------:R0:W1:Y:S02]  /*101b0*/  SHFL.IDX P6, R14, R13, R12, R11 ;  /* 0x0000000c0d0e7389 */ /* 0x00006400000c000b */
[----:B01----:R-:W-:Y:S01]  /*101c0*/  ENDCOLLECTIVE ;  /* 0x000000000000791b */ /* 0x003fe20003800000 */
.L_x_2282:
        /* <DEDUP_REMOVED lines=11> */
.L_x_2283:
[----:B------:R-:W-:Y:S02]  /*10280*/  IMAD.MOV.U32 R13, RZ, RZ, R10 ;  /* 0x000000ffff0d7224 */ /* 0x000fe400078e000a */
[----:B------:R-:W-:Y:S02]  /*10290*/  IMAD.MOV.U32 R12, RZ, RZ, 0x6 ;  /* 0x00000006ff0c7424 */ /* 0x000fe400078e00ff */
[----:B------:R-:W-:-:S07]  /*102a0*/  IMAD.MOV.U32 R2, RZ, RZ, R14 ;  /* 0x000000ffff027224 */ /* 0x000fce00078e000e */
[----:B------:R-:W-:Y:S05]  /*102b0*/  WARPSYNC.COLLECTIVE R15, `(.L_x_2284) ;  /* 0x000000000f087348 */ /* 0x000fea0003c00000 */
[----:B------:R0:W1:Y:S02]  /*102c0*/  SHFL.IDX P6, R14, R13, R12, R11 ;  /* 0x0000000c0d0e7389 */ /* 0x00006400000c000b */
[----:B01----:R-:W-:Y:S01]  /*102d0*/  ENDCOLLECTIVE ;  /* 0x000000000000791b */ /* 0x003fe20003800000 */
.L_x_2284:
        /* <DEDUP_REMOVED lines=11> */
.L_x_2285:
[----:B------:R-:W-:Y:S02]  /*10390*/  IMAD.MOV.U32 R13, RZ, RZ, R10 ;  /* 0x000000ffff0d7224 */ /* 0x000fe400078e000a */
[----:B------:R-:W-:Y:S02]  /*103a0*/  IMAD.MOV.U32 R12, RZ, RZ, 0x7 ;  /* 0x00000007ff0c7424 */ /* 0x000fe400078e00ff */
[----:B------:R-:W-:-:S07]  /*103b0*/  IMAD.MOV.U32 R2, RZ, RZ, R14 ;  /* 0x000000ffff027224 */ /* 0x000fce00078e000e */
[----:B------:R-:W-:Y:S05]  /*103c0*/  WARPSYNC.COLLECTIVE R15, `(.L_x_2286) ;  /* 0x000000000f087348 */ /* 0x000fea0003c00000 */
[----:B------:R0:W1:Y:S02]  /*103d0*/  SHFL.IDX P6, R14, R13, R12, R11 ;  /* 0x0000000c0d0e7389 */ /* 0x00006400000c000b */
[----:B01----:R-:W-:Y:S01]  /*103e0*/  ENDCOLLECTIVE ;  /* 0x000000000000791b */ /* 0x003fe20003800000 */
.L_x_2286:
        /* <DEDUP_REMOVED lines=11> */
.L_x_2287:
[----:B------:R-:W-:Y:S01]  /*104a0*/  IMAD.MOV.U32 R2, RZ, RZ, R14 ;  /* 0x000000ffff027224 */ /* 0x000fe200078e000e */
[----:B------:R-:W-:Y:S06]  /*104b0*/  BRA `(.L_x_2288) ;  /* 0xffffffc000ec7947 */ /* 0x000fec000383ffff */
.L_x_2192:
[----:B-1----:R1:W2:Y:S02]  /*104c0*/  SYNCS.PHASECHK.TRANS64.TRYWAIT P0, [R5+URZ+0x16860], R2 ;  /* 0x01686002050075a7 */ /* 0x0022a4000800017f */
[----:B--2---:R-:W-:Y:S05]  /*104d0*/  @!P0 NANOSLEEP.SYNCS 0x989680 ;  /* 0x009896800000895d */ /* 0x004fea0003900000 */
[----:B------:R-:W2:Y:S02]  /*104e0*/  @!P0 SYNCS.PHASECHK.TRANS64 P0, [R5+URZ+0x16860], R2 ;  /* 0x01686002050085a7 */ /* 0x000ea4000800007f */
[----:B--2---:R-:W-:Y:S05]  /*104f0*/  @!P0 BRA `(.L_x_2192) ;  /* 0xfffffffc00f08947 */ /* 0x004fea000383ffff */
[----:B------:R-:W-:Y:S05]  /*10500*/  BRA `(.L_x_2289) ;  /* 0xffffffc400447947 */ /* 0x000fea000383ffff */
.L_x_2193:
        /* <DEDUP_REMOVED lines=8> */
.L_x_2291:
[----:B------:R-:W-:Y:S05]  /*10590*/  BSYNC B1 ;  /* 0x0000000000017941 */ /* 0x000fea0003800000 */
.L_x_2290:
        /* <DEDUP_REMOVED lines=9> */
.L_x_2292:
[----:B------:R-:W-:Y:S02]  /*10630*/  IMAD.MOV.U32 R13, RZ, RZ, R18 ;  /* 0x000000ffff0d7224 */ /* 0x000fe400078e0012 */
[----:B------:R-:W-:Y:S02]  /*10640*/  IMAD.MOV.U32 R12, RZ, RZ, 0x1 ;  /* 0x00000001ff0c7424 */ /* 0x000fe400078e00ff */
[----:B------:R-:W-:-:S07]  /*10650*/  IMAD.MOV.U32 R2, RZ, RZ, R14 ;  /* 0x000000ffff027224 */ /* 0x000fce00078e000e */
[----:B------:R-:W-:Y:S05]  /*10660*/  WARPSYNC.COLLECTIVE R15, `(.L_x_2293) ;  /* 0x000000000f087348 */ /* 0x000fea0003c00000 */
[----:B------:R0:W1:Y:S02]  /*10670*/  SHFL.IDX P6, R14, R13, R12, R11 ;  /* 0x0000000c0d0e7389 */ /* 0x00006400000c000b */
[----:B01----:R-:W-:Y:S01]  /*10680*/  ENDCOLLECTIVE ;  /* 0x000000000000791b */ /* 0x003fe20003800000 */
.L_x_2293:
        /* <DEDUP_REMOVED lines=12> */
.L_x_2294:
[----:B------:R-:W-:Y:S02]  /*10750*/  IMAD.MOV.U32 R13, RZ, RZ, R18 ;  /* 0x000000ffff0d7224 */ /* 0x000fe400078e0012 */
[----:B------:R-:W-:Y:S02]  /*10760*/  IMAD.MOV.U32 R12, RZ, RZ, 0x2 ;  /* 0x00000002ff0c7424 */ /* 0x000fe400078e00ff */
[----:B------:R-:W-:-:S07]  /*10770*/  IMAD.MOV.U32 R2, RZ, RZ, R14 ;  /* 0x000000ffff027224 */ /* 0x000fce00078e000e */
[----:B------:R-:W-:Y:S05]  /*10780*/  WARPSYNC.COLLECTIVE R15, `(.L_x_2295) ;  /* 0x000000000f087348 */ /* 0x000fea0003c00000 */
[----:B------:R0:W1:Y:S02]  /*10790*/  SHFL.IDX P6, R14, R13, R12, R11 ;  /* 0x0000000c0d0e7389 */ /* 0x00006400000c000b */
[----:B01----:R-:W-:Y:S01]  /*107a0*/  ENDCOLLECTIVE ;  /* 0x000000000000791b */ /* 0x003fe20003800000 */
.L_x_2295:
        /* <DEDUP_REMOVED lines=12> */
.L_x_2296:
[----:B------:R-:W-:Y:S02]  /*10870*/  IMAD.MOV.U32 R13, RZ, RZ, R18 ;  /* 0x000000ffff0d7224 */ /* 0x000fe400078e0012 */
[----:B------:R-:W-:Y:S02]  /*10880*/  IMAD.MOV.U32 R12, RZ, RZ, 0x3 ;  /* 0x00000003ff0c7424 */ /* 0x000fe400078e00ff */
[----:B------:R-:W-:-:S07]  /*10890*/  IMAD.MOV.U32 R2, RZ, RZ, R14 ;  /* 0x000000ffff027224 */ /* 0x000fce00078e000e */
[----:B------:R-:W-:Y:S05]  /*108a0*/  WARPSYNC.COLLECTIVE R15, `(.L_x_2297) ;  /* 0x000000000f087348 */ /* 0x000fea0003c00000 */
[----:B------:R0:W1:Y:S02]  /*108b0*/  SHFL.IDX P6, R14, R13, R12, R11 ;  /* 0x0000000c0d0e7389 */ /* 0x00006400000c000b */
[----:B01----:R-:W-:Y:S01]  /*108c0*/  ENDCOLLECTIVE ;  /* 0x000000000000791b */ /* 0x003fe20003800000 */
.L_x_2297:
        /* <DEDUP_REMOVED lines=12> */
.L_x_2298:
[----:B------:R-:W-:Y:S02]  /*10990*/  IMAD.MOV.U32 R13, RZ, RZ, R18 ;  /* 0x000000ffff0d7224 */ /* 0x000fe400078e0012 */
[----:B------:R-:W-:Y:S02]  /*109a0*/  IMAD.MOV.U32 R12, RZ, RZ, 0x4 ;  /* 0x00000004ff0c7424 */ /* 0x000fe400078e00ff */
[----:B------:R-:W-:-:S07]  /*109b0*/  IMAD.MOV.U32 R2, RZ, RZ, R14 ;  /* 0x000000ffff027224 */ /* 0x000fce00078e000e */
[----:B------:R-:W-:Y:S05]  /*109c0*/  WARPSYNC.COLLECTIVE R15, `(.L_x_2299) ;  /* 0x000000000f087348 */ /* 0x000fea0003c00000 */
[----:B------:R0:W1:Y:S02]  /*109d0*/  SHFL.IDX P6, R14, R13, R12, R11 ;  /* 0x0000000c0d0e7389 */ /* 0x00006400000c000b */
[----:B01----:R-:W-:Y:S01]  /*109e0*/  ENDCOLLECTIVE ;  /* 0x000000000000791b */ /* 0x003fe20003800000 */
.L_x_2299:
        /* <DEDUP_REMOVED lines=12> */
.L_x_2300:
[----:B------:R-:W-:Y:S02]  /*10ab0*/  IMAD.MOV.U32 R13, RZ, RZ, R18 ;  /* 0x000000ffff0d7224 */ /* 0x000fe400078e0012 */
[----:B------:R-:W-:Y:S02]  /*10ac0*/  IMAD.MOV.U32 R12, RZ, RZ, 0x5 ;  /* 0x00000005ff0c7424 */ /* 0x000fe400078e00ff */
[----:B------:R-:W-:-:S07]  /*10ad0*/  IMAD.MOV.U32 R2, RZ, RZ, R14 ;  /* 0x000000ffff027224 */ /* 0x000fce00078e000e */
[----:B------:R-:W-:Y:S05]  /*10ae0*/  WARPSYNC.COLLECTIVE R15, `(.L_x_2301) ;  /* 0x000000000f087348 */ /* 0x000fea0003c00000 */
[----:B------:R0:W1:Y:S02]  /*10af0*/  SHFL.IDX P6, R14, R13, R12, R11 ;  /* 0x0000000c0d0e7389 */ /* 0x00006400000c000b */
[----:B01----:R-:W-:Y:S01]  /*10b00*/  ENDCOLLECTIVE ;  /* 0x000000000000791b */ /* 0x003fe20003800000 */
.L_x_2301:
        /* <DEDUP_REMOVED lines=12> */
.L_x_2302:
[----:B------:R-:W-:Y:S02]  /*10bd0*/  IMAD.MOV.U32 R13, RZ, RZ, R18 ;  /* 0x000000ffff0d7224 */ /* 0x000fe400078e0012 */
[----:B------:R-:W-:Y:S02]  /*10be0*/  IMAD.MOV.U32 R12, RZ, RZ, 0x6 ;  /* 0x00000006ff0c7424 */ /* 0x000fe400078e00ff */
[----:B------:R-:W-:-:S07]  /*10bf0*/  IMAD.MOV.U32 R2, RZ, RZ, R14 ;  /* 0x000000ffff027224 */ /* 0x000fce00078e000e */
[----:B------:R-:W-:Y:S05]  /*10c00*/  WARPSYNC.COLLECTIVE R15, `(.L_x_2303) ;  /* 0x000000000f087348 */ /* 0x000fea0003c00000 */
[----:B------:R0:W1:Y:S02]  /*10c10*/  SHFL.IDX P6, R14, R13, R12, R11 ;  /* 0x0000000c0d0e7389 */ /* 0x00006400000c000b */
[----:B01----:R-:W-:Y:S01]  /*10c20*/  ENDCOLLECTIVE ;  /* 0x000000000000791b */ /* 0x003fe20003800000 */
.L_x_2303:
        /* <DEDUP_REMOVED lines=12> */
.L_x_2304:
[----:B------:R-:W-:Y:S02]  /*10cf0*/  IMAD.MOV.U32 R13, RZ, RZ, R18 ;  /* 0x000000ffff0d7224 */ /* 0x000fe400078e0012 */
[----:B------:R-:W-:Y:S02]  /*10d00*/  IMAD.MOV.U32 R12, RZ, RZ, 0x7 ;  /* 0x00000007ff0c7424 */ /* 0x000fe400078e00ff */
[----:B------:R-:W-:-:S07]  /*10d10*/  IMAD.MOV.U32 R2, RZ, RZ, R14 ;  /* 0x000000ffff027224 */ /* 0x000fce00078e000e */
[----:B------:R-:W-:Y:S05]  /*10d20*/  WARPSYNC.COLLECTIVE R15, `(.L_x_2305) ;  /* 0x000000000f087348 */ /* 0x000fea0003c00000 */
[----:B------:R0:W1:Y:S02]  /*10d30*/  SHFL.IDX P6, R14, R13, R12, R11 ;  /* 0x0000000c0d0e7389 */ /* 0x00006400000c000b */
[----:B01----:R-:W-:Y:S01]  /*10d40*/  ENDCOLLECTIVE ;  /* 0x000000000000791b */ /* 0x003fe20003800000 */
.L_x_2305:
        /* <DEDUP_REMOVED lines=12> */
.L_x_2306:
[----:B------:R-:W-:Y:S01]  /*10e10*/  IMAD.MOV.U32 R2, RZ, RZ, R14 ;  /* 0x000000ffff027224 */ /* 0x000fe200078e000e */
[----:B------:R-:W-:Y:S06]  /*10e20*/  BRA `(.L_x_2307) ;  /* 0xffffffbc00f47947 */ /* 0x000fec000383ffff */
.L_x_2201:
[----:B0-----:R0:W1:Y:S02]  /*10e30*/  SYNCS.PHASECHK.TRANS64.TRYWAIT P0, [R4+URZ+0x16860], R3 ;  /* 0x01686003040075a7 */ /* 0x001064000800017f */
[----:B-1----:R-:W-:Y:S05]  /*10e40*/  @!P0 NANOSLEEP.SYNCS 0x989680 ;  /* 0x009896800000895d */ /* 0x002fea0003900000 */
[----:B------:R-:W1:Y:S02]  /*10e50*/  @!P0 SYNCS.PHASECHK.TRANS64 P0, [R4+URZ+0x16860], R3 ;  /* 0x01686003040085a7 */ /* 0x000e64000800007f */
[----:B-1----:R-:W-:Y:S05]  /*10e60*/  @!P0 BRA `(.L_x_2201) ;  /* 0xfffffffc00f08947 */ /* 0x002fea000383ffff */
[----:B------:R-:W-:Y:S05]  /*10e70*/  BRA `(.L_x_2308) ;  /* 0xffffffc400087947 */ /* 0x000fea000383ffff */
.L_x_2202:
        /* <DEDUP_REMOVED lines=8> */
.L_x_2310:
[----:B------:R-:W-:Y:S05]  /*10f00*/  BSYNC B0 ;  /* 0x0000000000007941 */ /* 0x000fea0003800000 */
.L_x_2309:
        /* <DEDUP_REMOVED lines=10> */
.L_x_2311:
        /* <DEDUP_REMOVED lines=9> */
.L_x_2312:
        /* <DEDUP_REMOVED lines=11> */
.L_x_2313:
[----:B------:R-:W-:Y:S02]  /*110f0*/  IMAD.MOV.U32 R13, RZ, RZ, R18 ;  /* 0x000000ffff0d7224 */ /* 0x000fe400078e0012 */
[----:B------:R-:W-:Y:S01]  /*11100*/  IMAD.MOV.U32 R12, RZ, RZ, 0x2 ;  /* 0x00000002ff0c7424 */ /* 0x000fe200078e00ff */
[----:B------:R-:W-:-:S13]  /*11110*/  IADD3 R2, P0, R14, R6, RZ ;  /* 0x000000060e027210 */ /* 0x000fda0007f1e0ff */
[----:B------:R-:W-:Y:S05]  /*11120*/  WARPSYNC.COLLECTIVE R15, `(.L_x_2314) ;  /* 0x000000000f087348 */ /* 0x000fea0003c00000 */
[----:B------:R0:W1:Y:S02]  /*11130*/  SHFL.IDX P6, R14, R13, R12, R11 ;  /* 0x0000000c0d0e7389 */ /* 0x00006400000c000b */
[----:B01----:R-:W-:Y:S01]  /*11140*/  ENDCOLLECTIVE ;  /* 0x000000000000791b */ /* 0x003fe20003800000 */
.L_x_2314:
        /* <DEDUP_REMOVED lines=11> */
.L_x_2315:
[----:B------:R-:W-:Y:S02]  /*11200*/  IMAD.MOV.U32 R13, RZ, RZ, R18 ;  /* 0x000000ffff0d7224 */ /* 0x000fe400078e0012 */
[----:B------:R-:W-:Y:S02]  /*11210*/  IMAD.MOV.U32 R12, RZ, RZ, 0x3 ;  /* 0x00000003ff0c7424 */ /* 0x000fe400078e00ff */
[----:B------:R-:W-:-:S07]  /*11220*/  IMAD.MOV.U32 R9, RZ, RZ, R14 ;  /* 0x000000ffff097224 */ /* 0x000fce00078e000e */
[----:B------:R-:W-:Y:S05]  /*11230*/  WARPSYNC.COLLECTIVE R15, `(.L_x_2316) ;  /* 0x000000000f087348 */ /* 0x000fea0003c00000 */
[----:B------:R0:W1:Y:S02]  /*11240*/  SHFL.IDX P6, R14, R13, R12, R11 ;  /* 0x0000000c0d0e7389 */ /* 0x00006400000c000b */
[----:B01----:R-:W-:Y:S01]  /*11250*/  ENDCOLLECTIVE ;  /* 0x000000000000791b */ /* 0x003fe20003800000 */
.L_x_2316:
        /* <DEDUP_REMOVED lines=12> */
.L_x_2317:
[----:B------:R-:W-:Y:S02]  /*11320*/  IMAD.MOV.U32 R13, RZ, RZ, R18 ;  /* 0x000000ffff0d7224 */ /* 0x000fe400078e0012 */
[----:B------:R-:W-:Y:S01]  /*11330*/  IMAD.MOV.U32 R12, RZ, RZ, 0x4 ;  /* 0x00000004ff0c7424 */ /* 0x000fe200078e00ff */
[----:B------:R-:W-:-:S13]  /*11340*/  IADD3 R2, P0, R14, R6, RZ ;  /* 0x000000060e027210 */ /* 0x000fda0007f1e0ff */
[----:B------:R-:W-:Y:S05]  /*11350*/  WARPSYNC.COLLECTIVE R15, `(.L_x_2318) ;  /* 0x000000000f087348 */ /* 0x000fea0003c00000 */
[----:B------:R0:W1:Y:S02]  /*11360*/  SHFL.IDX P6, R14, R13, R12, R11 ;  /* 0x0000000c0d0e7389 */ /* 0x00006400000c000b */
[----:B01----:R-:W-:Y:S01]  /*11370*/  ENDCOLLECTIVE ;  /* 0x000000000000791b */ /* 0x003fe20003800000 */
.L_x_2318:
        /* <DEDUP_REMOVED lines=11> */
.L_x_2319:
[----:B------:R-:W-:Y:S02]  /*11430*/  IMAD.MOV.U32 R13, RZ, RZ, R18 ;  /* 0x000000ffff0d7224 */ /* 0x000fe400078e0012 */
[----:B------:R-:W-:Y:S02]  /*11440*/  IMAD.MOV.U32 R12, RZ, RZ, 0x5 ;  /* 0x00000005ff0c7424 */ /* 0x000fe400078e00ff */
[----:B------:R-:W-:-:S07]  /*11450*/  IMAD.MOV.U32 R9, RZ, RZ, R14 ;  /* 0x000000ffff097224 */ /* 0x000fce00078e000e */
[----:B------:R-:W-:Y:S05]  /*11460*/  WARPSYNC.COLLECTIVE R15, `(.L_x_2320) ;  /* 0x000000000f087348 */ /* 0x000fea0003c00000 */
[----:B------:R0:W1:Y:S02]  /*11470*/  SHFL.IDX P6, R14, R13, R12, R11 ;  /* 0x0000000c0d0e7389 */ /* 0x00006400000c000b */
[----:B01----:R-:W-:Y:S01]  /*11480*/  ENDCOLLECTIVE ;  /* 0x000000000000791b */ /* 0x003fe20003800000 */
.L_x_2320:
        /* <DEDUP_REMOVED lines=12> */
.L_x_2321:
[----:B------:R-:W-:Y:S02]  /*11550*/  IMAD.MOV.U32 R13, RZ, RZ, R18 ;  /* 0x000000ffff0d7224 */ /* 0x000fe400078e0012 */
[----:B------:R-:W-:Y:S01]  /*11560*/  IMAD.MOV.U32 R12, RZ, RZ, 0x6 ;  /* 0x00000006ff0c7424 */ /* 0x000fe200078e00ff */
[----:B------:R-:W-:-:S13]  /*11570*/  IADD3 R2, P0, R14, R6, RZ ;  /* 0x000000060e027210 */ /* 0x000fda0007f1e0ff */
[----:B------:R-:W-:Y:S05]  /*11580*/  WARPSYNC.COLLECTIVE R15, `(.L_x_2322) ;  /* 0x000000000f087348 */ /* 0x000fea0003c00000 */
[----:B------:R0:W1:Y:S02]  /*11590*/  SHFL.IDX P6, R14, R13, R12, R11 ;  /* 0x0000000c0d0e7389 */ /* 0x00006400000c000b */
[----:B01----:R-:W-:Y:S01]  /*115a0*/  ENDCOLLECTIVE ;  /* 0x000000000000791b */ /* 0x003fe20003800000 */
.L_x_2322:
        /* <DEDUP_REMOVED lines=11> */
.L_x_2323:
[----:B------:R-:W-:Y:S02]  /*11660*/  IMAD.MOV.U32 R13, RZ, RZ, R18 ;  /* 0x000000ffff0d7224 */ /* 0x000fe400078e0012 */
[----:B------:R-:W-:Y:S02]  /*11670*/  IMAD.MOV.U32 R12, RZ, RZ, 0x7 ;  /* 0x00000007ff0c7424 */ /* 0x000fe400078e00ff */
[----:B------:R-:W-:-:S07]  /*11680*/  IMAD.MOV.U32 R9, RZ, RZ, R14 ;  /* 0x000000ffff097224 */ /* 0x000fce00078e000e */
[----:B------:R-:W-:Y:S05]  /*11690*/  WARPSYNC.COLLECTIVE R15, `(.L_x_2324) ;  /* 0x000000000f087348 */ /* 0x000fea0003c00000 */
[----:B------:R0:W1:Y:S02]  /*116a0*/  SHFL.IDX P6, R14, R13, R12, R11 ;  /* 0x0000000c0d0e7389 */ /* 0x00006400000c000b */
[----:B01----:R-:W-:Y:S01]  /*116b0*/  ENDCOLLECTIVE ;  /* 0x000000000000791b */ /* 0x003fe20003800000 */
.L_x_2324:
        /* <DEDUP_REMOVED lines=12> */
.L_x_2325:
[----:B------:R-:W-:Y:S05]  /*11780*/  BRA `(.L_x_2326) ;  /* 0xffffffbc00c87947 */ /* 0x000fea000383ffff */
.L_x_2207:
        /* <DEDUP_REMOVED lines=8> */
.L_x_2328:
[----:B------:R-:W-:Y:S05]  /*11810*/  BSYNC B0 ;  /* 0x0000000000007941 */ /* 0x000fea0003800000 */
.L_x_2327:
[----:B------:R-:W-:Y:S05]  /*11820*/  BRA `(.L_x_2329) ;  /* 0xffffffc0004c7947 */ /* 0x000fea000383ffff */
.L_x_2210:
[----:B-1----:R1:W2:Y:S02]  /*11830*/  SYNCS.PHASECHK.TRANS64.TRYWAIT P0, [R5+URZ+0x16820], R0 ;  /* 0x01682000050075a7 */ /* 0x0022a4000800017f */
[----:B--2---:R-:W-:Y:S05]  /*11840*/  @!P0 NANOSLEEP.SYNCS 0x989680 ;  /* 0x009896800000895d */ /* 0x004fea0003900000 */
[----:B------:R-:W2:Y:S02]  /*11850*/  @!P0 SYNCS.PHASECHK.TRANS64 P0, [R5+URZ+0x16820], R0 ;  /* 0x01682000050085a7 */ /* 0x000ea4000800007f */
[----:B--2---:R-:W-:Y:S05]  /*11860*/  @!P0 BRA `(.L_x_2210) ;  /* 0xfffffffc00f08947 */ /* 0x004fea000383ffff */
[----:B------:R-:W-:Y:S05]  /*11870*/  BRA `(.L_x_2330) ;  /* 0xffffffc000987947 */ /* 0x000fea000383ffff */
.L_x_2211:
[----:B------:R-:W2:Y:S01]  /*11880*/  S2R R2, SR_TID.X ;  /* 0x0000000000027919 */ /* 0x000ea20000002100 */
[----:B------:R-:W-:Y:S01]  /*11890*/  BSSY B0, `(.L_x_2331) ;  /* 0x000000a000007945 */ /* 0x000fe20003800000 */
[----:B------:R-:W-:Y:S02]  /*118a0*/  IMAD.MOV.U32 R12, RZ, RZ, RZ ;  /* 0x000000ffff0c7224 */ /* 0x000fe400078e00ff */
[----:B------:R-:W-:Y:S02]  /*118b0*/  IMAD.MOV.U32 R11, RZ, RZ, 0x1f ;  /* 0x0000001fff0b7424 */ /* 0x000fe400078e00ff */
[----:B------:R-:W-:Y:S01]  /*118c0*/  IMAD.MOV.U32 R15, RZ, RZ, -0x1 ;  /* 0xffffffffff0f7424 */ /* 0x000fe200078e00ff */
[----:B--2---:R-:W-:-:S04]  /*118d0*/  SHF.R.U32.HI R2, RZ, 0x5, R2 ;  /* 0x00000005ff027819 */ /* 0x004fc80000011602 */
[----:B------:R-:W-:-:S05]  /*118e0*/  LOP3.LUT R2, R2, 0x3, RZ, 0xc0, !PT ;  /* 0x0000000302027812 */ /* 0x000fca00078ec0ff */
[----:B------:R-:W-:-:S07]  /*118f0*/  IMAD.MOV.U32 R13, RZ, RZ, R2 ;  /* 0x000000ffff0d7224 */ /* 0x000fce00078e0002 */
[----:B01----:R-:W-:Y:S05]  /*11900*/  WARPSYNC.COLLECTIVE R15, `(.L_x_2332) ;  /* 0x000000000f087348 */ /* 0x003fea0003c00000 */
[----:B------:R2:W3:Y:S02]  /*11910*/  SHFL.IDX P6, R14, R13, R12, R11 ;  /* 0x0000000c0d0e7389 */ /* 0x0004e400000c000b */
[----:B0123--:R-:W-:Y:S01]  /*11920*/  ENDCOLLECTIVE ;  /* 0x000000000000791b */ /* 0x00ffe20003800000 */
.L_x_2332:
[----:B------:R-:W-:Y:S05]  /*11930*/  BSYNC B0 ;  /* 0x0000000000007941 */ /* 0x000fea0003800000 */
.L_x_2331:
[----:B------:R-:W-:Y:S05]  /*11940*/  BRA `(.L_x_2333) ;  /* 0xffffffc000807947 */ /* 0x000fea000383ffff */
.L_x_2214:
[----:B------:R-:W-:Y:S01]  /*11950*/  BSSY B1, `(.L_x_2334) ;  /* 0x0000006000017945 */ /* 0x000fe20003800000 */
[----:B------:R-:W-:-:S07]  /*11960*/  IMAD.MOV.U32 R15, RZ, RZ, -0x1 ;  /* 0xffffffffff0f7424 */ /* 0x000fce00078e00ff */
[----:B01----:R-:W-:Y:S05]  /*11970*/  WARPSYNC.COLLECTIVE R15, `(.L_x_2335) ;  /* 0x000000000f0c7348 */ /* 0x003fea0003c00000 */
[----:B------:R-:W-:Y:S02]  /*11980*/  ELECT P6, UR62, PT ;  /* 0x00000000003e782f */ /* 0x000fe400038c0000 */
[----:B------:R-:W-:Y:S01]  /*11990*/  MOV R14, UR62 ;  /* 0x0000003e000e7c02 */ /* 0x000fe20008000f00 */
[----:B01----:R-:W-:Y:S10]  /*119a0*/  ENDCOLLECTIVE ;  /* 0x000000000000791b */ /* 0x003ff40003800000 */
.L_x_2335:
[----:B------:R-:W-:Y:S05]  /*119b0*/  BSYNC B1 ;  /* 0x0000000000017941 */ /* 0x000fea0003800000 */
.L_x_2334:
[----:B------:R-:W-:Y:S05]  /*119c0*/  BRA `(.L_x_2336) ;  /* 0xffffffc000787947 */ /* 0x000fea000383ffff */
.L_x_2216:
[----:B-1----:R1:W2:Y:S02]  /*119d0*/  SYNCS.PHASECHK.TRANS64.TRYWAIT P1, [R3+URZ+0x16840], R2 ;  /* 0x01684002030075a7 */ /* 0x0022a4000802017f */
[----:B--2---:R-:W-:Y:S05]  /*119e0*/  @!P1 NANOSLEEP.SYNCS 0x989680 ;  /* 0x009896800000995d */ /* 0x004fea0003900000 */
[----:B------:R-:W2:Y:S02]  /*119f0*/  @!P1 SYNCS.PHASECHK.TRANS64 P1, [R3+URZ+0x16840], R2 ;  /* 0x01684002030095a7 */ /* 0x000ea4000802007f */
[----:B--2---:R-:W-:Y:S05]  /*11a00*/  @!P1 BRA `(.L_x_2216) ;  /* 0xfffffffc00f09947 */ /* 0x004fea000383ffff */
[----:B------:R-:W-:Y:S05]  /*11a10*/  BRA `(.L_x_2337) ;  /* 0xffffffc000987947 */ /* 0x000fea000383ffff */
.L_x_2218:
[----:B--2---:R2:W3:Y:S02]  /*11a20*/  SYNCS.PHASECHK.TRANS64.TRYWAIT P1, [R5+URZ+0x16840], R0 ;  /* 0x01684000050075a7 */ /* 0x0044e4000802017f */
[----:B---3--:R-:W-:Y:S05]  /*11a30*/  @!P1 NANOSLEEP.SYNCS 0x989680 ;  /* 0x009896800000995d */ /* 0x008fea0003900000 */
[----:B------:R-:W3:Y:S02]  /*11a40*/  @!P1 SYNCS.PHASECHK.TRANS64 P1, [R5+URZ+0x16840], R0 ;  /* 0x01684000050095a7 */ /* 0x000ee4000802007f */
[----:B---3--:R-:W-:Y:S05]  /*11a50*/  @!P1 BRA `(.L_x_2218) ;  /* 0xfffffffc00f09947 */ /* 0x008fea000383ffff */
[----:B------:R-:W-:Y:S05]  /*11a60*/  BRA `(.L_x_2338) ;  /* 0xffffffc000a47947 */ /* 0x000fea000383ffff */
.L_x_2220:
[----:B---3--:R3:W4:Y:S02]  /*11a70*/  SYNCS.PHASECHK.TRANS64.TRYWAIT P1, [R3+URZ+0x16860], R2 ;  /* 0x01686002030075a7 */ /* 0x008724000802017f */
[----:B----4-:R-:W-:Y:S05]  /*11a80*/  @!P1 NANOSLEEP.SYNCS 0x989680 ;  /* 0x009896800000995d */ /* 0x010fea0003900000 */
[----:B------:R-:W4:Y:S02]  /*11a90*/  @!P1 SYNCS.PHASECHK.TRANS64 P1, [R3+URZ+0x16860], R2 ;  /* 0x01686002030095a7 */ /* 0x000f24000802007f */
[----:B----4-:R-:W-:Y:S05]  /*11aa0*/  @!P1 BRA `(.L_x_2220) ;  /* 0xfffffffc00f09947 */ /* 0x010fea000383ffff */
[----:B------:R-:W-:Y:S05]  /*11ab0*/  BRA `(.L_x_2339) ;  /* 0xffffffc000a07947 */ /* 0x000fea000383ffff */
.L_x_2340:
        /* <DEDUP_REMOVED lines=12> */
.L_x_3111:


//--------------------- .text._ZN7cutlass13device_kernelIN5flash11enable_sm90INS1_16FlashAttnFwdSm90INS1_25CollectiveMainloopFwdSm90ILi2EN4cute5tupleIJNS5_1CILi1EEES8_S8_EEENS6_IJNS7_ILi192EEENS7_ILi128EEENS7_ILi64EEEEEELi64ENS_6half_tEfNS_4arch4Sm90ELb1ELb0ELb0ELb1ELb1ELb0ELb0ELb1ELb1ELb1ELb0ELb0EEENS1_21CollectiveEpilogueFwdINS6_IJSA_SC_SB_EEES9_SE_SG_Li384ELb1ELb1ELb0ELb0EEENS1_36VarlenDynamicPersistentTileSchedulerILi192ELi128ELi384ELi128ELb0ELb1ELb1ELb1ELb1ELb1EEEEEEEEEvNT_6ParamsE --------------------------
	.section	.text._ZN7cutlass13device_kernelIN5flash11enable_sm90INS1_16FlashAttnFwdSm90INS1_25CollectiveMainloopFwdSm90ILi2EN4cute5tupleIJNS5_1CILi1EEES8_S8_EEENS6_IJNS7_ILi192EEENS7_ILi128EEENS7_ILi64EEEEEELi64ENS_6half_tEfNS_4arch4Sm90ELb1ELb0ELb0ELb1ELb1ELb0ELb0ELb1ELb1ELb1ELb0ELb0EEENS1_21CollectiveEpilogueFwdINS6_IJSA_SC_SB_EEES9_SE_SG_Li384ELb1ELb1ELb0ELb0EEENS1_36VarlenDynamicPersistentTileSchedulerILi192ELi128ELi384ELi128ELb0ELb1ELb1ELb1ELb1ELb1EEEEEEEEEvNT_6ParamsE,"ax",@progbits
	.align	128
.text._ZN7cutlass13device_kernelIN5flash11enable_sm90INS1_16FlashAttnFwdSm90INS1_25CollectiveMainloopFwdSm90ILi2EN4cute5tupleIJNS5_1CILi1EEES8_S8_EEENS6_IJNS7_ILi192EEENS7_ILi128EEENS7_ILi64EEEEEELi64ENS_6half_tEfNS_4arch4Sm90ELb1ELb0ELb0ELb1ELb1ELb0ELb0ELb1ELb1ELb1ELb0ELb0EEENS1_21CollectiveEpilogueFwdINS6_IJSA_SC_SB_EEES9_SE_SG_Li384ELb1ELb1ELb0ELb0EEENS1_36VarlenDynamicPersistentTileSchedulerILi192ELi128ELi384ELi128ELb0ELb1ELb1ELb1ELb1ELb1EEEEEEEEEvNT_6ParamsE:
        .type           _ZN7cutlass13device_kernelIN5flash11enable_sm90INS1_16FlashAttnFwdSm90INS1_25CollectiveMainloopFwdSm90ILi2EN4cute5tupleIJNS5_1CILi1EEES8_S8_EEENS6_IJNS7_ILi192EEENS7_ILi128EEENS7_ILi64EEEEEELi64ENS_6half_tEfNS_4arch4Sm90ELb1ELb0ELb0ELb1ELb1ELb0ELb0ELb1ELb1ELb1ELb0ELb0EEENS1_21CollectiveEpilogueFwdINS6_IJSA_SC_SB_EEES9_SE_SG_Li384ELb1ELb1ELb0ELb0EEENS1_36VarlenDynamicPersistentTileSchedulerILi192ELi128ELi384ELi128ELb0ELb1ELb1ELb1ELb1ELb1EEEEEEEEEvNT_6ParamsE,@function
        .size           _ZN7cutlass13device_kernelIN5flash11enable_sm90INS1_16FlashAttnFwdSm90INS1_25CollectiveMainloopFwdSm90ILi2EN4cute5tupleIJNS5_1CILi1EEES8_S8_EEENS6_IJNS7_ILi192EEENS7_ILi128EEENS7_ILi64EEEEEELi64ENS_6half_tEfNS_4arch4Sm90ELb1ELb0ELb0ELb1ELb1ELb0ELb0ELb1ELb1ELb1ELb0ELb0EEENS1_21CollectiveEpilogueFwdINS6_IJSA_SC_SB_EEES9_SE_SG_Li384ELb1ELb1ELb0ELb0EEENS1_36VarlenDynamicPersistentTileSchedulerILi192ELi128ELi384ELi128ELb0ELb1ELb1ELb1ELb1ELb1EEEEEEEEEvNT_6ParamsE,(.L_x_3112 - _ZN7cutlass13device_kernelIN5flash11enable_sm90INS1_16FlashAttnFwdSm90INS1_25CollectiveMainloopFwdSm90ILi2EN4cute5tupleIJNS5_1CILi1EEES8_S8_EEENS6_IJNS7_ILi192EEENS7_ILi128EEENS7_ILi64EEEEEELi64ENS_6half_tEfNS_4arch4Sm90ELb1ELb0ELb0ELb1ELb1ELb0ELb0ELb1ELb1ELb1ELb0ELb0EEENS1_21CollectiveEpilogueFwdINS6_IJSA_SC_SB_EEES9_SE_SG_Li384ELb1ELb1ELb0ELb0EEENS1_36VarlenDynamicPersistentTileSchedulerILi192ELi128ELi384ELi128ELb0ELb1ELb1ELb1ELb1ELb1EEEEEEEEEvNT_6ParamsE)
        .other          _ZN7cutlass13device_kernelIN5flash11enable_sm90INS1_16FlashAttnFwdSm90INS1_25CollectiveMainloopFwdSm90ILi2EN4cute5tupleIJNS5_1CILi1EEES8_S8_EEENS6_IJNS7_ILi192EEENS7_ILi128EEENS7_ILi64EEEEEELi64ENS_6half_tEfNS_4arch4Sm90ELb1ELb0ELb0ELb1ELb1ELb0ELb0ELb1ELb1ELb1ELb0ELb0EEENS1_21CollectiveEpilogueFwdINS6_IJSA_SC_SB_EEES9_SE_SG_Li384ELb1ELb1ELb0ELb0EEENS1_36VarlenDynamicPersistentTileSchedulerILi192ELi128ELi384ELi128ELb0ELb1ELb1ELb1ELb1ELb1EEEEEEEEEvNT_6ParamsE,@"STO_CUDA_ENTRY STV_DEFAULT"
_ZN7cutlass13device_kernelIN5flash11enable_sm90INS1_16FlashAttnFwdSm90INS1_25CollectiveMainloopFwdSm90ILi2EN4cute5tupleIJNS5_1CILi1EEES8_S8_EEENS6_IJNS7_ILi192EEENS7_ILi128EEENS7_ILi64EEEEEELi64ENS_6half_tEfNS_4arch4Sm90ELb1ELb0ELb0ELb1ELb1ELb0ELb0ELb1ELb1ELb1ELb0ELb0EEENS1_21CollectiveEpilogueFwdINS6_IJSA_SC_SB_EEES9_SE_SG_Li384ELb1ELb1ELb0ELb0EEENS1_36VarlenDynamicPersistentTileSchedulerILi192ELi128ELi384ELi128ELb0ELb1ELb1ELb1ELb1ELb1EEEEEEEEEvNT_6ParamsE:
        /* <DEDUP_REMOVED lines=45> */
.L_x_2341:
        /* <DEDUP_REMOVED lines=22> */
.L_x_2342:
        /* <DEDUP_REMOVED lines=18> */
.L_x_2343:
        /* <DEDUP_REMOVED lines=22> */
.L_x_2344:
        /* <DEDUP_REMOVED lines=23> */
.L_x_2345:
        /* <DEDUP_REMOVED lines=8> */
.L_x_2347:
        /* <DEDUP_REMOVED lines=25> */
[----:B------:R-:W-:Y:S02]  /*0a30*/  UMOV UR37, URZ ;  /* 0x0000003f00257c82 */ /* 0x000fe40008000000 */
[CC--:B------:R-:W-:Y:S02]  /*0a40*/  LEA.HI R153, R0.reuse, R157.reuse, RZ, 0x7 ;  /* 0x0000009d00997211 */ /* 0x0c0fe400078f38ff */
[----:B------:R-:W-:-:S02]  /*0a50*/  LEA.HI R3, R0, R157, RZ, 0x5 ;  /* 0x0000009d00037211 */ /* 0x000fc400078f28ff */
[----:B------:R-:W-:Y:S02]  /*0a60*/  LOP3.LUT R152, R153, 0xffffff80, RZ, 0xc0, !PT ;  /* 0xffffff8099987812 */ /* 0x000fe400078ec0ff */
[CC--:B------:R-:W-:Y:S01]  /*0a70*/  LEA.HI R2, R0.reuse, R157.reuse, RZ, 0x4 ;  /* 0x0000009d00027211 */ /* 0x0c0fe200078f20ff */
[----:B------:R-:W-:Y:S01]  /*0a80*/  IMAD.SHL.U32 R5, R3, 0x20, RZ ;  /* 0x0000002003057824 */ /* 0x000fe200078e00ff */
[----:B------:R-:W-:Y:S01]  /*0a90*/  LEA.HI R10, R0, R157, RZ, 0x2 ;  /* 0x0000009d000a7211 */ /* 0x000fe200078f10ff */
[----:B------:R-:W-:Y:S01]  /*0aa0*/  IMAD.IADD R152, R157, 0x1, -R152 ;  /* 0x000000019d987824 */ /* 0x000fe200078e0a98 */
[----:B------:R-:W-:Y:S02]  /*0ab0*/  SHF.R.S32.HI R3, RZ, 0x4, R2 ;  /* 0x00000004ff037819 */ /* 0x000fe40000011402 */
[----:B------:R-:W-:Y:S02]  /*0ac0*/  LOP3.LUT R4, R2, 0x3fffff0, RZ, 0xc0, !PT ;  /* 0x03fffff002047812 */ /* 0x000fe400078ec0ff */
[----:B------:R-:W-:-:S02]  /*0ad0*/  SHF.R.S32.HI R7, RZ, 0x1f, R152 ;  /* 0x0000001fff077819 */ /* 0x000fc40000011498 */
[----:B------:R-:W-:Y:S01]  /*0ae0*/  LEA.HI R2, R2, R3, RZ, 0x1 ;  /* 0x0000000302027211 */ /* 0x000fe200078f08ff */
[----:B------:R-:W-:Y:S01]  /*0af0*/  IMAD.IADD R4, R157, 0x1, -R4 ;  /* 0x000000019d047824 */ /* 0x000fe200078e0a04 */
[----:B------:R-:W-:Y:S02]  /*0b00*/  LEA.HI R6, R7, R152, RZ, 0x2 ;  /* 0x0000009807067211 */ /* 0x000fe400078f10ff */
[----:B------:R-:W-:Y:S02]  /*0b10*/  LOP3.LUT R2, R2, 0x1ffffffe, RZ, 0xc0, !PT ;  /* 0x1ffffffe02027812 */ /* 0x000fe400078ec0ff */
[--C-:B------:R-:W-:Y:S02]  /*0b20*/  SHF.R.S32.HI R8, RZ, 0x2, R6.reuse ;  /* 0x00000002ff087819 */ /* 0x100fe40000011406 */
[----:B------:R-:W-:Y:S01]  /*0b30*/  SHF.R.S32.HI R9, RZ, 0x1f, R6 ;  /* 0x0000001fff097819 */ /* 0x000fe20000011406 */
[----:B------:R-:W-:Y:S01]  /*0b40*/  IMAD.IADD R2, R3, 0x1, -R2 ;  /* 0x0000000103027824 */ /* 0x000fe200078e0a02 */
[----:B------:R-:W-:-:S02]  /*0b50*/  SHF.R.S32.HI R153, RZ, 0x7, R153 ;  /* 0x00000007ff997819 */ /* 0x000fc40000011499 */
[----:B------:R-:W-:Y:S02]  /*0b60*/  LOP3.LUT R10, R10, 0xfffffffc, RZ, 0xc0, !PT ;  /* 0xfffffffc0a0a7812 */ /* 0x000fe400078ec0ff */
[----:B------:R-:W-:Y:S01]  /*0b70*/  LEA.HI R9, R9, R8, RZ, 0x3 ;  /* 0x0000000809097211 */ /* 0x000fe200078f18ff */
[----:B------:R-:W-:Y:S01]  /*0b80*/  IMAD.HI R3, R153, 0x55555556, RZ ;  /* 0x5555555699037827 */ /* 0x000fe200078e02ff */
[----:B------:R-:W-:Y:S02]  /*0b90*/  LOP3.LUT R5, R5, 0xfffffc00, RZ, 0xc0, !PT ;  /* 0xfffffc0005057812 */ /* 0x000fe400078ec0ff */
[----:B------:R-:W-:Y:S01]  /*0ba0*/  LEA.HI R0, R0, R157, RZ, 0x3 ;  /* 0x0000009d00007211 */ /* 0x000fe200078f18ff */
[----:B------:R-:W-:Y:S01]  /*0bb0*/  IMAD.IADD R10, R157, 0x1, -R10 ;  /* 0x000000019d0a7824 */ /* 0x000fe200078e0a0a */
[----:B------:R-:W-:Y:S01]  /*0bc0*/  LOP3.LUT R9, R9, 0xfffffff8, RZ, 0xc0, !PT ;  /* 0xfffffff809097812 */ /* 0x000fe200078ec0ff */
[----:B------:R-:W-:Y:S01]  /*0bd0*/  IMAD R5, R4, 0x40, R5 ;  /* 0x0000004004057824 */ /* 0x000fe200078e0205 */
[----:B------:R-:W-:-:S02]  /*0be0*/  LEA.HI R7, R7, R152, RZ, 0x5 ;  /* 0x0000009807077211 */ /* 0x000fc400078f28ff */
[----:B------:R-:W-:Y:S01]  /*0bf0*/  LEA.HI R4, R3, R3, RZ, 0x1 ;  /* 0x0000000303047211 */ /* 0x000fe200078f08ff */
[----:B------:R-:W-:Y:S01]  /*0c00*/  IMAD.IADD R8, R8, 0x1, -R9 ;  /* 0x0000000108087824 */ /* 0x000fe200078e0a09 */
[----:B------:R-:W-:Y:S01]  /*0c10*/  LOP3.LUT R18, R0, 0xfffffff8, RZ, 0xc0, !PT ;  /* 0xfffffff800127812 */ /* 0x000fe200078ec0ff */
[----:B------:R-:W-:Y:S01]  /*0c20*/  IMAD R155, R2, 0x8, R5 ;  /* 0x00000008029b7824 */ /* 0x000fe200078e0205 */
[----:B------:R-:W-:Y:S01]  /*0c30*/  LEA.HI R3, R10, R10, RZ, 0x1 ;  /* 0x0000000a0a037211 */ /* 0x000fe200078f08ff */
[----:B------:R-:W-:Y:S01]  /*0c40*/  IMAD R4, R4, -0x3, R153 ;  /* 0xfffffffd04047824 */ /* 0x000fe200078e0299 */
[----:B------:R-:W-:Y:S01]  /*0c50*/  SHF.R.S32.HI R7, RZ, 0x5, R7 ;  /* 0x00000005ff077819 */ /* 0x000fe20000011407 */
[----:B------:R-:W-:Y:S01]  /*0c60*/  IMAD.IADD R18, R157, 0x1, -R18 ;  /* 0x000000019d127824 */ /* 0x000fe200078e0a12 */
[----:B------:R-:W-:Y:S02]  /*0c70*/  LOP3.LUT R3, R3, 0x1ffffffe, RZ, 0xc0, !PT ;  /* 0x1ffffffe03037812 */ /* 0x000fe400078ec0ff */
[----:B------:R-:W-:Y:S01]  /*0c80*/  LOP3.LUT R5, R6, 0x7ffffffc, RZ, 0xc0, !PT ;  /* 0x7ffffffc06057812 */ /* 0x000fe200078ec0ff */
[----:B------:R-:W-:Y:S01]  /*0c90*/  IMAD R7, R7, 0x10, R8 ;  /* 0x0000001007077824 */ /* 0x000fe200078e0208 */
[----:B------:R-:W-:Y:S01]  /*0ca0*/  SHF.R.S32.HI R22, RZ, 0x3, R0 ;  /* 0x00000003ff167819 */ /* 0x000fe20000011400 */
[----:B------:R-:W-:Y:S01]  /*0cb0*/  IMAD.SHL.U32 R19, R18, 0x8, RZ ;  /* 0x0000000812137824 */ /* 0x000fe200078e00ff */
[----:B------:R-:W-:Y:S01]  /*0cc0*/  IADD3 R16, R152, -R5, RZ ;  /* 0x8000000598107210 */ /* 0x000fe20007ffe0ff */
[----:B------:R-:W-:-:S02]  /*0cd0*/  IMAD.IADD R3, R10, 0x1, -R3 ;  /* 0x000000010a037824 */ /* 0x000fc400078e0a03 */
[----:B------:R-:W-:Y:S01]  /*0ce0*/  IMAD R154, R4, 0x40, R7 ;  /* 0x00000040049a7824 */ /* 0x000fe200078e0207 */
[----:B------:R-:W-:-:S03]  /*0cf0*/  SHF.R.S32.HI R156, RZ, 0x1f, R19 ;  /* 0x0000001fff9c7819 */ /* 0x000fc60000011413 */
[----:B------:R-:W-:-:S07]  /*0d00*/  IMAD R17, R3, 0x8, R154 ;  /* 0x0000000803117824 */ /* 0x000fce00078e029a */
.L_x_2395:
[----:B012---:R-:W0:Y:S01]  /*0d10*/  LDC.64 R2, c[0x0][0xc88] ;  /* 0x00032200ff027b82 */ /* 0x007e220000000a00 */
[----:B------:R-:W-:Y:S01]  /*0d20*/  ULDC.64 UR8, c[0x0][0xa28] ;  /* 0x00028a0000087ab9 */ /* 0x000fe20000000a00 */
[----:B------:R-:W-:Y:S01]  /*0d30*/  ULDC.64 UR10, c[0x0][0xa18] ;  /* 0x00028600000a7ab9 */ /* 0x000fe20000000a00 */
[----:B------:R-:W-:Y:S01]  /*0d40*/  ULDC UR4, c[0x0][0x424] ;  /* 0x0001090000047ab9 */ /* 0x000fe20000000800 */
        /* <DEDUP_REMOVED lines=11> */
[----:B------:R-:W-:-:S04]  /*0e00*/  @UP0 ULEA UR8, UP2, UR39, UR8, 0x2 ;  /* 0x0000000827080291 */ /* 0x000fc8000f84103f */
[----:B------:R-:W-:Y:S02]  /*0e10*/  @UP0 ULEA.HI.X UR9, UR39, UR9, UR40, 0x2, UP2 ;  /* 0x0000000927090291 */ /* 0x000fe400090f1428 */
[----:B------:R-:W-:Y:S01]  /*0e20*/  @UP1 ULEA UR10, UP0, UR39, UR10, 0x2 ;  /* 0x0000000a270a1291 */ /* 0x000fe2000f80103f */
[----:B------:R-:W-:-:S03]  /*0e30*/  IMAD.U32 R2, RZ, RZ, UR8 ;  /* 0x00000008ff027e24 */ /* 0x000fc6000f8e00ff */
[----:B------:R-:W-:Y:S01]  /*0e40*/  @UP1 ULEA.HI.X UR11, UR39, UR11, UR40, 0x2, UP0 ;  /* 0x0000000b270b1291 */ /* 0x000fe200080f1428 */
[----:B------:R-:W-:Y:S01]  /*0e50*/  IMAD.U32 R3, RZ, RZ, UR9 ;  /* 0x00000009ff037e24 */ /* 0x000fe2000f8e00ff */
[----:B------:R-:W-:Y:S01]  /*0e60*/  ULDC.64 UR8, c[0x0][0x418] ;  /* 0x0001060000087ab9 */ /* 0x000fe20000000a00 */
[----:B------:R-:W-:-:S03]  /*0e70*/  IMAD.U32 R4, RZ, RZ, UR10 ;  /* 0x0000000aff047e24 */ /* 0x000fc6000f8e00ff */
[----:B------:R-:W-:Y:S01]  /*0e80*/  IMAD.U32 R5, RZ, RZ, UR11 ;  /* 0x0000000bff057e24 */ /* 0x000fe2000f8e00ff */
[----:B------:R-:W2:Y:S04]  /*0e90*/  @P0 LDG.E R2, desc[UR52][R2.64] ;  /* 0x0000003402020981 */ /* 0x000ea8000c1e1900 */
[----:B------:R-:W3:Y:S01]  /*0ea0*/  @P2 LDG.E R4, desc[UR52][R4.64] ;  /* 0x0000003404042981 */ /* 0x000ee2000c1e1900 */
[----:B------:R-:W-:Y:S01]  /*0eb0*/  UISETP.NE.U32.AND UP0, UPT, UR8, URZ, UPT ;  /* 0x0000003f0800728c */ /* 0x000fe2000bf05070 */
[----:B------:R-:W-:Y:S01]  /*0ec0*/  UMOV UR48, URZ ;  /* 0x0000003f00307c82 */ /* 0x000fe20008000000 */
[----:B------:R-:W-:Y:S02]  /*0ed0*/  UMOV UR41, UR6 ;  /* 0x0000000600297c82 */ /* 0x000fe40008000000 */
[----:B------:R-:W-:-:S03]  /*0ee0*/  UISETP.NE.AND.EX UP0, UPT, UR9, URZ, UPT, UP0 ;  /* 0x0000003f0900728c */ /* 0x000fc6000bf05300 */
[----:B------:R-:W-:Y:S01]  /*0ef0*/  ULDC.64 UR8, c[0x0][0xa20] ;  /* 0x0002880000087ab9 */ /* 0x000fe20000000a00 */
[----:B------:R-:W-:Y:S01]  /*0f00*/  USEL UR4, UR4, 0x1, UP0 ;  /* 0x0000000104047887 */ /* 0x000fe20008000000 */
[----:B------:R-:W-:-:S03]  /*0f10*/  ISETP.NE.U32.AND P1, PT, RZ, UR8, PT ;  /* 0x00000008ff007c0c */ /* 0x000fc6000bf25070 */
        /* <DEDUP_REMOVED lines=19> */
.L_x_2348:
[----:B------:R-:W-:Y:S05]  /*1050*/  @!P1 BRA `(.L_x_2349) ;  /* 0x00000000001c9947 */ /* 0x000fea0003800000 */
[----:B------:R-:W-:-:S04]  /*1060*/  ULEA UR4, UP0, UR39, UR8, 0x2 ;  /* 0x0000000827047291 */ /* 0x000fc8000f80103f */
[----:B------:R-:W-:Y:S02]  /*1070*/  ULEA.HI.X UR6, UR39, UR9, UR40, 0x2, UP0 ;  /* 0x0000000927067291 */ /* 0x000fe400080f1428 */
[----:B------:R-:W-:-:S04]  /*1080*/  IMAD.U32 R2, RZ, RZ, UR4 ;  /* 0x00000004ff027e24 */ /* 0x000fc8000f8e00ff */
[----:B------:R-:W-:-:S05]  /*1090*/  IMAD.U32 R3, RZ, RZ, UR6 ;  /* 0x00000006ff037e24 */ /* 0x000fca000f8e00ff */
[----:B------:R-:W2:Y:S02]  /*10a0*/  LDG.E R2, desc[UR52][R2.64] ;  /* 0x0000003402027981 */ /* 0x000ea4000c1e1900 */
[----:B--2---:R-:W-:Y:S01]  /*10b0*/  R2UR UR4, R2 ;  /* 0x00000000020472ca */ /* 0x004fe200000e0000 */
[----:B------:R-:W-:-:S14]  /*10c0*/  BRA `(.L_x_2350) ;  /* 0x0000000000347947 */ /* 0x000fdc0003800000 */
.L_x_2349:
        /* <DEDUP_REMOVED lines=13> */
.L_x_2350:
[----:B------:R-:W-:Y:S01]  /*11a0*/  ULDC UR6, c[0x0][0x448] ;  /* 0x0001120000067ab9 */ /* 0x000fe20000000800 */
[----:B------:R-:W-:Y:S01]  /*11b0*/  UIMAD UR42, UR5, 0xc0, URZ ;  /* 0x000000c0052a78a4 */ /* 0x000fe2000f8e023f */
[----:B------:R-:W-:Y:S01]  /*11c0*/  PLOP3.LUT P0, PT, PT, PT, PT, 0x80, 0x0 ;  /* 0x000000000000781c */ /* 0x000fe20003f0f070 */
[----:B------:R-:W-:Y:S01]  /*11d0*/  UISETP.NE.AND UP0, UPT, UR6, 0x1, UPT ;  /* 0x000000010600788c */ /* 0x000fe2000bf05270 */
[----:B------:R-:W-:Y:S01]  /*11e0*/  CS2R R20, SRZ ;  /* 0x0000000000147805 */ /* 0x000fe2000001ff00 */
[----:B------:R-:W-:Y:S01]  /*11f0*/  UIADD3 UR6, UR42, 0xbf, URZ ;  /* 0x000000bf2a067890 */ /* 0x000fe2000fffe03f */
[----:B------:R-:W-:Y:S01]  /*1200*/  CS2R R118, SRZ ;  /* 0x0000000000767805 */ /* 0x000fe2000001ff00 */
[----:B------:R-:W-:Y:S01]  /*1210*/  UIADD3 UR48, -UR48, UR4, URZ ;  /* 0x0000000430307290 */ /* 0x000fe2000fffe13f */
[----:B------:R-:W-:Y:S01]  /*1220*/  CS2R R116, SRZ ;  /* 0x0000000000747805 */ /* 0x000fe2000001ff00 */
[----:B------:R-:W-:Y:S01]  /*1230*/  UP2UR UR50, UPR, URZ, 0x1 ;  /* 0x000000013f327883 */ /* 0x000fe20008000000 */
[----:B------:R-:W-:Y:S01]  /*1240*/  CS2R R114, SRZ ;  /* 0x0000000000727805 */ /* 0x000fe2000001ff00 */
[----:B------:R-:W-:Y:S01]  /*1250*/  UIADD3 UR7, UR48, 0x80, -UR49 ;  /* 0x0000008030077890 */ /* 0x000fe2000fffe831 */
[----:B------:R-:W-:-:S02]  /*1260*/  CS2R R112, SRZ ;  /* 0x0000000000707805 */ /* 0x000fc4000001ff00 */
[----:B------:R-:W-:Y:S01]  /*1270*/  CS2R R14, SRZ ;  /* 0x00000000000e7805 */ /* 0x000fe2000001ff00 */
[----:B------:R-:W-:Y:S01]  /*1280*/  @UP0 ULDC UR4, c[0x0][0x44c] ;  /* 0x0001130000040ab9 */ /* 0x000fe20000000800 */
[----:B------:R-:W-:Y:S01]  /*1290*/  @UP0 ULDC UR8, c[0x0][0x450] ;  /* 0x0001140000080ab9 */ /* 0x000fe20000000800 */
[----:B------:R-:W-:Y:S01]  /*12a0*/  UIMAD.WIDE.U32 UR4, UR6, UR4, URZ ;  /* 0x00000004060472a5 */ /* 0x000fe2000f8e003f */
[----:B------:R-:W-:Y:S01]  /*12b0*/  IMAD.MOV.U32 R110, RZ, RZ, RZ ;  /* 0x000000ffff6e7224 */ /* 0x000fe200078e00ff */
[----:B------:R-:W-:Y:S01]  /*12c0*/  UIADD3 UR4, UR48, 0x7f, URZ ;  /* 0x0000007f30047890 */ /* 0x000fe2000fffe03f */
[----:B------:R-:W-:Y:S01]  /*12d0*/  IMAD.MOV.U32 R25, RZ, RZ, RZ ;  /* 0x000000ffff197224 */ /* 0x000fe200078e00ff */
[----:B------:R-:W-:Y:S01]  /*12e0*/  @UP0 USHF.R.U32.HI UR6, URZ, UR8, UR5 ;  /* 0x000000083f060299 */ /* 0x000fe20008011605 */
[----:B------:R-:W-:Y:S01]  /*12f0*/  CS2R R12, SRZ ;  /* 0x00000000000c7805 */ /* 0x000fe2000001ff00 */
[----:B------:R-:W-:Y:S01]  /*1300*/  USHF.R.S32.HI UR5, URZ, 0x1f, UR4 ;  /* 0x0000001f3f057899 */ /* 0x000fe20008011404 */
[----:B------:R-:W-:Y:S01]  /*1310*/  IMAD.MOV.U32 R106, RZ, RZ, RZ ;  /* 0x000000ffff6a7224 */ /* 0x000fe200078e00ff */
[----:B------:R-:W-:Y:S01]  /*1320*/  UIADD3 UR6, UR7, UR6, URZ ;  /* 0x0000000607067290 */ /* 0x000fe2000fffe03f */
[----:B------:R-:W-:Y:S01]  /*1330*/  IMAD.MOV.U32 R27, RZ, RZ, RZ ;  /* 0x000000ffff1b7224 */ /* 0x000fe200078e00ff */
[----:B------:R-:W-:Y:S01]  /*1340*/  ULEA.HI UR5, UR5, UR4, URZ, 0x7 ;  /* 0x0000000405057291 */ /* 0x000fe2000f8f383f */
[----:B------:R-:W-:Y:S01]  /*1350*/  CS2R R102, SRZ ;  /* 0x0000000000667805 */ /* 0x000fe2000001ff00 */
[----:B------:R-:W-:Y:S01]  /*1360*/  USHF.R.S32.HI UR7, URZ, 0x1f, UR6 ;  /* 0x0000001f3f077899 */ /* 0x000fe20008011406 */
[----:B------:R-:W-:Y:S01]  /*1370*/  CS2R R100, SRZ ;  /* 0x0000000000647805 */ /* 0x000fe2000001ff00 */
[----:B------:R-:W-:Y:S01]  /*1380*/  USHF.R.S32.HI UR5, URZ, 0x7, UR5 ;  /* 0x000000073f057899 */ /* 0x000fe20008011405 */
[----:B------:R-:W-:Y:S01]  /*1390*/  CS2R R98, SRZ ;  /* 0x0000000000627805 */ /* 0x000fe2000001ff00 */
[----:B------:R-:W-:Y:S01]  /*13a0*/  ULEA.HI UR7, UR7, UR6, URZ, 0x7 ;  /* 0x0000000607077291 */ /* 0x000fe2000f8f383f */
[----:B------:R-:W-:-:S02]  /*13b0*/  CS2R R96, SRZ ;  /* 0x0000000000607805 */ /* 0x000fc4000001ff00 */
[----:B------:R-:W-:Y:S02]  /*13c0*/  CS2R R94, SRZ ;  /* 0x00000000005e7805 */ /* 0x000fe4000001ff00 */
[----:B------:R-:W-:Y:S01]  /*13d0*/  CS2R R92, SRZ ;  /* 0x00000000005c7805 */ /* 0x000fe2000001ff00 */
[----:B------:R-:W-:Y:S01]  /*13e0*/  USHF.R.S32.HI UR7, URZ, 0x7, UR7 ;  /* 0x000000073f077899 */ /* 0x000fe20008011407 */
[----:B------:R-:W-:Y:S02]  /*13f0*/  CS2R R90, SRZ ;  /* 0x00000000005a7805 */ /* 0x000fe4000001ff00 */
[----:B------:R-:W-:Y:S01]  /*1400*/  CS2R R88, SRZ ;  /* 0x0000000000587805 */ /* 0x000fe2000001ff00 */
[----:B------:R-:W-:-:S04]  /*1410*/  UISETP.LT.AND UP0, UPT, UR5, UR7, UPT ;  /* 0x000000070500728c */ /* 0x000fc8000bf01270 */
[----:B------:R-:W-:-:S04]  /*1420*/  USEL UR51, UR5, UR7, UP0 ;  /* 0x0000000705337287 */ /* 0x000fc80008000000 */
[----:B------:R-:W-:-:S06]  /*1430*/  UISETP.GE.AND UP0, UPT, UR51, 0x1, UPT ;  /* 0x000000013300788c */ /* 0x000fcc000bf06270 */
[----:B------:R-:W-:-:S13]  /*1440*/  PLOP3.LUT P1, PT, PT, PT, UP0, 0x80, 0x0 ;  /* 0x000000000000781c */ /* 0x000fda0003f2f008 */
        /* <DEDUP_REMOVED lines=19> */
[----:B------:R-:W-:Y:S01]  /*1580*/  MOV R4, UR4 ;  /* 0x0000000400047c02 */ /* 0x000fe20008000f00 */
        /* <DEDUP_REMOVED lines=12> */
.L_x_2352:
        /* <DEDUP_REMOVED lines=9> */
.L_x_2480:
[----:B------:R-:W-:Y:S05]  /*16e0*/  @!P0 BRA `(.L_x_2354) ;  /* 0x0000000000048947 */ /* 0x000fea0003800000 */
[----:B------:R-:W-:Y:S01]  /*16f0*/  BPT.TRAP 0x1 ;  /* 0x000000040000795c */ /* 0x000fe20000300000 */
.L_x_2354:
[----:B------:R-:W-:Y:S02]  /*1700*/  IMAD.U32 R4, RZ, RZ, UR37 ;  /* 0x00000025ff047e24 */ /* 0x000fe4000f8e00ff */
[----:B0-----:R-:W-:-:S03]  /*1710*/  IMAD.U32 R3, RZ, RZ, UR36 ;  /* 0x00000024ff037e24 */ /* 0x001fc6000f8e00ff */
[----:B------:R-:W-:Y:S02]  /*1720*/  LEA R4, R4, UR45, 0x3 ;  /* 0x0000002d04047c11 */ /* 0x000fe4000f8e18ff */
[----:B------:R-:W-:-:S04]  /*1730*/  SHF.L.U32 R3, R3, 0x1f, RZ ;  /* 0x0000001f03037819 */ /* 0x000fc800000006ff */
[----:B------:R0:W1:Y:S01]  /*1740*/  SYNCS.PHASECHK.TRANS64.TRYWAIT P1, [R4+URZ+0x16830], R3 ;  /* 0x01683003040075a7 */ /* 0x000062000802017f */
[----:B------:R-:W-:Y:S05]  /*1750*/  @!P0 BRA `(.L_x_2355) ;  /* 0x0000000000048947 */ /* 0x000fea0003800000 */
[----:B------:R-:W-:Y:S01]  /*1760*/  BPT.TRAP 0x1 ;  /* 0x000000040000795c */ /* 0x000fe20000300000 */
.L_x_2355:
[----:B-1----:R-:W-:Y:S05]  /*1770*/  @P1 BRA `(.L_x_2356) ;  /* 0x0000000000081947 */ /* 0x002fea0003800000 */
[----:B------:R-:W1:Y:S02]  /*1780*/  SYNCS.PHASECHK.TRANS64.TRYWAIT P1, [R4+URZ+0x16830], R3 ;  /* 0x01683003040075a7 */ /* 0x000e64000802017f */
[----:B-1----:R-:W-:Y:S05]  /*1790*/  @!P1 BRA `(.L_x_2357) ;  /* 0x000000e0009c9947 */ /* 0x002fea0003800000 */
.L_x_2356:
        /* <DEDUP_REMOVED lines=35> */
.L_x_2358:
[----:B------:R-:W-:Y:S01]  /*19d0*/  UISETP.NE.AND UP0, UPT, UR50, URZ, UPT ;  /* 0x0000003f3200728c */ /* 0x000fe2000bf05270 */
[----:B------:R-:W-:Y:S01]  /*19e0*/  VIADD R7, R17, UR42 ;  /* 0x0000002a11077c36 */ /* 0x000fe20008000000 */
[----:B------:R-:W-:Y:S01]  /*19f0*/  R2UR UR11, R4 ;  /* 0x00000000040b72ca */ /* 0x000fe200000e0000 */
[----:B------:R-:W-:Y:S01]  /*1a00*/  UMOV UR10, UR42 ;  /* 0x0000002a000a7c82 */ /* 0x000fe20008000000 */
[----:B------:R-:W-:Y:S01]  /*1a10*/  UIADD3 UR23, UR51, -0x2, URZ ;  /* 0xfffffffe33177890 */ /* 0x000fe2000fffe03f */
[----:B------:R-:W-:Y:S02]  /*1a20*/  CS2R R118, SRZ ;  /* 0x0000000000767805 */ /* 0x000fe4000001ff00 */
[----:B------:R-:W-:Y:S02]  /*1a30*/  PLOP3.LUT P1, PT, PT, PT, UP0, 0x80, 0x0 ;  /* 0x000000000000781c */ /* 0x000fe40003f2f008 */
[----:B------:R-:W-:Y:S02]  /*1a40*/  CS2R R116, SRZ ;  /* 0x0000000000747805 */ /* 0x000fe4000001ff00 */
[----:B------:R-:W-:-:S02]  /*1a50*/  PLOP3.LUT P2, PT, PT, PT, UP0, 0x80, 0x0 ;  /* 0x000000000000781c */ /* 0x000fc40003f4f008 */
[----:B------:R-:W-:Y:S02]  /*1a60*/  CS2R R114, SRZ ;  /* 0x0000000000727805 */ /* 0x000fe4000001ff00 */
[----:B------:R-:W-:Y:S01]  /*1a70*/  CS2R R112, SRZ ;  /* 0x0000000000707805 */ /* 0x000fe2000001ff00 */
[----:B------:R-:W-:Y:S01]  /*1a80*/  @UP0 ULDC UR6, c[0x0][0x44c] ;  /* 0x0001130000060ab9 */ /* 0x000fe20000000800 */
[----:B------:R-:W-:Y:S01]  /*1a90*/  @UP0 ULDC UR14, c[0x0][0x450] ;  /* 0x00011400000e0ab9 */ /* 0x000fe20000000800 */
[----:B------:R-:W-:Y:S02]  /*1aa0*/  CS2R R110, SRZ ;  /* 0x00000000006e7805 */ /* 0x000fe4000001ff00 */
[----:B------:R-:W-:Y:S01]  /*1ab0*/  @P1 IMAD.HI.U32 R0, R7, UR6, RZ ;  /* 0x0000000607001c27 */ /* 0x000fe2000f8e00ff */
[----:B------:R-:W-:-:S04]  /*1ac0*/  @UP0 ULDC UR6, c[0x0][0x450] ;  /* 0x0001140000060ab9 */ /* 0x000fc80000000800 */
[----:B------:R-:W-:Y:S01]  /*1ad0*/  @P2 SHF.R.U32.HI R7, RZ, UR6, R0 ;  /* 0x00000006ff072c19 */ /* 0x000fe20008011600 */
[----:B------:R-:W-:Y:S02]  /*1ae0*/  UMOV UR6, 0xffffff80 ;  /* 0xffffff8000067882 */ /* 0x000fe40000000000 */
[----:B------:R-:W-:Y:S02]  /*1af0*/  UIMAD UR6, UR51, UR6, 0x80 ;  /* 0x00000080330674a4 */ /* 0x000fe4000f8e0206 */
[----:B------:R-:W2:Y:S02]  /*1b00*/  SHFL.IDX PT, R2, R7, 0x1, 0x1c1f ;  /* 0x003c1f0007027f89 */ /* 0x000ea400000e0000 */
[----:B------:R-:W-:Y:S02]  /*1b10*/  UIADD3 UR7, UR6, 0x1, URZ ;  /* 0x0000000106077890 */ /* 0x000fe4000fffe03f */
[----:B------:R-:W-:Y:S01]  /*1b20*/  UIADD3 UR6, UR48, UR6, URZ ;  /* 0x0000000630067290 */ /* 0x000fe2000fffe03f */
[----:B------:R-:W3:Y:S03]  /*1b30*/  SHFL.IDX PT, R7, R7, RZ, 0x1c1f ;  /* 0x001c1fff07077589 */ /* 0x000ee600000e0000 */
[----:B------:R-:W-:-:S02]  /*1b40*/  IMAD.U32 R5, RZ, RZ, UR7 ;  /* 0x00000007ff057e24 */ /* 0x000fc4000f8e00ff */
[----:B01----:R-:W-:Y:S01]  /*1b50*/  IMAD.U32 R3, RZ, RZ, UR6 ;  /* 0x00000006ff037e24 */ /* 0x003fe2000f8e00ff */
[----:B------:R-:W-:Y:S01]  /*1b60*/  ULDC UR6, c[0x0][0x988] ;  /* 0x0002620000067ab9 */ /* 0x000fe20000000800 */
[C---:B------:R-:W-:Y:S01]  /*1b70*/  IMAD R0, R16.reuse, -0x2, R5 ;  /* 0xfffffffe10007824 */ /* 0x040fe200078e0205 */
[----:B------:R-:W-:Y:S01]  /*1b80*/  MOV R5, UR49 ;  /* 0x0000003100057c02 */ /* 0x000fe20008000f00 */
[----:B------:R-:W-:-:S03]  /*1b90*/  IMAD R3, R16, -0x2, R3 ;  /* 0xfffffffe10037824 */ /* 0x000fc600078e0203 */
[----:B------:R-:W-:-:S04]  /*1ba0*/  IADD3 R8, -R5, UR48, R0 ;  /* 0x0000003005087c10 */ /* 0x000fc8000fffe100 */
[----:B--2---:R-:W-:-:S04]  /*1bb0*/  VIADDMNMX R2, R2, R8, R3, PT ;  /* 0x0000000802027246 */ /* 0x004fc80003800103 */
        /* <DEDUP_REMOVED lines=93> */
[----:B------:R-:W-:Y:S02]  /*2190*/  FMNMX.FTZ R5, R86, R5, !PT ;  /* 0x0000000556057209 */ /* 0x000fe40007810000 */
[----:B---3--:R-:W-:Y:S02]  /*21a0*/  VIADDMNMX R3, R7, R8, R3, PT ;  /* 0x0000000807037246 */ /* 0x008fe40003800103 */
[----:B------:R-:W-:-:S02]  /*21b0*/  FMNMX.FTZ R9, R6, R5, !PT ;  /* 0x0000000506097209 */ /* 0x000fc40007810000 */
[C---:B------:R-:W-:Y:S02]  /*21c0*/  ISETP.GT.AND P2, PT, R3.reuse, 0x1, PT ;  /* 0x000000010300780c */ /* 0x040fe40003f44270 */
[----:B------:R-:W-:Y:S01]  /*21d0*/  ISETP.GT.AND P3, PT, R3, 0x8, PT ;  /* 0x000000080300780c */ /* 0x000fe20003f64270 */
[----:B------:R-:W0:Y:S01]  /*21e0*/  SHFL.BFLY PT, R0, R9, 0x2, 0x1f ;  /* 0x0c401f0009007f89 */ /* 0x000e2200000e0000 */
[----:B------:R-:W-:Y:S02]  /*21f0*/  FSEL R25, R25, -INF , P2 ;  /* 0xff80000019197808 */ /* 0x000fe40001000000 */
        /* <DEDUP_REMOVED lines=10> */
[----:B------:R-:W-:-:S04]  /*22a0*/  UIADD3 UR7, UR10, UR48, -UR49 ;  /* 0x000000300a077290 */ /* 0x000fc8000fffe831 */
        /* <DEDUP_REMOVED lines=89> */
[----:B------:R-:W-:Y:S01]  /*2840*/  FFMA.FTZ R123, R86, R0, -R5 ;  /* 0x00000000567b7223 */ /* 0x000fe20000010805 */
[----:B------:R-:W-:-:S02]  /*2850*/  FMNMX.FTZ R32, R31, R32, !PT ;  /* 0x000000201f207209 */ /* 0x000fc40007810000 */
[----:B------:R-:W-:Y:S02]  /*2860*/  CS2R R108, SRZ ;  /* 0x00000000006c7805 */ /* 0x000fe4000001ff00 */
[----:B------:R-:W-:Y:S02]  /*2870*/  ISETP.GT.AND P1, PT, R3, 0x41, PT ;  /* 0x000000410300780c */ /* 0x000fe40003f24270 */
[----:B------:R-:W-:Y:S02]  /*2880*/  CS2R R106, SRZ ;  /* 0x00000000006a7805 */ /* 0x000fe4000001ff00 */
[----:B------:R-:W-:Y:S01]  /*2890*/  FSEL R35, R56, -INF , P2 ;  /* 0xff80000038237808 */ /* 0x000fe20001000000 */
[----:B------:R-:W-:Y:S01]  /*28a0*/  MUFU.EX2 R143, R143 ;  /* 0x0000008f008f7308 */ /* 0x000fe20000000800 */
[----:B------:R-:W-:Y:S02]  /*28b0*/  FMNMX.FTZ R32, R53, R32, !PT ;  /* 0x0000002035207209 */ /* 0x000fe40007810000 */
[----:B------:R-:W-:-:S02]  /*28c0*/  CS2R R104, SRZ ;  /* 0x0000000000687805 */ /* 0x000fc4000001ff00 */
[----:B------:R-:W-:Y:S02]  /*28d0*/  ISETP.GT.AND P2, PT, R3, 0x48, PT ;  /* 0x000000480300780c */ /* 0x000fe40003f44270 */
[----:B------:R-:W-:Y:S02]  /*28e0*/  CS2R R102, SRZ ;  /* 0x0000000000667805 */ /* 0x000fe4000001ff00 */
[----:B------:R-:W-:Y:S02]  /*28f0*/  FSEL R57, R57, -INF , P1 ;  /* 0xff80000039397808 */ /* 0x000fe40000800000 */
[----:B-1----:R-:W-:Y:S02]  /*2900*/  CS2R R100, SRZ ;  /* 0x0000000000647805 */ /* 0x002fe4000001ff00 */
[----:B------:R-:W-:Y:S01]  /*2910*/  FMNMX.FTZ R36, R35, R32, !PT ;  /* 0x0000002023247209 */ /* 0x000fe20007810000 */
[----:B------:R-:W-:Y:S01]  /*2920*/  MUFU.EX2 R137, R137 ;  /* 0x0000008900897308 */ /* 0x000fe20000000800 */
[----:B------:R-:W-:-:S02]  /*2930*/  ISETP.GT.AND P1, PT, R3, 0x49, PT ;  /* 0x000000490300780c */ /* 0x000fc40003f24270 */
[----:B------:R-:W-:Y:S02]  /*2940*/  CS2R R98, SRZ ;  /* 0x0000000000627805 */ /* 0x000fe4000001ff00 */
[----:B------:R-:W-:Y:S02]  /*2950*/  FSEL R39, R60, -INF , P2 ;  /* 0xff8000003c277808 */ /* 0x000fe40001000000 */
[----:B--2---:R-:W-:Y:S02]  /*2960*/  CS2R R96, SRZ ;  /* 0x0000000000607805 */ /* 0x004fe4000001ff00 */
[----:B------:R-:W-:Y:S02]  /*2970*/  FMNMX.FTZ R36, R57, R36, !PT ;  /* 0x0000002439247209 */ /* 0x000fe40007810000 */
[----:B------:R-:W-:Y:S02]  /*2980*/  CS2R R94, SRZ ;  /* 0x00000000005e7805 */ /* 0x000fe4000001ff00 */
[----:B------:R-:W-:Y:S01]  /*2990*/  ISETP.GT.AND P2, PT, R3, 0x50, PT ;  /* 0x000000500300780c */ /* 0x000fe20003f44270 */
[----:B------:R1:W-:Y:S01]  /*29a0*/  MUFU.EX2 R32, R92 ;  /* 0x0000005c00207308 */ /* 0x0003e20000000800 */
[----:B------:R-:W-:-:S02]  /*29b0*/  FSEL R61, R61, -INF , P1 ;  /* 0xff8000003d3d7808 */ /* 0x000fc40000800000 */
[----:B------:R-:W-:Y:S02]  /*29c0*/  CS2R R90, SRZ ;  /* 0x00000000005a7805 */ /* 0x000fe4000001ff00 */
[----:B------:R-:W-:Y:S02]  /*29d0*/  FMNMX.FTZ R36, R39, R36, !PT ;  /* 0x0000002427247209 */ /* 0x000fe40007810000 */
[----:B------:R-:W-:Y:S02]  /*29e0*/  ISETP.GT.AND P1, PT, R3, 0x51, PT ;  /* 0x000000510300780c */ /* 0x000fe40003f24270 */
[----:B------:R-:W-:Y:S01]  /*29f0*/  FSEL R43, R64, -INF , P2 ;  /* 0xff800000402b7808 */ /* 0x000fe20001000000 */
[----:B------:R-:W-:Y:S01]  /*2a00*/  MUFU.EX2 R139, R139 ;  /* 0x0000008b008b7308 */ /* 0x000fe20000000800 */
[----:B------:R-:W-:Y:S02]  /*2a10*/  FMNMX.FTZ R36, R61, R36, !PT ;  /* 0x000000243d247209 */ /* 0x000fe40007810000 */
[----:B-1----:R-:W-:-:S02]  /*2a20*/  CS2R R92, SRZ ;  /* 0x00000000005c7805 */ /* 0x002fc4000001ff00 */
[----:B------:R-:W-:Y:S02]  /*2a30*/  ISETP.GT.AND P2, PT, R3, 0x58, PT ;  /* 0x000000580300780c */ /* 0x000fe40003f44270 */
[----:B------:R-:W-:Y:S02]  /*2a40*/  FSEL R65, R65, -INF , P1 ;  /* 0xff80000041417808 */ /* 0x000fe40000800000 */
[----:B------:R-:W-:Y:S01]  /*2a50*/  FMNMX.FTZ R40, R43, R36, !PT ;  /* 0x000000242b287209 */ /* 0x000fe20007810000 */
[----:B------:R-:W-:Y:S01]  /*2a60*/  MUFU.EX2 R42, R42 ;  /* 0x0000002a002a7308 */ /* 0x000fe20000000800 */
[----:B------:R-:W-:Y:S02]  /*2a70*/  ISETP.GT.AND P1, PT, R3, 0x59, PT ;  /* 0x000000590300780c */ /* 0x000fe40003f24270 */
[----:B------:R-:W-:Y:S02]  /*2a80*/  FSEL R47, R68, -INF , P2 ;  /* 0xff800000442f7808 */ /* 0x000fe40001000000 */
[----:B------:R-:W-:-:S02]  /*2a90*/  FMNMX.FTZ R40, R65, R40, !PT ;  /* 0x0000002841287209 */ /* 0x000fc40007810000 */
[----:B------:R-:W-:Y:S01]  /*2aa0*/  ISETP.GT.AND P2, PT, R3, 0x60, PT ;  /* 0x000000600300780c */ /* 0x000fe20003f44270 */
[----:B------:R1:W-:Y:S01]  /*2ab0*/  MUFU.EX2 R36, R88 ;  /* 0x0000005800247308 */ /* 0x0003e20000000800 */
[----:B------:R-:W-:Y:S02]  /*2ac0*/  FSEL R69, R69, -INF , P1 ;  /* 0xff80000045457808 */ /* 0x000fe40000800000 */
[----:B------:R-:W-:Y:S02]  /*2ad0*/  FMNMX.FTZ R40, R47, R40, !PT ;  /* 0x000000282f287209 */ /* 0x000fe40007810000 */
[----:B------:R-:W-:Y:S02]  /*2ae0*/  ISETP.GT.AND P1, PT, R3, 0x61, PT ;  /* 0x000000610300780c */ /* 0x000fe40003f24270 */
[----:B------:R-:W-:Y:S01]  /*2af0*/  FSEL R51, R72, -INF , P2 ;  /* 0xff80000048337808 */ /* 0x000fe20001000000 */
[----:B------:R-:W-:Y:S01]  /*2b00*/  MUFU.EX2 R133, R133 ;  /* 0x0000008500857308 */ /* 0x000fe20000000800 */
[----:B------:R-:W-:-:S02]  /*2b10*/  FMNMX.FTZ R40, R69, R40, !PT ;  /* 0x0000002845287209 */ /* 0x000fc40007810000 */
[----:B-1----:R-:W-:Y:S02]  /*2b20*/  CS2R R88, SRZ ;  /* 0x0000000000587805 */ /* 0x002fe4000001ff00 */
[----:B------:R-:W-:Y:S02]  /*2b30*/  ISETP.GT.AND P2, PT, R3, 0x68, PT ;  /* 0x000000680300780c */ /* 0x000fe40003f44270 */
[----:B------:R-:W-:Y:S02]  /*2b40*/  FSEL R73, R73, -INF , P1 ;  /* 0xff80000049497808 */ /* 0x000fe40000800000 */
[----:B------:R-:W-:Y:S01]  /*2b50*/  FMNMX.FTZ R44, R51, R40, !PT ;  /* 0x00000028332c7209 */ /* 0x000fe20007810000 */
[----:B------:R-:W-:Y:S01]  /*2b60*/  MUFU.EX2 R135, R135 ;  /* 0x0000008700877308 */ /* 0x000fe20000000800 */
[----:B------:R-:W-:Y:S02]  /*2b70*/  ISETP.GT.AND P1, PT, R3, 0x69, PT ;  /* 0x000000690300780c */ /* 0x000fe40003f24270 */
[----:B------:R-:W-:-:S02]  /*2b80*/  FSEL R55, R76, -INF , P2 ;  /* 0xff8000004c377808 */ /* 0x000fc40001000000 */
[----:B------:R-:W-:Y:S02]  /*2b90*/  FMNMX.FTZ R44, R73, R44, !PT ;  /* 0x0000002c492c7209 */ /* 0x000fe40007810000 */
        /* <DEDUP_REMOVED lines=8> */
[----:B------:R-:W-:Y:S02]  /*2c20*/  ISETP.GT.AND P2, PT, R3, 0x78, PT ;  /* 0x000000780300780c */ /* 0x000fe40003f44270 */
[----:B------:R-:W-:Y:S02]  /*2c30*/  FSEL R81, R81, -INF , P1 ;  /* 0xff80000051517808 */ /* 0x000fe40000800000 */
[----:B------:R-:W-:Y:S01]  /*2c40*/  FMNMX.FTZ R44, R59, R44, !PT ;  /* 0x0000002c3b2c7209 */ /* 0x000fe20007810000 */
[----:B------:R-:W-:Y:S01]  /*2c50*/  MUFU.EX2 R34, R34 ;  /* 0x0000002200227308 */ /* 0x000fe20000000800 */
[----:B------:R-:W-:Y:S02]  /*2c60*/  ISETP.GT.AND P1, PT, R3, 0x79, PT ;  /* 0x000000790300780c */ /* 0x000fe40003f24270 */
[----:B------:R-:W-:Y:S02]  /*2c70*/  FSEL R63, R84, -INF , P2 ;  /* 0xff800000543f7808 */ /* 0x000fe40001000000 */
[----:B------:R-:W-:-:S02]  /*2c80*/  FMNMX.FTZ R44, R81, R44, !PT ;  /* 0x0000002c512c7209 */ /* 0x000fc40007810000 */
[----:B------:R-:W-:Y:S01]  /*2c90*/  FSEL R85, R85, -INF , P1 ;  /* 0xff80000055557808 */ /* 0x000fe20000800000 */
[----:B------:R-:W-:Y:S01]  /*2ca0*/  MUFU.EX2 R131, R131 ;  /* 0x0000008300837308 */ /* 0x000fe20000000800 */
[----:B------:R-:W-:-:S04]  /*2cb0*/  FMNMX.FTZ R44, R63, R44, !PT ;  /* 0x0000002c3f2c7209 */ /* 0x000fc80007810000 */
[----:B------:R-:W-:Y:S01]  /*2cc0*/  FMNMX.FTZ R3, R85, R44, !PT ;  /* 0x0000002c55037209 */ /* 0x000fe20007810000 */
[-CC-:B------:R-:W-:Y:S01]  /*2cd0*/  FFMA.FTZ R44, R14, R0.reuse, -R5.reuse ;  /* 0x000000000e2c7223 */ /* 0x180fe20000010805 */
[-CC-:B------:R-:W-:Y:S01]  /*2ce0*/  FFMA.FTZ R14, R38, R0.reuse, -R5.reuse ;  /* 0x00000000260e7223 */ /* 0x180fe20000010805 */
[----:B------:R-:W-:Y:S01]  /*2cf0*/  FFMA.FTZ R5, R6, R0, -R5 ;  /* 0x0000000006057223 */ /* 0x000fe20000010805 */
[----:B------:R-:W-:Y:S01]  /*2d00*/  MUFU.EX2 R30, R30 ;  /* 0x0000001e001e7308 */ /* 0x000fe20000000800 */
[----:B-1----:R-:W1:Y:S07]  /*2d10*/  SHFL.BFLY PT, R46, R3, 0x2, 0x1f ;  /* 0x0c401f00032e7f89 */ /* 0x002e6e00000e0000 */
[----:B------:R-:W-:Y:S08]  /*2d20*/  MUFU.EX2 R44, R44 ;  /* 0x0000002c002c7308 */ /* 0x000ff00000000800 */
[----:B------:R-:W-:Y:S08]  /*2d30*/  MUFU.EX2 R14, R14 ;  /* 0x0000000e000e7308 */ /* 0x000ff00000000800 */
[----:B------:R-:W-:Y:S01]  /*2d40*/  MUFU.EX2 R125, R125 ;  /* 0x0000007d007d7308 */ /* 0x000fe20000000800 */
[----:B-1----:R-:W-:-:S05]  /*2d50*/  FMNMX.FTZ R46, R3, R46, !PT ;  /* 0x0000002e032e7209 */ /* 0x002fca0007810000 */
[----:B------:R-:W1:Y:S02]  /*2d60*/  SHFL.BFLY PT, R3, R46, 0x1, 0x1f ;  /* 0x0c201f002e037f89 */ /* 0x000e6400000e0000 */
[----:B------:R-:W-:Y:S08]  /*2d70*/  MUFU.EX2 R26, R26 ;  /* 0x0000001a001a7308 */ /* 0x000ff00000000800 */
[----:B------:R-:W-:Y:S08]  /*2d80*/  MUFU.EX2 R127, R127 ;  /* 0x0000007f007f7308 */ /* 0x000ff00000000800 */
[----:B------:R-:W-:Y:S01]  /*2d90*/  MUFU.EX2 R20, R20 ;  /* 0x0000001400147308 */ /* 0x000fe20000000800 */
[----:B-1----:R-:W-:Y:S01]  /*2da0*/  FMNMX.FTZ R3, R46, R3, !PT ;  /* 0x000000032e037209 */ /* 0x002fe20007810000 */
[----:B0-----:R-:W-:-:S06]  /*2db0*/  FADD.FTZ R46, R149, R8 ;  /* 0x00000008952e7221 */ /* 0x001fcc0000010000 */
[----:B------:R-:W-:Y:S01]  /*2dc0*/  MUFU.EX2 R121, R121 ;  /* 0x0000007900797308 */ /* 0x000fe20000000800 */
[----:B------:R-:W-:Y:S01]  /*2dd0*/  F2FP.F16.F32.PACK_AB R149, R8, R149 ;  /* 0x000000950895723e */ /* 0x000fe200000000ff */
[C---:B------:R-:W-:Y:S01]  /*2de0*/  FMUL.FTZ R38, R3.reuse, R0 ;  /* 0x0000000003267220 */ /* 0x040fe20000410000 */
[----:B------:R-:W-:-:S04]  /*2df0*/  FSETP.NEU.FTZ.AND P1, PT, R3, -INF , PT ;  /* 0xff8000000300780b */ /* 0x000fc80003f3d000 */
[----:B------:R-:W-:Y:S01]  /*2e00*/  FSEL R38, R38, RZ, P1 ;  /* 0x000000ff26267208 */ /* 0x000fe20000800000 */
[----:B------:R-:W-:Y:S01]  /*2e10*/  MUFU.EX2 R12, R12 ;  /* 0x0000000c000c7308 */ /* 0x000fe20000000800 */
        /* <DEDUP_REMOVED lines=124> */
[----:B------:R-:W-:Y:S01]  /*35e0*/  FADD.FTZ R9, R125, R4 ;  /* 0x000000047d097221 */ /* 0x000fe20000010000 */
[----:B------:R-:W-:-:S05]  /*35f0*/  F2FP.F16.F32.PACK_AB R125, R26, R125 ;  /* 0x0000007d1a7d723e */ /* 0x000fca00000000ff */
[----:B------:R-:W0:Y:S01]  /*3600*/  MUFU.EX2 R124, R73 ;  /* 0x00000049007c7308 */ /* 0x000e220000000800 */
[C---:B-1----:R-:W-:Y:S01]  /*3610*/  FADD.FTZ R6, R69.reuse, R6 ;  /* 0x0000000645067221 */ /* 0x042fe20000010000 */
[----:B------:R-:W-:-:S06]  /*3620*/  F2FP.F16.F32.PACK_AB R130, R69, R130 ;  /* 0x000000824582723e */ /* 0x000fcc00000000ff */
[----:B------:R-:W1:Y:S01]  /*3630*/  MUFU.EX2 R55, R55 ;  /* 0x0000003700377308 */ /* 0x000e620000000800 */
[----:B--2---:R-:W-:Y:S01]  /*3640*/  FADD.FTZ R7, R51, R6 ;  /* 0x0000000633077221 */ /* 0x004fe20000010000 */
[----:B------:R-:W-:-:S04]  /*3650*/  FADD.FTZ R6, R26, R9 ;  /* 0x000000091a067221 */ /* 0x000fc80000010000 */
[----:B------:R-:W-:Y:S01]  /*3660*/  FADD.FTZ R9, R127, R6 ;  /* 0x000000067f097221 */ /* 0x000fe20000010000 */
[----:B------:R-:W-:Y:S01]  /*3670*/  F2FP.F16.F32.PACK_AB R127, R20, R127 ;  /* 0x0000007f147f723e */ /* 0x000fe200000000ff */
[----:B------:R-:W2:Y:S01]  /*3680*/  MUFU.EX2 R126, R77 ;  /* 0x0000004d007e7308 */ /* 0x000ea20000000800 */
[----:B0-----:R-:W-:Y:S01]  /*3690*/  FADD.FTZ R4, R124, R7 ;  /* 0x000000077c047221 */ /* 0x001fe20000010000 */
[----:B------:R-:W-:Y:S01]  /*36a0*/  FADD.FTZ R8, R20, R9 ;  /* 0x0000000914087221 */ /* 0x000fe20000010000 */
[----:B------:R-:W-:-:S03]  /*36b0*/  F2FP.F16.F32.PACK_AB R124, R124, R51 ;  /* 0x000000337c7c723e */ /* 0x000fc600000000ff */
[----:B------:R-:W-:Y:S01]  /*36c0*/  FADD.FTZ R9, R121, R8 ;  /* 0x0000000879097221 */ /* 0x000fe20000010000 */
[C---:B------:R-:W-:Y:S01]  /*36d0*/  F2FP.F16.F32.PACK_AB R121, R12.reuse, R121 ;  /* 0x000000790c79723e */ /* 0x040fe200000000ff */
[----:B------:R-:W0:Y:S01]  /*36e0*/  MUFU.EX2 R59, R59 ;  /* 0x0000003b003b7308 */ /* 0x000e220000000800 */
[----:B-1----:R-:W-:Y:S01]  /*36f0*/  FADD.FTZ R7, R55, R4 ;  /* 0x0000000437077221 */ /* 0x002fe20000010000 */
[----:B------:R-:W-:-:S06]  /*3700*/  FADD.FTZ R8, R12, R9 ;  /* 0x000000090c087221 */ /* 0x000fcc0000010000 */
        /* <DEDUP_REMOVED lines=10> */
[----:B------:R1:W2:Y:S01]  /*37b0*/  MUFU.EX2 R6, R5 ;  /* 0x0000000500067308 */ /* 0x0002a20000000800 */
[----:B0-----:R-:W-:-:S04]  /*37c0*/  FADD.FTZ R7, R63, R4 ;  /* 0x000000043f077221 */ /* 0x001fc80000010000 */
[C---:B-1----:R-:W-:Y:S01]  /*37d0*/  FADD.FTZ R5, R38.reuse, R7 ;  /* 0x0000000726057221 */ /* 0x042fe20000010000 */
[----:B------:R-:W-:Y:S01]  /*37e0*/  F2FP.F16.F32.PACK_AB R122, R38, R63 ;  /* 0x0000003f267a723e */ /* 0x000fe200000000ff */
[C---:B--2---:R-:W-:Y:S01]  /*37f0*/  FADD.FTZ R4, R6.reuse, R9 ;  /* 0x0000000906047221 */ /* 0x044fe20000010000 */
[----:B------:R-:W-:Y:S01]  /*3800*/  F2FP.F16.F32.PACK_AB R123, R6, R123 ;  /* 0x0000007b067b723e */ /* 0x000fe200000000ff */
[----:B------:R-:W-:Y:S06]  /*3810*/  @!P1 BRA `(.L_x_2359) ;  /* 0x0000002400b49947 */ /* 0x000fec0003800000 */
[----:B------:R-:W-:Y:S01]  /*3820*/  IMAD.MOV.U32 R7, RZ, RZ, R2 ;  /* 0x000000ffff077224 */ /* 0x000fe200078e0002 */
[----:B------:R-:W-:Y:S01]  /*3830*/  UMOV UR24, UR36 ;  /* 0x0000002400187c82 */ /* 0x000fe20008000000 */
[----:B------:R-:W-:Y:S01]  /*3840*/  IMAD.MOV.U32 R6, RZ, RZ, R3 ;  /* 0x000000ffff067224 */ /* 0x000fe200078e0003 */
[----:B------:R-:W-:Y:S01]  /*3850*/  UMOV UR22, UR37 ;  /* 0x0000002500167c82 */ /* 0x000fe20008000000 */
[----:B------:R-:W-:-:S07]  /*3860*/  IMAD.MOV.U32 R119, RZ, RZ, RZ ;  /* 0x000000ffff777224 */ /* 0x000fce00078e00ff */
.L_x_2370:
[----:B------:R-:W-:Y:S01]  /*3870*/  ISETP.NE.AND P2, PT, RZ, UR44, PT ;  /* 0x0000002cff007c0c */ /* 0x000fe2000bf45270 */
[----:B------:R-:W-:-:S04]  /*3880*/  UISETP.NE.AND UP0, UPT, UR22, 0x1, UPT ;  /* 0x000000011600788c */ /* 0x000fc8000bf05270 */
[----:B------:R-:W-:-:S04]  /*3890*/  USEL UR36, URZ, 0x1, UP0 ;  /* 0x000000013f247887 */ /* 0x000fc80008000000 */
[----:B------:R-:W-:-:S04]  /*38a0*/  ULOP3.LUT UR36, UR24, UR36, URZ, 0x3c, !UPT ;  /* 0x0000002418247292 */ /* 0x000fc8000f8e3c3f */
[----:B------:R-:W-:Y:S08]  /*38b0*/  @P2 BRA `(.L_x_2360) ;  /* 0x0000000000382947 */ /* 0x000ff00003800000 */
[----:B------:R-:W-:Y:S05]  /*38c0*/  @!P0 BRA `(.L_x_2361) ;  /* 0x0000000000048947 */ /* 0x000fea0003800000 */
[----:B------:R-:W-:Y:S01]  /*38d0*/  BPT.TRAP 0x1 ;  /* 0x000000040000795c */ /* 0x000fe20000300000 */
.L_x_2361:
        /* <DEDUP_REMOVED lines=9> */
.L_x_2362:
[----:B-1----:R-:W-:Y:S05]  /*3970*/  @P1 BRA `(.L_x_2360) ;  /* 0x0000000000081947 */ /* 0x002fea0003800000 */
[----:B------:R-:W1:Y:S02]  /*3980*/  SYNCS.PHASECHK.TRANS64.TRYWAIT P1, [UR6+0x16830], R0 ;  /* 0x01683000ff0075a7 */ /* 0x000e640008020146 */
[----:B-1----:R-:W-:Y:S05]  /*3990*/  @!P1 BRA `(.L_x_2363) ;  /* 0x000000c000309947 */ /* 0x002fea0003800000 */
.L_x_2360:
        /* <DEDUP_REMOVED lines=28> */
.L_x_2365:
[----:B------:R-:W-:Y:S01]  /*3b60*/  ULEA UR6, UR22, UR45, 0x3 ;  /* 0x0000002d16067291 */ /* 0x000fe2000f8e183f */
[----:B------:R-:W-:-:S05]  /*3b70*/  IMAD.U32 R0, RZ, RZ, UR24 ;  /* 0x00000018ff007e24 */ /* 0x000fca000f8e00ff */
[----:B------:R-:W-:-:S04]  /*3b80*/  SHF.L.U32 R0, R0, 0x1f, RZ ;  /* 0x0000001f00007819 */ /* 0x000fc800000006ff */
[----:B------:R0:W1:Y:S01]  /*3b90*/  SYNCS.PHASECHK.TRANS64.TRYWAIT P1, [UR6+0x16850], R0 ;  /* 0x01685000ff0075a7 */ /* 0x0000620008020146 */
[----:B------:R-:W-:Y:S05]  /*3ba0*/  @!P0 BRA `(.L_x_2366) ;  /* 0x0000000000048947 */ /* 0x000fea0003800000 */
[----:B------:R-:W-:Y:S01]  /*3bb0*/  BPT.TRAP 0x1 ;  /* 0x000000040000795c */ /* 0x000fe20000300000 */
.L_x_2366:
[----:B-1----:R-:W-:Y:S05]  /*3bc0*/  @P1 BRA `(.L_x_2364) ;  /* 0x0000000000081947 */ /* 0x002fea0003800000 */
[----:B------:R-:W1:Y:S02]  /*3bd0*/  SYNCS.PHASECHK.TRANS64.TRYWAIT P1, [UR6+0x16850], R0 ;  /* 0x01685000ff0075a7 */ /* 0x000e640008020146 */
[----:B-1----:R-:W-:Y:S05]  /*3be0*/  @!P1 BRA `(.L_x_2367) ;  /* 0x000000bc00b49947 */ /* 0x002fea0003800000 */
.L_x_2364:
        /* <DEDUP_REMOVED lines=51> */
.L_x_2368:
[----:B------:R-:W-:Y:S01]  /*3f20*/  UISETP.NE.AND UP0, UPT, UR50, URZ, UPT ;  /* 0x0000003f3200728c */ /* 0x000fe2000bf05270 */
[----:B------:R-:W-:-:S05]  /*3f30*/  VIADD R12, R17, UR42 ;  /* 0x0000002a110c7c36 */ /* 0x000fca0008000000 */
        /* <DEDUP_REMOVED lines=10> */
[----:B------:R-:W1:Y:S01]  /*3fe0*/  SHFL.IDX PT, R137, R12, 0x1, 0x1c1f ;  /* 0x003c1f000c897f89 */ /* 0x000e6200000e0000 */
[----:B------:R-:W-:-:S02]  /*3ff0*/  ULEA UR6, UR37, UR45, 0x3 ;  /* 0x0000002d25067291 */ /* 0x000fc4000f8e183f */
[----:B------:R-:W-:Y:S02]  /*4000*/  IMAD R2, R16, -0x2, R9 ;  /* 0xfffffffe10027824 */ /* 0x000fe400078e0209 */
[----:B------:R-:W-:Y:S01]  /*4010*/  IMAD.U32 R9, RZ, RZ, UR49 ;  /* 0x00000031ff097e24 */ /* 0x000fe2000f8e00ff */
[----:B------:R-:W-:-:S04]  /*4020*/  UIADD3 UR6, UR6, 0x16840, URZ ;  /* 0x0001684006067890 */ /* 0x000fc8000fffe03f */
[----:B------:R-:W-:Y:S01]  /*4030*/  IADD3 R2, -R9, UR48, R2 ;  /* 0x0000003009027c10 */ /* 0x000fe2000fffe102 */
[----:B------:R-:W-:-:S04]  /*4040*/  UPRMT UR6, UR43, 0x654, UR6 ;  /* 0x000006542b067896 */ /* 0x000fc80008000006 */
[----:B0-----:R-:W-:-:S05]  /*4050*/  IMAD.IADD R0, R2, 0x1, R3 ;  /* 0x0000000102007824 */ /* 0x001fca00078e0203 */
[----:B------:R-:W-:Y:S01]  /*4060*/  SYNCS.ARRIVE.TRANS64.RED.A1T0 RZ, [UR6], RZ ;  /* 0x000000ffffff79a7 */ /* 0x000fe20008100406 */
[----:B------:R-:W-:Y:S01]  /*4070*/  ISETP.GT.AND P1, PT, R0, RZ, PT ;  /* 0x000000ff0000720c */ /* 0x000fe20003f24270 */
[----:B-1----:R-:W-:Y:S01]  /*4080*/  IMAD.IADD R2, R2, 0x1, R137 ;  /* 0x0000000102027824 */ /* 0x002fe200078e0289 */
        /* <DEDUP_REMOVED lines=95> */
[----:B------:R-:W-:-:S02]  /*4680*/  ISETP.GT.AND P2, PT, R2, RZ, PT ;  /* 0x000000ff0200720c */ /* 0x000fc40003f44270 */
[----:B------:R-:W-:Y:S02]  /*4690*/  FMNMX.FTZ R14, R85, R8, !PT ;  /* 0x00000008550e7209 */ /* 0x000fe40007810000 */
[----:B------:R-:W-:Y:S02]  /*46a0*/  ISETP.GT.AND P3, PT, R2, 0x1, PT ;  /* 0x000000010200780c */ /* 0x000fe40003f64270 */
[----:B------:R-:W-:Y:S01]  /*46b0*/  FSEL R26, R26, -INF , P2 ;  /* 0xff8000001a1a7808 */ /* 0x000fe20001000000 */
[----:B------:R-:W1:Y:S01]  /*46c0*/  SHFL.BFLY PT, R3, R14, 0x2, 0x1f ;  /* 0x0c401f000e037f89 */ /* 0x000e6200000e0000 */
[----:B------:R-:W-:Y:S02]  /*46d0*/  ISETP.GT.AND P2, PT, R2, 0x8, PT ;  /* 0x000000080200780c */ /* 0x000fe40003f44270 */
[----:B------:R-:W-:Y:S02]  /*46e0*/  FMNMX.FTZ R12, R26, R7, !PT ;  /* 0x000000071a0c7209 */ /* 0x000fe40007810000 */
        /* <DEDUP_REMOVED lines=306> */
.L_x_2369:
        /* <DEDUP_REMOVED lines=78> */
.L_x_2359:
[----:B------:R-:W-:-:S13]  /*5ef0*/  ISETP.LE.AND P1, PT, RZ, UR23, PT ;  /* 0x00000017ff007c0c */ /* 0x000fda000bf23270 */
[----:B------:R-:W-:Y:S05]  /*5f00*/  @!P1 BRA `(.L_x_2371) ;  /* 0x0000001c00389947 */ /* 0x000fea0003800000 */
[----:B------:R-:W-:Y:S01]  /*5f10*/  MOV R7, R2 ;  /* 0x0000000200077202 */ /* 0x000fe20000000f00 */
[----:B------:R-:W-:Y:S01]  /*5f20*/  IMAD.MOV.U32 R6, RZ, RZ, R3 ;  /* 0x000000ffff067224 */ /* 0x000fe200078e0003 */
[----:B------:R-:W-:Y:S01]  /*5f30*/  UMOV UR22, UR36 ;  /* 0x0000002400167c82 */ /* 0x000fe20008000000 */
[----:B------:R-:W-:-:S05]  /*5f40*/  UMOV UR21, UR37 ;  /* 0x0000002500157c82 */ /* 0x000fca0008000000 */
.L_x_2382:
        /* <DEDUP_REMOVED lines=9> */
.L_x_2373:
[----:B------:R-:W-:Y:S01]  /*5fe0*/  ULEA UR6, UR37, UR45, 0x3 ;  /* 0x0000002d25067291 */ /* 0x000fe2000f8e183f */
[----:B------:R-:W-:-:S05]  /*5ff0*/  IMAD.U32 R0, RZ, RZ, UR36 ;  /* 0x00000024ff007e24 */ /* 0x000fca000f8e00ff */
[----:B------:R-:W-:-:S04]  /*6000*/  SHF.L.U32 R0, R0, 0x1f, RZ ;  /* 0x0000001f00007819 */ /* 0x000fc800000006ff */
[----:B------:R0:W1:Y:S01]  /*6010*/  SYNCS.PHASECHK.TRANS64.TRYWAIT P1, [UR6+0x16830], R0 ;  /* 0x01683000ff0075a7 */ /* 0x0000620008020146 */
[----:B------:R-:W-:Y:S05]  /*6020*/  @!P0 BRA `(.L_x_2374) ;  /* 0x0000000000048947 */ /* 0x000fea0003800000 */
[----:B------:R-:W-:Y:S01]  /*6030*/  BPT.TRAP 0x1 ;  /* 0x000000040000795c */ /* 0x000fe20000300000 */
.L_x_2374:
[----:B-1----:R-:W-:Y:S05]  /*6040*/  @P1 BRA `(.L_x_2372) ;  /* 0x0000000000081947 */ /* 0x002fea0003800000 */
[----:B------:R-:W1:Y:S02]  /*6050*/  SYNCS.PHASECHK.TRANS64.TRYWAIT P1, [UR6+0x16830], R0 ;  /* 0x01683000ff0075a7 */ /* 0x000e640008020146 */
[----:B-1----:R-:W-:Y:S05]  /*6060*/  @!P1 BRA `(.L_x_2375) ;  /* 0x0000009800ac9947 */ /* 0x002fea0003800000 */
.L_x_2372:
        /* <DEDUP_REMOVED lines=25> */
.L_x_2377:
[----:B------:R-:W-:Y:S01]  /*6200*/  ULEA UR6, UR21, UR45, 0x3 ;  /* 0x0000002d15067291 */ /* 0x000fe2000f8e183f */
[----:B------:R-:W-:-:S05]  /*6210*/  IMAD.U32 R0, RZ, RZ, UR22 ;  /* 0x00000016ff007e24 */ /* 0x000fca000f8e00ff */
[----:B------:R-:W-:-:S04]  /*6220*/  SHF.L.U32 R0, R0, 0x1f, RZ ;  /* 0x0000001f00007819 */ /* 0x000fc800000006ff */
[----:B------:R0:W1:Y:S01]  /*6230*/  SYNCS.PHASECHK.TRANS64.TRYWAIT P1, [UR6+0x16850], R0 ;  /* 0x01685000ff0075a7 */ /* 0x0000620008020146 */
[----:B------:R-:W-:Y:S05]  /*6240*/  @!P0 BRA `(.L_x_2378) ;  /* 0x0000000000048947 */ /* 0x000fea0003800000 */
[----:B------:R-:W-:Y:S01]  /*6250*/  BPT.TRAP 0x1 ;  /* 0x000000040000795c */ /* 0x000fe20000300000 */
.L_x_2378:
[----:B-1----:R-:W-:Y:S05]  /*6260*/  @P1 BRA `(.L_x_2376) ;  /* 0x0000000000081947 */ /* 0x002fea0003800000 */
[----:B------:R-:W1:Y:S02]  /*6270*/  SYNCS.PHASECHK.TRANS64.TRYWAIT P1, [UR6+0x16850], R0 ;  /* 0x01685000ff0075a7 */ /* 0x000e640008020146 */
[----:B-1----:R-:W-:Y:S05]  /*6280*/  @!P1 BRA `(.L_x_2379) ;  /* 0x00000098003c9947 */ /* 0x002fea0003800000 */
.L_x_2376:
        /* <DEDUP_REMOVED lines=51> */
.L_x_2380:
        /* <DEDUP_REMOVED lines=279> */
.L_x_2381:
        /* <DEDUP_REMOVED lines=76> */
.L_x_2371:
[----:B------:R-:W-:Y:S06]  /*7bf0*/  BAR.ARV 0x8, 0x200 ;  /* 0x0208000000007b1d */ /* 0x000fec0000002000 */
[----:B------:R-:W-:Y:S05]  /*7c00*/  @!P0 BRA `(.L_x_2383) ;  /* 0x0000000000048947 */ /* 0x000fea0003800000 */
[----:B------:R-:W-:Y:S01]  /*7c10*/  BPT.TRAP 0x1 ;  /* 0x000000040000795c */ /* 0x000fe20000300000 */
.L_x_2383:
[----:B------:R-:W-:Y:S01]  /*7c20*/  ULEA UR5, UR37, UR45, 0x3 ;  /* 0x0000002d25057291 */ /* 0x000fe2000f8e183f */
[----:B------:R-:W-:-:S05]  /*7c30*/  IMAD.U32 R6, RZ, RZ, UR36 ;  /* 0x00000024ff067e24 */ /* 0x000fca000f8e00ff */
[----:B------:R-:W-:-:S04]  /*7c40*/  SHF.L.U32 R6, R6, 0x1f, RZ ;  /* 0x0000001f06067819 */ /* 0x000fc800000006ff */
[----:B------:R0:W1:Y:S01]  /*7c50*/  SYNCS.PHASECHK.TRANS64.TRYWAIT P1, [UR5+0x16850], R6 ;  /* 0x01685006ff0075a7 */ /* 0x0000620008020145 */
[----:B------:R-:W-:Y:S05]  /*7c60*/  @!P0 BRA `(.L_x_2384) ;  /* 0x0000000000048947 */ /* 0x000fea0003800000 */
[----:B------:R-:W-:Y:S01]  /*7c70*/  BPT.TRAP 0x1 ;  /* 0x000000040000795c */ /* 0x000fe20000300000 */
.L_x_2384:
[----:B-1----:R-:W-:Y:S05]  /*7c80*/  @P1 BRA `(.L_x_2385) ;  /* 0x0000000000081947 */ /* 0x002fea0003800000 */
[----:B------:R-:W1:Y:S02]  /*7c90*/  SYNCS.PHASECHK.TRANS64.TRYWAIT P1, [UR5+0x16850], R6 ;  /* 0x01685006ff0075a7 */ /* 0x000e640008020145 */
[----:B-1----:R-:W-:Y:S05]  /*7ca0*/  @!P1 BRA `(.L_x_2386) ;  /* 0x0000007c00cc9947 */ /* 0x002fea0003800000 */
.L_x_2385:
        /* <DEDUP_REMOVED lines=71> */
.L_x_2387:
        /* <DEDUP_REMOVED lines=42> */
.L_x_2351:
        /* <DEDUP_REMOVED lines=24> */
[----:B------:R-:W1:Y:S01]  /*8540*/  LDC R33, c[0x0][0xbe8] ;  /* 0x0002fa00ff217b82 */ /* 0x000e620000000800 */
[----:B------:R-:W-:Y:S01]  /*8550*/  F2FP.F16.F32.PACK_AB R115, R119, R118 ;  /* 0x000000767773723e */ /* 0x000fe200000000ff */
[----:B------:R-:W-:-:S02]  /*8560*/  UIADD3.X UR7, UR18, UR9, URZ, UP1, !UPT ;  /* 0x0000000912077290 */ /* 0x000fc40008ffe43f */
[----:B------:R-:W-:-:S04]  /*8570*/  MOV R24, UR4 ;  /* 0x0000000400187c02 */ /* 0x000fc80008000f00 */
[----:B------:R-:W-:Y:S01]  /*8580*/  BAR.SYNC.DEFER_BLOCKING 0x1, 0x180 ;  /* 0x0046000000007b1d */ /* 0x000fe20000010000 */
[----:B------:R-:W-:Y:S01]  /*8590*/  IMAD.U32 R25, RZ, RZ, UR7 ;  /* 0x00000007ff197e24 */ /* 0x000fe2000f8e00ff */
[----:B------:R-:W-:-:S04]  /*85a0*/  USHF.R.S32.HI UR17, URZ, 0x1f, UR41 ;  /* 0x0000001f3f117899 */ /* 0x000fc80008011429 */
[----:B------:R-:W-:Y:S01]  /*85b0*/  ULDC.64 UR10, c[0x0][0xb90] ;  /* 0x0002e400000a7ab9 */ /* 0x000fe20000000a00 */
        /* <DEDUP_REMOVED lines=33> */
[----:B------:R-:W-:Y:S01]  /*87d0*/  STSM.16.M88.4 [R32], R4 ;  /* 0x0000000420007844 */ /* 0x000fe20000000200 */
[----:B------:R-:W-:Y:S02]  /*87e0*/  F2FP.F16.F32.PACK_AB R10, R101, R100 ;  /* 0x00000064650a723e */ /* 0x000fe400000000ff */
[----:B------:R-:W-:-:S02]  /*87f0*/  F2FP.F16.F32.PACK_AB R11, R103, R102 ;  /* 0x00000066670b723e */ /* 0x000fc400000000ff */
[----:B------:R-:W-:-:S03]  /*8800*/  PLOP3.LUT P2, PT, PT, PT, UP0, 0x80, 0x0 ;  /* 0x000000000000781c */ /* 0x000fc60003f4f008 */
[----:B------:R0:W-:Y:S04]  /*8810*/  STSM.16.M88.4 [R30], R8 ;  /* 0x000000081e007844 */ /* 0x0001e80000000200 */
[----:B------:R2:W-:Y:S04]  /*8820*/  STSM.16.M88.4 [R29], R12 ;  /* 0x0000000c1d007844 */ /* 0x0005e80000000200 */
[----:B------:R2:W-:Y:S01]  /*8830*/  STSM.16.M88.4 [R28], R112 ;  /* 0x000000701c007844 */ /* 0x0005e20000000200 */
[----:B------:R-:W-:Y:S06]  /*8840*/  BAR.SYNC.DEFER_BLOCKING 0x1, 0x180 ;  /* 0x0046000000007b1d */ /* 0x000fec0000010000 */
[----:B------:R-:W3:Y:S01]  /*8850*/  @P2 LDG.E R26, desc[UR52][R24.64] ;  /* 0x00000034181a2981 */ /* 0x000ee2000c1e1900 */
[----:B-1----:R-:W-:Y:S01]  /*8860*/  ISETP.NE.AND P1, PT, R33, 0x1, PT ;  /* 0x000000012100780c */ /* 0x002fe20003f25270 */
[----:B------:R-:W-:Y:S01]  /*8870*/  UMOV UR4, URZ ;  /* 0x0000003f00047c82 */ /* 0x000fe20008000000 */
[----:B0-----:R-:W-:Y:S01]  /*8880*/  VIADD R8, R17, UR42 ;  /* 0x0000002a11087c36 */ /* 0x001fe20008000000 */
[----:B------:R-:W-:-:S02]  /*8890*/  UIMAD UR7, UR17, UR10, URZ ;  /* 0x0000000a110772a4 */ /* 0x000fc4000f8e023f */
[----:B------:R-:W-:Y:S01]  /*88a0*/  USEL UR40, UR40, URZ, !UP0 ;  /* 0x0000003f28287287 */ /* 0x000fe2000c000000 */
[----:B------:R-:W-:Y:S01]  /*88b0*/  IMAD.MOV.U32 R4, RZ, RZ, R8 ;  /* 0x000000ffff047224 */ /* 0x000fe200078e0008 */
[----:B------:R-:W-:Y:S02]  /*88c0*/  UIMAD UR7, UR41, UR11, UR7 ;  /* 0x0000000b290772a4 */ /* 0x000fe4000f8e0207 */
[----:B------:R-:W-:Y:S02]  /*88d0*/  UISETP.NE.U32.AND UP1, UPT, UR12, URZ, UPT ;  /* 0x0000003f0c00728c */ /* 0x000fe4000bf25070 */
[----:B------:R-:W-:Y:S02]  /*88e0*/  USEL UR39, UR39, URZ, !UP0 ;  /* 0x0000003f27277287 */ /* 0x000fe4000c000000 */
        /* <DEDUP_REMOVED lines=10> */
[----:B---3--:R-:W-:-:S13]  /*8990*/  @P2 R2UR UR4, R26 ;  /* 0x000000001a0422ca */ /* 0x008fda00000e0000 */
[----:B------:R-:W-:Y:S02]  /*89a0*/  USHF.R.S32.HI UR9, URZ, 0x1f, UR4 ;  /* 0x0000001f3f097899 */ /* 0x000fe40008011404 */
[----:B------:R-:W-:Y:S02]  /*89b0*/  UMOV UR8, UR4 ;  /* 0x0000000400087c82 */ /* 0x000fe40008000000 */
[----:B------:R-:W-:-:S04]  /*89c0*/  UIMAD.WIDE.U32 UR10, UR41, UR10, UR8 ;  /* 0x0000000a290a72a5 */ /* 0x000fc8000f8e0008 */
[----:B------:R-:W-:Y:S02]  /*89d0*/  UIADD3 UR11, UR11, UR7, URZ ;  /* 0x000000070b0b7290 */ /* 0x000fe4000fffe03f */
[----:B------:R-:W-:Y:S02]  /*89e0*/  UIMAD UR7, UR40, UR14, URZ ;  /* 0x0000000e280772a4 */ /* 0x000fe4000f8e023f */
[----:B------:R-:W-:Y:S02]  /*89f0*/  UIMAD.WIDE.U32 UR10, UR39, UR14, UR10 ;  /* 0x0000000e270a72a5 */ /* 0x000fe4000f8e000a */
[----:B------:R-:W-:-:S03]  /*8a00*/  UIMAD UR7, UR39, UR15, UR7 ;  /* 0x0000000f270772a4 */ /* 0x000fc6000f8e0207 */
[----:B------:R-:W-:Y:S01]  /*8a10*/  ULDC.64 UR14, c[0x0][0xb88] ;  /* 0x0002e200000e7ab9 */ /* 0x000fe20000000a00 */
[----:B------:R-:W-:Y:S01]  /*8a20*/  IADD3 R4, P0, R4, UR10, RZ ;  /* 0x0000000a04047c10 */ /* 0x000fe2000ff1e0ff */
[----:B------:R-:W-:Y:S01]  /*8a30*/  IMAD R8, R5, UR14, RZ ;  /* 0x0000000e05087c24 */ /* 0x000fe2000f8e02ff */
[----:B------:R-:W-:Y:S01]  /*8a40*/  @UP0 UIADD3 UR10, UP1, UR16, UR12, URZ ;  /* 0x0000000c100a0290 */ /* 0x000fe2000ff3e03f */
[----:B------:R-:W-:Y:S01]  /*8a50*/  IMAD.U32 R9, RZ, RZ, UR7 ;  /* 0x00000007ff097e24 */ /* 0x000fe2000f8e00ff */
[----:B------:R-:W-:-:S04]  /*8a60*/  ULDC UR7, c[0x0][0xa88] ;  /* 0x0002a20000077ab9 */ /* 0x000fc80000000800 */
[----:B------:R-:W-:Y:S01]  /*8a70*/  IADD3.X R5, R6, UR11, R9, P0, !PT ;  /* 0x0000000b06057c10 */ /* 0x000fe200087fe409 */
[----:B------:R-:W-:Y:S01]  /*8a80*/  @UP0 UIADD3.X UR11, UR18, UR13, URZ, UP1, !UPT ;  /* 0x0000000d120b0290 */ /* 0x000fe20008ffe43f */
[C---:B------:R-:W-:Y:S02]  /*8a90*/  IMAD R9, R7.reuse, UR15, R8 ;  /* 0x0000000f07097c24 */ /* 0x040fe4000f8e0208 */
[----:B------:R-:W-:Y:S01]  /*8aa0*/  IMAD.U32 R6, RZ, RZ, UR7 ;  /* 0x00000007ff067e24 */ /* 0x000fe2000f8e00ff */
[----:B------:R-:W-:Y:S01]  /*8ab0*/  ULDC.64 UR12, c[0x0][0xb50] ;  /* 0x0002d400000c7ab9 */ /* 0x000fe20000000a00 */
[----:B------:R-:W-:-:S04]  /*8ac0*/  IMAD.WIDE.U32 R4, R7, UR14, R4 ;  /* 0x0000000e07047c25 */ /* 0x000fc8000f8e0004 */
        /* <DEDUP_REMOVED lines=9> */
[----:B--2---:R-:W2:Y:S04]  /*8b60*/  LDG.E R9, desc[UR52][R24.64] ;  /* 0x0000003418097981 */ /* 0x004ea8000c1e1900 */
[----:B-----5:R-:W2:Y:S02]  /*8b70*/  LDG.E R6, desc[UR52][R24.64+0x4] ;  /* 0x0000043418067981 */ /* 0x020ea4000c1e1900 */
[----:B--2---:R-:W-:-:S07]  /*8b80*/  IMAD.IADD R6, R6, 0x1, -R9 ;  /* 0x0000000106067824 */ /* 0x004fce00078e0a09 */
.L_x_2390:
[----:B--2---:R-:W-:Y:S01]  /*8b90*/  SHFL.IDX PT, R12, R7, RZ, 0x1c1f ;  /* 0x001c1fff070c7589 */ /* 0x004fe200000e0000 */
        /* <DEDUP_REMOVED lines=20> */
[----:B------:R-:W-:Y:S02]  /*8ce0*/  LOP3.LUT R4, R5, R2, RZ, 0x3c, !PT ;  /* 0x0000000205047212 */ /* 0x000fe400078e3cff */
[----:B------:R-:W-:Y:S01]  /*8cf0*/  LOP3.LUT R8, R8, R9, RZ, 0x3c, !PT ;  /* 0x0000000908087212 */ /* 0x000fe200078e3cff */
[--C-:B------:R-:W-:Y:S01]  /*8d00*/  IMAD.X R9, RZ, RZ, R3.reuse, P3 ;  /* 0x000000ffff097224 */ /* 0x100fe200018e0603 */
[----:B------:R-:W-:Y:S02]  /*8d10*/  MOV R5, R3 ;  /* 0x0000000300057202 */ /* 0x000fe40000000f00 */
[----:B------:R-:W-:Y:S01]  /*8d20*/  LOP3.LUT R24, R24, R25, RZ, 0x3c, !PT ;  /* 0x0000001918187212 */ /* 0x000fe200078e3cff */
[----:B------:R-:W-:Y:S01]  /*8d30*/  IMAD.X R25, RZ, RZ, R3, P4 ;  /* 0x000000ffff197224 */ /* 0x000fe200020e0603 */
[----:B-1----:R0:W-:Y:S04]  /*8d40*/  @!P0 ST.E desc[UR52][R14.64], R20 ;  /* 0x000000140e008985 */ /* 0x0021e8000c101934 */
[----:B------:R-:W2:Y:S04]  /*8d50*/  LD.E.128 R4, desc[UR52][R4.64] ;  /* 0x0000003404047980 */ /* 0x000ea8000c101d00 */
[----:B------:R-:W3:Y:S04]  /*8d60*/  LD.E.128 R8, desc[UR52][R8.64] ;  /* 0x0000003408087980 */ /* 0x000ee8000c101d00 */
[----:B------:R-:W4:Y:S01]  /*8d70*/  LD.E.128 R24, desc[UR52][R24.64] ;  /* 0x0000003418187980 */ /* 0x000f22000c101d00 */
[----:B------:R-:W-:Y:S01]  /*8d80*/  IADD3 R29, P0, R2, 0x4800, RZ ;  /* 0x00004800021d7810 */ /* 0x000fe20007f1e0ff */
[----:B0-----:R-:W0:Y:S01]  /*8d90*/  @P1 LDC R20, c[0x0][0xbec] ;  /* 0x0002fb00ff141b82 */ /* 0x001e220000000800 */
[----:B------:R-:W-:-:S02]  /*8da0*/  UIMAD UR7, UR9, UR10, URZ ;  /* 0x0000000a090772a4 */ /* 0x000fc4000f8e023f */
[----:B------:R-:W-:Y:S01]  /*8db0*/  LOP3.LUT R2, R29, 0x380, RZ, 0xc0, !PT ;  /* 0x000003801d027812 */ /* 0x000fe200078ec0ff */
[----:B------:R-:W-:Y:S01]  /*8dc0*/  IMAD.X R13, RZ, RZ, R3, P0 ;  /* 0x000000ffff0d7224 */ /* 0x000fe200000e0603 */
[----:B------:R-:W-:Y:S02]  /*8dd0*/  UIMAD.WIDE.U32 UR8, UR4, UR10, URZ ;  /* 0x0000000a040872a5 */ /* 0x000fe4000f8e003f */
[----:B------:R-:W-:Y:S01]  /*8de0*/  SHF.R.U64 R2, R2, 0x3, RZ ;  /* 0x0000000302027819 */ /* 0x000fe200000012ff */
[----:B------:R-:W1:Y:S01]  /*8df0*/  @P1 LDC R3, c[0x0][0xbf0] ;  /* 0x0002fc00ff031b82 */ /* 0x000e620000000800 */
[----:B------:R-:W-:Y:S02]  /*8e00*/  UIMAD UR7, UR4, UR11, UR7 ;  /* 0x0000000b040772a4 */ /* 0x000fe4000f8e0207 */
[----:B------:R-:W-:Y:S01]  /*8e10*/  LOP3.LUT R12, R2, R29, RZ, 0x3c, !PT ;  /* 0x0000001d020c7212 */ /* 0x000fe200078e3cff */
[----:B------:R-:W-:Y:S01]  /*8e20*/  ULDC.64 UR10, c[0x0][0xae8] ;  /* 0x0002ba00000a7ab9 */ /* 0x000fe20000000a00 */
[----:B------:R-:W-:Y:S01]  /*8e30*/  IMAD R2, R18, 0x30, R22 ;  /* 0x0000003012027824 */ /* 0x000fe200078e0216 */
[----:B------:R-:W-:-:S02]  /*8e40*/  UIADD3 UR9, UR9, UR7, URZ ;  /* 0x0000000709097290 */ /* 0x000fc4000fffe03f */
[----:B------:R-:W-:Y:S01]  /*8e50*/  UIMAD UR4, UR17, UR10, URZ ;  /* 0x0000000a110472a4 */ /* 0x000fe2000f8e023f */
[----:B------:R-:W-:Y:S01]  /*8e60*/  VIADD R29, R2, UR42 ;  /* 0x0000002a021d7c36 */ /* 0x000fe20008000000 */
[----:B------:R-:W-:Y:S01]  /*8e70*/  UIMAD.WIDE.U32 UR8, UR41, UR10, UR8 ;  /* 0x0000000a290872a5 */ /* 0x000fe2000f8e0008 */
[----:B------:R-:W-:Y:S01]  /*8e80*/  VIADD R34, R22, UR42 ;  /* 0x0000002a16227c36 */ /* 0x000fe20008000000 */
[----:B------:R-:W-:Y:S01]  /*8e90*/  UIMAD UR4, UR41, UR11, UR4 ;  /* 0x0000000b290472a4 */ /* 0x000fe2000f8e0204 */
[----:B------:R-:W5:Y:S01]  /*8ea0*/  LD.E.128 R12, desc[UR52][R12.64] ;  /* 0x000000340c0c7980 */ /* 0x000f62000c101d00 */
[----:B------:R-:W-:Y:S01]  /*8eb0*/  IMAD.MOV.U32 R21, RZ, RZ, R29 ;  /* 0x000000ffff157224 */ /* 0x000fe200078e001d */
[----:B------:R-:W-:Y:S01]  /*8ec0*/  ULDC.64 UR10, c[0x0][0xaf0] ;  /* 0x0002bc00000a7ab9 */ /* 0x000fe20000000a00 */
[----:B0-----:R-:W-:Y:S01]  /*8ed0*/  @P1 IMAD.HI.U32 R2, R29, R20, RZ ;  /* 0x000000141d021227 */ /* 0x001fe200078e00ff */
[----:B------:R-:W-:Y:S01]  /*8ee0*/  UIADD3 UR9, UR9, UR4, URZ ;  /* 0x0000000409097290 */ /* 0x000fe2000fffe03f */
[----:B------:R-:W-:Y:S01]  /*8ef0*/  @!PT LDS RZ, [RZ] ;  /* 0x00000000fffff984 */ /* 0x000fe20000000800 */
[----:B------:R-:W-:Y:S01]  /*8f00*/  @!PT LDS RZ, [RZ] ;  /* 0x00000000fffff984 */ /* 0x000fe20000000800 */
[----:B------:R-:W-:Y:S01]  /*8f10*/  @!PT LDS RZ, [RZ] ;  /* 0x00000000fffff984 */ /* 0x000fe20000000800 */
[----:B------:R-:W-:Y:S01]  /*8f20*/  @!PT LDS RZ, [RZ] ;  /* 0x00000000fffff984 */ /* 0x000fe20000000800 */
[----:B------:R0:W-:Y:S06]  /*8f30*/  MEMBAR.ALL.CTA ;  /* 0x0000000000007992 */ /* 0x0001ec0000008000 */
[----:B0-----:R-:W0:Y:S01]  /*8f40*/  FENCE.VIEW.ASYNC.S ;  /* 0x00000000000073c6 */ /* 0x001e220000000000 */
[----:B------:R-:W-:Y:S01]  /*8f50*/  UIMAD UR4, UR40, UR10, URZ ;  /* 0x0000000a280472a4 */ /* 0x000fe2000f8e023f */
[----:B------:R-:W-:Y:S01]  /*8f60*/  VIADD R0, R0, 0x16820 ;  /* 0x0001682000007836 */ /* 0x000fe20000000000 */
[----:B------:R-:W-:-:S02]  /*8f70*/  UIMAD.WIDE.U32 UR8, UR39, UR10, UR8 ;  /* 0x0000000a270872a5 */ /* 0x000fc4000f8e0008 */
[----:B------:R-:W-:Y:S01]  /*8f80*/  UIMAD UR4, UR39, UR11, UR4 ;  /* 0x0000000b270472a4 */ /* 0x000fe2000f8e0204 */
[----:B-1----:R-:W-:Y:S02]  /*8f90*/  @P1 SHF.R.U32.HI R21, RZ, R3, R2 ;  /* 0x00000003ff151219 */ /* 0x002fe40000011602 */
[----:B------:R-:W-:Y:S01]  /*8fa0*/  ULDC.64 UR10, c[0x0][0xae0] ;  /* 0x0002b800000a7ab9 */ /* 0x000fe20000000a00 */
[----:B------:R-:W-:Y:S01]  /*8fb0*/  UIADD3 UR4, UR9, UR4, URZ ;  /* 0x0000000409047290 */ /* 0x000fe2000fffe03f */
[--C-:B------:R-:W-:Y:S01]  /*8fc0*/  SHF.R.S32.HI R20, RZ, 0x1f, R21.reuse ;  /* 0x0000001fff147819 */ /* 0x100fe20000011415 */
[----:B------:R-:W-:Y:S01]  /*8fd0*/  IMAD.MOV R28, RZ, RZ, -R21 ;  /* 0x000000ffff1c7224 */ /* 0x000fe200078e0a15 */
[----:B------:R-:W-:Y:S01]  /*8fe0*/  PRMT R0, RZ, 0x654, R0 ;  /* 0x00000654ff007816 */ /* 0x000fe20000000000 */
[----:B------:R-:W-:Y:S02]  /*8ff0*/  IMAD.U32 R3, RZ, RZ, UR9 ;  /* 0x00000009ff037e24 */ /* 0x000fe4000f8e00ff */
[----:B------:R-:W-:-:S02]  /*9000*/  IMAD R20, R20, UR10, RZ ;  /* 0x0000000a14147c24 */ /* 0x000fc4000f8e02ff */
[----:B------:R-:W-:Y:S02]  /*9010*/  IMAD R29, R33, R28, R29 ;  /* 0x0000001c211d7224 */ /* 0x000fe400078e021d */
[----:B------:R-:W-:Y:S01]  /*9020*/  IMAD.U32 R2, RZ, RZ, UR8 ;  /* 0x00000008ff027e24 */ /* 0x000fe2000f8e00ff */
[----:B------:R-:W-:Y:S01]  /*9030*/  ULDC.64 UR8, c[0x0][0xad8] ;  /* 0x0002b60000087ab9 */ /* 0x000fe20000000a00 */
[----:B------:R-:W-:Y:S01]  /*9040*/  IMAD.U32 R3, RZ, RZ, UR4 ;  /* 0x00000004ff037e24 */ /* 0x000fe2000f8e00ff */
[----:B------:R-:W-:Y:S01]  /*9050*/  ULDC UR4, c[0x0][0xac8] ;  /* 0x0002b20000047ab9 */ /* 0x000fe20000000800 */
[C---:B------:R-:W-:Y:S01]  /*9060*/  IMAD R33, R21.reuse, UR11, R20 ;  /* 0x0000000b15217c24 */ /* 0x040fe2000f8e0214 */
[----:B------:R-:W-:Y:S01]  /*9070*/  SHF.R.S32.HI R20, RZ, 0x1f, R29 ;  /* 0x0000001fff147819 */ /* 0x000fe2000001141d */
[----:B------:R-:W-:Y:S01]  /*9080*/  IMAD.WIDE.U32 R2, R21, UR10, R2 ;  /* 0x0000000a15027c25 */ /* 0x000fe2000f8e0002 */
[----:B0-----:R0:W-:Y:S03]  /*9090*/  SYNCS.ARRIVE.TRANS64.RED.A1T0 RZ, [R0+URZ], RZ ;  /* 0x000000ff00ff79a7 */ /* 0x0011e6000810043f */
[----:B------:R-:W-:-:S02]  /*90a0*/  IMAD.IADD R3, R3, 0x1, R33 ;  /* 0x0000000103037824 */ /* 0x000fc400078e0221 */
[----:B------:R-:W-:Y:S02]  /*90b0*/  IMAD R20, R20, UR8, RZ ;  /* 0x0000000814147c24 */ /* 0x000fe4000f8e02ff */
        /* <DEDUP_REMOVED lines=36> */
.L_x_2389:
        /* <DEDUP_REMOVED lines=8> */
[----:B------:R-:W-:Y:S01]  /*9380*/  IMAD.U32 R2, RZ, RZ, UR8 ;  /* 0x00000008ff027e24 */ /* 0x000fe2000f8e00ff */
[----:B------:R-:W-:Y:S01]  /*9390*/  MOV R3, UR9 ;  /* 0x0000000900037c02 */ /* 0x000fe20008000f00 */
[----:B------:R-:W-:Y:S02]  /*93a0*/  ULDC.64 UR8, c[0x0][0xc08] ;  /* 0x0003020000087ab9 */ /* 0x000fe40000000a00 */
[----:B------:R-:W-:-:S04]  /*93b0*/  UISETP.NE.U32.AND UP1, UPT, UR8, URZ, UPT ;  /* 0x0000003f0800728c */ /* 0x000fc8000bf25070 */
[----:B------:R-:W-:Y:S01]  /*93c0*/  UISETP.NE.AND.EX UP1, UPT, UR9, URZ, UPT, UP1 ;  /* 0x0000003f0900728c */ /* 0x000fe2000bf25310 */
[----:B------:R-:W2:Y:S01]  /*93d0*/  @P2 LDG.E R6, desc[UR52][R2.64] ;  /* 0x0000003402062981 */ /* 0x000ea2000c1e1900 */
[----:B------:R-:W-:-:S04]  /*93e0*/  IMAD.U32 R0, RZ, RZ, UR4 ;  /* 0x00000004ff007e24 */ /* 0x000fc8000f8e00ff */
        /* <DEDUP_REMOVED lines=18> */
.L_x_2392:
[----:B------:R-:W-:Y:S01]  /*9510*/  USEL UR39, UR39, URZ, !UP0 ;  /* 0x0000003f27277287 */ /* 0x000fe2000c000000 */
[----:B------:R-:W-:Y:S01]  /*9520*/  BSSY B1, `(.L_x_2393) ;  /* 0x000002c000017945 */ /* 0x000fe20003800000 */
[----:B------:R-:W-:-:S03]  /*9530*/  USEL UR40, UR40, URZ, !UP0 ;  /* 0x0000003f28287287 */ /* 0x000fc6000c000000 */
[----:B------:R-:W-:Y:S09]  /*9540*/  @P1 BRA `(.L_x_2394) ;  /* 0x0000000000a41947 */ /* 0x000ff20003800000 */
        /* <DEDUP_REMOVED lines=41> */
.L_x_2394:
[----:B------:R-:W-:Y:S05]  /*97e0*/  BSYNC B1 ;  /* 0x0000000000017941 */ /* 0x000fea0003800000 */
.L_x_2393:
        /* <DEDUP_REMOVED lines=29> */
[----:B------:R-:W-:Y:S01]  /*99c0*/  IMAD R6, R2, UR10, RZ ;  /* 0x0000000a02067c24 */ /* 0x000fe2000f8e02ff */
[----:B------:R-:W-:Y:S01]  /*99d0*/  MOV R3, UR4 ;  /* 0x0000000400037c02 */ /* 0x000fe20008000f00 */
[----:B------:R-:W-:Y:S01]  /*99e0*/  IMAD.U32 R2, RZ, RZ, UR8 ;  /* 0x00000008ff027e24 */ /* 0x000fe2000f8e00ff */
[----:B------:R-:W-:Y:S01]  /*99f0*/  SHF.R.S32.HI R4, RZ, 0x1f, R7 ;  /* 0x0000001fff047819 */ /* 0x000fe20000011407 */
[C---:B------:R-:W-:Y:S01]  /*9a00*/  IMAD R9, R5.reuse, UR11, R6 ;  /* 0x0000000b05097c24 */ /* 0x040fe2000f8e0206 */
[----:B------:R-:W-:Y:S01]  /*9a10*/  ULDC.64 UR8, c[0x0][0xad8] ;  /* 0x0002b60000087ab9 */ /* 0x000fe20000000a00 */
        /* <DEDUP_REMOVED lines=37> */
.L_x_2391:
[----:B------:R-:W-:Y:S05]  /*9c70*/  BSYNC B0 ;  /* 0x0000000000007941 */ /* 0x000fea0003800000 */
.L_x_2388:
[----:B------:R-:W-:Y:S02]  /*9c80*/  ULDC UR4, c[0x0][0xc3c] ;  /* 0x00030f0000047ab9 */ /* 0x000fe40000000800 */
[----:B------:R-:W-:-:S13]  /*9c90*/  ISETP.GE.AND P0, PT, R31, UR4, PT ;  /* 0x000000041f007c0c */ /* 0x000fda000bf06270 */
[----:B------:R-:W-:Y:S05]  /*9ca0*/  @!P0 BRA `(.L_x_2395) ;  /* 0xffffff7000188947 */ /* 0x000fea000383ffff */
[----:B------:R-:W-:Y:S05]  /*9cb0*/  EXIT ;  /* 0x000000000000794d */ /* 0x000fea0003800000 */
.L_x_2346:
        /* <DEDUP_REMOVED lines=18> */
.L_x_2396:
        /* <DEDUP_REMOVED lines=40> */
.L_x_2402:
[----:B------:R-:W0:Y:S01]  /*a060*/  LDC R2, c[0x0][0xc3c] ;  /* 0x00030f00ff027b82 */ /* 0x000e220000000800 */
[----:B------:R-:W-:-:S06]  /*a070*/  UIADD3 UR4, UR4, 0x1f, URZ ;  /* 0x0000001f04047890 */ /* 0x000fcc000fffe03f */
        /* <DEDUP_REMOVED lines=10> */
.L_x_2401:
[----:B------:R-:W-:Y:S05]  /*a120*/  BSYNC B0 ;  /* 0x0000000000007941 */ /* 0x000fea0003800000 */
.L_x_2400:
        /* <DEDUP_REMOVED lines=20> */
.L_x_2398:
        /* <DEDUP_REMOVED lines=20> */
.L_x_2403:
        /* <DEDUP_REMOVED lines=49> */
[----:B------:R-:W-:Y:S02]  /*a6c0*/  ISETP.GE.AND P2, PT, R3, RZ, PT ;  /* 0x000000ff0300720c */ /* 0x000fe40003f46270 */
[----:B------:R-:W-:-:S05]  /*a6d0*/  IADD3 R3, R4, R6, RZ ;  /* 0x0000000604037210 */ /* 0x000fca0007ffe0ff */
        /* <DEDUP_REMOVED lines=8> */
.L_x_2399:
[----:B------:R-:W-:Y:S01]  /*a760*/  ULDC UR4, c[0x0][0xc3c] ;  /* 0x00030f0000047ab9 */ /* 0x000fe20000000800 */
[----:B------:R-:W-:Y:S02]  /*a770*/  IMAD.MOV.U32 R17, RZ, RZ, RZ ;  /* 0x000000ffff117224 */ /* 0x000fe400078e00ff */
[----:B------:R-:W-:Y:S02]  /*a780*/  IMAD.U32 R16, RZ, RZ, UR6 ;  /* 0x00000006ff107e24 */ /* 0x000fe4000f8e00ff */
[----:B------:R-:W-:Y:S02]  /*a790*/  IMAD.MOV.U32 R18, RZ, RZ, RZ ;  /* 0x000000ffff127224 */ /* 0x000fe400078e00ff */
[----:B------:R-:W-:-:S07]  /*a7a0*/  IMAD.U32 R19, RZ, RZ, UR4 ;  /* 0x00000004ff137e24 */ /* 0x000fce000f8e00ff */
.L_x_2404:
[----:B------:R-:W-:-:S13]  /*a7b0*/  ISETP.NE.AND P0, PT, R5, RZ, PT ;  /* 0x000000ff0500720c */ /* 0x000fda0003f05270 */
[----:B------:R-:W0:Y:S01]  /*a7c0*/  @!P0 S2R R3, SR_CgaCtaId ;  /* 0x0000000000038919 */ /* 0x000e220000008800 */
[----:B------:R-:W-:-:S04]  /*a7d0*/  @!P0 MOV R0, 0x400 ;  /* 0x0000040000008802 */ /* 0x000fc80000000f00 */
[----:B0-----:R-:W-:-:S05]  /*a7e0*/  @!P0 LEA R0, R3, R0, 0x18 ;  /* 0x0000000003008211 */ /* 0x001fca00078ec0ff */
[----:B------:R0:W-:Y:S01]  /*a7f0*/  @!P0 STS.128 [R0+0x168d0], R16 ;  /* 0x0168d01000008388 */ /* 0x0001e20000000c00 */
[----:B------:R-:W-:Y:S06]  /*a800*/  BAR.ARV 0x5, 0x200 ;  /* 0x0148000000007b1d */ /* 0x000fec0000002000 */
.L_x_2397:
        /* <DEDUP_REMOVED lines=29> */
.L_x_2466:
[----:B0-----:R-:W0:Y:S01]  /*a9e0*/  LDC.64 R2, c[0x0][0xc88] ;  /* 0x00032200ff027b82 */ /* 0x001e220000000a00 */
[----:B--2---:R-:W2:Y:S01]  /*a9f0*/  LDL.LU R6, [R1] ;  /* 0x0000000001067983 */ /* 0x004ea20000300800 */
        /* <DEDUP_REMOVED lines=8> */
[----:B---3--:R-:W-:-:S11]  /*aa80*/  SHF.R.S32.HI R0, RZ, 0x1f, R29 ;  /* 0x0000001fff007819 */ /* 0x008fd6000001141d */
[C---:B------:R-:W-:Y:S02]  /*aa90*/  @P0 LEA R2, P1, R29.reuse, UR4, 0x2 ;  /* 0x000000041d020c11 */ /* 0x040fe4000f8210ff */
[C---:B------:R-:W-:Y:S01]  /*aaa0*/  SHF.L.U32 R23, R29.reuse, 0x2, RZ ;  /* 0x000000021d177819 */ /* 0x040fe200000006ff */
[----:B------:R0:W-:Y:S01]  /*aab0*/  STL [R1+0x30], R0 ;  /* 0x0000300001007387 */ /* 0x0001e20000100800 */
[----:B------:R-:W-:Y:S01]  /*aac0*/  @P0 LEA.HI.X R3, R29, UR5, R0, 0x2, P1 ;  /* 0x000000051d030c11 */ /* 0x000fe200088f1400 */
[----:B------:R-:W-:-:S04]  /*aad0*/  ULDC.64 UR4, c[0x0][0xa00] ;  /* 0x0002800000047ab9 */ /* 0x000fc80000000a00 */
[----:B------:R1:W3:Y:S01]  /*aae0*/  @P0 LDG.E R7, desc[UR52][R2.64] ;  /* 0x0000003402070981 */ /* 0x0002e2000c1e1900 */
[----:B------:R-:W-:Y:S02]  /*aaf0*/  ISETP.NE.U32.AND P0, PT, RZ, UR4, PT ;  /* 0x00000004ff007c0c */ /* 0x000fe4000bf05070 */
[----:B------:R-:W-:Y:S01]  /*ab00*/  SHF.L.U64.HI R24, R29, 0x2, R0 ;  /* 0x000000021d187819 */ /* 0x000fe20000010200 */
[----:B0-----:R-:W-:Y:S01]  /*ab10*/  IMAD.MOV.U32 R0, RZ, RZ, RZ ;  /* 0x000000ffff007224 */ /* 0x001fe200078e00ff */
[----:B------:R-:W-:Y:S02]  /*ab20*/  ISETP.NE.AND.EX P2, PT, RZ, UR5, PT, P0 ;  /* 0x00000005ff007c0c */ /* 0x000fe4000bf45300 */
[----:B------:R-:W-:Y:S02]  /*ab30*/  ISETP.NE.U32.AND P0, PT, RZ, UR6, PT ;  /* 0x00000006ff007c0c */ /* 0x000fe4000bf05070 */
[----:B--2---:R-:W-:Y:S02]  /*ab40*/  LOP3.LUT R6, R6, 0xffffffef, RZ, 0xc0, !PT ;  /* 0xffffffef06067812 */ /* 0x004fe400078ec0ff */
[----:B------:R-:W-:-:S02]  /*ab50*/  ISETP.NE.AND.EX P0, PT, RZ, UR7, PT, P0 ;  /* 0x00000007ff007c0c */ /* 0x000fc4000bf05300 */
[----:B-1----:R-:W-:-:S04]  /*ab60*/  IADD3 R2, P1, R23, UR4, RZ ;  /* 0x0000000417027c10 */ /* 0x002fc8000ff3e0ff */
[----:B------:R-:W-:Y:S01]  /*ab70*/  IADD3.X R3, R24, UR5, RZ, P1, !PT ;  /* 0x0000000518037c10 */ /* 0x000fe20008ffe4ff */
[----:B------:R-:W-:Y:S01]  /*ab80*/  ULDC.64 UR4, c[0x0][0x418] ;  /* 0x0001060000047ab9 */ /* 0x000fe20000000a00 */
[----:B------:R-:W-:-:S03]  /*ab90*/  @P2 LOP3.LUT R6, R6, 0x10, RZ, 0xfc, !PT ;  /* 0x0000001006062812 */ /* 0x000fc600078efcff */
[----:B------:R-:W2:Y:S02]  /*aba0*/  @P2 LDG.E R0, desc[UR52][R2.64] ;  /* 0x0000003402002981 */ /* 0x000ea4000c1e1900 */
[----:B------:R-:W-:Y:S02]  /*abb0*/  @P0 IADD3 R4, P1, R23, UR6, RZ ;  /* 0x0000000617040c10 */ /* 0x000fe4000ff3e0ff */
[----:B------:R-:W-:Y:S02]  /*abc0*/  STL [R1], R6 ;  /* 0x0000000601007387 */ /* 0x000fe40000100800 */
[----:B------:R-:W-:-:S05]  /*abd0*/  @P0 IADD3.X R5, R24, UR7, RZ, P1, !PT ;  /* 0x0000000718050c10 */ /* 0x000fca0008ffe4ff */
[----:B------:R-:W4:Y:S01]  /*abe0*/  @P0 LDG.E R4, desc[UR52][R4.64] ;  /* 0x0000003404040981 */ /* 0x000f22000c1e1900 */
[----:B------:R-:W-:-:S03]  /*abf0*/  UISETP.NE.U32.AND UP0, UPT, UR4, URZ, UPT ;  /* 0x0000003f0400728c */ /* 0x000fc6000bf05070 */
[----:B------:R-:W-:Y:S01]  /*ac00*/  ULDC UR4, c[0x0][0x424] ;  /* 0x0001090000047ab9 */ /* 0x000fe20000000800 */
[----:B------:R-:W-:-:S03]  /*ac10*/  UISETP.NE.AND.EX UP0, UPT, UR5, URZ, UPT, UP0 ;  /* 0x0000003f0500728c */ /* 0x000fc6000bf05300 */
[----:B------:R-:W-:Y:S01]  /*ac20*/  ULDC UR5, c[0x0][0x2f0] ;  /* 0x0000bc0000057ab9 */ /* 0x000fe20000000800 */
[----:B------:R-:W-:-:S04]  /*ac30*/  USEL UR4, UR4, 0x1, UP0 ;  /* 0x0000000104047887 */ /* 0x000fc80008000000 */
[----:B------:R-:W-:Y:S01]  /*ac40*/  UIMAD UR4, UR4, UR5, URZ ;  /* 0x00000005040472a4 */ /* 0x000fe2000f8e023f */
[----:B--2---:R0:W-:Y:S04]  /*ac50*/  STL [R1+0x20], R0 ;  /* 0x0000200001007387 */ /* 0x0041e80000100800 */
[----:B---3--:R1:W-:Y:S04]  /*ac60*/  STL [R1+0x14], R7 ;  /* 0x0000140701007387 */ /* 0x0083e80000100800 */
[----:B----4-:R1:W-:Y:S01]  /*ac70*/  @P0 STL [R1+0x2c], R4 ;  /* 0x00002c0401000387 */ /* 0x0103e20000100800 */
        /* <DEDUP_REMOVED lines=10> */
.L_x_2406:
[----:B01----:R-:W-:Y:S01]  /*ad20*/  IMAD.MOV.U32 R4, RZ, RZ, R29 ;  /* 0x000000ffff047224 */ /* 0x003fe200078e001d */
        /* <DEDUP_REMOVED lines=9> */
.L_x_2407:
        /* <DEDUP_REMOVED lines=9> */
.L_x_2408:
[----:B0-2---:R-:W-:Y:S01]  /*ae50*/  IMAD.MOV.U32 R2, RZ, RZ, R6 ;  /* 0x000000ffff027224 */ /* 0x005fe200078e0006 */
[----:B------:R-:W0:Y:S01]  /*ae60*/  LDC R3, c[0x0][0x448] ;  /* 0x00011200ff037b82 */ /* 0x000e220000000800 */
[----:B------:R-:W2:Y:S01]  /*ae70*/  LDL R6, [R1+0x2c] ;  /* 0x00002c0001067983 */ /* 0x000ea20000100800 */
[----:B-----5:R-:W-:Y:S01]  /*ae80*/  IMAD.IADD R5, R0, 0x1, -R7 ;  /* 0x0000000100057824 */ /* 0x020fe200078e0a07 */
[----:B------:R-:W-:Y:S01]  /*ae90*/  BSSY B7, `(.L_x_2409) ;  /* 0x00003b4000077945 */ /* 0x000fe20003800000 */
[----:B------:R-:W-:Y:S02]  /*aea0*/  LOP3.LUT R2, R2, 0xfffffff7, RZ, 0xc0, !PT ;  /* 0xfffffff702027812 */ /* 0x000fe400078ec0ff */
[----:B0-----:R-:W-:-:S13]  /*aeb0*/  ISETP.NE.AND P0, PT, R3, 0x1, PT ;  /* 0x000000010300780c */ /* 0x001fda0003f05270 */
[----:B------:R-:W0:Y:S01]  /*aec0*/  @P0 LDC R4, c[0x0][0x44c] ;  /* 0x00011300ff040b82 */ /* 0x000e220000000800 */
[----:B------:R-:W-:-:S05]  /*aed0*/  @P0 LOP3.LUT R2, R2, 0x8, RZ, 0xfc, !PT ;  /* 0x0000000802020812 */ /* 0x000fca00078efcff */
[----:B------:R1:W-:Y:S02]  /*aee0*/  STL [R1], R2 ;  /* 0x0000000201007387 */ /* 0x0003e40000100800 */
[----:B------:R-:W3:Y:S02]  /*aef0*/  @P0 LDC R3, c[0x0][0x450] ;  /* 0x00011400ff030b82 */ /* 0x000ee40000000800 */
[----:B------:R4:W-:Y:S01]  /*af00*/  STL [R1+0x10], R5 ;  /* 0x0000100501007387 */ /* 0x0009e20000100800 */
[----:B-1----:R-:W-:-:S04]  /*af10*/  IMAD R2, R17, 0xc0, RZ ;  /* 0x000000c011027824 */ /* 0x002fc800078e02ff */
[----:B------:R-:W-:-:S04]  /*af20*/  VIADD R2, R2, 0xbf ;  /* 0x000000bf02027836 */ /* 0x000fc80000000000 */
[----:B0-----:R-:W-:-:S05]  /*af30*/  @P0 IMAD.HI.U32 R4, R2, R4, RZ ;  /* 0x0000000402040227 */ /* 0x001fca00078e00ff */
[----:B---3--:R-:W-:Y:S02]  /*af40*/  @P0 SHF.R.U32.HI R2, RZ, R3, R4 ;  /* 0x00000003ff020219 */ /* 0x008fe40000011604 */
[----:B--2---:R-:W-:-:S05]  /*af50*/  IADD3 R0, R5, 0x80, -R6 ;  /* 0x0000008005007810 */ /* 0x004fca0007ffe806 */
[----:B------:R-:W-:-:S05]  /*af60*/  IMAD.IADD R0, R0, 0x1, R2 ;  /* 0x0000000100007824 */ /* 0x000fca00078e0202 */
[----:B------:R-:W-:-:S04]  /*af70*/  SHF.R.S32.HI R2, RZ, 0x1f, R0 ;  /* 0x0000001fff027819 */ /* 0x000fc80000011400 */
[----:B------:R-:W-:Y:S01]  /*af80*/  LEA.HI R0, R2, R0, RZ, 0x7 ;  /* 0x0000000002007211 */ /* 0x000fe200078f38ff */
[----:B------:R-:W-:-:S03]  /*af90*/  VIADD R2, R5, 0x7f ;  /* 0x0000007f05027836 */ /* 0x000fc60000000000 */
[----:B------:R-:W-:Y:S02]  /*afa0*/  SHF.R.S32.HI R0, RZ, 0x7, R0 ;  /* 0x00000007ff007819 */ /* 0x000fe40000011400 */
[----:B------:R-:W-:-:S04]  /*afb0*/  SHF.R.S32.HI R3, RZ, 0x1f, R2 ;  /* 0x0000001fff037819 */ /* 0x000fc80000011402 */
[----:B------:R-:W-:-:S04]  /*afc0*/  LEA.HI R2, R3, R2, RZ, 0x7 ;  /* 0x0000000203027211 */ /* 0x000fc800078f38ff */
[----:B------:R-:W-:-:S04]  /*afd0*/  SHF.R.S32.HI R2, RZ, 0x7, R2 ;  /* 0x00000007ff027819 */ /* 0x000fc80000011402 */
[----:B------:R-:W-:-:S04]  /*afe0*/  VIMNMX R4, R2, R0, PT ;  /* 0x0000000002047248 */ /* 0x000fc80003fe0100 */
[----:B------:R-:W-:Y:S01]  /*aff0*/  ISETP.GT.AND P0, PT, R4, RZ, PT ;  /* 0x000000ff0400720c */ /* 0x000fe20003f04270 */
[----:B------:R4:W-:-:S12]  /*b000*/  STL [R1+0x28], R4 ;  /* 0x0000280401007387 */ /* 0x0009d80000100800 */
[----:B----4-:R-:W-:Y:S05]  /*b010*/  @P0 BRA `(.L_x_2410) ;  /* 0x0000000000440947 */ /* 0x010fea0003800000 */
        /* <DEDUP_REMOVED lines=17> */
.L_x_2410:
        /* <DEDUP_REMOVED lines=20> */
.L_x_2413:
[----:B------:R-:W-:Y:S05]  /*b270*/  BSYNC B6 ;  /* 0x0000000000067941 */ /* 0x000fea0003800000 */
.L_x_2412:
        /* <DEDUP_REMOVED lines=20> */
.L_x_2416:
[----:B------:R0:W1:Y:S01]  /*b3c0*/  LDC.64 R2, c[0x4][R26] ;  /* 0x010000001a027b82 */ /* 0x0000620000000a00 */
[----:B------:R-:W-:Y:S01]  /*b3d0*/  ULDC.64 UR6, c[0x4][0x88] ;  /* 0x0100220000067ab9 */ /* 0x000fe20000000a00 */
[----:B------:R-:W-:Y:S01]  /*b3e0*/  ULDC.64 UR8, c[0x4][0x90] ;  /* 0x0100240000087ab9 */ /* 0x000fe20000000a00 */
[----:B------:R-:W-:Y:S01]  /*b3f0*/  ULDC.64 UR4, c[0x4][0x18] ;  /* 0x0100060000047ab9 */ /* 0x000fe20000000a00 */
[----:B------:R-:W-:Y:S01]  /*b400*/  MOV R4, UR6 ;  /* 0x0000000600047c02 */ /* 0x000fe20008000f00 */
[----:B------:R-:W-:Y:S02]  /*b410*/  IMAD.U32 R5, RZ, RZ, UR7 ;  /* 0x00000007ff057e24 */ /* 0x000fe4000f8e00ff */
        /* <DEDUP_REMOVED lines=9> */
.L_x_2415:
[----:B------:R-:W-:Y:S05]  /*b4b0*/  BSYNC B6 ;  /* 0x0000000000067941 */ /* 0x000fea0003800000 */
.L_x_2414:
        /* <DEDUP_REMOVED lines=10> */
[----:B------:R-:W0:Y:S03]  /*b560*/  S2R R0, SR_TID.X ;  /* 0x0000000000007919 */ /* 0x000e260000002100 */
[----:B------:R-:W-:Y:S01]  /*b570*/  @P0 IADD3.X R3, R24, UR5, RZ, P1, !PT ;  /* 0x0000000518030c10 */ /* 0x000fe20008ffe4ff */
[----:B------:R-:W4:Y:S04]  /*b580*/  LDL.LU R20, [R1] ;  /* 0x0000000001147983 */ /* 0x000f280000300800 */
[----:B--2---:R-:W2:Y:S01]  /*b590*/  @P0 LDG.E R21, desc[UR52][R2.64] ;  /* 0x0000003402150981 */ /* 0x004ea2000c1e1900 */
[----:B-1----:R-:W-:Y:S01]  /*b5a0*/  ISETP.NE.AND P2, PT, R7, 0x1, PT ;  /* 0x000000010700780c */ /* 0x002fe20003f45270 */
[----:B0-----:R-:W-:Y:S01]  /*b5b0*/  IMAD.SHL.U32 R5, R5, 0x10, RZ ;  /* 0x0000001005057824 */ /* 0x001fe200078e00ff */
[----:B------:R-:W-:Y:S01]  /*b5c0*/  LOP3.LUT R0, R0, 0x7f, RZ, 0xc0, !PT ;  /* 0x0000007f00007812 */ /* 0x000fe200078ec0ff */
[----:B---3--:R-:W-:-:S03]  /*b5d0*/  VIADD R26, R26, 0xffffffff ;  /* 0xffffffff1a1a7836 */ /* 0x008fc60000000000 */
[----:B------:R-:W-:Y:S01]  /*b5e0*/  SHF.R.U32.HI R0, RZ, 0x3, R0 ;  /* 0x00000003ff007819 */ /* 0x000fe20000011600 */
[----:B------:R-:W-:Y:S01]  /*b5f0*/  IMAD.SHL.U32 R8, R26, 0x80, RZ ;  /* 0x000000801a087824 */ /* 0x000fe200078e00ff */
[----:B------:R-:W-:-:S04]  /*b600*/  LOP3.LUT R5, R5, 0x70, RZ, 0xc0, !PT ;  /* 0x0000007005057812 */ /* 0x000fc800078ec0ff */
        /* <DEDUP_REMOVED lines=17> */
[----:B------:R-:W0:Y:S01]  /*b720*/  @!P0 LDC.64 R2, c[0x0][0x418] ;  /* 0x00010600ff028b82 */ /* 0x000e220000000a00 */
[----:B------:R0:W-:Y:S01]  /*b730*/  STL [R1+0x18], R6 ;  /* 0x0000180601007387 */ /* 0x0001e20000100800 */
[----:B------:R-:W-:Y:S01]  /*b740*/  @!P0 IMAD.IADD R7, R5, 0x1, R7 ;  /* 0x0000000105078824 */ /* 0x000fe200078e0207 */
[C---:B0-----:R-:W-:Y:S02]  /*b750*/  @!P0 LEA R6, P1, R4.reuse, R2, 0x2 ;  /* 0x0000000204068211 */ /* 0x041fe400078210ff */
[----:B------:R-:W-:Y:S02]  /*b760*/  MOV R2, RZ ;  /* 0x000000ff00027202 */ /* 0x000fe40000000f00 */
[----:B------:R-:W-:-:S05]  /*b770*/  @!P0 LEA.HI.X R7, R4, R3, R7, 0x2, P1 ;  /* 0x0000000304078211 */ /* 0x000fca00008f1407 */
[----:B------:R0:W5:Y:S01]  /*b780*/  @!P0 LDG.E R2, desc[UR52][R6.64] ;  /* 0x0000003406028981 */ /* 0x000162000c1e1900 */
[----:B------:R-:W-:Y:S01]  /*b790*/  LOP3.LUT R20, R20, 0xfffffffb, RZ, 0xc0, !PT ;  /* 0xfffffffb14147812 */ /* 0x000fe200078ec0ff */
[----:B------:R-:W-:-:S03]  /*b7a0*/  IMAD.U32 R9, RZ, RZ, UR36 ;  /* 0x00000024ff097e24 */ /* 0x000fc6000f8e00ff */
[----:B------:R-:W-:Y:S02]  /*b7b0*/  @P2 LOP3.LUT R20, R20, 0x4, RZ, 0xfc, !PT ;  /* 0x0000000414142812 */ /* 0x000fe400078efcff */
[----:B------:R-:W-:Y:S02]  /*b7c0*/  ISETP.NE.AND P2, PT, R9, 0x3, PT ;  /* 0x000000030900780c */ /* 0x000fe40003f45270 */
[----:B------:R-:W-:-:S11]  /*b7d0*/  LOP3.LUT R20, R20, 0xfffffffd, RZ, 0xc0, !PT ;  /* 0xfffffffd14147812 */ /* 0x000fd600078ec0ff */
[----:B------:R-:W-:-:S05]  /*b7e0*/  @P2 LOP3.LUT R20, R20, 0x2, RZ, 0xfc, !PT ;  /* 0x0000000214142812 */ /* 0x000fca00078efcff */
[----:B------:R0:W-:Y:S01]  /*b7f0*/  STL [R1], R20 ;  /* 0x0000001401007387 */ /* 0x0001e20000100800 */
[----:B------:R-:W-:-:S03]  /*b800*/  UMOV UR4, 0xffffffff ;  /* 0xffffffff00047882 */ /* 0x000fc60000000000 */
[----:B------:R-:W-:Y:S05]  /*b810*/  BRA.DIV UR4, `(.L_x_2417) ;  /* 0x0000004604087947 */ /* 0x000fea000b800000 */
.L_x_2483:
[----:B------:R-:W-:-:S05]  /*b820*/  SHF.R.S32.HI R9, RZ, 0x1f, R18 ;  /* 0x0000001fff097819 */ /* 0x000fca0000011412 */
[----:B------:R1:W-:Y:S01]  /*b830*/  STL [R1+0x8], R9 ;  /* 0x0000080901007387 */ /* 0x0003e20000100800 */
[----:B------:R-:W-:Y:S05]  /*b840*/  @!P2 BRA `(.L_x_2418) ;  /* 0x000000000004a947 */ /* 0x000fea0003800000 */
[----:B------:R-:W-:Y:S01]  /*b850*/  BPT.TRAP 0x1 ;  /* 0x000000040000795c */ /* 0x000fe20000300000 */
.L_x_2418:
        /* <DEDUP_REMOVED lines=23> */
[----:B------:R-:W0:Y:S02]  /*b9d0*/  SYNCS.PHASECHK.TRANS64.TRYWAIT P0, [R3+URZ+0x16840], R4 ;  /* 0x01684004030075a7 */ /* 0x000e24000800017f */
[----:B0-----:R-:W-:Y:S05]  /*b9e0*/  @!P0 BRA `(.L_x_2420) ;  /* 0x0000004000c88947 */ /* 0x001fea0003800000 */
.L_x_2484:
[----:B------:R-:W-:Y:S05]  /*b9f0*/  BSYNC B0 ;  /* 0x0000000000007941 */ /* 0x000fea0003800000 */
.L_x_2419:
        /* <DEDUP_REMOVED lines=21> */
[----:B------:R-:W-:Y:S02]  /*bb50*/  ULDC.64 UR4, c[0x0][0x2e8] ;  /* 0x0000ba0000047ab9 */ /* 0x000fe40000000a00 */
[----:B------:R-:W-:Y:S01]  /*bb60*/  LEA R0, P0, R4, UR4, 0x1 ;  /* 0x0000000404007c11 */ /* 0x000fe2000f8008ff */
[----:B------:R-:W-:Y:S01]  /*bb70*/  ULDC UR4, c[0x0][0x2f4] ;  /* 0x0000bd0000047ab9 */ /* 0x000fe20000000800 */
[----:B----4-:R-:W-:Y:S01]  /*bb80*/  LOP3.LUT R9, R9, 0xfffffffe, RZ, 0xc0, !PT ;  /* 0xfffffffe09097812 */ /* 0x010fe200078ec0ff */
[----:B------:R-:W-:Y:S01]  /*bb90*/  IMAD.IADD R2, R5, 0x1, R2 ;  /* 0x0000000105027824 */ /* 0x000fe200078e0202 */
[----:B------:R-:W-:Y:S01]  /*bba0*/  ISETP.GE.AND P2, PT, R28, UR4, PT ;  /* 0x000000041c007c0c */ /* 0x000fe2000bf46270 */
[----:B------:R-:W-:-:S03]  /*bbb0*/  UMOV UR4, 0xffffffff ;  /* 0xffffffff00047882 */ /* 0x000fc60000000000 */
[----:B------:R-:W-:Y:S02]  /*bbc0*/  LEA.HI.X R2, R4, UR5, R2, 0x1, P0 ;  /* 0x0000000504027c11 */ /* 0x000fe400080f0c02 */
[----:B---3--:R-:W-:-:S04]  /*bbd0*/  IADD3 R4, -R10, R11, -R8 ;  /* 0x0000000b0a047210 */ /* 0x008fc80007ffe908 */
[----:B------:R-:W-:-:S03]  /*bbe0*/  ISETP.GE.AND P0, PT, R4, 0x1, PT ;  /* 0x000000010400780c */ /* 0x000fc60003f06270 */
        /* <DEDUP_REMOVED lines=81> */
.L_x_2502:
        /* <DEDUP_REMOVED lines=10> */
.L_x_2422:
        /* <DEDUP_REMOVED lines=11> */
.L_x_2423:
[----:B------:R1:W5:Y:S01]  /*c250*/  LDL R0, [R1] ;  /* 0x0000000001007983 */ /* 0x0003620000100800 */
        /* <DEDUP_REMOVED lines=37> */
.L_x_2425:
[----:B------:R-:W-:Y:S05]  /*c4b0*/  BSYNC B6 ;  /* 0x0000000000067941 */ /* 0x000fea0003800000 */
.L_x_2424:
[----:B------:R-:W2:Y:S01]  /*c4c0*/  LDL.LU R21, [R1+0x34] ;  /* 0x0000340001157983 */ /* 0x000ea20000300800 */
[----:B------:R-:W-:Y:S01]  /*c4d0*/  ULDC.64 UR4, c[0x0][0x2d8] ;  /* 0x0000b60000047ab9 */ /* 0x000fe20000000a00 */
[----:B0-----:R-:W0:Y:S01]  /*c4e0*/  LDC R4, c[0x0][0x448] ;  /* 0x00011200ff047b82 */ /* 0x001e220000000800 */
[----:B------:R-:W-:Y:S01]  /*c4f0*/  ULDC.64 UR6, c[0x0][0x2c8] ;  /* 0x0000b20000067ab9 */ /* 0x000fe20000000a00 */
[----:B------:R-:W3:Y:S01]  /*c500*/  LDL.LU R0, [R1+0x30] ;  /* 0x0000300001007983 */ /* 0x000ee20000300800 */
[----:B------:R-:W-:-:S03]  /*c510*/  ULDC.64 UR8, c[0x0][0x280] ;  /* 0x0000a00000087ab9 */ /* 0x000fc60000000a00 */
[----:B------:R-:W3:Y:S02]  /*c520*/  LDL.LU.64 R2, [R1+0x20] ;  /* 0x0000200001027983 */ /* 0x000ee40000300a00 */
[----:B------:R-:W1:Y:S02]  /*c530*/  LDC R9, c[0x0][0x448] ;  /* 0x00011200ff097b82 */ /* 0x000e640000000800 */
[----:B------:R-:W4:Y:S04]  /*c540*/  LDL R20, [R1+0x8] ;  /* 0x0000080001147983 */ /* 0x000f280000100800 */
[----:B------:R0:W5:Y:S02]  /*c550*/  LDL R10, [R1+0x1c] ;  /* 0x00001c00010a7983 */ /* 0x0001640000100800 */
[----:B0-----:R-:W-:-:S13]  /*c560*/  ISETP.NE.AND P6, PT, R4, 0x1, PT ;  /* 0x000000010400780c */ /* 0x001fda0003fc5270 */
[----:B------:R-:W0:Y:S08]  /*c570*/  @P6 LDC R5, c[0x0][0x44c] ;  /* 0x00011300ff056b82 */ /* 0x000e300000000800 */
[----:B------:R-:W1:Y:S08]  /*c580*/  @P6 LDC R4, c[0x0][0x450] ;  /* 0x00011400ff046b82 */ /* 0x000e700000000800 */
[----:B------:R-:W1:Y:S01]  /*c590*/  @P6 LDC R8, c[0x0][0x450] ;  /* 0x00011400ff086b82 */ /* 0x000e620000000800 */
[----:B---3--:R-:W-:-:S02]  /*c5a0*/  IMAD.MOV.U32 R3, RZ, RZ, R0 ;  /* 0x000000ffff037224 */ /* 0x008fc400078e0000 */
[----:B----4-:R-:W-:Y:S02]  /*c5b0*/  IMAD R0, R20, UR4, RZ ;  /* 0x0000000414007c24 */ /* 0x010fe4000f8e02ff */
[C---:B------:R-:W-:Y:S01]  /*c5c0*/  IMAD.WIDE.U32 R2, R18.reuse, UR4, R2 ;  /* 0x0000000412027c25 */ /* 0x040fe2000f8e0002 */
[----:B------:R-:W3:Y:S03]  /*c5d0*/  S2R R20, SR_TID.X ;  /* 0x0000000000147919 */ /* 0x000ee60000002100 */
[----:B------:R-:W-:Y:S01]  /*c5e0*/  IMAD R0, R18, UR5, R0 ;  /* 0x0000000512007c24 */ /* 0x000fe2000f8e0200 */
[----:B------:R-:W-:-:S03]  /*c5f0*/  ULDC.64 UR4, c[0x0][0x2e0] ;  /* 0x0000b80000047ab9 */ /* 0x000fc60000000a00 */
[----:B------:R-:W-:Y:S02]  /*c600*/  IMAD.IADD R3, R3, 0x1, R0 ;  /* 0x0000000103037824 */ /* 0x000fe400078e0200 */
[----:B--2---:R-:W-:Y:S02]  /*c610*/  IMAD R0, R21, UR4, RZ ;  /* 0x0000000415007c24 */ /* 0x004fe4000f8e02ff */
[----:B------:R-:W2:Y:S01]  /*c620*/  S2R R21, SR_TID.X ;  /* 0x0000000000157919 */ /* 0x000ea20000002100 */
[----:B------:R-:W-:-:S04]  /*c630*/  IMAD.WIDE.U32 R2, R29, UR4, R2 ;  /* 0x000000041d027c25 */ /* 0x000fc8000f8e0002 */
[----:B------:R-:W-:Y:S01]  /*c640*/  IMAD R0, R29, UR5, R0 ;  /* 0x000000051d007c24 */ /* 0x000fe2000f8e0200 */
[----:B------:R-:W-:-:S03]  /*c650*/  ULDC.64 UR4, c[0x0][0x2d0] ;  /* 0x0000b40000047ab9 */ /* 0x000fc60000000a00 */
[----:B------:R-:W-:Y:S01]  /*c660*/  IMAD.IADD R3, R3, 0x1, R0 ;  /* 0x0000000103037824 */ /* 0x000fe200078e0200 */
[----:B---3--:R-:W-:-:S04]  /*c670*/  LOP3.LUT R20, R20, 0x7f, RZ, 0xc0, !PT ;  /* 0x0000007f14147812 */ /* 0x008fc800078ec0ff */
[----:B------:R-:W-:Y:S01]  /*c680*/  SHF.R.U32.HI R20, RZ, 0x3, R20 ;  /* 0x00000003ff147819 */ /* 0x000fe20000011614 */
[----:B--2---:R-:W-:-:S05]  /*c690*/  IMAD.SHL.U32 R21, R21, 0x10, RZ ;  /* 0x0000001015157824 */ /* 0x004fca00078e00ff */
[----:B------:R-:W-:-:S04]  /*c6a0*/  LOP3.LUT R21, R21, 0x70, RZ, 0xc0, !PT ;  /* 0x0000007015157812 */ /* 0x000fc800078ec0ff */
[----:B------:R-:W-:Y:S02]  /*c6b0*/  LOP3.LUT R20, R20, R21, RZ, 0xfc, !PT ;  /* 0x0000001514147212 */ /* 0x000fe400078efcff */
[----:B------:R2:W5:Y:S03]  /*c6c0*/  LDL R21, [R1+0x2c] ;  /* 0x00002c0001157983 */ /* 0x0005660000100800 */
[----:B------:R-:W-:-:S04]  /*c6d0*/  IMAD R6, R17, 0xc0, R20 ;  /* 0x000000c011067824 */ /* 0x000fc800078e0214 */
[----:B0-----:R-:W-:-:S04]  /*c6e0*/  @P6 IMAD.HI.U32 R0, R6, R5, RZ ;  /* 0x0000000506006227 */ /* 0x001fc800078e00ff */
        /* <DEDUP_REMOVED lines=19> */
[----:B------:R-:W1:Y:S01]  /*c820*/  S2R R20, SR_TID.X ;  /* 0x0000000000147919 */ /* 0x000e620000002100 */
[----:B0-----:R-:W-:-:S05]  /*c830*/  @P6 IMAD.HI.U32 R7, R5, R7, RZ ;  /* 0x0000000705076227 */ /* 0x001fca00078e00ff */
[----:B------:R-:W-:-:S05]  /*c840*/  @P6 SHF.R.U32.HI R6, RZ, R8, R7 ;  /* 0x00000008ff066219 */ /* 0x000fca0000011607 */
        /* <DEDUP_REMOVED lines=16> */
[----:B-1----:R-:W-:Y:S02]  /*c950*/  LOP3.LUT R20, R20, 0x7f, RZ, 0xc0, !PT ;  /* 0x0000007f14147812 */ /* 0x002fe400078ec0ff */
        /* <DEDUP_REMOVED lines=109> */
.L_x_2527:
        /* <DEDUP_REMOVED lines=10> */
.L_x_2427:
        /* <DEDUP_REMOVED lines=20> */
.L_x_2528:
[----:B------:R-:W-:Y:S05]  /*d210*/  BSYNC B0 ;  /* 0x0000000000007941 */ /* 0x000fea0003800000 */
.L_x_2428:
[----:B------:R-:W-:Y:S04]  /*d220*/  BSSY B0, `(.L_x_2430) ;  /* 0x0000106000007945 */ /* 0x000fe80003800000 */
[----:B------:R-:W-:Y:S05]  /*d230*/  @!P1 BRA `(.L_x_2431) ;  /* 0x0000001000109947 */ /* 0x000fea0003800000 */
[----:B------:R-:W2:Y:S01]  /*d240*/  LDL.LU R0, [R1+0x28] ;  /* 0x0000280001007983 */ /* 0x000ea20000300800 */
[----:B------:R-:W-:Y:S01]  /*d250*/  ULDC UR4, c[0x0][0x2f4] ;  /* 0x0000bd0000047ab9 */ /* 0x000fe20000000800 */
[----:B------:R-:W-:Y:S01]  /*d260*/  IMAD.MOV.U32 R17, RZ, RZ, R27 ;  /* 0x000000ffff117224 */ /* 0x000fe200078e001b */
[----:B------:R-:W-:Y:S01]  /*d270*/  ISETP.GE.AND P1, PT, R28, UR4, PT ;  /* 0x000000041c007c0c */ /* 0x000fe2000bf26270 */
[----:B------:R-:W-:Y:S02]  /*d280*/  IMAD.MOV.U32 R6, RZ, RZ, R25 ;  /* 0x000000ffff067224 */ /* 0x000fe400078e0019 */
[----:B------:R-:W-:Y:S02]  /*d290*/  IMAD.MOV.U32 R29, RZ, RZ, R26 ;  /* 0x000000ffff1d7224 */ /* 0x000fe400078e001a */
[----:B--2---:R-:W-:-:S08]  /*d2a0*/  VIADD R7, R0, 0xfffffffe ;  /* 0xfffffffe00077836 */ /* 0x004fd00000000000 */
.L_x_2444:
        /* <DEDUP_REMOVED lines=42> */
.L_x_2432:
[----:B------:R-:W-:Y:S01]  /*d550*/  IMAD R5, R25, 0x8, R22 ;  /* 0x0000000819057824 */ /* 0x000fe200078e0216 */
[----:B------:R-:W-:Y:S01]  /*d560*/  SHF.L.U32 R2, R27, 0x1f, RZ ;  /* 0x0000001f1b027819 */ /* 0x000fe200000006ff */
[----:B------:R-:W-:Y:S03]  /*d570*/  BSSY B1, `(.L_x_2433) ;  /* 0x0000003000017945 */ /* 0x000fe60003800000 */
[----:B------:R-:W0:Y:S02]  /*d580*/  SYNCS.PHASECHK.TRANS64.TRYWAIT P0, [R5+URZ+0x16840], R2 ;  /* 0x01684002050075a7 */ /* 0x000e24000800017f */
[----:B0-----:R-:W-:Y:S05]  /*d590*/  @!P0 BRA `(.L_x_2434) ;  /* 0x0000004000988947 */ /* 0x001fea0003800000 */
.L_x_2529:
[----:B------:R-:W-:Y:S05]  /*d5a0*/  BSYNC B1 ;  /* 0x0000000000017941 */ /* 0x000fea0003800000 */
.L_x_2433:
        /* <DEDUP_REMOVED lines=15> */
[----:B------:R-:W-:-:S04]  /*d6a0*/  ULDC.64 UR4, c[0x0][0x308] ;  /* 0x0000c20000047ab9 */ /* 0x000fc80000000a00 */
[----:B------:R-:W-:Y:S01]  /*d6b0*/  IADD3 R3, R3, R7, RZ ;  /* 0x0000000703037210 */ /* 0x000fe20007ffe0ff */
[----:B---3--:R-:W-:Y:S02]  /*d6c0*/  IMAD R7, R8, UR4, RZ ;  /* 0x0000000408077c24 */ /* 0x008fe4000f8e02ff */
[----:B------:R-:W-:Y:S02]  /*d6d0*/  IMAD.SHL.U32 R8, R9, 0x8, RZ ;  /* 0x0000000809087824 */ /* 0x000fe400078e00ff */
[C---:B------:R-:W-:Y:S02]  /*d6e0*/  IMAD R7, R18.reuse, UR5, R7 ;  /* 0x0000000512077c24 */ /* 0x040fe4000f8e0207 */
[----:B------:R-:W-:Y:S01]  /*d6f0*/  IMAD.WIDE.U32 R2, R18, UR4, R2 ;  /* 0x0000000412027c25 */ /* 0x000fe2000f8e0002 */
[----:B------:R-:W-:Y:S01]  /*d700*/  LOP3.LUT R8, R8, 0x1f8, RZ, 0xc0, !PT ;  /* 0x000001f808087812 */ /* 0x000fe200078ec0ff */
[----:B------:R-:W-:Y:S02]  /*d710*/  ULDC.64 UR4, c[0x0][0x2e8] ;  /* 0x0000ba0000047ab9 */ /* 0x000fe40000000a00 */
[----:B------:R-:W-:Y:S01]  /*d720*/  IMAD.IADD R7, R7, 0x1, R3 ;  /* 0x0000000107077824 */ /* 0x000fe200078e0203 */
[----:B------:R-:W-:-:S02]  /*d730*/  LOP3.LUT R8, R8, 0x38, R9, 0x78, !PT ;  /* 0x0000003808087812 */ /* 0x000fc400078e7809 */
        /* <DEDUP_REMOVED lines=46> */
.L_x_2547:
        /* <DEDUP_REMOVED lines=8> */
.L_x_2436:
        /* <DEDUP_REMOVED lines=11> */
.L_x_2437:
[----:B------:R1:W-:Y:S01]  /*db50*/  SYNCS.ARRIVE.TRANS64.A1T0 RZ, [R5+URZ+0x16830], RZ ;  /* 0x016830ff05ff79a7 */ /* 0x0003e2000810003f */
[----:B------:R-:W-:Y:S05]  /*db60*/  @!P3 BRA `(.L_x_2438) ;  /* 0x000000000004b947 */ /* 0x000fea0003800000 */
[----:B------:R-:W-:Y:S01]  /*db70*/  BPT.TRAP 0x1 ;  /* 0x000000040000795c */ /* 0x000fe20000300000 */
.L_x_2438:
[----:B------:R-:W-:Y:S01]  /*db80*/  SHF.L.U32 R2, R17, 0x1f, RZ ;  /* 0x0000001f11027819 */ /* 0x000fe200000006ff */
[----:B------:R-:W-:Y:S01]  /*db90*/  BSSY B1, `(.L_x_2439) ;  /* 0x0000004000017945 */ /* 0x000fe20003800000 */
[----:B-1----:R-:W-:-:S04]  /*dba0*/  LEA R5, R6, R22, 0x3 ;  /* 0x0000001606057211 */ /* 0x002fc800078e18ff */
[----:B------:R-:W1:Y:S02]  /*dbb0*/  SYNCS.PHASECHK.TRANS64.TRYWAIT P0, [R5+URZ+0x16860], R2 ;  /* 0x01686002050075a7 */ /* 0x000e64000800017f */
[----:B-1----:R-:W-:Y:S05]  /*dbc0*/  @!P0 BRA `(.L_x_2440) ;  /* 0x0000004400508947 */ /* 0x002fea0003800000 */
.L_x_2548:
[----:B------:R-:W-:Y:S05]  /*dbd0*/  BSYNC B1 ;  /* 0x0000000000017941 */ /* 0x000fea0003800000 */
.L_x_2439:
        /* <DEDUP_REMOVED lines=60> */
.L_x_2566:
        /* <DEDUP_REMOVED lines=25> */
[----:B0-----:R-:W-:Y:S02]  /*e130*/  LEA R23, P2, R2, UR4, 0x1 ;  /* 0x0000000402177c11 */ /* 0x001fe4000f8408ff */
[----:B------:R-:W-:-:S04]  /*e140*/  IADD3 R0, R0, R3, RZ ;  /* 0x0000000300007210 */ /* 0x000fc80007ffe0ff */
[----:B------:R-:W-:-:S07]  /*e150*/  LEA.HI.X R24, R2, UR5, R0, 0x1, P2 ;  /* 0x0000000502187c11 */ /* 0x000fce00090f0c00 */
.L_x_2442:
        /* <DEDUP_REMOVED lines=11> */
.L_x_2443:
[C---:B------:R-:W-:Y:S01]  /*e210*/  ISETP.GT.AND P0, PT, R26.reuse, RZ, PT ;  /* 0x000000ff1a00720c */ /* 0x040fe20003f04270 */
[----:B------:R1:W-:Y:S01]  /*e220*/  SYNCS.ARRIVE.TRANS64.A1T0 RZ, [R5+URZ+0x16850], RZ ;  /* 0x016850ff05ff79a7 */ /* 0x0003e2000810003f */
[----:B------:R-:W-:Y:S02]  /*e230*/  VIADD R7, R26, 0xffffffff ;  /* 0xffffffff1a077836 */ /* 0x000fe40000000000 */
[----:B------:R-:W-:Y:S02]  /*e240*/  IMAD.MOV.U32 R17, RZ, RZ, R27 ;  /* 0x000000ffff117224 */ /* 0x000fe400078e001b */
[----:B------:R-:W-:Y:S02]  /*e250*/  IMAD.MOV.U32 R6, RZ, RZ, R25 ;  /* 0x000000ffff067224 */ /* 0x000fe400078e0019 */
[----:B------:R-:W-:-:S05]  /*e260*/  IMAD.MOV.U32 R29, RZ, RZ, R26 ;  /* 0x000000ffff1d7224 */ /* 0x000fca00078e001a */
[----:B-1----:R-:W-:Y:S05]  /*e270*/  @P0 BRA `(.L_x_2444) ;  /* 0xfffffff0000c0947 */ /* 0x002fea000383ffff */
.L_x_2431:
[----:B------:R-:W-:Y:S05]  /*e280*/  BSYNC B0 ;  /* 0x0000000000007941 */ /* 0x000fea0003800000 */
.L_x_2430:
        /* <DEDUP_REMOVED lines=17> */
.L_x_2446:
[----:B------:R-:W-:Y:S05]  /*e3a0*/  BSYNC B0 ;  /* 0x0000000000007941 */ /* 0x000fea0003800000 */
.L_x_2445:
[----:B------:R-:W-:-:S05]  /*e3b0*/  IMAD.U32 R0, RZ, RZ, UR36 ;  /* 0x00000024ff007e24 */ /* 0x000fca000f8e00ff */
[----:B------:R-:W-:-:S13]  /*e3c0*/  ISETP.NE.AND P0, PT, R0, 0x3, PT ;  /* 0x000000030000780c */ /* 0x000fda0003f05270 */
[----:B------:R-:W-:Y:S05]  /*e3d0*/  @!P0 BRA `(.L_x_2447) ;  /* 0x0000000000048947 */ /* 0x000fea0003800000 */
[----:B------:R-:W-:Y:S01]  /*e3e0*/  BPT.TRAP 0x1 ;  /* 0x000000040000795c */ /* 0x000fe20000300000 */
.L_x_2447:
[----:B------:R-:W2:Y:S01]  /*e3f0*/  LDL.LU R2, [R1+0x10] ;  /* 0x0000100001027983 */ /* 0x000ea20000300800 */
[----:B------:R-:W-:Y:S01]  /*e400*/  IMAD R0, R25, 0x8, R22 ;  /* 0x0000000819007824 */ /* 0x000fe200078e0216 */
[----:B0-----:R-:W-:Y:S01]  /*e410*/  SHF.L.U32 R3, R27, 0x1f, RZ ;  /* 0x0000001f1b037819 */ /* 0x001fe200000006ff */
[----:B------:R-:W-:Y:S03]  /*e420*/  BSSY B0, `(.L_x_2448) ;  /* 0x0000004000007945 */ /* 0x000fe60003800000 */
[----:B------:R-:W0:Y:S01]  /*e430*/  SYNCS.PHASECHK.TRANS64.TRYWAIT P0, [R0+URZ+0x16860], R3 ;  /* 0x01686003000075a7 */ /* 0x000e22000800017f */
[----:B--2---:R-:W-:Y:S01]  /*e440*/  IMAD R6, R26, -0x80, R2 ;  /* 0xffffff801a067824 */ /* 0x004fe200078e0202 */
[----:B0-----:R-:W-:Y:S06]  /*e450*/  @!P0 BRA `(.L_x_2449) ;  /* 0x0000004400888947 */ /* 0x001fec0003800000 */
.L_x_2567:
[----:B------:R-:W-:Y:S05]  /*e460*/  BSYNC B0 ;  /* 0x0000000000007941 */ /* 0x000fea0003800000 */
.L_x_2448:
        /* <DEDUP_REMOVED lines=60> */
.L_x_2585:
        /* <DEDUP_REMOVED lines=9> */
.L_x_2451:
        /* <DEDUP_REMOVED lines=11> */
.L_x_2452:
[----:B------:R-:W-:Y:S01]  /*e970*/  VIADD R25, R25, 0x1 ;  /* 0x0000000119197836 */ /* 0x000fe20000000000 */
[----:B------:R0:W-:Y:S04]  /*e980*/  SYNCS.ARRIVE.TRANS64.A1T0 RZ, [R0+URZ+0x16850], RZ ;  /* 0x016850ff00ff79a7 */ /* 0x0001e8000810003f */
[----:B------:R-:W-:-:S04]  /*e990*/  ISETP.NE.AND P0, PT, R25, 0x2, PT ;  /* 0x000000021900780c */ /* 0x000fc80003f05270 */
[----:B0-----:R-:W-:Y:S02]  /*e9a0*/  SEL R0, RZ, 0x1, P0 ;  /* 0x00000001ff007807 */ /* 0x001fe40000000000 */
[----:B------:R-:W-:Y:S02]  /*e9b0*/  SEL R25, R25, RZ, P0 ;  /* 0x000000ff19197207 */ /* 0x000fe40000000000 */
[----:B------:R-:W-:-:S07]  /*e9c0*/  LOP3.LUT R27, R27, R0, RZ, 0x3c, !PT ;  /* 0x000000001b1b7212 */ /* 0x000fce00078e3cff */
.L_x_2411:
[----:B------:R-:W-:Y:S05]  /*e9d0*/  BSYNC B7 ;  /* 0x0000000000077941 */ /* 0x000fea0003800000 */
.L_x_2409:
        /* <DEDUP_REMOVED lines=12> */
.L_x_2453:
        /* <DEDUP_REMOVED lines=19> */
[----:B------:R-:W0:Y:S02]  /*ebd0*/  SHFL.UP PT, R14, R17, 0x1, RZ ;  /* 0x04200000110e7989 */ /* 0x000e2400000e00ff */
[----:B0-----:R-:W-:-:S05]  /*ebe0*/  SEL R4, R14, RZ, P1 ;  /* 0x000000ff0e047207 */ /* 0x001fca0000800000 */
[----:B------:R-:W-:-:S05]  /*ebf0*/  IMAD.IADD R4, R17, 0x1, R4 ;  /* 0x0000000111047824 */ /* 0x000fca00078e0204 */
[----:B------:R-:W0:Y:S02]  /*ec00*/  SHFL.UP PT, R14, R4, 0x2, RZ ;  /* 0x04400000040e7989 */ /* 0x000e2400000e00ff */
[----:B0-----:R-:W-:-:S05]  /*ec10*/  SEL R5, R14, RZ, P2 ;  /* 0x000000ff0e057207 */ /* 0x001fca0001000000 */
[----:B------:R-:W-:Y:S02]  /*ec20*/  IMAD.IADD R6, R4, 0x1, R5 ;  /* 0x0000000104067824 */ /* 0x000fe400078e0205 */
[----:B------:R-:W-:Y:S04]  /*ec30*/  SHFL.IDX PT, R5, R16, 0x1, 0x1f ;  /* 0x00201f0010057f89 */ /* 0x000fe800000e0000 */
        /* <DEDUP_REMOVED lines=9> */
[----:B------:R0:W1:Y:S02]  /*ecd0*/  SHFL.IDX PT, R14, R3, 0x1f, 0x1f ;  /* 0x03e01f00030e7f89 */ /* 0x00006400000e0000 */
.L_x_2595:
[----:B------:R-:W-:Y:S02]  /*ece0*/  ULDC UR4, c[0x0][0xc38] ;  /* 0x00030e0000047ab9 */ /* 0x000fe40000000800 */
[----:B------:R-:W-:-:S04]  /*ecf0*/  IMAD.U32 R4, RZ, RZ, UR4 ;  /* 0x00000004ff047e24 */ /* 0x000fc8000f8e00ff */
[----:B-1----:R-:W-:-:S04]  /*ed00*/  IMAD R14, R14, R4, RZ ;  /* 0x000000040e0e7224 */ /* 0x002fc800078e02ff */
[----:B------:R-:W-:-:S05]  /*ed10*/  IMAD.IADD R5, R5, 0x1, R14 ;  /* 0x0000000105057824 */ /* 0x000fca00078e020e */
[----:B------:R-:W-:-:S13]  /*ed20*/  ISETP.GT.AND P6, PT, R5, R0, PT ;  /* 0x000000000500720c */ /* 0x000fda0003fc4270 */
[----:B------:R-:W-:Y:S05]  /*ed30*/  @P6 BRA `(.L_x_2456) ;  /* 0x00000000009c6947 */ /* 0x000fea0003800000 */
.L_x_2461:
[----:B------:R-:W1:Y:S01]  /*ed40*/  LDC R2, c[0x0][0xc3c] ;  /* 0x00030f00ff027b82 */ /* 0x000e620000000800 */
[----:B------:R-:W-:-:S05]  /*ed50*/  VIADD R19, R19, 0x1f ;  /* 0x0000001f13137836 */ /* 0x000fca0000000000 */
[----:B-1----:R-:W-:-:S13]  /*ed60*/  ISETP.GE.AND P6, PT, R19, R2, PT ;  /* 0x000000021300720c */ /* 0x002fda0003fc6270 */
[----:B------:R-:W-:Y:S05]  /*ed70*/  @P6 BRA `(.L_x_2457) ;  /* 0x0000000400d06947 */ /* 0x000fea0003800000 */
[----:B0-----:R-:W0:Y:S01]  /*ed80*/  S2R R3, SR_TID.X ;  /* 0x0000000000037919 */ /* 0x001e220000002100 */
[----:B------:R-:W-:Y:S01]  /*ed90*/  BSSY B0, `(.L_x_2458) ;  /* 0x0000009000007945 */ /* 0x000fe20003800000 */
[----:B------:R-:W-:Y:S01]  /*eda0*/  IMAD.MOV.U32 R17, RZ, RZ, RZ ;  /* 0x000000ffff117224 */ /* 0x000fe200078e00ff */
[----:B0-----:R-:W-:-:S05]  /*edb0*/  LOP3.LUT R3, R3, 0x1f, RZ, 0xc0, !PT ;  /* 0x0000001f03037812 */ /* 0x001fca00078ec0ff */
[----:B------:R-:W-:-:S05]  /*edc0*/  IMAD.IADD R7, R19, 0x1, R3 ;  /* 0x0000000113077824 */ /* 0x000fca00078e0203 */
[----:B------:R-:W-:-:S13]  /*edd0*/  ISETP.GE.OR P6, PT, R7, R2, !P0 ;  /* 0x000000020700720c */ /* 0x000fda00047c6670 */
[----:B------:R-:W-:Y:S05]  /*ede0*/  @P6 BRA `(.L_x_2459) ;  /* 0x00000000000c6947 */ /* 0x000fea0003800000 */
[----:B------:R-:W0:Y:S02]  /*edf0*/  LDC.64 R2, c[0x0][0xc80] ;  /* 0x00032000ff027b82 */ /* 0x000e240000000a00 */
[----:B0-----:R-:W-:-:S05]  /*ee00*/  IMAD.WIDE R2, R7, 0x4, R2 ;  /* 0x0000000407027825 */ /* 0x001fca00078e0202 */
[----:B------:R0:W5:Y:S02]  /*ee10*/  LDG.E R17, desc[UR52][R2.64] ;  /* 0x0000003402117981 */ /* 0x000164000c1e1900 */
.L_x_2459:
[----:B------:R-:W-:Y:S05]  /*ee20*/  BSYNC B0 ;  /* 0x0000000000007941 */ /* 0x000fea0003800000 */
.L_x_2458:
        /* <DEDUP_REMOVED lines=18> */
.L_x_2603:
[----:B------:R-:W-:Y:S02]  /*ef50*/  ULDC UR4, c[0x0][0xc38] ;  /* 0x00030e0000047ab9 */ /* 0x000fe40000000800 */
[----:B------:R-:W-:-:S04]  /*ef60*/  IMAD.U32 R4, RZ, RZ, UR4 ;  /* 0x00000004ff047e24 */ /* 0x000fc8000f8e00ff */
[----:B-1----:R-:W-:-:S04]  /*ef70*/  IMAD R14, R14, R4, RZ ;  /* 0x000000040e0e7224 */ /* 0x002fc800078e02ff */
[----:B------:R-:W-:-:S05]  /*ef80*/  IMAD.IADD R5, R14, 0x1, R5 ;  /* 0x000000010e057824 */ /* 0x000fca00078e0205 */
[----:B------:R-:W-:-:S13]  /*ef90*/  ISETP.GT.AND P6, PT, R5, R0, PT ;  /* 0x000000000500720c */ /* 0x000fda0003fc4270 */
[----:B------:R-:W-:Y:S05]  /*efa0*/  @!P6 BRA `(.L_x_2461) ;  /* 0xfffffffc0064e947 */ /* 0x000fea000383ffff */
.L_x_2456:
        /* <DEDUP_REMOVED lines=8> */
.L_x_2607:
[----:B------:R-:W-:Y:S01]  /*f030*/  ISETP.NE.AND P0, PT, R2, RZ, PT ;  /* 0x000000ff0200720c */ /* 0x000fe20003f05270 */
[----:B------:R-:W-:-:S12]  /*f040*/  IMAD.MOV.U32 R14, RZ, RZ, RZ ;  /* 0x000000ffff0e7224 */ /* 0x000fd800078e00ff */
[----:B------:R-:W-:Y:S05]  /*f050*/  @!P0 BRA `(.L_x_2463) ;  /* 0x0000000000108947 */ /* 0x000fea0003800000 */
[----:B------:R-:W-:Y:S01]  /*f060*/  UMOV UR4, 0xffffffff ;  /* 0xffffffff00047882 */ /* 0x000fe20000000000 */
[----:B------:R-:W-:Y:S02]  /*f070*/  VIADD R12, R6, 0xffffffff ;  /* 0xffffffff060c7836 */ /* 0x000fe40000000000 */
[----:B------:R-:W-:Y:S05]  /*f080*/  BRA.DIV UR4, `(.L_x_2464) ;  /* 0x0000004a04f87947 */ /* 0x000fea000b800000 */
[----:B------:R3:W4:Y:S02]  /*f090*/  SHFL.IDX PT, R14, R3, R12, 0x1f ;  /* 0x00001f0c030e7589 */ /* 0x00072400000e0000 */
.L_x_2463:
[----:B0--3--:R-:W0:Y:S01]  /*f0a0*/  LDC.64 R2, c[0x0][0xc90] ;  /* 0x00032400ff027b82 */ /* 0x009e220000000a00 */
[----:B------:R-:W-:-:S05]  /*f0b0*/  IADD3 R19, R6, R19, RZ ;  /* 0x0000001306137210 */ /* 0x000fca0007ffe0ff */
[----:B0-----:R-:W-:-:S05]  /*f0c0*/  IMAD.WIDE R2, R19, 0x4, R2 ;  /* 0x0000000413027825 */ /* 0x001fca00078e0202 */
[----:B-1----:R0:W2:Y:S01]  /*f0d0*/  LDG.E R6, desc[UR52][R2.64] ;  /* 0x0000003402067981 */ /* 0x0020a2000c1e1900 */
[----:B----4-:R-:W-:-:S04]  /*f0e0*/  IMAD R16, R14, R4, R16 ;  /* 0x000000040e107224 */ /* 0x010fc800078e0210 */
[----:B------:R-:W-:Y:S02]  /*f0f0*/  IMAD.IADD R0, R0, 0x1, -R16 ;  /* 0x0000000100007824 */ /* 0x000fe400078e0a10 */
[----:B0-----:R-:W-:Y:S02]  /*f100*/  IMAD.MOV.U32 R2, RZ, RZ, RZ ;  /* 0x000000ffff027224 */ /* 0x001fe400078e00ff */
[----:B--2---:R-:W-:-:S05]  /*f110*/  IMAD R5, R17, R6, RZ ;  /* 0x0000000611057224 */ /* 0x004fca00078e02ff */
        /* <DEDUP_REMOVED lines=46> */
[-C--:B------:R-:W-:Y:S01]  /*f400*/  @!P1 IADD3 R5, R5, -R6.reuse, RZ ;  /* 0x8000000605059210 */ /* 0x080fe20007ffe0ff */
        /* <DEDUP_REMOVED lines=11> */
.L_x_2457:
[----:B------:R-:W-:Y:S01]  /*f4c0*/  UMOV UR4, URZ ;  /* 0x0000003f00047c82 */ /* 0x000fe20008000000 */
[----:B------:R-:W-:Y:S01]  /*f4d0*/  UMOV UR5, URZ ;  /* 0x0000003f00057c82 */ /* 0x000fe20008000000 */
[----:B------:R-:W-:Y:S01]  /*f4e0*/  ULDC UR6, c[0x0][0xc3c] ;  /* 0x00030f0000067ab9 */ /* 0x000fe20000000800 */
[----:B------:R-:W-:Y:S02]  /*f4f0*/  IMAD.MOV.U32 R16, RZ, RZ, R0 ;  /* 0x000000ffff107224 */ /* 0x000fe400078e0000 */
[----:B------:R-:W-:Y:S02]  /*f500*/  IMAD.U32 R17, RZ, RZ, UR4 ;  /* 0x00000004ff117e24 */ /* 0x000fe4000f8e00ff */
[----:B------:R-:W-:Y:S02]  /*f510*/  IMAD.U32 R18, RZ, RZ, UR5 ;  /* 0x00000005ff127e24 */ /* 0x000fe4000f8e00ff */
[----:B------:R-:W-:-:S07]  /*f520*/  IMAD.U32 R19, RZ, RZ, UR6 ;  /* 0x00000006ff137e24 */ /* 0x000fce000f8e00ff */
.L_x_2465:
        /* <DEDUP_REMOVED lines=10> */
.L_x_2454:
[----:B------:R-:W-:Y:S02]  /*f5d0*/  ULDC UR4, c[0x0][0xc3c] ;  /* 0x00030f0000047ab9 */ /* 0x000fe40000000800 */
[----:B-1----:R-:W-:-:S13]  /*f5e0*/  ISETP.GE.AND P0, PT, R19, UR4, PT ;  /* 0x0000000413007c0c */ /* 0x002fda000bf06270 */
[----:B------:R-:W-:Y:S05]  /*f5f0*/  @!P0 BRA `(.L_x_2466) ;  /* 0xffffffb000f88947 */ /* 0x000fea000383ffff */
[----:B------:R-:W-:Y:S05]  /*f600*/  BSYNC B8 ;  /* 0x0000000000087941 */ /* 0x000fea0003800000 */
.L_x_2405:
        /* <DEDUP_REMOVED lines=12> */
.L_x_2610:
[----:B------:R-:W-:Y:S05]  /*f6d0*/  BSYNC B0 ;  /* 0x0000000000007941 */ /* 0x000fea0003800000 */
.L_x_2467:
[----:B------:R-:W-:-:S03]  /*f6e0*/  UMOV UR4, 0xffffffff ;  /* 0xffffffff00047882 */ /* 0x000fc60000000000 */
[----:B------:R-:W-:Y:S05]  /*f6f0*/  BRA.DIV UR4, `(.L_x_2469) ;  /* 0x0000004604947947 */ /* 0x000fea000b800000 */
[----:B0-----:R-:W0:Y:S02]  /*f700*/  S2R R0, SR_TID.X ;  /* 0x0000000000007919 */ /* 0x001e240000002100 */
[----:B0-----:R-:W-:-:S04]  /*f710*/  SHF.R.U32.HI R0, RZ, 0x5, R0 ;  /* 0x00000005ff007819 */ /* 0x001fc80000011600 */
[----:B------:R-:W-:-:S05]  /*f720*/  LOP3.LUT R0, R0, 0x3, RZ, 0xc0, !PT ;  /* 0x0000000300007812 */ /* 0x000fca00078ec0ff */
[----:B------:R0:W1:Y:S02]  /*f730*/  SHFL.IDX PT, R14, R0, RZ, 0x1f ;  /* 0x00001fff000e7589 */ /* 0x00006400000e0000 */
.L_x_2613:
[----:B-1----:R-:W-:Y:S01]  /*f740*/  ISETP.NE.AND P0, PT, R14, RZ, PT ;  /* 0x000000ff0e00720c */ /* 0x002fe20003f05270 */
[----:B------:R-:W-:-:S12]  /*f750*/  BSSY B0, `(.L_x_2470) ;  /* 0x0000024000007945 */ /* 0x000fd80003800000 */
[----:B------:R-:W-:Y:S05]  /*f760*/  @P0 BRA `(.L_x_2471) ;  /* 0x0000000000880947 */ /* 0x000fea0003800000 */
[----:B------:R-:W-:-:S03]  /*f770*/  UMOV UR4, 0xffffffff ;  /* 0xffffffff00047882 */ /* 0x000fc60000000000 */
[----:B------:R-:W-:Y:S05]  /*f780*/  BRA.DIV UR4, `(.L_x_2472) ;  /* 0x0000004604a47947 */ /* 0x000fea000b800000 */
[----:B------:R-:W-:-:S13]  /*f790*/  ELECT P6, URZ, PT ;  /* 0x00000000003f782f */ /* 0x000fda00038c0000 */
.L_x_2616:
[----:B------:R-:W-:Y:S05]  /*f7a0*/  @!P6 BRA `(.L_x_2471) ;  /* 0x000000000078e947 */ /* 0x000fea0003800000 */
[----:B------:R-:W-:-:S06]  /*f7b0*/  ULOP3.LUT UR4, UR38, 0x2, URZ, 0xfc, !UPT ;  /* 0x0000000226047892 */ /* 0x000fcc000f8efc3f */
[----:B0-----:R-:W-:-:S05]  /*f7c0*/  IMAD.U32 R0, RZ, RZ, UR4 ;  /* 0x00000004ff007e24 */ /* 0x001fca000f8e00ff */
[----:B------:R-:W-:-:S13]  /*f7d0*/  ISETP.NE.AND P0, PT, R0, 0x3, PT ;  /* 0x000000030000780c */ /* 0x000fda0003f05270 */
[----:B------:R-:W-:Y:S05]  /*f7e0*/  @!P0 BRA `(.L_x_2473) ;  /* 0x0000000000048947 */ /* 0x000fea0003800000 */
[----:B------:R-:W-:Y:S01]  /*f7f0*/  BPT.TRAP 0x1 ;  /* 0x000000040000795c */ /* 0x000fe20000300000 */
.L_x_2473:
[----:B------:R-:W-:Y:S01]  /*f800*/  IMAD R3, R25, 0x8, R5 ;  /* 0x0000000819037824 */ /* 0x000fe200078e0205 */
[----:B------:R-:W-:Y:S01]  /*f810*/  SHF.L.U32 R2, R27, 0x1f, RZ ;  /* 0x0000001f1b027819 */ /* 0x000fe200000006ff */
[----:B------:R-:W-:-:S03]  /*f820*/  VIADD R25, R25, 0x1 ;  /* 0x0000000119197836 */ /* 0x000fc60000000000 */
[----:B------:R-:W0:Y:S02]  /*f830*/  SYNCS.PHASECHK.TRANS64.TRYWAIT P1, [R3+URZ+0x16840], R2 ;  /* 0x01684002030075a7 */ /* 0x000e24000802017f */
[----:B------:R-:W-:-:S04]  /*f840*/  ISETP.NE.AND P2, PT, R25, 0x2, PT ;  /* 0x000000021900780c */ /* 0x000fc80003f45270 */
[----:B------:R-:W-:Y:S01]  /*f850*/  SEL R0, RZ, 0x1, P2 ;  /* 0x00000001ff007807 */ /* 0x000fe20001000000 */
[----:B0-----:R-:W-:Y:S08]  /*f860*/  @!P1 BRA `(.L_x_2474) ;  /* 0x00000044008c9947 */ /* 0x001ff00003800000 */
.L_x_2617:
[----:B------:R-:W-:Y:S02]  /*f870*/  SEL R25, R25, RZ, P2 ;  /* 0x000000ff19197207 */ /* 0x000fe40001000000 */
[----:B------:R-:W-:Y:S01]  /*f880*/  LOP3.LUT R0, R27, R0, RZ, 0x3c, !PT ;  /* 0x000000001b007212 */ /* 0x000fe200078e3cff */
[----:B------:R-:W-:Y:S06]  /*f890*/  @!P0 BRA `(.L_x_2475) ;  /* 0x0000000000048947 */ /* 0x000fec0003800000 */
[----:B------:R-:W-:Y:S01]  /*f8a0*/  BPT.TRAP 0x1 ;  /* 0x000000040000795c */ /* 0x000fe20000300000 */
.L_x_2475:
[----:B------:R-:W-:Y:S02]  /*f8b0*/  LEA R25, R25, R5, 0x3 ;  /* 0x0000000519197211 */ /* 0x000fe400078e18ff */
[----:B------:R-:W-:-:S04]  /*f8c0*/  SHF.L.U32 R0, R0, 0x1f, RZ ;  /* 0x0000001f00007819 */ /* 0x000fc800000006ff */
[----:B------:R-:W1:Y:S02]  /*f8d0*/  SYNCS.PHASECHK.TRANS64.TRYWAIT P1, [R25+URZ+0x16840], R0 ;  /* 0x01684000190075a7 */ /* 0x000e64000802017f */
[----:B-1----:R-:W-:Y:S05]  /*f8e0*/  @!P1 BRA `(.L_x_2476) ;  /* 0x0000004400809947 */ /* 0x002fea0003800000 */
.L_x_2618:
[----:B------:R-:W-:Y:S05]  /*f8f0*/  @!P0 BRA `(.L_x_2477) ;  /* 0x0000000000048947 */ /* 0x000fea0003800000 */
[----:B------:R-:W-:Y:S01]  /*f900*/  BPT.TRAP 0x1 ;  /* 0x000000040000795c */ /* 0x000fe20000300000 */
.L_x_2477:
[----:B------:R-:W3:Y:S02]  /*f910*/  SYNCS.PHASECHK.TRANS64.TRYWAIT P1, [R3+URZ+0x16860], R2 ;  /* 0x01686002030075a7 */ /* 0x000ee4000802017f */
[----:B---3--:R-:W-:Y:S05]  /*f920*/  @!P1 BRA `(.L_x_2478) ;  /* 0x0000004400849947 */ /* 0x008fea0003800000 */
.L_x_2619:
[----:B------:R-:W-:Y:S05]  /*f930*/  @!P0 BRA `(.L_x_2479) ;  /* 0x0000000000048947 */ /* 0x000fea0003800000 */
[----:B------:R-:W-:Y:S01]  /*f940*/  BPT.TRAP 0x1 ;  /* 0x000000040000795c */ /* 0x000fe20000300000 */
.L_x_2479:
[----:B----4-:R4:W0:Y:S02]  /*f950*/  SYNCS.PHASECHK.TRANS64.TRYWAIT P0, [R25+URZ+0x16860], R0 ;  /* 0x01686000190075a7 */ /* 0x010824000800017f */
[----:B0-----:R-:W-:Y:S05]  /*f960*/  @!P0 NANOSLEEP.SYNCS 0x989680 ;  /* 0x009896800000895d */ /* 0x001fea0003900000 */
[----:B------:R-:W0:Y:S02]  /*f970*/  @!P0 SYNCS.PHASECHK.TRANS64 P0, [R25+URZ+0x16860], R0 ;  /* 0x01686000190085a7 */ /* 0x000e24000800007f */
[----:B0-----:R-:W-:Y:S05]  /*f980*/  @!P0 BRA `(.L_x_2479) ;  /* 0xfffffffc00f08947 */ /* 0x001fea000383ffff */
.L_x_2471:
[----:B------:R-:W-:Y:S05]  /*f990*/  BSYNC B0 ;  /* 0x0000000000007941 */ /* 0x000fea0003800000 */
.L_x_2470:
[----:B------:R-:W-:Y:S05]  /*f9a0*/  EXIT ;  /* 0x000000000000794d */ /* 0x000fea0003800000 */
.L_x_2353:
[----:B0-----:R-:W-:-:S04]  /*f9b0*/  IMAD.U32 R3, RZ, RZ, UR45 ;  /* 0x0000002dff037e24 */ /* 0x001fc8000f8e00ff */
[----:B------:R0:W1:Y:S03]  /*f9c0*/  SYNCS.PHASECHK.TRANS64.TRYWAIT P1, [R3+URZ+0x16800], R0 ;  /* 0x01680000030075a7 */ /* 0x000066000802017f */
[----:B-1----:R-:W-:Y:S05]  /*f9d0*/  @!P1 NANOSLEEP.SYNCS 0x989680 ;  /* 0x009896800000995d */ /* 0x002fea0003900000 */
[----:B------:R-:W1:Y:S02]  /*f9e0*/  @!P1 SYNCS.PHASECHK.TRANS64 P1, [R3+URZ+0x16800], R0 ;  /* 0x01680000030095a7 */ /* 0x000e64000802007f */
[----:B-1----:R-:W-:Y:S05]  /*f9f0*/  @!P1 BRA `(.L_x_2353) ;  /* 0xfffffffc00ec9947 */ /* 0x002fea000383ffff */
[----:B------:R-:W-:Y:S05]  /*fa00*/  BRA `(.L_x_2480) ;  /* 0xffffff1c00347947 */ /* 0x000fea000383ffff */
.L_x_2357:
[----:B-1----:R1:W2:Y:S02]  /*fa10*/  SYNCS.PHASECHK.TRANS64.TRYWAIT P1, [R4+URZ+0x16830], R3 ;  /* 0x01683003040075a7 */ /* 0x0022a4000802017f */
[----:B--2---:R-:W-:Y:S05]  /*fa20*/  @!P1 NANOSLEEP.SYNCS 0x989680 ;  /* 0x009896800000995d */ /* 0x004fea0003900000 */
[----:B------:R-:W2:Y:S02]  /*fa30*/  @!P1 SYNCS.PHASECHK.TRANS64 P1, [R4+URZ+0x16830], R3 ;  /* 0x01683003040095a7 */ /* 0x000ea4000802007f */
[----:B--2---:R-:W-:Y:S05]  /*fa40*/  @!P1 BRA `(.L_x_2357) ;  /* 0xfffffffc00f09947 */ /* 0x004fea000383ffff */
[----:B------:R-:W-:Y:S05]  /*fa50*/  BRA `(.L_x_2356) ;  /* 0xffffff1c00507947 */ /* 0x000fea000383ffff */
.L_x_2363:
[----:B-1----:R-:W-:-:S04]  /*fa60*/  IMAD.U32 R3, RZ, RZ, UR6 ;  /* 0x00000006ff037e24 */ /* 0x002fc8000f8e00ff */
[----:B------:R1:W2:Y:S03]  /*fa70*/  SYNCS.PHASECHK.TRANS64.TRYWAIT P1, [R3+URZ+0x16830], R0 ;  /* 0x01683000030075a7 */ /* 0x0002a6000802017f */
[----:B--2---:R-:W-:Y:S05]  /*fa80*/  @!P1 NANOSLEEP.SYNCS 0x989680 ;  /* 0x009896800000995d */ /* 0x004fea0003900000 */
[----:B------:R-:W2:Y:S02]  /*fa90*/  @!P1 SYNCS.PHASECHK.TRANS64 P1, [R3+URZ+0x16830], R0 ;  /* 0x01683000030095a7 */ /* 0x000ea4000802007f */
[----:B--2---:R-:W-:Y:S05]  /*faa0*/  @!P1 BRA `(.L_x_2363) ;  /* 0xfffffffc00ec9947 */ /* 0x004fea000383ffff */
[----:B------:R-:W-:Y:S05]  /*fab0*/  BRA `(.L_x_2360) ;  /* 0xffffff3c00b87947 */ /* 0x000fea000383ffff */
.L_x_2367:
[----:B-1----:R-:W-:-:S04]  /*fac0*/  IMAD.U32 R3, RZ, RZ, UR6 ;  /* 0x00000006ff037e24 */ /* 0x002fc8000f8e00ff */
[----:B------:R1:W2:Y:S03]  /*fad0*/  SYNCS.PHASECHK.TRANS64.TRYWAIT P1, [R3+URZ+0x16850], R0 ;  /* 0x01685000030075a7 */ /* 0x0002a6000802017f */
[----:B--2---:R-:W-:Y:S05]  /*fae0*/  @!P1 NANOSLEEP.SYNCS 0x989680 ;  /* 0x009896800000995d */ /* 0x004fea0003900000 */
[----:B------:R-:W2:Y:S02]  /*faf0*/  @!P1 SYNCS.PHASECHK.TRANS64 P1, [R3+URZ+0x16850], R0 ;  /* 0x01685000030095a7 */ /* 0x000ea4000802007f */
[----:B--2---:R-:W-:Y:S05]  /*fb00*/  @!P1 BRA `(.L_x_2367) ;  /* 0xfffffffc00ec9947 */ /* 0x004fea000383ffff */
[----:B------:R-:W-:Y:S05]  /*fb10*/  BRA `(.L_x_2364) ;  /* 0xffffff4000347947 */ /* 0x000fea000383ffff */
.L_x_2375:
[----:B-1----:R-:W-:-:S04]  /*fb20*/  IMAD.U32 R3, RZ, RZ, UR6 ;  /* 0x00000006ff037e24 */ /* 0x002fc8000f8e00ff */
[----:B------:R1:W2:Y:S03]  /*fb30*/  SYNCS.PHASECHK.TRANS64.TRYWAIT P1, [R3+URZ+0x16830], R0 ;  /* 0x01683000030075a7 */ /* 0x0002a6000802017f */
[----:B--2---:R-:W-:Y:S05]  /*fb40*/  @!P1 NANOSLEEP.SYNCS 0x989680 ;  /* 0x009896800000995d */ /* 0x004fea0003900000 */
[----:B------:R-:W2:Y:S02]  /*fb50*/  @!P1 SYNCS.PHASECHK.TRANS64 P1, [R3+URZ+0x16830], R0 ;  /* 0x01683000030095a7 */ /* 0x000ea4000802007f */
[----:B--2---:R-:W-:Y:S05]  /*fb60*/  @!P1 BRA `(.L_x_2375) ;  /* 0xfffffffc00ec9947 */ /* 0x004fea000383ffff */
[----:B------:R-:W-:Y:S05]  /*fb70*/  BRA `(.L_x_2372) ;  /* 0xffffff64003c7947 */ /* 0x000fea000383ffff */
.L_x_2379:
[----:B-1----:R-:W-:-:S04]  /*fb80*/  IMAD.U32 R3, RZ, RZ, UR6 ;  /* 0x00000006ff037e24 */ /* 0x002fc8000f8e00ff */
[----:B------:R1:W2:Y:S03]  /*fb90*/  SYNCS.PHASECHK.TRANS64.TRYWAIT P1, [R3+URZ+0x16850], R0 ;  /* 0x01685000030075a7 */ /* 0x0002a6000802017f */
[----:B--2---:R-:W-:Y:S05]  /*fba0*/  @!P1 NANOSLEEP.SYNCS 0x989680 ;  /* 0x009896800000995d */ /* 0x004fea0003900000 */
[----:B------:R-:W2:Y:S02]  /*fbb0*/  @!P1 SYNCS.PHASECHK.TRANS64 P1, [R3+URZ+0x16850], R0 ;  /* 0x01685000030095a7 */ /* 0x000ea4000802007f */
[----:B--2---:R-:W-:Y:S05]  /*fbc0*/  @!P1 BRA `(.L_x_2379) ;  /* 0xfffffffc00ec9947 */ /* 0x004fea000383ffff */
[----:B------:R-:W-:Y:S05]  /*fbd0*/  BRA `(.L_x_2376) ;  /* 0xffffff6400ac7947 */ /* 0x000fea000383ffff */
.L_x_2386:
[----:B-1----:R-:W-:-:S04]  /*fbe0*/  IMAD.U32 R7, RZ, RZ, UR5 ;  /* 0x00000005ff077e24 */ /* 0x002fc8000f8e00ff */
[----:B------:R1:W2:Y:S03]  /*fbf0*/  SYNCS.PHASECHK.TRANS64.TRYWAIT P1, [R7+URZ+0x16850], R6 ;  /* 0x01685006070075a7 */ /* 0x0002a6000802017f */
[----:B--2---:R-:W-:Y:S05]  /*fc00*/  @!P1 NANOSLEEP.SYNCS 0x989680 ;  /* 0x009896800000995d */ /* 0x004fea0003900000 */
[----:B------:R-:W2:Y:S02]  /*fc10*/  @!P1 SYNCS.PHASECHK.TRANS64 P1, [R7+URZ+0x16850], R6 ;  /* 0x01685006070095a7 */ /* 0x000ea4000802007f */
[----:B--2---:R-:W-:Y:S05]  /*fc20*/  @!P1 BRA `(.L_x_2386) ;  /* 0xfffffffc00ec9947 */ /* 0x004fea000383ffff */
[----:B------:R-:W-:Y:S05]  /*fc30*/  BRA `(.L_x_2385) ;  /* 0xffffff80001c7947 */ /* 0x000fea000383ffff */
.L_x_2417:
        /* <DEDUP_REMOVED lines=11> */
.L_x_2482:
[----:B------:R-:W-:Y:S05]  /*fcf0*/  BSYNC B0 ;  /* 0x0000000000007941 */ /* 0x000fea0003800000 */
.L_x_2481:
[----:B------:R-:W-:Y:S05]  /*fd00*/  BRA `(.L_x_2483) ;  /* 0xffffffb800c47947 */ /* 0x000fea000383ffff */
.L_x_2420:
[----:B0-----:R0:W2:Y:S02]  /*fd10*/  SYNCS.PHASECHK.TRANS64.TRYWAIT P0, [R3+URZ+0x16840], R4 ;  /* 0x01684004030075a7 */ /* 0x0010a4000800017f */
[----:B--2---:R-:W-:Y:S05]  /*fd20*/  @!P0 NANOSLEEP.SYNCS 0x989680 ;  /* 0x009896800000895d */ /* 0x004fea0003900000 */
[----:B------:R-:W2:Y:S02]  /*fd30*/  @!P0 SYNCS.PHASECHK.TRANS64 P0, [R3+URZ+0x16840], R4 ;  /* 0x01684004030085a7 */ /* 0x000ea4000800007f */
[----:B--2---:R-:W-:Y:S05]  /*fd40*/  @!P0 BRA `(.L_x_2420) ;  /* 0xfffffffc00f08947 */ /* 0x004fea000383ffff */
[----:B------:R-:W-:Y:S05]  /*fd50*/  BRA `(.L_x_2484) ;  /* 0xffffffbc00247947 */ /* 0x000fea000383ffff */
.L_x_2421:
        /* <DEDUP_REMOVED lines=8> */
.L_x_2486:
[----:B------:R-:W-:Y:S05]  /*fde0*/  BSYNC B0 ;  /* 0x0000000000007941 */ /* 0x000fea0003800000 */
.L_x_2485:
[----:B------:R-:W-:Y:S01]  /*fdf0*/  MOV R13, R0 ;  /* 0x00000000000d7202 */ /* 0x000fe20000000f00 */
        /* <DEDUP_REMOVED lines=8> */
.L_x_2487:
[----:B------:R-:W-:Y:S02]  /*fe80*/  IMAD.MOV.U32 R13, RZ, RZ, R2 ;  /* 0x000000ffff0d7224 */ /* 0x000fe400078e0002 */
[----:B------:R-:W-:Y:S02]  /*fe90*/  IMAD.MOV.U32 R12, RZ, RZ, 0x1 ;  /* 0x00000001ff0c7424 */ /* 0x000fe400078e00ff */
[----:B------:R-:W-:-:S07]  /*fea0*/  IMAD.MOV.U32 R7, RZ, RZ, R14 ;  /* 0x000000ffff077224 */ /* 0x000fce00078e000e */
[----:B------:R-:W-:Y:S05]  /*feb0*/  WARPSYNC.COLLECTIVE R15, `(.L_x_2488) ;  /* 0x000000000f087348 */ /* 0x000fea0003c00000 */
[----:B------:R0:W1:Y:S02]  /*fec0*/  SHFL.IDX P6, R14, R13, R12, R11 ;  /* 0x0000000c0d0e7389 */ /* 0x00006400000c000b */
[----:B01----:R-:W-:Y:S01]  /*fed0*/  ENDCOLLECTIVE ;  /* 0x000000000000791b */ /* 0x003fe20003800000 */
.L_x_2488:
        /* <DEDUP_REMOVED lines=15> */
.L_x_2489:
[----:B------:R-:W-:Y:S02]  /*ffd0*/  @P1 IMAD R8, R5, 0x2, R22 ;  /* 0x0000000205081824 */ /* 0x000fe400078e0216 */
[----:B------:R-:W-:Y:S02]  /*ffe0*/  IMAD.MOV.U32 R13, RZ, RZ, R2 ;  /* 0x000000ffff0d7224 */ /* 0x000fe400078e0002 */
[----:B------:R-:W-:Y:S02]  /*fff0*/  IMAD.MOV.U32 R12, RZ, RZ, 0x2 ;  /* 0x00000002ff0c7424 */ /* 0x000fe400078e00ff */
[----:B------:R-:W-:-:S07]  /*10000*/  IMAD.MOV.U32 R7, RZ, RZ, R14 ;  /* 0x000000ffff077224 */ /* 0x000fce00078e000e */
[----:B------:R-:W-:Y:S05]  /*10010*/  WARPSYNC.COLLECTIVE R15, `(.L_x_2490) ;  /* 0x000000000f087348 */ /* 0x000fea0003c00000 */
[----:B------:R0:W1:Y:S02]  /*10020*/  SHFL.IDX P6, R14, R13, R12, R11 ;  /* 0x0000000c0d0e7389 */ /* 0x00006400000c000b */
[----:B01----:R-:W-:Y:S01]  /*10030*/  ENDCOLLECTIVE ;  /* 0x000000000000791b */ /* 0x003fe20003800000 */
.L_x_2490:
        /* <DEDUP_REMOVED lines=15> */
.L_x_2491:
[----:B------:R-:W-:Y:S02]  /*10130*/  @P1 IMAD R8, R5, 0x2, R22 ;  /* 0x0000000205081824 */ /* 0x000fe400078e0216 */
[----:B------:R-:W-:Y:S02]  /*10140*/  IMAD.MOV.U32 R13, RZ, RZ, R2 ;  /* 0x000000ffff0d7224 */ /* 0x000fe400078e0002 */
[----:B------:R-:W-:Y:S02]  /*10150*/  IMAD.MOV.U32 R12, RZ, RZ, 0x3 ;  /* 0x00000003ff0c7424 */ /* 0x000fe400078e00ff */
[----:B------:R-:W-:-:S07]  /*10160*/  IMAD.MOV.U32 R7, RZ, RZ, R14 ;  /* 0x000000ffff077224 */ /* 0x000fce00078e000e */
[----:B------:R-:W-:Y:S05]  /*10170*/  WARPSYNC.COLLECTIVE R15, `(.L_x_2492) ;  /* 0x000000000f087348 */ /* 0x000fea0003c00000 */
[----:B------:R0:W1:Y:S02]  /*10180*/  SHFL.IDX P6, R14, R13, R12, R11 ;  /* 0x0000000c0d0e7389 */ /* 0x00006400000c000b */
[----:B01----:R-:W-:Y:S01]  /*10190*/  ENDCOLLECTIVE ;  /* 0x000000000000791b */ /* 0x003fe20003800000 */
.L_x_2492:
        /* <DEDUP_REMOVED lines=15> */
.L_x_2493:
[----:B------:R-:W-:Y:S02]  /*10290*/  @P1 IMAD R8, R5, 0x2, R22 ;  /* 0x0000000205081824 */ /* 0x000fe400078e0216 */
[----:B------:R-:W-:Y:S02]  /*102a0*/  IMAD.MOV.U32 R13, RZ, RZ, R2 ;  /* 0x000000ffff0d7224 */ /* 0x000fe400078e0002 */
[----:B------:R-:W-:Y:S02]  /*102b0*/  IMAD.MOV.U32 R12, RZ, RZ, 0x4 ;  /* 0x00000004ff0c7424 */ /* 0x000fe400078e00ff */
[----:B------:R-:W-:-:S07]  /*102c0*/  IMAD.MOV.U32 R7, RZ, RZ, R14 ;  /* 0x000000ffff077224 */ /* 0x000fce00078e000e */
[----:B------:R-:W-:Y:S05]  /*102d0*/  WARPSYNC.COLLECTIVE R15, `(.L_x_2494) ;  /* 0x000000000f087348 */ /* 0x000fea0003c00000 */
[----:B------:R0:W1:Y:S02]  /*102e0*/  SHFL.IDX P6, R14, R13, R12, R11 ;  /* 0x0000000c0d0e7389 */ /* 0x00006400000c000b */
[----:B01----:R-:W-:Y:S01]  /*102f0*/  ENDCOLLECTIVE ;  /* 0x000000000000791b */ /* 0x003fe20003800000 */
.L_x_2494:
        /* <DEDUP_REMOVED lines=15> */
.L_x_2495:
[----:B------:R-:W-:Y:S02]  /*103f0*/  @P1 IMAD R8, R5, 0x2, R22 ;  /* 0x0000000205081824 */ /* 0x000fe400078e0216 */
[----:B------:R-:W-:Y:S02]  /*10400*/  IMAD.MOV.U32 R13, RZ, RZ, R2 ;  /* 0x000000ffff0d7224 */ /* 0x000fe400078e0002 */
[----:B------:R-:W-:Y:S01]  /*10410*/  IMAD.MOV.U32 R12, RZ, RZ, 0x5 ;  /* 0x00000005ff0c7424 */ /* 0x000fe200078e00ff */
[----:B------:R-:W-:-:S07]  /*10420*/  MOV R7, R14 ;  /* 0x0000000e00077202 */ /* 0x000fce0000000f00 */
[----:B------:R-:W-:Y:S05]  /*10430*/  WARPSYNC.COLLECTIVE R15, `(.L_x_2496) ;  /* 0x000000000f087348 */ /* 0x000fea0003c00000 */
[----:B------:R0:W1:Y:S02]  /*10440*/  SHFL.IDX P6, R14, R13, R12, R11 ;  /* 0x0000000c0d0e7389 */ /* 0x00006400000c000b */
[----:B01----:R-:W-:Y:S01]  /*10450*/  ENDCOLLECTIVE ;  /* 0x000000000000791b */ /* 0x003fe20003800000 */
.L_x_2496:
        /* <DEDUP_REMOVED lines=15> */
.L_x_2497:
[----:B------:R-:W-:Y:S02]  /*10550*/  @P1 IMAD R8, R5, 0x2, R22 ;  /* 0x0000000205081824 */ /* 0x000fe400078e0216 */
[----:B------:R-:W-:Y:S02]  /*10560*/  IMAD.MOV.U32 R13, RZ, RZ, R2 ;  /* 0x000000ffff0d7224 */ /* 0x000fe400078e0002 */
[----:B------:R-:W-:Y:S02]  /*10570*/  IMAD.MOV.U32 R12, RZ, RZ, 0x6 ;  /* 0x00000006ff0c7424 */ /* 0x000fe400078e00ff */
[----:B------:R-:W-:-:S07]  /*10580*/  IMAD.MOV.U32 R7, RZ, RZ, R14 ;  /* 0x000000ffff077224 */ /* 0x000fce00078e000e */
[----:B------:R-:W-:Y:S05]  /*10590*/  WARPSYNC.COLLECTIVE R15, `(.L_x_2498) ;  /* 0x000000000f087348 */ /* 0x000fea0003c00000 */
[----:B------:R0:W1:Y:S02]  /*105a0*/  SHFL.IDX P6, R14, R13, R12, R11 ;  /* 0x0000000c0d0e7389 */ /* 0x00006400000c000b */
[----:B01----:R-:W-:Y:S01]  /*105b0*/  ENDCOLLECTIVE ;  /* 0x000000000000791b */ /* 0x003fe20003800000 */
.L_x_2498:
        /* <DEDUP_REMOVED lines=15> */
.L_x_2499:
[----:B------:R-:W-:Y:S01]  /*106b0*/  @P1 LEA R8, R5, R22, 0x1 ;  /* 0x0000001605081211 */ /* 0x000fe200078e08ff */
[----:B------:R-:W-:Y:S02]  /*106c0*/  IMAD.MOV.U32 R13, RZ, RZ, R2 ;  /* 0x000000ffff0d7224 */ /* 0x000fe400078e0002 */
[----:B------:R-:W-:Y:S02]  /*106d0*/  IMAD.MOV.U32 R12, RZ, RZ, 0x7 ;  /* 0x00000007ff0c7424 */ /* 0x000fe400078e00ff */
[----:B------:R-:W-:-:S07]  /*106e0*/  IMAD.MOV.U32 R7, RZ, RZ, R14 ;  /* 0x000000ffff077224 */ /* 0x000fce00078e000e */
[----:B------:R-:W-:Y:S05]  /*106f0*/  WARPSYNC.COLLECTIVE R15, `(.L_x_2500) ;  /* 0x000000000f087348 */ /* 0x000fea0003c00000 */
[----:B------:R0:W1:Y:S02]  /*10700*/  SHFL.IDX P6, R14, R13, R12, R11 ;  /* 0x0000000c0d0e7389 */ /* 0x00006400000c000b */
[----:B01----:R-:W-:Y:S01]  /*10710*/  ENDCOLLECTIVE ;  /* 0x000000000000791b */ /* 0x003fe20003800000 */
.L_x_2500:
        /* <DEDUP_REMOVED lines=10> */
.L_x_2501:
[----:B------:R-:W-:Y:S01]  /*107c0*/  @!PT LDS RZ, [RZ] ;  /* 0x00000000fffff984 */ /* 0x000fe20000000800 */
[----:B------:R-:W-:Y:S01]  /*107d0*/  @!PT LDS RZ, [RZ] ;  /* 0x00000000fffff984 */ /* 0x000fe20000000800 */
[----:B------:R-:W-:Y:S01]  /*107e0*/  @!PT LDS RZ, [RZ] ;  /* 0x00000000fffff984 */ /* 0x000fe20000000800 */
[----:B------:R0:W-:Y:S01]  /*107f0*/  @P1 LDGSTS.E.BYPASS.LTC128B.128 [R8+0x11400], desc[UR52][R6.64], !P2 ;  /* 0x1140000006081fae */ /* 0x0001e2000d101d74 */
[----:B------:R-:W-:Y:S01]  /*10800*/  IMAD.MOV.U32 R0, RZ, RZ, R14 ;  /* 0x000000ffff007224 */ /* 0x000fe200078e000e */
[----:B------:R-:W-:Y:S06]  /*10810*/  BRA `(.L_x_2502) ;  /* 0xffffffb800387947 */ /* 0x000fec000383ffff */
.L_x_2426:
        /* <DEDUP_REMOVED lines=9> */
.L_x_2503:
[C---:B------:R-:W-:Y:S01]  /*108b0*/  VIADD R8, R17.reuse, 0x10 ;  /* 0x0000001011087836 */ /* 0x040fe20000000000 */
[----:B------:R-:W-:Y:S01]  /*108c0*/  ISETP.GE.AND P2, PT, R17, R3, PT ;  /* 0x000000031100720c */ /* 0x000fe20003f46270 */
[----:B------:R-:W-:Y:S02]  /*108d0*/  IMAD.MOV.U32 R13, RZ, RZ, R0 ;  /* 0x000000ffff0d7224 */ /* 0x000fe400078e0000 */
[----:B------:R-:W-:-:S10]  /*108e0*/  IMAD.MOV.U32 R6, RZ, RZ, R14 ;  /* 0x000000ffff067224 */ /* 0x000fd400078e000e */
[----:B------:R-:W-:Y:S05]  /*108f0*/  WARPSYNC.COLLECTIVE R15, `(.L_x_2504) ;  /* 0x000000000f087348 */ /* 0x000fea0003c00000 */
[----:B------:R0:W1:Y:S02]  /*10900*/  SHFL.IDX P6, R14, R13, R12, R11 ;  /* 0x0000000c0d0e7389 */ /* 0x00006400000c000b */
[----:B01----:R-:W-:Y:S01]  /*10910*/  ENDCOLLECTIVE ;  /* 0x000000000000791b */ /* 0x003fe20003800000 */
.L_x_2504:
[----:B------:R-:W-:Y:S01]  /*10920*/  IMAD.MOV.U32 R13, RZ, RZ, R4 ;  /* 0x000000ffff0d7224 */ /* 0x000fe200078e0004 */
[----:B------:R-:W-:Y:S01]  /*10930*/  MOV R12, 0x1 ;  /* 0x00000001000c7802 */ /* 0x000fe20000000f00 */
[----:B------:R-:W-:-:S07]  /*10940*/  IMAD.MOV.U32 R7, RZ, RZ, R14 ;  /* 0x000000ffff077224 */ /* 0x000fce00078e000e */
[----:B------:R-:W-:Y:S05]  /*10950*/  WARPSYNC.COLLECTIVE R15, `(.L_x_2505) ;  /* 0x000000000f087348 */ /* 0x000fea0003c00000 */
[----:B------:R0:W1:Y:S02]  /*10960*/  SHFL.IDX P6, R14, R13, R12, R11 ;  /* 0x0000000c0d0e7389 */ /* 0x00006400000c000b */
[----:B01----:R-:W-:Y:S01]  /*10970*/  ENDCOLLECTIVE ;  /* 0x000000000000791b */ /* 0x003fe20003800000 */
.L_x_2505:
        /* <DEDUP_REMOVED lines=15> */
.L_x_2506:
[----:B------:R-:W-:Y:S02]  /*10a70*/  IMAD.MOV.U32 R13, RZ, RZ, R4 ;  /* 0x000000ffff0d7224 */ /* 0x000fe400078e0004 */
[----:B------:R-:W-:Y:S02]  /*10a80*/  IMAD.MOV.U32 R12, RZ, RZ, 0x2 ;  /* 0x00000002ff0c7424 */ /* 0x000fe400078e00ff */
[----:B------:R-:W-:-:S07]  /*10a90*/  IMAD.MOV.U32 R7, RZ, RZ, R14 ;  /* 0x000000ffff077224 */ /* 0x000fce00078e000e */
[----:B------:R-:W-:Y:S05]  /*10aa0*/  WARPSYNC.COLLECTIVE R15, `(.L_x_2507) ;  /* 0x000000000f087348 */ /* 0x000fea0003c00000 */
[----:B------:R0:W1:Y:S02]  /*10ab0*/  SHFL.IDX P6, R14, R13, R12, R11 ;  /* 0x0000000c0d0e7389 */ /* 0x00006400000c000b */
[----:B01----:R-:W-:Y:S01]  /*10ac0*/  ENDCOLLECTIVE ;  /* 0x000000000000791b */ /* 0x003fe20003800000 */
.L_x_2507:
        /* <DEDUP_REMOVED lines=16> */
.L_x_2508:
[----:B------:R-:W-:Y:S02]  /*10bd0*/  IMAD.MOV.U32 R13, RZ, RZ, R4 ;  /* 0x000000ffff0d7224 */ /* 0x000fe400078e0004 */
[----:B------:R-:W-:Y:S02]  /*10be0*/  IMAD.MOV.U32 R12, RZ, RZ, 0x3 ;  /* 0x00000003ff0c7424 */ /* 0x000fe400078e00ff */
[----:B------:R-:W-:-:S07]  /*10bf0*/  IMAD.MOV.U32 R7, RZ, RZ, R14 ;  /* 0x000000ffff077224 */ /* 0x000fce00078e000e */
[----:B------:R-:W-:Y:S05]  /*10c00*/  WARPSYNC.COLLECTIVE R15, `(.L_x_2509) ;  /* 0x000000000f087348 */ /* 0x000fea0003c00000 */
[----:B------:R0:W1:Y:S02]  /*10c10*/  SHFL.IDX P6, R14, R13, R12, R11 ;  /* 0x0000000c0d0e7389 */ /* 0x00006400000c000b */
[----:B01----:R-:W-:Y:S01]  /*10c20*/  ENDCOLLECTIVE ;  /* 0x000000000000791b */ /* 0x003fe20003800000 */
.L_x_2509:
        /* <DEDUP_REMOVED lines=16> */
.L_x_2510:
[----:B------:R-:W-:Y:S02]  /*10d30*/  IMAD.MOV.U32 R13, RZ, RZ, R4 ;  /* 0x000000ffff0d7224 */ /* 0x000fe400078e0004 */
[----:B------:R-:W-:Y:S02]  /*10d40*/  IMAD.MOV.U32 R12, RZ, RZ, 0x4 ;  /* 0x00000004ff0c7424 */ /* 0x000fe400078e00ff */
[----:B------:R-:W-:-:S07]  /*10d50*/  IMAD.MOV.U32 R7, RZ, RZ, R14 ;  /* 0x000000ffff077224 */ /* 0x000fce00078e000e */
[----:B------:R-:W-:Y:S05]  /*10d60*/  WARPSYNC.COLLECTIVE R15, `(.L_x_2511) ;  /* 0x000000000f087348 */ /* 0x000fea0003c00000 */
[----:B------:R0:W1:Y:S02]  /*10d70*/  SHFL.IDX P6, R14, R13, R12, R11 ;  /* 0x0000000c0d0e7389 */ /* 0x00006400000c000b */
[----:B01----:R-:W-:Y:S01]  /*10d80*/  ENDCOLLECTIVE ;  /* 0x000000000000791b */ /* 0x003fe20003800000 */
.L_x_2511:
        /* <DEDUP_REMOVED lines=16> */
.L_x_2512:
[----:B------:R-:W-:Y:S02]  /*10e90*/  IMAD.MOV.U32 R13, RZ, RZ, R4 ;  /* 0x000000ffff0d7224 */ /* 0x000fe400078e0004 */
[----:B------:R-:W-:Y:S02]  /*10ea0*/  IMAD.MOV.U32 R12, RZ, RZ, 0x5 ;  /* 0x00000005ff0c7424 */ /* 0x000fe400078e00ff */
[----:B------:R-:W-:-:S07]  /*10eb0*/  IMAD.MOV.U32 R7, RZ, RZ, R14 ;  /* 0x000000ffff077224 */ /* 0x000fce00078e000e */
[----:B------:R-:W-:Y:S05]  /*10ec0*/  WARPSYNC.COLLECTIVE R15, `(.L_x_2513) ;  /* 0x000000000f087348 */ /* 0x000fea0003c00000 */
[----:B------:R0:W1:Y:S02]  /*10ed0*/  SHFL.IDX P6, R14, R13, R12, R11 ;  /* 0x0000000c0d0e7389 */ /* 0x00006400000c000b */
[----:B01----:R-:W-:Y:S01]  /*10ee0*/  ENDCOLLECTIVE ;  /* 0x000000000000791b */ /* 0x003fe20003800000 */
.L_x_2513:
        /* <DEDUP_REMOVED lines=16> */
.L_x_2514:
[----:B------:R-:W-:Y:S02]  /*10ff0*/  IMAD.MOV.U32 R13, RZ, RZ, R4 ;  /* 0x000000ffff0d7224 */ /* 0x000fe400078e0004 */
[----:B------:R-:W-:Y:S02]  /*11000*/  IMAD.MOV.U32 R12, RZ, RZ, 0x6 ;  /* 0x00000006ff0c7424 */ /* 0x000fe400078e00ff */
[----:B------:R-:W-:-:S07]  /*11010*/  IMAD.MOV.U32 R7, RZ, RZ, R14 ;  /* 0x000000ffff077224 */ /* 0x000fce00078e000e */
[----:B------:R-:W-:Y:S05]  /*11020*/  WARPSYNC.COLLECTIVE R15, `(.L_x_2515) ;  /* 0x000000000f087348 */ /* 0x000fea0003c00000 */
[----:B------:R0:W1:Y:S02]  /*11030*/  SHFL.IDX P6, R14, R13, R12, R11 ;  /* 0x0000000c0d0e7389 */ /* 0x00006400000c000b */
[----:B01----:R-:W-:Y:S01]  /*11040*/  ENDCOLLECTIVE ;  /* 0x000000000000791b */ /* 0x003fe20003800000 */
.L_x_2515:
        /* <DEDUP_REMOVED lines=16> */
.L_x_2516:
[----:B------:R-:W-:Y:S02]  /*11150*/  IMAD.MOV.U32 R13, RZ, RZ, R4 ;  /* 0x000000ffff0d7224 */ /* 0x000fe400078e0004 */
[----:B------:R-:W-:Y:S02]  /*11160*/  IMAD.MOV.U32 R12, RZ, RZ, 0x7 ;  /* 0x00000007ff0c7424 */ /* 0x000fe400078e00ff */
[----:B------:R-:W-:-:S07]  /*11170*/  IMAD.MOV.U32 R7, RZ, RZ, R14 ;  /* 0x000000ffff077224 */ /* 0x000fce00078e000e */
[----:B------:R-:W-:Y:S05]  /*11180*/  WARPSYNC.COLLECTIVE R15, `(.L_x_2517) ;  /* 0x000000000f087348 */ /* 0x000fea0003c00000 */
[----:B------:R0:W1:Y:S02]  /*11190*/  SHFL.IDX P6, R14, R13, R12, R11 ;  /* 0x0000000c0d0e7389 */ /* 0x00006400000c000b */
[----:B01----:R-:W-:Y:S01]  /*111a0*/  ENDCOLLECTIVE ;  /* 0x000000000000791b */ /* 0x003fe20003800000 */
.L_x_2517:
        /* <DEDUP_REMOVED lines=11> */
.L_x_2518:
[----:B------:R-:W-:Y:S01]  /*11260*/  @!PT LDS RZ, [RZ] ;  /* 0x00000000fffff984 */ /* 0x000fe20000000800 */
[----:B------:R-:W-:Y:S01]  /*11270*/  @!PT LDS RZ, [RZ] ;  /* 0x00000000fffff984 */ /* 0x000fe20000000800 */
[----:B------:R-:W-:Y:S01]  /*11280*/  @!PT LDS RZ, [RZ] ;  /* 0x00000000fffff984 */ /* 0x000fe20000000800 */
[----:B------:R0:W-:Y:S01]  /*11290*/  @!P1 LDGSTS.E.BYPASS.LTC128B.128 [R10+0xb400], desc[UR52][R6.64], !P0 ;  /* 0x0b400000060a9fae */ /* 0x0001e2000c101d74 */
[----:B------:R-:W-:Y:S01]  /*112a0*/  ISETP.GE.AND P1, PT, R0, R3, PT ;  /* 0x000000030000720c */ /* 0x000fe20003f26270 */
[----:B------:R-:W-:Y:S01]  /*112b0*/  VIADD R0, R17, 0x80 ;  /* 0x0000008011007836 */ /* 0x000fe20000000000 */
[----:B------:R-:W-:Y:S01]  /*112c0*/  MOV R13, R2 ;  /* 0x00000002000d7202 */ /* 0x000fe20000000f00 */
[----:B------:R-:W-:Y:S02]  /*112d0*/  IMAD.MOV.U32 R12, RZ, RZ, RZ ;  /* 0x000000ffff0c7224 */ /* 0x000fe400078e00ff */
[----:B0-----:R-:W-:-:S08]  /*112e0*/  IMAD.MOV.U32 R6, RZ, RZ, R14 ;  /* 0x000000ffff067224 */ /* 0x001fd000078e000e */
[----:B------:R-:W-:Y:S05]  /*112f0*/  WARPSYNC.COLLECTIVE R15, `(.L_x_2519) ;  /* 0x000000000f087348 */ /* 0x000fea0003c00000 */
[----:B------:R0:W1:Y:S02]  /*11300*/  SHFL.IDX P6, R14, R13, R12, R11 ;  /* 0x0000000c0d0e7389 */ /* 0x00006400000c000b */
[----:B01----:R-:W-:Y:S01]  /*11310*/  ENDCOLLECTIVE ;  /* 0x000000000000791b */ /* 0x003fe20003800000 */
.L_x_2519:
[----:B------:R-:W-:-:S05]  /*11320*/  @!P1 LEA R6, P3, R28, R6, 0x1 ;  /* 0x000000061c069211 */ /* 0x000fca00078608ff */
[----:B------:R-:W-:-:S05]  /*11330*/  @!P1 IMAD.X R7, RZ, RZ, R4, P3 ;  /* 0x000000ffff079224 */ /* 0x000fca00018e0604 */
        /* <DEDUP_REMOVED lines=10> */
.L_x_2520:
[----:B------:R-:W-:Y:S02]  /*113e0*/  IMAD.MOV.U32 R13, RZ, RZ, R2 ;  /* 0x000000ffff0d7224 */ /* 0x000fe400078e0002 */
[----:B------:R-:W-:Y:S02]  /*113f0*/  IMAD.MOV.U32 R12, RZ, RZ, 0x1 ;  /* 0x00000001ff0c7424 */ /* 0x000fe400078e00ff */
[----:B------:R-:W-:-:S07]  /*11400*/  IMAD.MOV.U32 R4, RZ, RZ, R14 ;  /* 0x000000ffff047224 */ /* 0x000fce00078e000e */
[----:B------:R-:W-:Y:S05]  /*11410*/  WARPSYNC.COLLECTIVE R15, `(.L_x_2521) ;  /* 0x000000000f087348 */ /* 0x000fea0003c00000 */
[----:B------:R0:W1:Y:S02]  /*11420*/  SHFL.IDX P6, R14, R13, R12, R11 ;  /* 0x0000000c0d0e7389 */ /* 0x00006400000c000b */
[----:B01----:R-:W-:Y:S01]  /*11430*/  ENDCOLLECTIVE ;  /* 0x000000000000791b */ /* 0x003fe20003800000 */
.L_x_2521:
        /* <DEDUP_REMOVED lines=16> */
.L_x_2522:
[----:B------:R-:W-:Y:S02]  /*11540*/  IMAD.MOV.U32 R13, RZ, RZ, R2 ;  /* 0x000000ffff0d7224 */ /* 0x000fe400078e0002 */
[----:B------:R-:W-:Y:S02]  /*11550*/  IMAD.MOV.U32 R12, RZ, RZ, 0x2 ;  /* 0x00000002ff0c7424 */ /* 0x000fe400078e00ff */
[----:B------:R-:W-:-:S07]  /*11560*/  IMAD.MOV.U32 R6, RZ, RZ, R14 ;  /* 0x000000ffff067224 */ /* 0x000fce00078e000e */
[----:B------:R-:W-:Y:S05]  /*11570*/  WARPSYNC.COLLECTIVE R15, `(.L_x_2523) ;  /* 0x000000000f087348 */ /* 0x000fea0003c00000 */
[----:B------:R0:W1:Y:S02]  /*11580*/  SHFL.IDX P6, R14, R13, R12, R11 ;  /* 0x0000000c0d0e7389 */ /* 0x00006400000c000b */
[----:B01----:R-:W-:Y:S01]  /*11590*/  ENDCOLLECTIVE ;  /* 0x000000000000791b */ /* 0x003fe20003800000 */
.L_x_2523:
[----:B------:R-:W-:-:S05]  /*115a0*/  @!P1 LEA R6, P2, R28, R6, 0x1 ;  /* 0x000000061c069211 */ /* 0x000fca00078408ff */
[----:B------:R-:W-:Y:S01]  /*115b0*/  @!P1 IMAD.X R0, RZ, RZ, R0, P2 ;  /* 0x000000ffff009224 */ /* 0x000fe200010e0600 */
[----:B------:R-:W-:-:S04]  /*115c0*/  ISETP.GE.AND P2, PT, R4, R3, PT ;  /* 0x000000030400720c */ /* 0x000fc80003f46270 */
[----:B------:R-:W-:Y:S01]  /*115d0*/  @!P1 MOV R7, R0 ;  /* 0x0000000000079202 */ /* 0x000fe20000000f00 */
[----:B------:R-:W-:-:S04]  /*115e0*/  IMAD.MOV.U32 R13, RZ, RZ, R5 ;  /* 0x000000ffff0d7224 */ /* 0x000fc800078e0005 */
        /* <DEDUP_REMOVED lines=8> */
.L_x_2524:
[----:B------:R-:W-:Y:S02]  /*11670*/  IMAD.MOV.U32 R13, RZ, RZ, R2 ;  /* 0x000000ffff0d7224 */ /* 0x000fe400078e0002 */
[----:B------:R-:W-:Y:S02]  /*11680*/  IMAD.MOV.U32 R12, RZ, RZ, 0x3 ;  /* 0x00000003ff0c7424 */ /* 0x000fe400078e00ff */
[----:B------:R-:W-:-:S07]  /*11690*/  IMAD.MOV.U32 R6, RZ, RZ, R14 ;  /* 0x000000ffff067224 */ /* 0x000fce00078e000e */
[----:B------:R-:W-:Y:S05]  /*116a0*/  WARPSYNC.COLLECTIVE R15, `(.L_x_2525) ;  /* 0x000000000f087348 */ /* 0x000fea0003c00000 */
[----:B------:R0:W1:Y:S02]  /*116b0*/  SHFL.IDX P6, R14, R13, R12, R11 ;  /* 0x0000000c0d0e7389 */ /* 0x00006400000c000b */
[----:B01----:R-:W-:Y:S01]  /*116c0*/  ENDCOLLECTIVE ;  /* 0x000000000000791b */ /* 0x003fe20003800000 */
.L_x_2525:
        /* <DEDUP_REMOVED lines=12> */
.L_x_2526:
[----:B------:R-:W-:Y:S01]  /*11790*/  IMAD.MOV.U32 R2, RZ, RZ, R14 ;  /* 0x000000ffff027224 */ /* 0x000fe200078e000e */
[----:B------:R-:W-:Y:S06]  /*117a0*/  BRA `(.L_x_2527) ;  /* 0xffffffb800207947 */ /* 0x000fec000383ffff */
.L_x_2429:
[----:B0-----:R0:W1:Y:S02]  /*117b0*/  SYNCS.PHASECHK.TRANS64.TRYWAIT P0, [R22+URZ+0x16820], R3 ;  /* 0x01682003160075a7 */ /* 0x001064000800017f */
[----:B-1----:R-:W-:Y:S05]  /*117c0*/  @!P0 NANOSLEEP.SYNCS 0x989680 ;  /* 0x009896800000895d */ /* 0x002fea0003900000 */
[----:B------:R-:W1:Y:S02]  /*117d0*/  @!P0 SYNCS.PHASECHK.TRANS64 P0, [R22+URZ+0x16820], R3 ;  /* 0x01682003160085a7 */ /* 0x000e64000800007f */
[----:B-1----:R-:W-:Y:S05]  /*117e0*/  @!P0 BRA `(.L_x_2429) ;  /* 0xfffffffc00f08947 */ /* 0x002fea000383ffff */
[----:B------:R-:W-:Y:S05]  /*117f0*/  BRA `(.L_x_2528) ;  /* 0xffffffb800847947 */ /* 0x000fea000383ffff */
.L_x_2434:
[----:B0-----:R0:W1:Y:S02]  /*11800*/  SYNCS.PHASECHK.TRANS64.TRYWAIT P0, [R5+URZ+0x16840], R2 ;  /* 0x01684002050075a7 */ /* 0x001064000800017f */
[----:B-1----:R-:W-:Y:S05]  /*11810*/  @!P0 NANOSLEEP.SYNCS 0x989680 ;  /* 0x009896800000895d */ /* 0x002fea0003900000 */
[----:B------:R-:W1:Y:S02]  /*11820*/  @!P0 SYNCS.PHASECHK.TRANS64 P0, [R5+URZ+0x16840], R2 ;  /* 0x01684002050085a7 */ /* 0x000e64000800007f */
[----:B-1----:R-:W-:Y:S05]  /*11830*/  @!P0 BRA `(.L_x_2434) ;  /* 0xfffffffc00f08947 */ /* 0x002fea000383ffff */
[----:B------:R-:W-:Y:S05]  /*11840*/  BRA `(.L_x_2529) ;  /* 0xffffffbc00547947 */ /* 0x000fea000383ffff */
.L_x_2435:
        /* <DEDUP_REMOVED lines=8> */
.L_x_2531:
[----:B------:R-:W-:Y:S05]  /*118d0*/  BSYNC B1 ;  /* 0x0000000000017941 */ /* 0x000fea0003800000 */
.L_x_2530:
        /* <DEDUP_REMOVED lines=9> */
.L_x_2532:
[----:B------:R-:W-:Y:S02]  /*11970*/  IMAD R8, R8, 0x2, R22 ;  /* 0x0000000208087824 */ /* 0x000fe400078e0216 */
[----:B------:R-:W-:Y:S02]  /*11980*/  IMAD.MOV.U32 R13, RZ, RZ, R10 ;  /* 0x000000ffff0d7224 */ /* 0x000fe400078e000a */
[----:B------:R-:W-:Y:S02]  /*11990*/  IMAD.MOV.U32 R12, RZ, RZ, 0x1 ;  /* 0x00000001ff0c7424 */ /* 0x000fe400078e00ff */
[----:B------:R-:W-:-:S07]  /*119a0*/  IMAD.MOV.U32 R2, RZ, RZ, R14 ;  /* 0x000000ffff027224 */ /* 0x000fce00078e000e */
[----:B------:R-:W-:Y:S05]  /*119b0*/  WARPSYNC.COLLECTIVE R15, `(.L_x_2533) ;  /* 0x000000000f087348 */ /* 0x000fea0003c00000 */
[----:B------:R0:W1:Y:S02]  /*119c0*/  SHFL.IDX P6, R14, R13, R12, R11 ;  /* 0x0000000c0d0e7389 */ /* 0x00006400000c000b */
[----:B01----:R-:W-:Y:S01]  /*119d0*/  ENDCOLLECTIVE ;  /* 0x000000000000791b */ /* 0x003fe20003800000 */
.L_x_2533:
        /* <DEDUP_REMOVED lines=11> */
.L_x_2534:
[----:B------:R-:W-:Y:S02]  /*11a90*/  IMAD.MOV.U32 R13, RZ, RZ, R10 ;  /* 0x000000ffff0d7224 */ /* 0x000fe400078e000a */
[----:B------:R-:W-:Y:S02]  /*11aa0*/  IMAD.MOV.U32 R12, RZ, RZ, 0x2 ;  /* 0x00000002ff0c7424 */ /* 0x000fe400078e00ff */
[----:B------:R-:W-:-:S07]  /*11ab0*/  IMAD.MOV.U32 R2, RZ, RZ, R14 ;  /* 0x000000ffff027224 */ /* 0x000fce00078e000e */
[----:B------:R-:W-:Y:S05]  /*11ac0*/  WARPSYNC.COLLECTIVE R15, `(.L_x_2535) ;  /* 0x000000000f087348 */ /* 0x000fea0003c00000 */
[----:B------:R0:W1:Y:S02]  /*11ad0*/  SHFL.IDX P6, R14, R13, R12, R11 ;  /* 0x0000000c0d0e7389 */ /* 0x00006400000c000b */
[----:B01----:R-:W-:Y:S01]  /*11ae0*/  ENDCOLLECTIVE ;  /* 0x000000000000791b */ /* 0x003fe20003800000 */
.L_x_2535:
        /* <DEDUP_REMOVED lines=11> */
.L_x_2536:
[----:B------:R-:W-:Y:S02]  /*11ba0*/  IMAD.MOV.U32 R13, RZ, RZ, R10 ;  /* 0x000000ffff0d7224 */ /* 0x000fe400078e000a */
[----:B------:R-:W-:Y:S02]  /*11bb0*/  IMAD.MOV.U32 R12, RZ, RZ, 0x3 ;  /* 0x00000003ff0c7424 */ /* 0x000fe400078e00ff */
[----:B------:R-:W-:-:S07]  /*11bc0*/  IMAD.MOV.U32 R2, RZ, RZ, R14 ;  /* 0x000000ffff027224 */ /* 0x000fce00078e000e */
[----:B------:R-:W-:Y:S05]  /*11bd0*/  WARPSYNC.COLLECTIVE R15, `(.L_x_2537) ;  /* 0x000000000f087348 */ /* 0x000fea0003c00000 */
[----:B------:R0:W1:Y:S02]  /*11be0*/  SHFL.IDX P6, R14, R13, R12, R11 ;  /* 0x0000000c0d0e7389 */ /* 0x00006400000c000b */
[----:B01----:R-:W-:Y:S01]  /*11bf0*/  ENDCOLLECTIVE ;  /* 0x000000000000791b */ /* 0x003fe20003800000 */
.L_x_2537:
        /* <DEDUP_REMOVED lines=11> */
.L_x_2538:
[----:B------:R-:W-:Y:S01]  /*11cb0*/  MOV R13, R10 ;  /* 0x0000000a000d7202 */ /* 0x000fe20000000f00 */
[----:B------:R-:W-:Y:S02]  /*11cc0*/  IMAD.MOV.U32 R12, RZ, RZ, 0x4 ;  /* 0x00000004ff0c7424 */ /* 0x000fe400078e00ff */
[----:B------:R-:W-:-:S07]  /*11cd0*/  IMAD.MOV.U32 R2, RZ, RZ, R14 ;  /* 0x000000ffff027224 */ /* 0x000fce00078e000e */
[----:B------:R-:W-:Y:S05]  /*11ce0*/  WARPSYNC.COLLECTIVE R15, `(.L_x_2539) ;  /* 0x000000000f087348 */ /* 0x000fea0003c00000 */
[----:B------:R0:W1:Y:S02]  /*11cf0*/  SHFL.IDX P6, R14, R13, R12, R11 ;  /* 0x0000000c0d0e7389 */ /* 0x00006400000c000b */
[----:B01----:R-:W-:Y:S01]  /*11d00*/  ENDCOLLECTIVE ;  /* 0x000000000000791b */ /* 0x003fe20003800000 */
.L_x_2539:
        /* <DEDUP_REMOVED lines=11> */
.L_x_2540:
[----:B------:R-:W-:Y:S02]  /*11dc0*/  IMAD.MOV.U32 R13, RZ, RZ, R10 ;  /* 0x000000ffff0d7224 */ /* 0x000fe400078e000a */
[----:B------:R-:W-:Y:S02]  /*11dd0*/  IMAD.MOV.U32 R12, RZ, RZ, 0x5 ;  /* 0x00000005ff0c7424 */ /* 0x000fe400078e00ff */
[----:B------:R-:W-:-:S07]  /*11de0*/  IMAD.MOV.U32 R2, RZ, RZ, R14 ;  /* 0x000000ffff027224 */ /* 0x000fce00078e000e */
[----:B------:R-:W-:Y:S05]  /*11df0*/  WARPSYNC.COLLECTIVE R15, `(.L_x_2541) ;  /* 0x000000000f087348 */ /* 0x000fea0003c00000 */
[----:B------:R0:W1:Y:S02]  /*11e00*/  SHFL.IDX P6, R14, R13, R12, R11 ;  /* 0x0000000c0d0e7389 */ /* 0x00006400000c000b */
[----:B01----:R-:W-:Y:S01]  /*11e10*/  ENDCOLLECTIVE ;  /* 0x000000000000791b */ /* 0x003fe20003800000 */
.L_x_2541:
        /* <DEDUP_REMOVED lines=11> */
.L_x_2542:
[----:B------:R-:W-:Y:S02]  /*11ed0*/  IMAD.MOV.U32 R13, RZ, RZ, R10 ;  /* 0x000000ffff0d7224 */ /* 0x000fe400078e000a */
[----:B------:R-:W-:Y:S02]  /*11ee0*/  IMAD.MOV.U32 R12, RZ, RZ, 0x6 ;  /* 0x00000006ff0c7424 */ /* 0x000fe400078e00ff */
[----:B------:R-:W-:-:S07]  /*11ef0*/  IMAD.MOV.U32 R2, RZ, RZ, R14 ;  /* 0x000000ffff027224 */ /* 0x000fce00078e000e */
[----:B------:R-:W-:Y:S05]  /*11f00*/  WARPSYNC.COLLECTIVE R15, `(.L_x_2543) ;  /* 0x000000000f087348 */ /* 0x000fea0003c00000 */
[----:B------:R0:W1:Y:S02]  /*11f10*/  SHFL.IDX P6, R14, R13, R12, R11 ;  /* 0x0000000c0d0e7389 */ /* 0x00006400000c000b */
[----:B01----:R-:W-:Y:S01]  /*11f20*/  ENDCOLLECTIVE ;  /* 0x000000000000791b */ /* 0x003fe20003800000 */
.L_x_2543:
        /* <DEDUP_REMOVED lines=11> */
.L_x_2544:
[----:B------:R-:W-:Y:S02]  /*11fe0*/  IMAD.MOV.U32 R13, RZ, RZ, R10 ;  /* 0x000000ffff0d7224 */ /* 0x000fe400078e000a */
[----:B------:R-:W-:Y:S02]  /*11ff0*/  IMAD.MOV.U32 R12, RZ, RZ, 0x7 ;  /* 0x00000007ff0c7424 */ /* 0x000fe400078e00ff */
[----:B------:R-:W-:-:S07]  /*12000*/  IMAD.MOV.U32 R2, RZ, RZ, R14 ;  /* 0x000000ffff027224 */ /* 0x000fce00078e000e */
[----:B------:R-:W-:Y:S05]  /*12010*/  WARPSYNC.COLLECTIVE R15, `(.L_x_2545) ;  /* 0x000000000f087348 */ /* 0x000fea0003c00000 */
[----:B------:R0:W1:Y:S02]  /*12020*/  SHFL.IDX P6, R14, R13, R12, R11 ;  /* 0x0000000c0d0e7389 */ /* 0x00006400000c000b */
[----:B01----:R-:W-:Y:S01]  /*12030*/  ENDCOLLECTIVE ;  /* 0x000000000000791b */ /* 0x003fe20003800000 */
.L_x_2545:
        /* <DEDUP_REMOVED lines=11> */
.L_x_2546:
[----:B------:R-:W-:Y:S01]  /*120f0*/  IMAD.MOV.U32 R2, RZ, RZ, R14 ;  /* 0x000000ffff027224 */ /* 0x000fe200078e000e */
[----:B------:R-:W-:Y:S06]  /*12100*/  BRA `(.L_x_2547) ;  /* 0xffffffb800447947 */ /* 0x000fec000383ffff */
.L_x_2440:
[----:B-1----:R1:W2:Y:S02]  /*12110*/  SYNCS.PHASECHK.TRANS64.TRYWAIT P0, [R5+URZ+0x16860], R2 ;  /* 0x01686002050075a7 */ /* 0x0022a4000800017f */
[----:B--2---:R-:W-:Y:S05]  /*12120*/  @!P0 NANOSLEEP.SYNCS 0x989680 ;  /* 0x009896800000895d */ /* 0x004fea0003900000 */
[----:B------:R-:W2:Y:S02]  /*12130*/  @!P0 SYNCS.PHASECHK.TRANS64 P0, [R5+URZ+0x16860], R2 ;  /* 0x01686002050085a7 */ /* 0x000ea4000800007f */
[----:B--2---:R-:W-:Y:S05]  /*12140*/  @!P0 BRA `(.L_x_2440) ;  /* 0xfffffffc00f08947 */ /* 0x004fea000383ffff */
[----:B------:R-:W-:Y:S05]  /*12150*/  BRA `(.L_x_2548) ;  /* 0xffffffb8009c7947 */ /* 0x000fea000383ffff */
.L_x_2441:
        /* <DEDUP_REMOVED lines=8> */
.L_x_2550:
[----:B------:R-:W-:Y:S05]  /*121e0*/  BSYNC B1 ;  /* 0x0000000000017941 */ /* 0x000fea0003800000 */
.L_x_2549:
[----:B------:R-:W-:Y:S01]  /*121f0*/  IMAD.MOV.U32 R13, RZ, RZ, R23 ;  /* 0x000000ffff0d7224 */ /* 0x000fe200078e0017 */
[----:B------:R-:W-:Y:S01]  /*12200*/  MOV R11, 0x181f ;  /* 0x0000181f000b7802 */ /* 0x000fe20000000f00 */
[----:B------:R-:W-:Y:S01]  /*12210*/  IMAD.MOV.U32 R12, RZ, RZ, RZ ;  /* 0x000000ffff0c7224 */ /* 0x000fe200078e00ff */
[----:B------:R-:W-:Y:S01]  /*12220*/  ISETP.LT.OR P2, PT, R8, 0x1, P1 ;  /* 0x000000010800780c */ /* 0x000fe20000f41670 */
[----:B------:R-:W-:Y:S02]  /*12230*/  IMAD.MOV.U32 R15, RZ, RZ, -0x1 ;  /* 0xffffffffff0f7424 */ /* 0x000fe400078e00ff */
[----:B------:R-:W-:Y:S02]  /*12240*/  IMAD.MOV.U32 R3, RZ, RZ, R14 ;  /* 0x000000ffff037224 */ /* 0x000fe400078e000e */
[----:B------:R-:W-:-:S08]  /*12250*/  IMAD R6, R6, 0x2, R22 ;  /* 0x0000000206067824 */ /* 0x000fd000078e0216 */
[----:B------:R-:W-:Y:S05]  /*12260*/  WARPSYNC.COLLECTIVE R15, `(.L_x_2551) ;  /* 0x000000000f087348 */ /* 0x000fea0003c00000 */
[----:B------:R0:W1:Y:S02]  /*12270*/  SHFL.IDX P6, R14, R13, R12, R11 ;  /* 0x0000000c0d0e7389 */ /* 0x00006400000c000b */
[----:B01----:R-:W-:Y:S01]  /*12280*/  ENDCOLLECTIVE ;  /* 0x000000000000791b */ /* 0x003fe20003800000 */
.L_x_2551:
[----:B------:R-:W-:Y:S02]  /*12290*/  IMAD.MOV.U32 R13, RZ, RZ, R24 ;  /* 0x000000ffff0d7224 */ /* 0x000fe400078e0018 */
[----:B------:R-:W-:Y:S02]  /*122a0*/  IMAD.MOV.U32 R12, RZ, RZ, 0x1 ;  /* 0x00000001ff0c7424 */ /* 0x000fe400078e00ff */
[----:B------:R-:W-:-:S07]  /*122b0*/  IMAD.MOV.U32 R2, RZ, RZ, R14 ;  /* 0x000000ffff027224 */ /* 0x000fce00078e000e */
[----:B------:R-:W-:Y:S05]  /*122c0*/  WARPSYNC.COLLECTIVE R15, `(.L_x_2552) ;  /* 0x000000000f087348 */ /* 0x000fea0003c00000 */
[----:B------:R0:W1:Y:S02]  /*122d0*/  SHFL.IDX P6, R14, R13, R12, R11 ;  /* 0x0000000c0d0e7389 */ /* 0x00006400000c000b */
[----:B01----:R-:W-:Y:S01]  /*122e0*/  ENDCOLLECTIVE ;  /* 0x000000000000791b */ /* 0x003fe20003800000 */
.L_x_2552:
        /* <DEDUP_REMOVED lines=12> */
.L_x_2553:
[----:B------:R-:W-:Y:S02]  /*123b0*/  IMAD.MOV.U32 R13, RZ, RZ, R24 ;  /* 0x000000ffff0d7224 */ /* 0x000fe400078e0018 */
[----:B------:R-:W-:Y:S02]  /*123c0*/  IMAD.MOV.U32 R12, RZ, RZ, 0x2 ;  /* 0x00000002ff0c7424 */ /* 0x000fe400078e00ff */
[----:B------:R-:W-:-:S07]  /*123d0*/  IMAD.MOV.U32 R2, RZ, RZ, R14 ;  /* 0x000000ffff027224 */ /* 0x000fce00078e000e */
[----:B------:R-:W-:Y:S05]  /*123e0*/  WARPSYNC.COLLECTIVE R15, `(.L_x_2554) ;  /* 0x000000000f087348 */ /* 0x000fea0003c00000 */
[----:B------:R0:W1:Y:S02]  /*123f0*/  SHFL.IDX P6, R14, R13, R12, R11 ;  /* 0x0000000c0d0e7389 */ /* 0x00006400000c000b */
[----:B01----:R-:W-:Y:S01]  /*12400*/  ENDCOLLECTIVE ;  /* 0x000000000000791b */ /* 0x003fe20003800000 */
.L_x_2554:
        /* <DEDUP_REMOVED lines=12> */
.L_x_2555:
[----:B------:R-:W-:Y:S02]  /*124d0*/  IMAD.MOV.U32 R13, RZ, RZ, R24 ;  /* 0x000000ffff0d7224 */ /* 0x000fe400078e0018 */
[----:B------:R-:W-:Y:S01]  /*124e0*/  IMAD.MOV.U32 R12, RZ, RZ, 0x3 ;  /* 0x00000003ff0c7424 */ /* 0x000fe200078e00ff */
[----:B------:R-:W-:-:S07]  /*124f0*/  MOV R2, R14 ;  /* 0x0000000e00027202 */ /* 0x000fce0000000f00 */
[----:B------:R-:W-:Y:S05]  /*12500*/  WARPSYNC.COLLECTIVE R15, `(.L_x_2556) ;  /* 0x000000000f087348 */ /* 0x000fea0003c00000 */
[----:B------:R0:W1:Y:S02]  /*12510*/  SHFL.IDX P6, R14, R13, R12, R11 ;  /* 0x0000000c0d0e7389 */ /* 0x00006400000c000b */
[----:B01----:R-:W-:Y:S01]  /*12520*/  ENDCOLLECTIVE ;  /* 0x000000000000791b */ /* 0x003fe20003800000 */
.L_x_2556:
        /* <DEDUP_REMOVED lines=12> */
.L_x_2557:
[----:B------:R-:W-:Y:S02]  /*125f0*/  IMAD.MOV.U32 R13, RZ, RZ, R24 ;  /* 0x000000ffff0d7224 */ /* 0x000fe400078e0018 */
[----:B------:R-:W-:Y:S02]  /*12600*/  IMAD.MOV.U32 R12, RZ, RZ, 0x4 ;  /* 0x00000004ff0c7424 */ /* 0x000fe400078e00ff */
[----:B------:R-:W-:-:S07]  /*12610*/  IMAD.MOV.U32 R2, RZ, RZ, R14 ;  /* 0x000000ffff027224 */ /* 0x000fce00078e000e */
[----:B------:R-:W-:Y:S05]  /*12620*/  WARPSYNC.COLLECTIVE R15, `(.L_x_2558) ;  /* 0x000000000f087348 */ /* 0x000fea0003c00000 */
[----:B------:R0:W1:Y:S02]  /*12630*/  SHFL.IDX P6, R14, R13, R12, R11 ;  /* 0x0000000c0d0e7389 */ /* 0x00006400000c000b */
[----:B01----:R-:W-:Y:S01]  /*12640*/  ENDCOLLECTIVE ;  /* 0x000000000000791b */ /* 0x003fe20003800000 */
.L_x_2558:
        /* <DEDUP_REMOVED lines=12> */
.L_x_2559:
[----:B------:R-:W-:Y:S01]  /*12710*/  IMAD.MOV.U32 R13, RZ, RZ, R24 ;  /* 0x000000ffff0d7224 */ /* 0x000fe200078e0018 */
[----:B------:R-:W-:Y:S01]  /*12720*/  MOV R12, 0x5 ;  /* 0x00000005000c7802 */ /* 0x000fe20000000f00 */
[----:B------:R-:W-:-:S07]  /*12730*/  IMAD.MOV.U32 R2, RZ, RZ, R14 ;  /* 0x000000ffff027224 */ /* 0x000fce00078e000e */
[----:B------:R-:W-:Y:S05]  /*12740*/  WARPSYNC.COLLECTIVE R15, `(.L_x_2560) ;  /* 0x000000000f087348 */ /* 0x000fea0003c00000 */
[----:B------:R0:W1:Y:S02]  /*12750*/  SHFL.IDX P6, R14, R13, R12, R11 ;  /* 0x0000000c0d0e7389 */ /* 0x00006400000c000b */
[----:B01----:R-:W-:Y:S01]  /*12760*/  ENDCOLLECTIVE ;  /* 0x000000000000791b */ /* 0x003fe20003800000 */
.L_x_2560:
        /* <DEDUP_REMOVED lines=12> */
.L_x_2561:
[----:B------:R-:W-:Y:S02]  /*12830*/  IMAD.MOV.U32 R13, RZ, RZ, R24 ;  /* 0x000000ffff0d7224 */ /* 0x000fe400078e0018 */
[----:B------:R-:W-:Y:S02]  /*12840*/  IMAD.MOV.U32 R12, RZ, RZ, 0x6 ;  /* 0x00000006ff0c7424 */ /* 0x000fe400078e00ff */
[----:B------:R-:W-:-:S07]  /*12850*/  IMAD.MOV.U32 R2, RZ, RZ, R14 ;  /* 0x000000ffff027224 */ /* 0x000fce00078e000e */
[----:B------:R-:W-:Y:S05]  /*12860*/  WARPSYNC.COLLECTIVE R15, `(.L_x_2562) ;  /* 0x000000000f087348 */ /* 0x000fea0003c00000 */
[----:B------:R0:W1:Y:S02]  /*12870*/  SHFL.IDX P6, R14, R13, R12, R11 ;  /* 0x0000000c0d0e7389 */ /* 0x00006400000c000b */
[----:B01----:R-:W-:Y:S01]  /*12880*/  ENDCOLLECTIVE ;  /* 0x000000000000791b */ /* 0x003fe20003800000 */
.L_x_2562:
        /* <DEDUP_REMOVED lines=12> */
.L_x_2563:
[----:B------:R-:W-:Y:S02]  /*12950*/  IMAD.MOV.U32 R13, RZ, RZ, R24 ;  /* 0x000000ffff0d7224 */ /* 0x000fe400078e0018 */
[----:B------:R-:W-:Y:S02]  /*12960*/  IMAD.MOV.U32 R12, RZ, RZ, 0x7 ;  /* 0x00000007ff0c7424 */ /* 0x000fe400078e00ff */
[----:B------:R-:W-:-:S07]  /*12970*/  IMAD.MOV.U32 R2, RZ, RZ, R14 ;  /* 0x000000ffff027224 */ /* 0x000fce00078e000e */
[----:B------:R-:W-:Y:S05]  /*12980*/  WARPSYNC.COLLECTIVE R15, `(.L_x_2564) ;  /* 0x000000000f087348 */ /* 0x000fea0003c00000 */
[----:B------:R0:W1:Y:S02]  /*12990*/  SHFL.IDX P6, R14, R13, R12, R11 ;  /* 0x0000000c0d0e7389 */ /* 0x00006400000c000b */
[----:B01----:R-:W-:Y:S01]  /*129a0*/  ENDCOLLECTIVE ;  /* 0x000000000000791b */ /* 0x003fe20003800000 */
.L_x_2564:
        /* <DEDUP_REMOVED lines=11> */
.L_x_2565:
[----:B------:R-:W-:Y:S01]  /*12a60*/  MOV R2, R14 ;  /* 0x0000000e00027202 */ /* 0x000fe20000000f00 */
[----:B------:R-:W-:Y:S06]  /*12a70*/  BRA `(.L_x_2566) ;  /* 0xffffffb400487947 */ /* 0x000fec000383ffff */
.L_x_2449:
[----:B0-----:R0:W1:Y:S02]  /*12a80*/  SYNCS.PHASECHK.TRANS64.TRYWAIT P0, [R0+URZ+0x16860], R3 ;  /* 0x01686003000075a7 */ /* 0x001064000800017f */
[----:B-1----:R-:W-:Y:S05]  /*12a90*/  @!P0 NANOSLEEP.SYNCS 0x989680 ;  /* 0x009896800000895d */ /* 0x002fea0003900000 */
[----:B------:R-:W1:Y:S02]  /*12aa0*/  @!P0 SYNCS.PHASECHK.TRANS64 P0, [R0+URZ+0x16860], R3 ;  /* 0x01686003000085a7 */ /* 0x000e64000800007f */
[----:B-1----:R-:W-:Y:S05]  /*12ab0*/  @!P0 BRA `(.L_x_2449) ;  /* 0xfffffffc00f08947 */ /* 0x002fea000383ffff */
[----:B------:R-:W-:Y:S05]  /*12ac0*/  BRA `(.L_x_2567) ;  /* 0xffffffb800647947 */ /* 0x000fea000383ffff */
.L_x_2450:
        /* <DEDUP_REMOVED lines=8> */
.L_x_2569:
[----:B------:R-:W-:Y:S05]  /*12b50*/  BSYNC B0 ;  /* 0x0000000000007941 */ /* 0x000fea0003800000 */
.L_x_2568:
        /* <DEDUP_REMOVED lines=10> */
.L_x_2570:
[----:B------:R-:W-:Y:S02]  /*12c00*/  IMAD R4, R4, 0x2, R22 ;  /* 0x0000000204047824 */ /* 0x000fe400078e0216 */
[----:B------:R-:W-:Y:S02]  /*12c10*/  IMAD.MOV.U32 R13, RZ, RZ, R24 ;  /* 0x000000ffff0d7224 */ /* 0x000fe400078e0018 */
[----:B------:R-:W-:Y:S01]  /*12c20*/  IMAD.MOV.U32 R12, RZ, RZ, 0x1 ;  /* 0x00000001ff0c7424 */ /* 0x000fe200078e00ff */
[----:B------:R-:W-:-:S13]  /*12c30*/  IADD3 R2, P1, R14, R5, RZ ;  /* 0x000000050e027210 */ /* 0x000fda0007f3e0ff */
[----:B------:R-:W-:Y:S05]  /*12c40*/  WARPSYNC.COLLECTIVE R15, `(.L_x_2571) ;  /* 0x000000000f087348 */ /* 0x000fea0003c00000 */
[----:B------:R0:W1:Y:S02]  /*12c50*/  SHFL.IDX P6, R14, R13, R12, R11 ;  /* 0x0000000c0d0e7389 */ /* 0x00006400000c000b */
[----:B01----:R-:W-:Y:S01]  /*12c60*/  ENDCOLLECTIVE ;  /* 0x000000000000791b */ /* 0x003fe20003800000 */
.L_x_2571:
        /* <DEDUP_REMOVED lines=11> */
.L_x_2572:
[----:B------:R-:W-:Y:S02]  /*12d20*/  IMAD.MOV.U32 R13, RZ, RZ, R24 ;  /* 0x000000ffff0d7224 */ /* 0x000fe400078e0018 */
[----:B------:R-:W-:Y:S02]  /*12d30*/  IMAD.MOV.U32 R12, RZ, RZ, 0x2 ;  /* 0x00000002ff0c7424 */ /* 0x000fe400078e00ff */
[----:B------:R-:W-:-:S07]  /*12d40*/  IMAD.MOV.U32 R9, RZ, RZ, R14 ;  /* 0x000000ffff097224 */ /* 0x000fce00078e000e */
[----:B------:R-:W-:Y:S05]  /*12d50*/  WARPSYNC.COLLECTIVE R15, `(.L_x_2573) ;  /* 0x000000000f087348 */ /* 0x000fea0003c00000 */
[----:B------:R0:W1:Y:S02]  /*12d60*/  SHFL.IDX P6, R14, R13, R12, R11 ;  /* 0x0000000c0d0e7389 */ /* 0x00006400000c000b */
[----:B01----:R-:W-:Y:S01]  /*12d70*/  ENDCOLLECTIVE ;  /* 0x000000000000791b */ /* 0x003fe20003800000 */
.L_x_2573:
        /* <DEDUP_REMOVED lines=12> */
.L_x_2574:
[----:B------:R-:W-:Y:S02]  /*12e40*/  IMAD.MOV.U32 R13, RZ, RZ, R24 ;  /* 0x000000ffff0d7224 */ /* 0x000fe400078e0018 */
[----:B------:R-:W-:Y:S02]  /*12e50*/  IMAD.MOV.U32 R12, RZ, RZ, 0x3 ;  /* 0x00000003ff0c7424 */ /* 0x000fe400078e00ff */
[----:B------:R-:W-:-:S07]  /*12e60*/  IMAD.MOV.U32 R10, RZ, RZ, R14 ;  /* 0x000000ffff0a7224 */ /* 0x000fce00078e000e */
[----:B------:R-:W-:Y:S05]  /*12e70*/  WARPSYNC.COLLECTIVE R15, `(.L_x_2575) ;  /* 0x000000000f087348 */ /* 0x000fea0003c00000 */
[----:B------:R0:W1:Y:S02]  /*12e80*/  SHFL.IDX P6, R14, R13, R12, R11 ;  /* 0x0000000c0d0e7389 */ /* 0x00006400000c000b */
[----:B01----:R-:W-:Y:S01]  /*12e90*/  ENDCOLLECTIVE ;  /* 0x000000000000791b */ /* 0x003fe20003800000 */
.L_x_2575:
        /* <DEDUP_REMOVED lines=12> */
.L_x_2576:
[----:B------:R-:W-:Y:S02]  /*12f60*/  IMAD.MOV.U32 R13, RZ, RZ, R24 ;  /* 0x000000ffff0d7224 */ /* 0x000fe400078e0018 */
[----:B------:R-:W-:Y:S02]  /*12f70*/  IMAD.MOV.U32 R12, RZ, RZ, 0x4 ;  /* 0x00000004ff0c7424 */ /* 0x000fe400078e00ff */
[----:B------:R-:W-:-:S07]  /*12f80*/  IMAD.MOV.U32 R9, RZ, RZ, R14 ;  /* 0x000000ffff097224 */ /* 0x000fce00078e000e */
[----:B------:R-:W-:Y:S05]  /*12f90*/  WARPSYNC.COLLECTIVE R15, `(.L_x_2577) ;  /* 0x000000000f087348 */ /* 0x000fea0003c00000 */
[----:B------:R0:W1:Y:S02]  /*12fa0*/  SHFL.IDX P6, R14, R13, R12, R11 ;  /* 0x0000000c0d0e7389 */ /* 0x00006400000c000b */
[----:B01----:R-:W-:Y:S01]  /*12fb0*/  ENDCOLLECTIVE ;  /* 0x000000000000791b */ /* 0x003fe20003800000 */
.L_x_2577:
        /* <DEDUP_REMOVED lines=12> */
.L_x_2578:
[----:B------:R-:W-:Y:S02]  /*13080*/  IMAD.MOV.U32 R13, RZ, RZ, R24 ;  /* 0x000000ffff0d7224 */ /* 0x000fe400078e0018 */
[----:B------:R-:W-:Y:S02]  /*13090*/  IMAD.MOV.U32 R12, RZ, RZ, 0x5 ;  /* 0x00000005ff0c7424 */ /* 0x000fe400078e00ff */
[----:B------:R-:W-:-:S07]  /*130a0*/  IMAD.MOV.U32 R10, RZ, RZ, R14 ;  /* 0x000000ffff0a7224 */ /* 0x000fce00078e000e */
[----:B------:R-:W-:Y:S05]  /*130b0*/  WARPSYNC.COLLECTIVE R15, `(.L_x_2579) ;  /* 0x000000000f087348 */ /* 0x000fea0003c00000 */
[----:B------:R0:W1:Y:S02]  /*130c0*/  SHFL.IDX P6, R14, R13, R12, R11 ;  /* 0x0000000c0d0e7389 */ /* 0x00006400000c000b */
[----:B01----:R-:W-:Y:S01]  /*130d0*/  ENDCOLLECTIVE ;  /* 0x000000000000791b */ /* 0x003fe20003800000 */
.L_x_2579:
        /* <DEDUP_REMOVED lines=12> */
.L_x_2580:
[----:B------:R-:W-:Y:S02]  /*131a0*/  IMAD.MOV.U32 R13, RZ, RZ, R24 ;  /* 0x000000ffff0d7224 */ /* 0x000fe400078e0018 */
[----:B------:R-:W-:Y:S02]  /*131b0*/  IMAD.MOV.U32 R12, RZ, RZ, 0x6 ;  /* 0x00000006ff0c7424 */ /* 0x000fe400078e00ff */
[----:B------:R-:W-:-:S07]  /*131c0*/  IMAD.MOV.U32 R9, RZ, RZ, R14 ;  /* 0x000000ffff097224 */ /* 0x000fce00078e000e */
[----:B------:R-:W-:Y:S05]  /*131d0*/  WARPSYNC.COLLECTIVE R15, `(.L_x_2581) ;  /* 0x000000000f087348 */ /* 0x000fea0003c00000 */
[----:B------:R0:W1:Y:S02]  /*131e0*/  SHFL.IDX P6, R14, R13, R12, R11 ;  /* 0x0000000c0d0e7389 */ /* 0x00006400000c000b */
[----:B01----:R-:W-:Y:S01]  /*131f0*/  ENDCOLLECTIVE ;  /* 0x000000000000791b */ /* 0x003fe20003800000 */
.L_x_2581:
        /* <DEDUP_REMOVED lines=8> */
[----:B------:R-:W-:-:S11]  /*13280*/  MOV R8, R14 ;  /* 0x0000000e00087202 */ /* 0x000fd60000000f00 */
[----:B0-----:R-:W-:Y:S05]  /*13290*/  WARPSYNC.COLLECTIVE R15, `(.L_x_2582) ;  /* 0x000000000f087348 */ /* 0x001fea0003c00000 */
[----:B------:R1:W2:Y:S02]  /*132a0*/  SHFL.IDX P6, R14, R13, R12, R11 ;  /* 0x0000000c0d0e7389 */ /* 0x0002a400000c000b */
[----:B012---:R-:W-:Y:S01]  /*132b0*/  ENDCOLLECTIVE ;  /* 0x000000000000791b */ /* 0x007fe20003800000 */
.L_x_2582:
[----:B------:R-:W-:Y:S02]  /*132c0*/  IMAD.MOV.U32 R13, RZ, RZ, R24 ;  /* 0x000000ffff0d7224 */ /* 0x000fe400078e0018 */
[----:B------:R-:W-:Y:S01]  /*132d0*/  IMAD.MOV.U32 R12, RZ, RZ, 0x7 ;  /* 0x00000007ff0c7424 */ /* 0x000fe200078e00ff */
[----:B------:R-:W-:-:S13]  /*132e0*/  IADD3 R2, P1, R14, R5, RZ ;  /* 0x000000050e027210 */ /* 0x000fda0007f3e0ff */
[----:B------:R-:W-:Y:S05]  /*132f0*/  WARPSYNC.COLLECTIVE R15, `(.L_x_2583) ;  /* 0x000000000f087348 */ /* 0x000fea0003c00000 */
[----:B------:R0:W1:Y:S02]  /*13300*/  SHFL.IDX P6, R14, R13, R12, R11 ;  /* 0x0000000c0d0e7389 */ /* 0x00006400000c000b */
[----:B01----:R-:W-:Y:S01]  /*13310*/  ENDCOLLECTIVE ;  /* 0x000000000000791b */ /* 0x003fe20003800000 */
.L_x_2583:
        /* <DEDUP_REMOVED lines=10> */
.L_x_2584:
[----:B------:R-:W-:Y:S05]  /*133c0*/  BRA `(.L_x_2585) ;  /* 0xffffffb400187947 */ /* 0x000fea000383ffff */
.L_x_2455:
        /* <DEDUP_REMOVED lines=8> */
.L_x_2587:
[----:B------:R-:W-:Y:S05]  /*13450*/  BSYNC B0 ;  /* 0x0000000000007941 */ /* 0x000fea0003800000 */
.L_x_2586:
[----:B------:R-:W-:Y:S01]  /*13460*/  IMAD.MOV.U32 R13, RZ, RZ, R16 ;  /* 0x000000ffff0d7224 */ /* 0x000fe200078e0010 */
[----:B------:R-:W-:Y:S01]  /*13470*/  MOV R15, 0xffffffff ;  /* 0xffffffff000f7802 */ /* 0x000fe20000000f00 */
[----:B------:R-:W-:Y:S02]  /*13480*/  IMAD.MOV.U32 R12, RZ, RZ, 0x1 ;  /* 0x00000001ff0c7424 */ /* 0x000fe400078e00ff */
[----:B------:R-:W-:Y:S02]  /*13490*/  IMAD.MOV.U32 R11, RZ, RZ, 0x1f ;  /* 0x0000001fff0b7424 */ /* 0x000fe400078e00ff */
[----:B------:R-:W-:Y:S02]  /*134a0*/  IMAD.IADD R7, R19, 0x1, R8 ;  /* 0x0000000113077824 */ /* 0x000fe400078e0208 */
[----:B------:R-:W-:-:S07]  /*134b0*/  IMAD.MOV.U32 R0, RZ, RZ, R14 ;  /* 0x000000ffff007224 */ /* 0x000fce00078e000e */
[----:B------:R-:W-:Y:S05]  /*134c0*/  WARPSYNC.COLLECTIVE R15, `(.L_x_2588) ;  /* 0x000000000f087348 */ /* 0x000fea0003c00000 */
[----:B------:R0:W1:Y:S02]  /*134d0*/  SHFL.IDX P6, R14, R13, R12, R11 ;  /* 0x0000000c0d0e7389 */ /* 0x00006400000c000b */
[----:B01----:R-:W-:Y:S01]  /*134e0*/  ENDCOLLECTIVE ;  /* 0x000000000000791b */ /* 0x003fe20003800000 */
.L_x_2588:
        /* <DEDUP_REMOVED lines=18> */
.L_x_2589:
[----:B------:R-:W-:Y:S01]  /*13610*/  IMAD.MOV.U32 R12, RZ, RZ, 0x2 ;  /* 0x00000002ff0c7424 */ /* 0x000fe200078e00ff */
[----:B------:R-:W-:-:S05]  /*13620*/  SEL R4, R14, RZ, P1 ;  /* 0x000000ff0e047207 */ /* 0x000fca0000800000 */
[----:B------:R-:W-:-:S04]  /*13630*/  IMAD.IADD R4, R17, 0x1, R4 ;  /* 0x0000000111047824 */ /* 0x000fc800078e0204 */
[----:B------:R-:W-:-:S07]  /*13640*/  IMAD.MOV.U32 R13, RZ, RZ, R4 ;  /* 0x000000ffff0d7224 */ /* 0x000fce00078e0004 */
[----:B------:R-:W-:Y:S05]  /*13650*/  WARPSYNC.COLLECTIVE R15, `(.L_x_2590) ;  /* 0x000000000f087348 */ /* 0x000fea0003c00000 */
[----:B------:R0:W1:Y:S02]  /*13660*/  SHFL.UP P6, R14, R13, R12, R11 ;  /* 0x0400000c0d0e7389 */ /* 0x00006400000c000b */
[----:B01----:R-:W-:Y:S01]  /*13670*/  ENDCOLLECTIVE ;  /* 0x000000000000791b */ /* 0x003fe20003800000 */
.L_x_2590:
[----:B------:R-:W-:Y:S01]  /*13680*/  IMAD.MOV.U32 R12, RZ, RZ, 0x4 ;  /* 0x00000004ff0c7424 */ /* 0x000fe200078e00ff */
[----:B------:R-:W-:-:S05]  /*13690*/  SEL R3, R14, RZ, P2 ;  /* 0x000000ff0e037207 */ /* 0x000fca0001000000 */
[----:B------:R-:W-:-:S04]  /*136a0*/  IMAD.IADD R6, R4, 0x1, R3 ;  /* 0x0000000104067824 */ /* 0x000fc800078e0203 */
[----:B------:R-:W-:-:S07]  /*136b0*/  IMAD.MOV.U32 R13, RZ, RZ, R6 ;  /* 0x000000ffff0d7224 */ /* 0x000fce00078e0006 */
[----:B------:R-:W-:Y:S05]  /*136c0*/  WARPSYNC.COLLECTIVE R15, `(.L_x_2591) ;  /* 0x000000000f087348 */ /* 0x000fea0003c00000 */
[----:B------:R0:W1:Y:S02]  /*136d0*/  SHFL.UP P6, R14, R13, R12, R11 ;  /* 0x0400000c0d0e7389 */ /* 0x00006400000c000b */
[----:B01----:R-:W-:Y:S01]  /*136e0*/  ENDCOLLECTIVE ;  /* 0x000000000000791b */ /* 0x003fe20003800000 */
.L_x_2591:
[----:B------:R-:W-:Y:S02]  /*136f0*/  MOV R12, 0x8 ;  /* 0x00000008000c7802 */ /* 0x000fe40000000f00 */
[----:B------:R-:W-:-:S05]  /*13700*/  SEL R3, R14, RZ, P3 ;  /* 0x000000ff0e037207 */ /* 0x000fca0001800000 */
[----:B------:R-:W-:-:S04]  /*13710*/  IMAD.IADD R2, R6, 0x1, R3 ;  /* 0x0000000106027824 */ /* 0x000fc800078e0203 */
[----:B------:R-:W-:-:S07]  /*13720*/  IMAD.MOV.U32 R13, RZ, RZ, R2 ;  /* 0x000000ffff0d7224 */ /* 0x000fce00078e0002 */
[----:B------:R-:W-:Y:S05]  /*13730*/  WARPSYNC.COLLECTIVE R15, `(.L_x_2592) ;  /* 0x000000000f087348 */ /* 0x000fea0003c00000 */
[----:B------:R0:W1:Y:S02]  /*13740*/  SHFL.UP P6, R14, R13, R12, R11 ;  /* 0x0400000c0d0e7389 */ /* 0x00006400000c000b */
[----:B01----:R-:W-:Y:S01]  /*13750*/  ENDCOLLECTIVE ;  /* 0x000000000000791b */ /* 0x003fe20003800000 */
.L_x_2592:
[----:B------:R-:W-:Y:S01]  /*13760*/  IMAD.MOV.U32 R12, RZ, RZ, 0x10 ;  /* 0x00000010ff0c7424 */ /* 0x000fe200078e00ff */
[----:B------:R-:W-:-:S05]  /*13770*/  SEL R3, R14, RZ, P4 ;  /* 0x000000ff0e037207 */ /* 0x000fca0002000000 */
[----:B------:R-:W-:-:S04]  /*13780*/  IMAD.IADD R3, R2, 0x1, R3 ;  /* 0x0000000102037824 */ /* 0x000fc800078e0203 */
[----:B------:R-:W-:-:S07]  /*13790*/  IMAD.MOV.U32 R13, RZ, RZ, R3 ;  /* 0x000000ffff0d7224 */ /* 0x000fce00078e0003 */
[----:B------:R-:W-:Y:S05]  /*137a0*/  WARPSYNC.COLLECTIVE R15, `(.L_x_2593) ;  /* 0x000000000f087348 */ /* 0x000fea0003c00000 */
[----:B------:R0:W1:Y:S02]  /*137b0*/  SHFL.UP P6, R14, R13, R12, R11 ;  /* 0x0400000c0d0e7389 */ /* 0x00006400000c000b */
[----:B01----:R-:W-:Y:S01]  /*137c0*/  ENDCOLLECTIVE ;  /* 0x000000000000791b */ /* 0x003fe20003800000 */
.L_x_2593:
        /* <DEDUP_REMOVED lines=8> */
.L_x_2594:
[----:B------:R-:W-:Y:S05]  /*13850*/  BRA `(.L_x_2595) ;  /* 0xffffffb400207947 */ /* 0x000fea000383ffff */
.L_x_2460:
[----:B------:R-:W-:Y:S01]  /*13860*/  BSSY B0, `(.L_x_2596) ;  /* 0x0000008000007945 */ /* 0x000fe20003800000 */
[----:B-----5:R-:W-:Y:S02]  /*13870*/  IMAD.MOV.U32 R13, RZ, RZ, R17 ;  /* 0x000000ffff0d7224 */ /* 0x020fe400078e0011 */
[----:B------:R-:W-:Y:S02]  /*13880*/  IMAD.MOV.U32 R12, RZ, RZ, 0x1 ;  /* 0x00000001ff0c7424 */ /* 0x000fe400078e00ff */
[----:B------:R-:W-:Y:S02]  /*13890*/  IMAD.MOV.U32 R11, RZ, RZ, RZ ;  /* 0x000000ffff0b7224 */ /* 0x000fe400078e00ff */
[----:B------:R-:W-:-:S07]  /*138a0*/  IMAD.MOV.U32 R15, RZ, RZ, -0x1 ;  /* 0xffffffffff0f7424 */ /* 0x000fce00078e00ff */
[----:B0-----:R-:W-:Y:S05]  /*138b0*/  WARPSYNC.COLLECTIVE R15, `(.L_x_2597) ;  /* 0x000000000f087348 */ /* 0x001fea0003c00000 */
[----:B------:R1:W2:Y:S02]  /*138c0*/  SHFL.UP P6, R14, R13, R12, R11 ;  /* 0x0400000c0d0e7389 */ /* 0x0002a400000c000b */
[----:B012---:R-:W-:Y:S01]  /*138d0*/  ENDCOLLECTIVE ;  /* 0x000000000000791b */ /* 0x007fe20003800000 */
.L_x_2597:
[----:B------:R-:W-:Y:S05]  /*138e0*/  BSYNC B0 ;  /* 0x0000000000007941 */ /* 0x000fea0003800000 */
.L_x_2596:
[----:B------:R-:W-:Y:S01]  /*138f0*/  SEL R14, R14, RZ, P1 ;  /* 0x000000ff0e0e7207 */ /* 0x000fe20000800000 */
[----:B------:R-:W-:Y:S01]  /*13900*/  IMAD.MOV.U32 R12, RZ, RZ, 0x2 ;  /* 0x00000002ff0c7424 */ /* 0x000fe200078e00ff */
[----:B------:R-:W-:Y:S01]  /*13910*/  MOV R15, 0xffffffff ;  /* 0xffffffff000f7802 */ /* 0x000fe20000000f00 */
[----:B------:R-:W-:Y:S02]  /*13920*/  IMAD.MOV.U32 R11, RZ, RZ, RZ ;  /* 0x000000ffff0b7224 */ /* 0x000fe400078e00ff */
[----:B------:R-:W-:-:S07]  /*13930*/  IMAD.IADD R13, R17, 0x1, R14 ;  /* 0x00000001110d7824 */ /* 0x000fce00078e020e */
[----:B------:R-:W-:Y:S05]  /*13940*/  WARPSYNC.COLLECTIVE R15, `(.L_x_2598) ;  /* 0x000000000f087348 */ /* 0x000fea0003c00000 */
[----:B------:R0:W1:Y:S02]  /*13950*/  SHFL.UP P6, R14, R13, R12, R11 ;  /* 0x0400000c0d0e7389 */ /* 0x00006400000c000b */
[----:B01----:R-:W-:Y:S01]  /*13960*/  ENDCOLLECTIVE ;  /* 0x000000000000791b */ /* 0x003fe20003800000 */
.L_x_2598:
[----:B------:R-:W-:Y:S01]  /*13970*/  IMAD.MOV.U32 R12, RZ, RZ, 0x4 ;  /* 0x00000004ff0c7424 */ /* 0x000fe200078e00ff */
[----:B------:R-:W-:-:S05]  /*13980*/  SEL R2, R14, RZ, P2 ;  /* 0x000000ff0e027207 */ /* 0x000fca0001000000 */
[----:B------:R-:W-:-:S04]  /*13990*/  IMAD.IADD R2, R13, 0x1, R2 ;  /* 0x000000010d027824 */ /* 0x000fc800078e0202 */
[----:B------:R-:W-:-:S07]  /*139a0*/  IMAD.MOV.U32 R13, RZ, RZ, R2 ;  /* 0x000000ffff0d7224 */ /* 0x000fce00078e0002 */
[----:B------:R-:W-:Y:S05]  /*139b0*/  WARPSYNC.COLLECTIVE R15, `(.L_x_2599) ;  /* 0x000000000f087348 */ /* 0x000fea0003c00000 */
[----:B------:R0:W1:Y:S02]  /*139c0*/  SHFL.UP P6, R14, R13, R12, R11 ;  /* 0x0400000c0d0e7389 */ /* 0x00006400000c000b */
[----:B01----:R-:W-:Y:S01]  /*139d0*/  ENDCOLLECTIVE ;  /* 0x000000000000791b */ /* 0x003fe20003800000 */
.L_x_2599:
[----:B------:R-:W-:Y:S01]  /*139e0*/  IMAD.MOV.U32 R12, RZ, RZ, 0x8 ;  /* 0x00000008ff0c7424 */ /* 0x000fe200078e00ff */
[----:B------:R-:W-:-:S05]  /*139f0*/  SEL R3, R14, RZ, P3 ;  /* 0x000000ff0e037207 */ /* 0x000fca0001800000 */
[----:B------:R-:W-:-:S04]  /*13a00*/  IMAD.IADD R3, R2, 0x1, R3 ;  /* 0x0000000102037824 */ /* 0x000fc800078e0203 */
[----:B------:R-:W-:-:S07]  /*13a10*/  IMAD.MOV.U32 R13, RZ, RZ, R3 ;  /* 0x000000ffff0d7224 */ /* 0x000fce00078e0003 */
[----:B------:R-:W-:Y:S05]  /*13a20*/  WARPSYNC.COLLECTIVE R15, `(.L_x_2600) ;  /* 0x000000000f087348 */ /* 0x000fea0003c00000 */
[----:B------:R0:W1:Y:S02]  /*13a30*/  SHFL.UP P6, R14, R13, R12, R11 ;  /* 0x0400000c0d0e7389 */ /* 0x00006400000c000b */
[----:B01----:R-:W-:Y:S01]  /*13a40*/  ENDCOLLECTIVE ;  /* 0x000000000000791b */ /* 0x003fe20003800000 */
.L_x_2600:
[----:B------:R-:W-:Y:S01]  /*13a50*/  IMAD.MOV.U32 R12, RZ, RZ, 0x10 ;  /* 0x00000010ff0c7424 */ /* 0x000fe200078e00ff */
[----:B------:R-:W-:-:S05]  /*13a60*/  SEL R4, R14, RZ, P4 ;  /* 0x000000ff0e047207 */ /* 0x000fca0002000000 */
[----:B------:R-:W-:-:S04]  /*13a70*/  IMAD.IADD R4, R3, 0x1, R4 ;  /* 0x0000000103047824 */ /* 0x000fc800078e0204 */
[----:B------:R-:W-:-:S07]  /*13a80*/  IMAD.MOV.U32 R13, RZ, RZ, R4 ;  /* 0x000000ffff0d7224 */ /* 0x000fce00078e0004 */
[----:B------:R-:W-:Y:S05]  /*13a90*/  WARPSYNC.COLLECTIVE R15, `(.L_x_2601) ;  /* 0x000000000f087348 */ /* 0x000fea0003c00000 */
[----:B------:R0:W1:Y:S02]  /*13aa0*/  SHFL.UP P6, R14, R13, R12, R11 ;  /* 0x0400000c0d0e7389 */ /* 0x00006400000c000b */
[----:B01----:R-:W-:Y:S01]  /*13ab0*/  ENDCOLLECTIVE ;  /* 0x000000000000791b */ /* 0x003fe20003800000 */
.L_x_2601:
        /* <DEDUP_REMOVED lines=8> */
.L_x_2602:
[----:B------:R-:W-:Y:S05]  /*13b40*/  BRA `(.L_x_2603) ;  /* 0xffffffb400007947 */ /* 0x000fea000383ffff */
.L_x_2462:
[----:B------:R-:W-:Y:S01]  /*13b50*/  BSSY B0, `(.L_x_2604) ;  /* 0x0000006000007945 */ /* 0x000fe20003800000 */
[----:B------:R-:W-:Y:S01]  /*13b60*/  PLOP3.LUT P6, PT, P6, PT, PT, 0x8, 0x0 ;  /* 0x000000000000781c */ /* 0x000fe200037ce170 */
[----:B------:R-:W-:-:S12]  /*13b70*/  IMAD.MOV.U32 R15, RZ, RZ, -0x1 ;  /* 0xffffffffff0f7424 */ /* 0x000fd800078e00ff */
[----:B0-----:R-:W-:Y:S05]  /*13b80*/  WARPSYNC.COLLECTIVE R15, `(.L_x_2605) ;  /* 0x000000000f087348 */ /* 0x001fea0003c00000 */
[----:B------:R-:W-:Y:S01]  /*13b90*/  VOTE.ANY R14, PT, P6 ;  /* 0x00000000000e7806 */ /* 0x000fe200030e0100 */
[----:B0-----:R-:W-:Y:S06]  /*13ba0*/  ENDCOLLECTIVE ;  /* 0x000000000000791b */ /* 0x001fec0003800000 */
.L_x_2605:
[----:B------:R-:W-:Y:S05]  /*13bb0*/  BSYNC B0 ;  /* 0x0000000000007941 */ /* 0x000fea0003800000 */
.L_x_2604:
[----:B------:R-:W-:Y:S01]  /*13bc0*/  MOV R2, R14 ;  /* 0x0000000e00027202 */ /* 0x000fe20000000f00 */
[----:B------:R-:W-:Y:S02]  /*13bd0*/  IMAD.MOV.U32 R13, RZ, RZ, R17 ;  /* 0x000000ffff0d7224 */ /* 0x000fe400078e0011 */
[----:B------:R-:W-:Y:S01]  /*13be0*/  IMAD.MOV.U32 R11, RZ, RZ, 0x1f ;  /* 0x0000001fff0b7424 */ /* 0x000fe200078e00ff */
[----:B------:R-:W0:Y:S01]  /*13bf0*/  POPC R6, R2 ;  /* 0x0000000200067309 */ /* 0x000e220000000000 */
[----:B------:R-:W-:Y:S02]  /*13c00*/  IMAD.MOV.U32 R15, RZ, RZ, -0x1 ;  /* 0xffffffffff0f7424 */ /* 0x000fe400078e00ff */
[----:B0-----:R-:W-:-:S07]  /*13c10*/  IMAD.MOV.U32 R12, RZ, RZ, R6 ;  /* 0x000000ffff0c7224 */ /* 0x001fce00078e0006 */
[----:B------:R-:W-:Y:S05]  /*13c20*/  WARPSYNC.COLLECTIVE R15, `(.L_x_2606) ;  /* 0x000000000f087348 */ /* 0x000fea0003c00000 */
[----:B------:R0:W1:Y:S02]  /*13c30*/  SHFL.IDX P6, R14, R13, R12, R11 ;  /* 0x0000000c0d0e7389 */ /* 0x00006400000c000b */
[----:B01----:R-:W-:Y:S01]  /*13c40*/  ENDCOLLECTIVE ;  /* 0x000000000000791b */ /* 0x003fe20003800000 */
.L_x_2606:
[----:B------:R-:W-:Y:S01]  /*13c50*/  IMAD.MOV.U32 R17, RZ, RZ, R14 ;  /* 0x000000ffff117224 */ /* 0x000fe200078e000e */
[----:B------:R-:W-:Y:S06]  /*13c60*/  BRA `(.L_x_2607) ;  /* 0xffffffb000f07947 */ /* 0x000fec000383ffff */
.L_x_2464:
[----:B------:R-:W-:Y:S01]  /*13c70*/  BSSY B0, `(.L_x_2608) ;  /* 0x0000007000007945 */ /* 0x000fe20003800000 */
[----:B------:R-:W-:Y:S02]  /*13c80*/  IMAD.MOV.U32 R13, RZ, RZ, R3 ;  /* 0x000000ffff0d7224 */ /* 0x000fe400078e0003 */
[----:B------:R-:W-:Y:S02]  /*13c90*/  IMAD.MOV.U32 R11, RZ, RZ, 0x1f ;  /* 0x0000001fff0b7424 */ /* 0x000fe400078e00ff */
[----:B------:R-:W-:-:S07]  /*13ca0*/  IMAD.MOV.U32 R15, RZ, RZ, -0x1 ;  /* 0xffffffffff0f7424 */ /* 0x000fce00078e00ff */
[----:B012---:R-:W-:Y:S05]  /*13cb0*/  WARPSYNC.COLLECTIVE R15, `(.L_x_2609) ;  /* 0x000000000f087348 */ /* 0x007fea0003c00000 */
[----:B------:R3:W4:Y:S02]  /*13cc0*/  SHFL.IDX P6, R14, R13, R12, R11 ;  /* 0x0000000c0d0e7389 */ /* 0x00072400000c000b */
[----:B01234-:R-:W-:Y:S01]  /*13cd0*/  ENDCOLLECTIVE ;  /* 0x000000000000791b */ /* 0x01ffe20003800000 */
.L_x_2609:
[----:B------:R-:W-:Y:S05]  /*13ce0*/  BSYNC B0 ;  /* 0x0000000000007941 */ /* 0x000fea0003800000 */
.L_x_2608:
[----:B------:R-:W-:Y:S05]  /*13cf0*/  BRA `(.L_x_2463) ;  /* 0xffffffb000e87947 */ /* 0x000fea000383ffff */
.L_x_2468:
[----:B0-----:R0:W1:Y:S02]  /*13d00*/  SYNCS.PHASECHK.TRANS64.TRYWAIT P0, [R5+URZ+0x16820], R0 ;  /* 0x01682000050075a7 */ /* 0x001064000800017f */
[----:B-1----:R-:W-:Y:S05]  /*13d10*/  @!P0 NANOSLEEP.SYNCS 0x989680 ;  /* 0x009896800000895d */ /* 0x002fea0003900000 */
[----:B------:R-:W1:Y:S02]  /*13d20*/  @!P0 SYNCS.PHASECHK.TRANS64 P0, [R5+URZ+0x16820], R0 ;  /* 0x01682000050085a7 */ /* 0x000e64000800007f */
[----:B-1----:R-:W-:Y:S05]  /*13d30*/  @!P0 BRA `(.L_x_2468) ;  /* 0xfffffffc00f08947 */ /* 0x002fea000383ffff */
[----:B------:R-:W-:Y:S05]  /*13d40*/  BRA `(.L_x_2610) ;  /* 0xffffffb800607947 */ /* 0x000fea000383ffff */
.L_x_2469:
        /* <DEDUP_REMOVED lines=11> */
.L_x_2612:
[----:B------:R-:W-:Y:S05]  /*13e00*/  BSYNC B0 ;  /* 0x0000000000007941 */ /* 0x000fea0003800000 */
.L_x_2611:
[----:B------:R-:W-:Y:S05]  /*13e10*/  BRA `(.L_x_2613) ;  /* 0xffffffb800487947 */ /* 0x000fea000383ffff */
.L_x_2472:
[----:B------:R-:W-:Y:S01]  /*13e20*/  BSSY B1, `(.L_x_2614) ;  /* 0x0000006000017945 */ /* 0x000fe20003800000 */
[----:B------:R-:W-:-:S07]  /*13e30*/  IMAD.MOV.U32 R15, RZ, RZ, -0x1 ;  /* 0xffffffffff0f7424 */ /* 0x000fce00078e00ff */
[----:B0-2---:R-:W-:Y:S05]  /*13e40*/  WARPSYNC.COLLECTIVE R15, `(.L_x_2615) ;  /* 0x000000000f0c7348 */ /* 0x005fea0003c00000 */
[----:B------:R-:W-:Y:S02]  /*13e50*/  ELECT P6, UR62, PT ;  /* 0x00000000003e782f */ /* 0x000fe400038c0000 */
[----:B------:R-:W-:Y:S01]  /*13e60*/  MOV R14, UR62 ;  /* 0x0000003e000e7c02 */ /* 0x000fe20008000f00 */
[----:B0-2---:R-:W-:Y:S10]  /*13e70*/  ENDCOLLECTIVE ;  /* 0x000000000000791b */ /* 0x005ff40003800000 */
.L_x_2615:
[----:B------:R-:W-:Y:S05]  /*13e80*/  BSYNC B1 ;  /* 0x0000000000017941 */ /* 0x000fea0003800000 */
.L_x_2614:
[----:B------:R-:W-:Y:S05]  /*13e90*/  BRA `(.L_x_2616) ;  /* 0xffffffb800407947 */ /* 0x000fea000383ffff */
.L_x_2474:
[----:B0-----:R0:W1:Y:S02]  /*13ea0*/  SYNCS.PHASECHK.TRANS64.TRYWAIT P1, [R3+URZ+0x16840], R2 ;  /* 0x01684002030075a7 */ /* 0x001064000802017f */
[----:B-1----:R-:W-:Y:S05]  /*13eb0*/  @!P1 NANOSLEEP.SYNCS 0x989680 ;  /* 0x009896800000995d */ /* 0x002fea0003900000 */
[----:B------:R-:W1:Y:S02]  /*13ec0*/  @!P1 SYNCS.PHASECHK.TRANS64 P1, [R3+URZ+0x16840], R2 ;  /* 0x01684002030095a7 */ /* 0x000e64000802007f */
[----:B-1----:R-:W-:Y:S05]  /*13ed0*/  @!P1 BRA `(.L_x_2474) ;  /* 0xfffffffc00f09947 */ /* 0x002fea000383ffff */
[----:B------:R-:W-:Y:S05]  /*13ee0*/  BRA `(.L_x_2617) ;  /* 0xffffffb800607947 */ /* 0x000fea000383ffff */
.L_x_2476:
[----:B-1----:R1:W3:Y:S02]  /*13ef0*/  SYNCS.PHASECHK.TRANS64.TRYWAIT P1, [R25+URZ+0x16840], R0 ;  /* 0x01684000190075a7 */ /* 0x0022e4000802017f */
[----:B---3--:R-:W-:Y:S05]  /*13f00*/  @!P1 NANOSLEEP.SYNCS 0x989680 ;  /* 0x009896800000995d */ /* 0x008fea0003900000 */
[----:B------:R-:W3:Y:S02]  /*13f10*/  @!P1 SYNCS.PHASECHK.TRANS64 P1, [R25+URZ+0x16840], R0 ;  /* 0x01684000190095a7 */ /* 0x000ee4000802007f */
[----:B---3--:R-:W-:Y:S05]  /*13f20*/  @!P1 BRA `(.L_x_2476) ;  /* 0xfffffffc00f09947 */ /* 0x008fea000383ffff */
[----:B------:R-:W-:Y:S05]  /*13f30*/  BRA `(.L_x_2618) ;  /* 0xffffffb8006c7947 */ /* 0x000fea000383ffff */
.L_x_2478:
[----:B---3--:R3:W4:Y:S02]  /*13f40*/  SYNCS.PHASECHK.TRANS64.TRYWAIT P1, [R3+URZ+0x16860], R2 ;  /* 0x01686002030075a7 */ /* 0x008724000802017f */
[----:B----4-:R-:W-:Y:S05]  /*13f50*/  @!P1 NANOSLEEP.SYNCS 0x989680 ;  /* 0x009896800000995d */ /* 0x010fea0003900000 */
[----:B------:R-:W4:Y:S02]  /*13f60*/  @!P1 SYNCS.PHASECHK.TRANS64 P1, [R3+URZ+0x16860], R2 ;  /* 0x01686002030095a7 */ /* 0x000f24000802007f */
[----:B----4-:R-:W-:Y:S05]  /*13f70*/  @!P1 BRA `(.L_x_2478) ;  /* 0xfffffffc00f09947 */ /* 0x010fea000383ffff */
[----:B------:R-:W-:Y:S05]  /*13f80*/  BRA `(.L_x_2619) ;  /* 0xffffffb800687947 */ /* 0x000fea000383ffff */
.L_x_2620:
        /* <DEDUP_REMOVED lines=15> */
.L_x_3112:


//--------------------- .text._ZN7cutlass13device_kernelIN5flash11enable_sm90INS1_16FlashAttnFwdSm90INS1_25CollectiveMainloopFwdSm90ILi2EN4cute5tupleIJNS5_1CILi1EEES8_S8_EEENS6_IJNS7_ILi192EEENS7_ILi128EEENS7_ILi64EEEEEELi64ENS_6half_tEfNS_4arch4Sm90ELb1ELb0ELb0ELb1ELb1ELb1ELb0ELb1ELb1ELb1ELb0ELb0EEENS1_21CollectiveEpilogueFwdINS6_IJSA_SC_SB_EEES9_SE_SG_Li384ELb1ELb1ELb0ELb0EEENS1_36VarlenDynamicPersistentTileSchedulerILi192ELi128ELi384ELi128ELb0ELb1ELb1ELb1ELb1ELb1EEEEEEEEEvNT_6ParamsE --------------------------
	.section	.text._ZN7cutlass13device_kernelIN5flash11enable_sm90INS1_16FlashAttnFwdSm90INS1_25CollectiveMainloopFwdSm90ILi2EN4cute5tupleIJNS5_1CILi1EEES8_S8_EEENS6_IJNS7_ILi192EEENS7_ILi128EEENS7_ILi64EEEEEELi64ENS_6half_tEfNS_4arch4Sm90ELb1ELb0ELb0ELb1ELb1ELb1ELb0ELb1ELb1ELb1ELb0ELb0EEENS1_21CollectiveEpilogueFwdINS6_IJSA_SC_SB_EEES9_SE_SG_Li384ELb1ELb1ELb0ELb0EEENS1_36VarlenDynamicPersistentTileSchedulerILi192ELi128ELi384ELi128ELb0ELb1ELb1ELb1ELb1ELb1EEEEEEEEEvNT_6ParamsE,"ax",@progbits
	.align	128
.text._ZN7cutlass13device_kernelIN5flash11enable_sm90INS1_16FlashAttnFwdSm90INS1_25CollectiveMainloopFwdSm90ILi2EN4cute5tupleIJNS5_1CILi1EEES8_S8_EEENS6_IJNS7_ILi192EEENS7_ILi128EEENS7_ILi64EEEEEELi64ENS_6half_tEfNS_4arch4Sm90ELb1ELb0ELb0ELb1ELb1ELb1ELb0ELb1ELb1ELb1ELb0ELb0EEENS1_21CollectiveEpilogueFwdINS6_IJSA_SC_SB_EEES9_SE_SG_Li384ELb1ELb1ELb0ELb0EEENS1_36VarlenDynamicPersistentTileSchedulerILi192ELi128ELi384ELi128ELb0ELb1ELb1ELb1ELb1ELb1EEEEEEEEEvNT_6ParamsE:
        .type           _ZN7cutlass13device_kernelIN5flash11enable_sm90INS1_16FlashAttnFwdSm90INS1_25CollectiveMainloopFwdSm90ILi2EN4cute5tupleIJNS5_1CILi1EEES8_S8_EEENS6_IJNS7_ILi192EEENS7_ILi128EEENS7_ILi64EEEEEELi64ENS_6half_tEfNS_4arch4Sm90ELb1ELb0ELb0ELb1ELb1ELb1ELb0ELb1ELb1ELb1ELb0ELb0EEENS1_21CollectiveEpilogueFwdINS6_IJSA_SC_SB_EEES9_SE_SG_Li384ELb1ELb1ELb0ELb0EEENS1_36VarlenDynamicPersistentTileSchedulerILi192ELi128ELi384ELi128ELb0ELb1ELb1ELb1ELb1ELb1EEEEEEEEEvNT_6ParamsE,@function
        .size           _ZN7cutlass13device_kernelIN5flash11enable_sm90INS1_16FlashAttnFwdSm90INS1_25CollectiveMainloopFwdSm90ILi2EN4cute5tupleIJNS5_1CILi1EEES8_S8_EEENS6_IJNS7_ILi192EEENS7_ILi128EEENS7_ILi64EEEEEELi64ENS_6half_tEfNS_4arch4Sm90ELb1ELb0ELb0ELb1ELb1ELb1ELb0ELb1ELb1ELb1ELb0ELb0EEENS1_21CollectiveEpilogueFwdINS6_IJSA_SC_SB_EEES9_SE_SG_Li384ELb1ELb1ELb0ELb0EEENS1_36VarlenDynamicPersistentTileSchedulerILi192ELi128ELi384ELi128ELb0ELb1ELb1ELb1ELb1ELb1EEEEEEEEEvNT_6ParamsE,(.L_x_3113 - _ZN7cutlass13device_kernelIN5flash11enable_sm90INS1_16FlashAttnFwdSm90INS1_25CollectiveMainloopFwdSm90ILi2EN4cute5tupleIJNS5_1CILi1EEES8_S8_EEENS6_IJNS7_ILi192EEENS7_ILi128EEENS7_ILi64EEEEEELi64ENS_6half_tEfNS_4arch4Sm90ELb1ELb0ELb0ELb1ELb1ELb1ELb0ELb1ELb1ELb1ELb0ELb0EEENS1_21CollectiveEpilogueFwdINS6_IJSA_SC_SB_EEES9_SE_SG_Li384ELb1ELb1ELb0ELb0EEENS1_36VarlenDynamicPersistentTileSchedulerILi192ELi128ELi384ELi128ELb0ELb1ELb1ELb1ELb1ELb1EEEEEEEEEvNT_6ParamsE)
        .other          _ZN7cutlass13device_kernelIN5flash11enable_sm90INS1_16FlashAttnFwdSm90INS1_25CollectiveMainloopFwdSm90ILi2EN4cute5tupleIJNS5_1CILi1EEES8_S8_EEENS6_IJNS7_ILi192EEENS7_ILi128EEENS7_ILi64EEEEEELi64ENS_6half_tEfNS_4arch4Sm90ELb1ELb0ELb0ELb1ELb1ELb1ELb0ELb1ELb1ELb1ELb0ELb0EEENS1_21CollectiveEpilogueFwdINS6_IJSA_SC_SB_EEES9_SE_SG_Li384ELb1ELb1ELb0ELb0EEENS1_36VarlenDynamicPersistentTileSchedulerILi192ELi128ELi384ELi128ELb0ELb1ELb1ELb1ELb1ELb1EEEEEEEEEvNT_6ParamsE,@"STO_CUDA_ENTRY STV_DEFAULT"
_ZN7cutlass13device_kernelIN5flash11enable_sm90INS1_16FlashAttnFwdSm90INS1_25CollectiveMainloopFwdSm90ILi2EN4cute5tupleIJNS5_1CILi1EEES8_S8_EEENS6_IJNS7_ILi192EEENS7_ILi128EEENS7_ILi64EEEEEELi64ENS_6half_tEfNS_4arch4Sm90ELb1ELb0ELb0ELb1ELb1ELb1ELb0ELb1ELb1ELb1ELb0ELb0EEENS1_21CollectiveEpilogueFwdINS6_IJSA_SC_SB_EEES9_SE_SG_Li384ELb1ELb1ELb0ELb0EEENS1_36VarlenDynamicPersistentTileSchedulerILi192ELi128ELi384ELi128ELb0ELb1ELb1ELb1ELb1ELb1EEEEEEEEEvNT_6ParamsE:
[----:B------:R-:W0:Y:S02]  /*0000*/  LDC R1, c[0x0][0x28] ;  /* 0x00000a00ff017b82 */ /* 0x000e240000000800 */
[----:B0-----:R-:W-:Y:S01]  /*0010*/  VIADD R1, R1, 0xffffff88 ;  /* 0xffffff8801017836 */ /* 0x001fe20000000000 */
[----:B------:R-:W0:Y:S01]  /*0020*/  S2R R3, SR_TID.X ;  /* 0x0000000000037919 */ /* 0x000e220000002100 */
[----:B------:R-:W-:Y:S01]  /*0030*/  ELECT P0, URZ, PT ;  /* 0x00000000003f782f */ /* 0x000fe20003800000 */
[----:B------:R-:W-:Y:S01]  /*0040*/  BSSY B0, `(.L_x_2621) ;  /* 0x000000d000007945 */ /* 0x000fe20003800000 */
[----:B0-----:R-:W-:-:S05]  /*0050*/  SHF.R.U32.HI R0, RZ, 0x5, R3 ;  /* 0x00000005ff007819 */ /* 0x001fca0000011603 */
        /* <DEDUP_REMOVED lines=11> */
.L_x_2622:
[----:B------:R-:W-:Y:S05]  /*0110*/  BSYNC B0 ;  /* 0x0000000000007941 */ /* 0x000fea0003800000 */
.L_x_2621:
[----:B------:R-:W-:Y:S01]  /*0120*/  VOTEU.ANY UP0, P0 ;  /* 0x00000000003f7886 */ /* 0x000fe20000000100 */
[----:B------:R-:W0:Y:S01]  /*0130*/  SHFL.IDX PT, R2, R0, RZ, 0x1f ;  /* 0x00001fff00027589 */ /* 0x000e2200000e0000 */
[----:B------:R-:W-:Y:S01]  /*0140*/  UMOV UR4, 0x80 ;  /* 0x0000008000047882 */ /* 0x000fe20000000000 */
[----:B------:R-:W-:Y:S01]  /*0150*/  UMOV UR7, 0x180 ;  /* 0x0000018000077882 */ /* 0x000fe20000000000 */
[----:B------:R-:W-:Y:S01]  /*0160*/  SHF.R.U32.HI R3, RZ, 0x7, R3 ;  /* 0x00000007ff037819 */ /* 0x000fe20000011603 */
[----:B------:R-:W1:Y:S01]  /*0170*/  @UP0 S2UR UR8, SR_CgaCtaId ;  /* 0x00000000000809c3 */ /* 0x000e620000008800 */
[----:B------:R-:W-:Y:S01]  /*0180*/  @UP0 UMOV UR6, 0x400 ;  /* 0x0000040000060882 */ /* 0x000fe20000000000 */
[----:B------:R-:W-:-:S04]  /*0190*/  @UP0 UIADD3 UR4, -UR4, 0x100000, URZ ;  /* 0x0010000004040890 */ /* 0x000fc8000fffe13f */
[----:B------:R-:W-:Y:S02]  /*01a0*/  @UP0 USHF.L.U32 UR5, UR4, 0xb, URZ ;  /* 0x0000000b04050899 */ /* 0x000fe4000800063f */
[----:B------:R-:W-:Y:S01]  /*01b0*/  @UP0 USHF.L.U32 UR4, UR4, 0x1, URZ ;  /* 0x0000000104040899 */ /* 0x000fe2000800063f */
[----:B------:R-:W-:Y:S01]  /*01c0*/  VOTEU.ANY UP1, P0 ;  /* 0x00000000003f7886 */ /* 0x000fe20000020100 */
[----:B0-----:R-:W-:Y:S02]  /*01d0*/  ISETP.NE.AND P1, PT, R2, RZ, PT ;  /* 0x000000ff0200720c */ /* 0x001fe40003f25270 */
[----:B------:R0:W2:Y:S01]  /*01e0*/  SHFL.IDX PT, R2, R3, RZ, 0x1f ;  /* 0x00001fff03027589 */ /* 0x0000a200000e0000 */
[----:B-1----:R-:W-:Y:S02]  /*01f0*/  @UP0 ULEA UR8, UR8, UR6, 0x18 ;  /* 0x0000000608080291 */ /* 0x002fe4000f8ec03f */
[----:B------:R-:W-:-:S04]  /*0200*/  @UP0 UIADD3 UR6, -UR7, 0x100000, URZ ;  /* 0x0010000007060890 */ /* 0x000fc8000fffe13f */
[----:B------:R-:W-:Y:S02]  /*0210*/  @UP0 USHF.L.U32 UR7, UR6, 0xb, URZ ;  /* 0x0000000b06070899 */ /* 0x000fe4000800063f */
[----:B------:R-:W-:Y:S01]  /*0220*/  @UP0 USHF.L.U32 UR6, UR6, 0x1, URZ ;  /* 0x0000000106060899 */ /* 0x000fe2000800063f */
[----:B------:R-:W-:Y:S01]  /*0230*/  VOTEU.ANY UP0, P0 ;  /* 0x00000000003f7886 */ /* 0x000fe20000000100 */
[----:B------:R-:W1:Y:S04]  /*0240*/  FENCE.VIEW.ASYNC.S ;  /* 0x00000000000073c6 */ /* 0x000e680000000000 */
[----:B-1----:R0:W1:Y:S06]  /*0250*/  @UP0 SYNCS.EXCH.64 URZ, [UR8+0x16800], UR4 ;  /* 0x01680004083f05b2 */ /* 0x00206c0008000100 */
[----:B------:R0:W3:Y:S02]  /*0260*/  @UP1 SYNCS.EXCH.64 URZ, [UR8+0x16820], UR6 ;  /* 0x01682006083f15b2 */ /* 0x0000e40008000100 */
[----:B0-----:R-:W-:Y:S05]  /*0270*/  @P1 BRA `(.L_x_2623) ;  /* 0x0000000000481947 */ /* 0x001fea0003800000 */
[----:B------:R-:W0:Y:S01]  /*0280*/  S2UR UR5, SR_CgaCtaId ;  /* 0x00000000000579c3 */ /* 0x000e220000008800 */
        /* <DEDUP_REMOVED lines=15> */
[----:B------:R0:W0:Y:S01]  /*0380*/  SYNCS.EXCH.64 URZ, [UR8+0x16848], UR6 ;  /* 0x01684806083f75b2 */ /* 0x0000220008000100 */
[----:B------:R-:W-:Y:S01]  /*0390*/  NOP ;  /* 0x0000000000007918 */ /* 0x000fe20000000000 */
.L_x_2623:
[----:B------:R-:W5:Y:S01]  /*03a0*/  SHFL.IDX PT, R3, R0, RZ, 0x1f ;  /* 0x00001fff00037589 */ /* 0x000f6200000e0000 */
[----:B------:R-:W-:Y:S01]  /*03b0*/  NOP ;  /* 0x0000000000007918 */ /* 0x000fe20000000000 */
[----:B-----5:R-:W-:-:S13]  /*03c0*/  ISETP.NE.AND P0, PT, R3, RZ, PT ;  /* 0x000000ff0300720c */ /* 0x020fda0003f05270 */
        /* <DEDUP_REMOVED lines=17> */
[----:B------:R0:W0:Y:S01]  /*04e0*/  SYNCS.EXCH.64 URZ, [UR8+0x16868], UR6 ;  /* 0x01686806083f75b2 */ /* 0x0000220008000100 */
[----:B------:R-:W-:Y:S01]  /*04f0*/  NOP ;  /* 0x0000000000007918 */ /* 0x000fe20000000000 */
.L_x_2624:
[----:B------:R-:W5:Y:S01]  /*0500*/  SHFL.IDX PT, R3, R0, RZ, 0x1f ;  /* 0x00001fff00037589 */ /* 0x000f6200000e0000 */
[----:B------:R-:W-:Y:S01]  /*0510*/  NOP ;  /* 0x0000000000007918 */ /* 0x000fe20000000000 */
[----:B-----5:R-:W-:-:S13]  /*0520*/  ISETP.NE.AND P0, PT, R3, RZ, PT ;  /* 0x000000ff0300720c */ /* 0x020fda0003f05270 */
        /* <DEDUP_REMOVED lines=13> */
[----:B------:R0:W0:Y:S01]  /*0600*/  SYNCS.EXCH.64 URZ, [UR6+0x16888], UR4 ;  /* 0x01688804063f75b2 */ /* 0x0000220008000100 */
[----:B------:R-:W-:Y:S01]  /*0610*/  NOP ;  /* 0x0000000000007918 */ /* 0x000fe20000000000 */
.L_x_2625:
        /* <DEDUP_REMOVED lines=22> */
.L_x_2626:
        /* <DEDUP_REMOVED lines=22> */
.L_x_2627:
[----:B--2---:R-:W-:Y:S01]  /*08e0*/  ISETP.NE.AND P0, PT, R2, RZ, PT ;  /* 0x000000ff0200720c */ /* 0x004fe20003f05270 */
[----:B------:R-:W-:Y:S01]  /*08f0*/  IMAD.MOV.U32 R2, RZ, RZ, 0x1 ;  /* 0x00000001ff027424 */ /* 0x000fe200078e00ff */
[----:B------:R-:W-:Y:S01]  /*0900*/  NOP ;  /* 0x0000000000007918 */ /* 0x000fe20000000000 */
[----:B------:R-:W-:Y:S01]  /*0910*/  ULDC.64 UR40, c[0x0][0x208] ;  /* 0x0000820000287ab9 */ /* 0x000fe20000000a00 */
[----:B------:R-:W-:Y:S02]  /*0920*/  BSSY B9, `(.L_x_2628) ;  /* 0x00017f2000097945 */ /* 0x000fe40003800000 */
[----:B------:R-:W-:-:S05]  /*0930*/  SEL R2, R2, 0x2, !P0 ;  /* 0x0000000202027807 */ /* 0x000fca0004000000 */
[----:B------:R2:W-:Y:S01]  /*0940*/  STL [R1+0x30], R2 ;  /* 0x0000300201007387 */ /* 0x0005e20000100800 */
[----:B01-34-:R-:W-:Y:S06]  /*0950*/  BAR.SYNC.DEFER_BLOCKING 0x0 ;  /* 0x0000000000007b1d */ /* 0x01bfec0000010000 */
[----:B------:R-:W-:Y:S05]  /*0960*/  @!P0 BRA `(.L_x_2629) ;  /* 0x00000110008c8947 */ /* 0x000fea0003800000 */
.L_x_2630:
[----:B------:R-:W-:-:S08]  /*0970*/  NOP ;  /* 0x0000000000007918 */ /* 0x000fd00000000000 */
[----:B------:R-:W0:Y:S02]  /*0980*/  USETMAXREG.TRY_ALLOC.CTAPOOL UP0, 0xa0 ;  /* 0x000000a0000079c8 */ /* 0x000e240008000600 */
[----:B0-----:R-:W-:-:S13]  /*0990*/  PLOP3.LUT P0, PT, PT, PT, UP0, 0x80, 0x0 ;  /* 0x000000000000781c */ /* 0x001fda0003f0f008 */
[----:B------:R-:W-:Y:S05]  /*09a0*/  @!P0 BRA `(.L_x_2630) ;  /* 0xfffffffc00f08947 */ /* 0x000fea000383ffff */
[----:B------:R-:W2:Y:S01]  /*09b0*/  S2R R0, SR_TID.X ;  /* 0x0000000000007919 */ /* 0x000ea20000002100 */
[----:B------:R-:W-:Y:S01]  /*09c0*/  LOP3.LUT R23, R23, 0xffffffef, RZ, 0xc0, !PT ;  /* 0xffffffef17177812 */ /* 0x000fe200078ec0ff */
[----:B------:R-:W-:Y:S01]  /*09d0*/  ULDC UR4, c[0x0][0xc3c] ;  /* 0x00030f0000047ab9 */ /* 0x000fe20000000800 */
[----:B--2---:R-:W-:Y:S02]  /*09e0*/  SHF.R.U32.HI R2, RZ, 0x7, R0 ;  /* 0x00000007ff027819 */ /* 0x004fe40000011600 */
[----:B------:R-:W0:Y:S01]  /*09f0*/  S2R R0, SR_CgaCtaId ;  /* 0x0000000000007919 */ /* 0x000e220000008800 */
[----:B------:R-:W-:Y:S06]  /*0a00*/  BAR.ARV 0x8, 0x200 ;  /* 0x0208000000007b1d */ /* 0x000fec0000002000 */
[----:B------:R-:W-:-:S02]  /*0a10*/  ISETP.NE.AND P0, PT, R2, 0x1, PT ;  /* 0x000000010200780c */ /* 0x000fc40003f05270 */
[----:B------:R-:W-:-:S11]  /*0a20*/  MOV R2, 0x400 ;  /* 0x0000040000027802 */ /* 0x000fd60000000f00 */
[----:B------:R-:W-:Y:S06]  /*0a30*/  @!P0 BAR.ARV 0x9, 0x100 ;  /* 0x0244000000008b1d */ /* 0x000fec0000002000 */
[----:B------:R-:W-:Y:S02]  /*0a40*/  @P0 LOP3.LUT R23, R23, 0x10, RZ, 0xfc, !PT ;  /* 0x0000001017170812 */ /* 0x000fe400078efcff */
[----:B------:R-:W-:Y:S01]  /*0a50*/  BAR.SYNC.DEFER_BLOCKING 0x5, 0x200 ;  /* 0x0148000000007b1d */ /* 0x000fe20000010000 */
[----:B0-----:R-:W-:-:S05]  /*0a60*/  LEA R2, R0, R2, 0x18 ;  /* 0x0000000200027211 */ /* 0x001fca00078ec0ff */
[----:B------:R-:W0:Y:S02]  /*0a70*/  LDS.128 R32, [R2+0x168d0] ;  /* 0x0168d00002207984 */ /* 0x000e240000000c00 */
[----:B------:R-:W-:Y:S06]  /*0a80*/  BAR.ARV 0x4, 0x200 ;  /* 0x0108000000007b1d */ /* 0x000fec0000002000 */
[----:B0-----:R-:W-:-:S13]  /*0a90*/  ISETP.GE.AND P0, PT, R35, UR4, PT ;  /* 0x0000000423007c0c */ /* 0x001fda000bf06270 */
[----:B------:R-:W-:Y:S05]  /*0aa0*/  @P0 BRA `(.L_x_2631) ;  /* 0x0000017c00640947 */ /* 0x000fea0003800000 */
[----:B------:R-:W2:Y:S01]  /*0ab0*/  LDL R13, [R1+0x30] ;  /* 0x00003000010d7983 */ /* 0x000ea20000100800 */
[----:B------:R-:W0:Y:S02]  /*0ac0*/  S2R R0, SR_TID.X ;  /* 0x0000000000007919 */ /* 0x000e240000002100 */
[----:B0-----:R-:W-:-:S05]  /*0ad0*/  VIADD R12, R0, 0xffffff80 ;  /* 0xffffff80000c7836 */ /* 0x001fca0000000000 */
[----:B------:R-:W-:-:S04]  /*0ae0*/  SHF.R.S32.HI R0, RZ, 0x1f, R12 ;  /* 0x0000001fff007819 */ /* 0x000fc8000001140c */
[----:B------:R-:W-:-:S04]  /*0af0*/  LEA.HI R3, R0, R12, RZ, 0x7 ;  /* 0x0000000c00037211 */ /* 0x000fc800078f38ff */
[----:B------:R-:W-:-:S05]  /*0b00*/  LOP3.LUT R4, R3, 0xffffff80, RZ, 0xc0, !PT ;  /* 0xffffff8003047812 */ /* 0x000fca00078ec0ff */
[----:B------:R-:W-:Y:S01]  /*0b10*/  IMAD.IADD R11, R12, 0x1, -R4 ;  /* 0x000000010c0b7824 */ /* 0x000fe200078e0a04 */
[----:B------:R-:W-:-:S04]  /*0b20*/  LEA.HI R4, R0, R12, RZ, 0x4 ;  /* 0x0000000c00047211 */ /* 0x000fc800078f20ff */
[----:B------:R-:W-:Y:S02]  /*0b30*/  SHF.R.S32.HI R6, RZ, 0x1f, R11 ;  /* 0x0000001fff067819 */ /* 0x000fe4000001140b */
[----:B------:R-:W-:Y:S02]  /*0b40*/  SHF.R.S32.HI R7, RZ, 0x4, R4 ;  /* 0x00000004ff077819 */ /* 0x000fe40000011404 */
[----:B------:R-:W-:Y:S02]  /*0b50*/  LEA.HI R8, R6, R11, RZ, 0x2 ;  /* 0x0000000b06087211 */ /* 0x000fe400078f10ff */
[----:B------:R-:W-:Y:S02]  /*0b60*/  SHF.R.S32.HI R14, RZ, 0x7, R3 ;  /* 0x00000007ff0e7819 */ /* 0x000fe40000011403 */
[----:B------:R-:W-:Y:S02]  /*0b70*/  LOP3.LUT R3, R4, 0x3fffff0, RZ, 0xc0, !PT ;  /* 0x03fffff004037812 */ /* 0x000fe400078ec0ff */
[----:B------:R-:W-:-:S02]  /*0b80*/  LEA.HI R5, R0, R12, RZ, 0x5 ;  /* 0x0000000c00057211 */ /* 0x000fc400078f28ff */
[----:B------:R-:W-:Y:S02]  /*0b90*/  LEA.HI R4, R4, R7, RZ, 0x1 ;  /* 0x0000000704047211 */ /* 0x000fe400078f08ff */
[--C-:B------:R-:W-:Y:S02]  /*0ba0*/  SHF.R.S32.HI R9, RZ, 0x2, R8.reuse ;  /* 0x00000002ff097819 */ /* 0x100fe40000011408 */
[----:B------:R-:W-:Y:S01]  /*0bb0*/  SHF.R.S32.HI R10, RZ, 0x1f, R8 ;  /* 0x0000001fff0a7819 */ /* 0x000fe20000011408 */
[----:B------:R-:W-:Y:S01]  /*0bc0*/  IMAD.IADD R3, R12, 0x1, -R3 ;  /* 0x000000010c037824 */ /* 0x000fe200078e0a03 */
[----:B------:R-:W-:Y:S02]  /*0bd0*/  SHF.R.S32.HI R15, RZ, 0x5, R5 ;  /* 0x00000005ff0f7819 */ /* 0x000fe40000011405 */
[----:B------:R-:W-:Y:S02]  /*0be0*/  LOP3.LUT R4, R4, 0x1ffffffe, RZ, 0xc0, !PT ;  /* 0x1ffffffe04047812 */ /* 0x000fe400078ec0ff */
[----:B------:R-:W-:Y:S01]  /*0bf0*/  LEA.HI R10, R10, R9, RZ, 0x3 ;  /* 0x000000090a0a7211 */ /* 0x000fe200078f18ff */
[----:B------:R-:W-:Y:S01]  /*0c00*/  IMAD.HI R5, R14, 0x55555556, RZ ;  /* 0x555555560e057827 */ /* 0x000fe200078e02ff */
[----:B------:R-:W-:-:S02]  /*0c10*/  LEA.HI R6, R6, R11, RZ, 0x5 ;  /* 0x0000000b06067211 */ /* 0x000fc400078f28ff */
[----:B------:R-:W-:Y:S01]  /*0c20*/  LOP3.LUT R10, R10, 0xfffffff8, RZ, 0xc0, !PT ;  /* 0xfffffff80a0a7812 */ /* 0x000fe200078ec0ff */
[----:B------:R-:W-:Y:S02]  /*0c30*/  IMAD.IADD R4, R7, 0x1, -R4 ;  /* 0x0000000107047824 */ /* 0x000fe400078e0a04 */
[----:B------:R-:W-:Y:S01]  /*0c40*/  IMAD R3, R15, 0x10, R3 ;  /* 0x000000100f037824 */ /* 0x000fe200078e0203 */
[----:B------:R-:W-:Y:S02]  /*0c50*/  LEA.HI R5, R5, R5, RZ, 0x1 ;  /* 0x0000000505057211 */ /* 0x000fe400078f08ff */
[----:B------:R-:W-:Y:S01]  /*0c60*/  IADD3 R9, R9, -R10, RZ ;  /* 0x8000000a09097210 */ /* 0x000fe20007ffe0ff */
[----:B------:R-:W-:Y:S01]  /*0c70*/  IMAD R7, R3, 0x8, R4 ;  /* 0x0000000803077824 */ /* 0x000fe200078e0204 */
[----:B------:R-:W-:Y:S02]  /*0c80*/  SHF.R.S32.HI R6, RZ, 0x5, R6 ;  /* 0x00000005ff067819 */ /* 0x000fe40000011406 */
[----:B------:R-:W-:Y:S01]  /*0c90*/  LEA.HI R3, R0, R12, RZ, 0x2 ;  /* 0x0000000c00037211 */ /* 0x000fe200078f10ff */
[----:B------:R-:W-:-:S02]  /*0ca0*/  IMAD R5, R5, -0x3, R14 ;  /* 0xfffffffd05057824 */ /* 0x000fc400078e020e */
[----:B------:R-:W-:Y:S01]  /*0cb0*/  IMAD R6, R6, 0x10, R9 ;  /* 0x0000001006067824 */ /* 0x000fe200078e0209 */
[--C-:B------:R-:W-:Y:S02]  /*0cc0*/  SHF.R.S32.HI R154, RZ, 0x2, R3.reuse ;  /* 0x00000002ff9a7819 */ /* 0x100fe40000011403 */
[----:B------:R-:W-:Y:S01]  /*0cd0*/  LEA.HI R0, R0, R12, RZ, 0x3 ;  /* 0x0000000c00007211 */ /* 0x000fe200078f18ff */
[----:B------:R-:W-:Y:S01]  /*0ce0*/  IMAD R10, R5, 0x40, R6 ;  /* 0x00000040050a7824 */ /* 0x000fe200078e0206 */
[----:B------:R-:W-:Y:S01]  /*0cf0*/  SHF.R.S32.HI R5, RZ, 0x1f, R3 ;  /* 0x0000001fff057819 */ /* 0x000fe20000011403 */
[----:B------:R-:W-:Y:S01]  /*0d00*/  VIADD R6, R154, 0x60 ;  /* 0x000000609a067836 */ /* 0x000fe20000000000 */
[----:B------:R-:W-:Y:S02]  /*0d10*/  LOP3.LUT R3, R3, 0xfffffffc, RZ, 0xc0, !PT ;  /* 0xfffffffc03037812 */ /* 0x000fe400078ec0ff */
[----:B------:R-:W-:Y:S02]  /*0d20*/  SHF.R.S32.HI R4, RZ, 0x3, R0 ;  /* 0x00000003ff047819 */ /* 0x000fe40000011400 */
[----:B------:R-:W-:-:S02]  /*0d30*/  LEA.HI R5, R5, R154, RZ, 0x3 ;  /* 0x0000009a05057211 */ /* 0x000fc400078f18ff */
[----:B------:R-:W-:Y:S01]  /*0d40*/  SHF.R.S32.HI R4, RZ, 0x1f, R6 ;  /* 0x0000001fff047819 */ /* 0x000fe20000011406 */
[----:B------:R-:W-:Y:S01]  /*0d50*/  IMAD.IADD R9, R12, 0x1, -R3 ;  /* 0x000000010c097824 */ /* 0x000fe200078e0a03 */
[----:B------:R-:W-:Y:S02]  /*0d60*/  LOP3.LUT R0, R0, 0xfffffff8, RZ, 0xc0, !PT ;  /* 0xfffffff800007812 */ /* 0x000fe400078ec0ff */
[----:B------:R-:W-:Y:S02]  /*0d70*/  LOP3.LUT R5, R5, 0xfffffff8, RZ, 0xc0, !PT ;  /* 0xfffffff805057812 */ /* 0x000fe400078ec0ff */
[----:B------:R-:W-:Y:S02]  /*0d80*/  LEA.HI R4, R4, R6, RZ, 0x3 ;  /* 0x0000000604047211 */ /* 0x000fe400078f18ff */
[----:B------:R-:W-:Y:S01]  /*0d90*/  SHF.L.U32 R3, R6, 0x6, RZ ;  /* 0x0000000606037819 */ /* 0x000fe200000006ff */
[----:B------:R-:W-:Y:S01]  /*0da0*/  IMAD.IADD R0, R12, 0x1, -R0 ;  /* 0x000000010c007824 */ /* 0x000fe200078e0a00 */
[----:B------:R-:W-:Y:S01]  /*0db0*/  LEA.HI R0, R9, R9, RZ, 0x1 ;  /* 0x0000000909007211 */ /* 0x000fe200078f08ff */
[----:B------:R-:W-:Y:S01]  /*0dc0*/  IMAD.IADD R5, R154, 0x1, -R5 ;  /* 0x000000019a057824 */ /* 0x000fe200078e0a05 */
[----:B------:R-:W-:Y:S01]  /*0dd0*/  LOP3.LUT R3, R3, 0x1c0, RZ, 0xc0, !PT ;  /* 0x000001c003037812 */ /* 0x000fe200078ec0ff */
[C---:B------:R-:W-:Y:S01]  /*0de0*/  IMAD.SHL.U32 R16, R9.reuse, 0x8, RZ ;  /* 0x0000000809107824 */ /* 0x040fe200078e00ff */
[----:B------:R-:W-:Y:S01]  /*0df0*/  STL [R1+0x68], R10 ;  /* 0x0000680a01007387 */ /* 0x000fe20000100800 */
[----:B------:R-:W-:-:S02]  /*0e00*/  IMAD.SHL.U32 R152, R9, 0x4, RZ ;  /* 0x0000000409987824 */ /* 0x000fc400078e00ff */
[----:B------:R-:W-:Y:S01]  /*0e10*/  IMAD.SHL.U32 R4, R4, 0x40, RZ ;  /* 0x0000004004047824 */ /* 0x000fe200078e00ff */
[----:B------:R-:W-:Y:S01]  /*0e20*/  STL [R1+0x58], RZ ;  /* 0x000058ff01007387 */ /* 0x000fe20000100800 */
[----:B------:R-:W-:Y:S02]  /*0e30*/  LOP3.LUT R0, R0, 0x1ffffffe, RZ, 0xc0, !PT ;  /* 0x1ffffffe00007812 */ /* 0x000fe400078ec0ff */
[----:B------:R-:W-:Y:S01]  /*0e40*/  SHF.R.U32.HI R6, RZ, 0x3, R3 ;  /* 0x00000003ff067819 */ /* 0x000fe20000011603 */
[----:B------:R-:W-:Y:S01]  /*0e50*/  STL [R1], RZ ;  /* 0x000000ff01007387 */ /* 0x000fe20000100800 */
[----:B------:R-:W-:Y:S02]  /*0e60*/  LOP3.LUT R3, R3, 0x38, R16, 0xf8, !PT ;  /* 0x0000003803037812 */ /* 0x000fe400078ef810 */
[----:B------:R-:W-:Y:S01]  /*0e70*/  LOP3.LUT R4, R4, 0xfffffe00, RZ, 0xc0, !PT ;  /* 0xfffffe0004047812 */ /* 0x000fe200078ec0ff */
[----:B------:R0:W-:Y:S01]  /*0e80*/  STL [R1+0x38], R5 ;  /* 0x0000380501007387 */ /* 0x0001e20000100800 */
[----:B------:R-:W-:Y:S01]  /*0e90*/  LOP3.LUT R8, R8, 0x7ffffffc, RZ, 0xc0, !PT ;  /* 0x7ffffffc08087812 */ /* 0x000fe200078ec0ff */
[----:B------:R-:W-:Y:S01]  /*0ea0*/  IMAD.IADD R0, R9, 0x1, -R0 ;  /* 0x0000000109007824 */ /* 0x000fe200078e0a00 */
[----:B------:R-:W-:-:S02]  /*0eb0*/  LOP3.LUT R3, R4, R3, R6, 0xf6, !PT ;  /* 0x0000000304037212 */ /* 0x000fc400078ef606 */
[----:B0-----:R-:W-:Y:S01]  /*0ec0*/  IADD3 R5, R152, 0x10, RZ ;  /* 0x0000001098057810 */ /* 0x001fe20007ffe0ff */
[----:B------:R-:W-:-:S03]  /*0ed0*/  IMAD R0, R0, 0x8, R10 ;  /* 0x0000000800007824 */ /* 0x000fc600078e020a */
[----:B------:R-:W-:Y:S01]  /*0ee0*/  SHF.R.S32.HI R6, RZ, 0x1f, R5 ;  /* 0x0000001fff067819 */ /* 0x000fe20000011405 */
[----:B------:R0:W-:Y:S01]  /*0ef0*/  STL [R1+0x4], R5 ;  /* 0x0000040501007387 */ /* 0x0001e20000100800 */
[----:B------:R-:W-:-:S03]  /*0f00*/  IMAD R3, R3, 0x2, R2 ;  /* 0x0000000203037824 */ /* 0x000fc600078e0202 */
[----:B------:R1:W-:Y:S01]  /*0f10*/  STL [R1+0x3c], R4 ;  /* 0x00003c0401007387 */ /* 0x0003e20000100800 */
[----:B0-----:R-:W-:-:S03]  /*0f20*/  IMAD.IADD R5, R11, 0x1, -R8 ;  /* 0x000000010b057824 */ /* 0x001fc600078e0a08 */
[----:B------:R0:W-:Y:S01]  /*0f30*/  STL [R1+0x60], R6 ;  /* 0x0000600601007387 */ /* 0x0001e20000100800 */
[----:B-1----:R-:W-:-:S03]  /*0f40*/  IMAD.SHL.U32 R4, R7, 0x8, RZ ;  /* 0x0000000807047824 */ /* 0x002fc600078e00ff */
[----:B------:R0:W-:Y:S04]  /*0f50*/  STL [R1+0x40], R5 ;  /* 0x0000400501007387 */ /* 0x0001e80000100800 */
[----:B------:R0:W-:Y:S04]  /*0f60*/  STL [R1+0x6c], R4 ;  /* 0x00006c0401007387 */ /* 0x0001e80000100800 */
[----:B------:R0:W-:Y:S04]  /*0f70*/  STL [R1+0x44], R0 ;  /* 0x0000440001007387 */ /* 0x0001e80000100800 */
[----:B------:R0:W-:Y:S01]  /*0f80*/  STL [R1+0x64], R3 ;  /* 0x0000640301007387 */ /* 0x0001e20000100800 */
[----:B------:R-:W-:Y:S01]  /*0f90*/  VIADD R18, R16, 0x20 ;  /* 0x0000002010127836 */ /* 0x000fe20000000000 */
[----:B------:R-:W-:Y:S01]  /*0fa0*/  MOV R19, RZ ;  /* 0x000000ff00137202 */ /* 0x000fe20000000f00 */
[----:B------:R-:W-:Y:S01]  /*0fb0*/  IMAD.MOV.U32 R155, RZ, RZ, RZ ;  /* 0x000000ffff9b7224 */ /* 0x000fe200078e00ff */
[----:B------:R-:W-:Y:S01]  /*0fc0*/  SHF.R.S32.HI R17, RZ, 0x1f, R16 ;  /* 0x0000001fff117819 */ /* 0x000fe20000011410 */
[----:B------:R-:W-:Y:S01]  /*0fd0*/  IMAD.MOV.U32 R22, RZ, RZ, RZ ;  /* 0x000000ffff167224 */ /* 0x000fe200078e00ff */
[----:B------:R-:W-:-:S02]  /*0fe0*/  SHF.R.S32.HI R156, RZ, 0x1f, R18 ;  /* 0x0000001fff9c7819 */ /* 0x000fc40000011412 */
[----:B0-2---:R-:W-:-:S07]  /*0ff0*/  LOP3.LUT R157, R13, 0x1, RZ, 0xfc, !PT ;  /* 0x000000010d9d7812 */ /* 0x005fce00078efcff */
.L_x_2776:
        /* <DEDUP_REMOVED lines=8> */
[----:B---3--:R-:W-:Y:S01]  /*1080*/  IMAD.MOV.U32 R31, RZ, RZ, RZ ;  /* 0x000000ffff1f7224 */ /* 0x008fe200078e00ff */
[----:B------:R-:W-:-:S02]  /*1090*/  ISETP.NE.U32.AND P0, PT, RZ, UR6, PT ;  /* 0x00000006ff007c0c */ /* 0x000fc4000bf05070 */
[----:B------:R-:W-:Y:S02]  /*10a0*/  ISETP.NE.AND.EX P1, PT, RZ, UR5, PT, P1 ;  /* 0x00000005ff007c0c */ /* 0x000fe4000bf25310 */
[----:B------:R-:W-:Y:S02]  /*10b0*/  ISETP.NE.AND.EX P0, PT, RZ, UR7, PT, P0 ;  /* 0x00000007ff007c0c */ /* 0x000fe4000bf05300 */
[----:B--2---:R-:W-:Y:S01]  /*10c0*/  SHF.R.S32.HI R3, RZ, 0x1f, R0 ;  /* 0x0000001fff037819 */ /* 0x004fe20000011400 */
[----:B------:R-:W-:Y:S08]  /*10d0*/  STL [R1+0x54], R0 ;  /* 0x0000540001007387 */ /* 0x000ff00000100800 */
[----:B------:R-:W-:-:S02]  /*10e0*/  @P1 LEA R6, P2, R0, UR4, 0x2 ;  /* 0x0000000400061c11 */ /* 0x000fc4000f8410ff */
[C-C-:B------:R-:W-:Y:S01]  /*10f0*/  SHF.L.U64.HI R32, R0.reuse, 0x2, R3.reuse ;  /* 0x0000000200207819 */ /* 0x140fe20000010203 */
[----:B------:R0:W-:Y:S01]  /*1100*/  STL [R1+0x5c], R3 ;  /* 0x00005c0301007387 */ /* 0x0001e20000100800 */
[C---:B------:R-:W-:Y:S02]  /*1110*/  @P1 LEA.HI.X R7, R0.reuse, UR5, R3, 0x2, P2 ;  /* 0x0000000500071c11 */ /* 0x040fe400090f1403 */
[----:B------:R-:W-:Y:S02]  /*1120*/  ISETP.NE.U32.AND P2, PT, RZ, UR8, PT ;  /* 0x00000008ff007c0c */ /* 0x000fe4000bf45070 */
[----:B------:R-:W-:Y:S02]  /*1130*/  SHF.L.U32 R36, R0, 0x2, RZ ;  /* 0x0000000200247819 */ /* 0x000fe400000006ff */
[----:B------:R-:W-:Y:S01]  /*1140*/  ISETP.NE.AND.EX P2, PT, RZ, UR9, PT, P2 ;  /* 0x00000009ff007c0c */ /* 0x000fe2000bf45320 */
[----:B------:R-:W-:Y:S01]  /*1150*/  ULDC UR4, c[0x0][0x288] ;  /* 0x0000a20000047ab9 */ /* 0x000fe20000000800 */
[----:B------:R-:W-:Y:S01]  /*1160*/  IADD3 R8, P3, R36, UR6, RZ ;  /* 0x0000000624087c10 */ /* 0x000fe2000ff7e0ff */
[----:B0-----:R-:W-:Y:S01]  /*1170*/  IMAD.MOV.U32 R3, RZ, RZ, RZ ;  /* 0x000000ffff037224 */ /* 0x001fe200078e00ff */
[----:B------:R0:W-:Y:S01]  /*1180*/  STL [R1+0x4c], R36 ;  /* 0x00004c2401007387 */ /* 0x0001e20000100800 */
[----:B------:R-:W-:Y:S01]  /*1190*/  IMAD.U32 R10, RZ, RZ, UR4 ;  /* 0x00000004ff0a7e24 */ /* 0x000fe2000f8e00ff */
[----:B------:R-:W-:Y:S01]  /*11a0*/  IADD3.X R9, R32, UR7, RZ, P3, !PT ;  /* 0x0000000720097c10 */ /* 0x000fe20009ffe4ff */
[----:B------:R-:W-:Y:S01]  /*11b0*/  ULDC.64 UR4, c[0x0][0x418] ;  /* 0x0001060000047ab9 */ /* 0x000fe20000000a00 */
[----:B------:R0:W-:Y:S04]  /*11c0*/  STL [R1+0x50], R32 ;  /* 0x0000502001007387 */ /* 0x0001e80000100800 */
[----:B------:R0:W5:Y:S01]  /*11d0*/  @P1 LDG.E R3, desc[UR40][R6.64] ;  /* 0x0000002806031981 */ /* 0x000162000c1e1900 */
[----:B------:R-:W-:-:S03]  /*11e0*/  @P2 IADD3 R4, P1, R36, UR8, RZ ;  /* 0x0000000824042c10 */ /* 0x000fc6000ff3e0ff */
[----:B------:R0:W5:Y:S01]  /*11f0*/  @P0 LDG.E R31, desc[UR40][R8.64] ;  /* 0x00000028081f0981 */ /* 0x000162000c1e1900 */
[----:B------:R-:W-:-:S05]  /*1200*/  @P2 IADD3.X R5, R32, UR9, RZ, P1, !PT ;  /* 0x0000000920052c10 */ /* 0x000fca0008ffe4ff */
[----:B------:R-:W2:Y:S01]  /*1210*/  @P2 LDG.E R10, desc[UR40][R4.64] ;  /* 0x00000028040a2981 */ /* 0x000ea2000c1e1900 */
        /* <DEDUP_REMOVED lines=8> */
[----:B------:R-:W-:Y:S01]  /*12a0*/  IMAD.U32 R29, RZ, RZ, UR5 ;  /* 0x00000005ff1d7e24 */ /* 0x000fe2000f8e00ff */
[----:B------:R-:W-:Y:S01]  /*12b0*/  MOV R30, UR4 ;  /* 0x00000004001e7c02 */ /* 0x000fe20008000f00 */
[----:B--2---:R0:W-:Y:S01]  /*12c0*/  STL [R1+0x18], R10 ;  /* 0x0000180a01007387 */ /* 0x0041e20000100800 */
[----:B-1----:R-:W-:Y:S05]  /*12d0*/  @P2 BRA `(.L_x_2632) ;  /* 0x0000000000282947 */ /* 0x002fea0003800000 */
        /* <DEDUP_REMOVED lines=8> */
[----:B--2---:R-:W-:-:S05]  /*1360*/  IMAD.IADD R10, R7, 0x1, -R0 ;  /* 0x00000001070a7824 */ /* 0x004fca00078e0a00 */
[----:B------:R1:W-:Y:S02]  /*1370*/  STL [R1+0x18], R10 ;  /* 0x0000180a01007387 */ /* 0x0003e40000100800 */
.L_x_2632:
[----:B------:R-:W-:Y:S01]  /*1380*/  ULDC.64 UR4, c[0x0][0xa20] ;  /* 0x0002880000047ab9 */ /* 0x000fe20000000a00 */
[----:B------:R2:W-:Y:S01]  /*1390*/  STL [R1+0x48], R34 ;  /* 0x0000482201007387 */ /* 0x0005e20000100800 */
[----:B------:R-:W-:-:S04]  /*13a0*/  ISETP.NE.U32.AND P1, PT, RZ, UR4, PT ;  /* 0x00000004ff007c0c */ /* 0x000fc8000bf25070 */
[----:B------:R-:W-:-:S13]  /*13b0*/  ISETP.NE.AND.EX P1, PT, RZ, UR5, PT, P1 ;  /* 0x00000005ff007c0c */ /* 0x000fda000bf25310 */
[----:B--2---:R-:W-:Y:S05]  /*13c0*/  @!P1 BRA `(.L_x_2633) ;  /* 0x0000000000109947 */ /* 0x004fea0003800000 */
[----:B------:R-:W-:-:S04]  /*13d0*/  IADD3 R4, P0, R36, UR4, RZ ;  /* 0x0000000424047c10 */ /* 0x000fc8000ff1e0ff */
[----:B------:R-:W-:-:S05]  /*13e0*/  IADD3.X R5, R32, UR5, RZ, P0, !PT ;  /* 0x0000000520057c10 */ /* 0x000fca00087fe4ff */
[----:B------:R2:W5:Y:S01]  /*13f0*/  LDG.E R30, desc[UR40][R4.64] ;  /* 0x00000028041e7981 */ /* 0x000562000c1e1900 */
[----:B------:R-:W-:Y:S05]  /*1400*/  BRA `(.L_x_2634) ;  /* 0x0000000000107947 */ /* 0x000fea0003800000 */
.L_x_2633:
[----:B------:R-:W-:Y:S05]  /*1410*/  @!P0 BRA `(.L_x_2634) ;  /* 0x00000000000c8947 */ /* 0x000fea0003800000 */
[----:B------:R-:W2:Y:S04]  /*1420*/  LDG.E R5, desc[UR40][R8.64] ;  /* 0x0000002808057981 */ /* 0x000ea8000c1e1900 */
[----:B------:R-:W2:Y:S02]  /*1430*/  LDG.E R30, desc[UR40][R8.64+0x4] ;  /* 0x00000428081e7981 */ /* 0x000ea4000c1e1900 */
[----:B--2---:R-:W-:-:S07]  /*1440*/  IMAD.IADD R30, R30, 0x1, -R5 ;  /* 0x000000011e1e7824 */ /* 0x004fce00078e0a05 */
.L_x_2634:
[----:B------:R-:W-:Y:S01]  /*1450*/  ULDC.64 UR4, c[0x0][0xa10] ;  /* 0x0002840000047ab9 */ /* 0x000fe20000000a00 */
[----:B0-----:R-:W0:Y:S01]  /*1460*/  LDC R8, c[0x0][0x448] ;  /* 0x00011200ff087b82 */ /* 0x001e220000000800 */
[----:B------:R-:W-:-:S04]  /*1470*/  ISETP.NE.U32.AND P0, PT, RZ, UR4, PT ;  /* 0x00000004ff007c0c */ /* 0x000fc8000bf05070 */
[----:B------:R-:W-:Y:S01]  /*1480*/  ISETP.NE.AND.EX P0, PT, RZ, UR5, PT, P0 ;  /* 0x00000005ff007c0c */ /* 0x000fe2000bf05300 */
[----:B------:R-:W-:-:S12]  /*1490*/  ULDC.64 UR4, c[0x0][0xa30] ;  /* 0x00028c0000047ab9 */ /* 0x000fd80000000a00 */
[----:B--2---:R-:W2:Y:S02]  /*14a0*/  @P0 LDC.64 R4, c[0x0][0xa10] ;  /* 0x00028400ff040b82 */ /* 0x004ea40000000a00 */
[----:B--2---:R-:W-:-:S05]  /*14b0*/  @P0 IMAD.WIDE R4, R28, 0x4, R4 ;  /* 0x000000041c040825 */ /* 0x004fca00078e0204 */
[----:B------:R-:W2:Y:S04]  /*14c0*/  @P0 LDG.E R0, desc[UR40][R4.64] ;  /* 0x0000002804000981 */ /* 0x000ea8000c1e1900 */
[----:B------:R3:W2:Y:S01]  /*14d0*/  @P0 LDG.E R9, desc[UR40][R4.64+0x4] ;  /* 0x0000042804090981 */ /* 0x0006a2000c1e1900 */
[----:B------:R-:W-:Y:S01]  /*14e0*/  ISETP.NE.U32.AND P1, PT, RZ, UR4, PT ;  /* 0x00000004ff007c0c */ /* 0x000fe2000bf25070 */
[----:B-----5:R-:W-:-:S03]  /*14f0*/  IMAD.MOV.U32 R24, RZ, RZ, R30 ;  /* 0x000000ffff187224 */ /* 0x020fc600078e001e */
[----:B------:R-:W-:-:S13]  /*1500*/  ISETP.NE.AND.EX P1, PT, RZ, UR5, PT, P1 ;  /* 0x00000005ff007c0c */ /* 0x000fda000bf25310 */
[----:B------:R-:W-:-:S04]  /*1510*/  @P1 IADD3 R6, P2, R36, UR4, RZ ;  /* 0x0000000424061c10 */ /* 0x000fc8000ff5e0ff */
[----:B------:R-:W-:-:S05]  /*1520*/  @P1 IADD3.X R7, R32, UR5, RZ, P2, !PT ;  /* 0x0000000520071c10 */ /* 0x000fca00097fe4ff */
[----:B------:R4:W5:Y:S01]  /*1530*/  @P1 LDG.E R24, desc[UR40][R6.64] ;  /* 0x0000002806181981 */ /* 0x000962000c1e1900 */
[----:B0-----:R-:W-:Y:S01]  /*1540*/  ISETP.NE.AND P1, PT, R8, 0x1, PT ;  /* 0x000000010800780c */ /* 0x001fe20003f25270 */
[----:B------:R-:W-:Y:S01]  /*1550*/  IMAD R12, R33, 0xc0, RZ ;  /* 0x000000c0210c7824 */ /* 0x000fe200078e02ff */
[----:B------:R-:W-:-:S03]  /*1560*/  IADD3 R8, -R3, R30, RZ ;  /* 0x0000001e03087210 */ /* 0x000fc60007ffe1ff */
[----:B---3--:R-:W-:Y:S01]  /*1570*/  VIADD R4, R12, 0xbf ;  /* 0x000000bf0c047836 */ /* 0x008fe20000000000 */
[----:B------:R0:W-:Y:S01]  /*1580*/  STL [R1+0x28], R12 ;  /* 0x0000280c01007387 */ /* 0x0001e20000100800 */
[----:B------:R-:W-:-:S05]  /*1590*/  IMAD.MOV R27, RZ, RZ, -R8 ;  /* 0x000000ffff1b7224 */ /* 0x000fca00078e0a08 */
[----:B------:R-:W-:Y:S01]  /*15a0*/  VIMNMX R27, RZ, R27, !PT ;  /* 0x0000001bff1b7248 */ /* 0x000fe20007fe0100 */
[----:B------:R-:W3:Y:S08]  /*15b0*/  @P1 LDC R11, c[0x0][0x44c] ;  /* 0x00011300ff0b1b82 */ /* 0x000ef00000000800 */
[----:B------:R-:W1:Y:S01]  /*15c0*/  @P1 LDC R5, c[0x0][0x450] ;  /* 0x00011400ff051b82 */ /* 0x000e620000000800 */
[----:B--2---:R-:W-:-:S02]  /*15d0*/  @P0 IMAD.IADD R29, R9, 0x1, -R0 ;  /* 0x00000001091d0824 */ /* 0x004fc400078e0a00 */
[----:B---3--:R-:W-:-:S04]  /*15e0*/  @P1 IMAD.HI.U32 R0, R4, R11, RZ ;  /* 0x0000000b04001227 */ /* 0x008fc800078e00ff */
[----:B----4-:R-:W-:Y:S01]  /*15f0*/  IMAD.IADD R6, R8, 0x1, R29 ;  /* 0x0000000108067824 */ /* 0x010fe200078e021d */
[----:B-1----:R-:W-:-:S03]  /*1600*/  @P1 SHF.R.U32.HI R4, RZ, R5, R0 ;  /* 0x00000005ff041219 */ /* 0x002fc60000011600 */
[C---:B------:R-:W-:Y:S01]  /*1610*/  VIADD R0, R6.reuse, 0x7f ;  /* 0x0000007f06007836 */ /* 0x040fe20000000000 */
[----:B------:R-:W-:Y:S01]  /*1620*/  IADD3 R83, R6, 0x80, -R10 ;  /* 0x0000008006537810 */ /* 0x000fe20007ffe80a */
[----:B------:R0:W-:Y:S03]  /*1630*/  STL [R1+0x24], R6 ;  /* 0x0000240601007387 */ /* 0x0001e60000100800 */
[----:B------:R-:W-:Y:S01]  /*1640*/  SHF.R.S32.HI R3, RZ, 0x1f, R0 ;  /* 0x0000001fff037819 */ /* 0x000fe20000011400 */
[----:B------:R-:W-:-:S03]  /*1650*/  IMAD.IADD R4, R83, 0x1, R4 ;  /* 0x0000000153047824 */ /* 0x000fc600078e0204 */
[----:B------:R-:W-:Y:S02]  /*1660*/  LEA.HI R3, R3, R0, RZ, 0x7 ;  /* 0x0000000003037211 */ /* 0x000fe400078f38ff */
[----:B------:R-:W-:Y:S02]  /*1670*/  SHF.R.S32.HI R5, RZ, 0x1f, R4 ;  /* 0x0000001fff057819 */ /* 0x000fe40000011404 */
[----:B------:R-:W-:Y:S02]  /*1680*/  SHF.R.S32.HI R84, RZ, 0x7, R3 ;  /* 0x00000007ff547819 */ /* 0x000fe40000011403 */
[----:B------:R-:W-:-:S04]  /*1690*/  LEA.HI R5, R5, R4, RZ, 0x7 ;  /* 0x0000000405057211 */ /* 0x000fc800078f38ff */
[----:B------:R-:W-:-:S04]  /*16a0*/  SHF.R.S32.HI R5, RZ, 0x7, R5 ;  /* 0x00000007ff057819 */ /* 0x000fc80000011405 */
[----:B------:R-:W-:-:S05]  /*16b0*/  VIMNMX R5, R84, R5, PT ;  /* 0x0000000554057248 */ /* 0x000fca0003fe0100 */
[----:B------:R-:W-:-:S05]  /*16c0*/  IMAD R0, R5, 0x80, -R8 ;  /* 0x0000008005007824 */ /* 0x000fca00078e0a08 */
[----:B------:R-:W-:-:S04]  /*16d0*/  VIMNMX R0, R0, R29, PT ;  /* 0x0000001d00007248 */ /* 0x000fc80003fe0100 */
[----:B------:R-:W-:Y:S02]  /*16e0*/  ISETP.GT.AND P0, PT, R0, R27, PT ;  /* 0x0000001b0000720c */ /* 0x000fe40003f04270 */
[----:B------:R-:W-:-:S05]  /*16f0*/  SHF.R.U32.HI R27, RZ, 0x7, R27 ;  /* 0x00000007ff1b7819 */ /* 0x000fca000001161b */
[----:B------:R-:W-:-:S06]  /*1700*/  IMAD.MOV.U32 R26, RZ, RZ, R27 ;  /* 0x000000ffff1a7224 */ /* 0x000fcc00078e001b */
[----:B------:R-:W-:-:S04]  /*1710*/  @P0 IADD3 R0, R0, 0x7f, RZ ;  /* 0x0000007f00000810 */ /* 0x000fc80007ffe0ff */
[----:B------:R-:W-:-:S04]  /*1720*/  @P0 SHF.R.S32.HI R3, RZ, 0x1f, R0 ;  /* 0x0000001fff030819 */ /* 0x000fc80000011400 */
[----:B------:R-:W-:-:S04]  /*1730*/  @P0 LEA.HI R3, R3, R0, RZ, 0x7 ;  /* 0x0000000003030211 */ /* 0x000fc800078f38ff */
[----:B------:R-:W-:Y:S02]  /*1740*/  @P0 SHF.R.S32.HI R26, RZ, 0x7, R3 ;  /* 0x00000007ff1a0819 */ /* 0x000fe40000011403 */
[----:B------:R-:W-:Y:S02]  /*1750*/  PLOP3.LUT P0, PT, PT, PT, PT, 0x80, 0x0 ;  /* 0x000000000000781c */ /* 0x000fe40003f0f070 */
        /* <DEDUP_REMOVED lines=22> */
.L_x_2637:
[----:B------:R-:W-:Y:S05]  /*18c0*/  BSYNC B6 ;  /* 0x0000000000067941 */ /* 0x000fea0003800000 */
.L_x_2636:
[----:B------:R-:W-:Y:S01]  /*18d0*/  IADD3 R25, R2, 0x400, RZ ;  /* 0x0000040002197810 */ /* 0x000fe20007ffe0ff */
[----:B------:R-:W-:Y:S03]  /*18e0*/  BSSY B6, `(.L_x_2638) ;  /* 0x0000013000067945 */ /* 0x000fe60003800000 */
        /* <DEDUP_REMOVED lines=18> */
.L_x_2639:
[----:B------:R-:W-:Y:S05]  /*1a10*/  BSYNC B6 ;  /* 0x0000000000067941 */ /* 0x000fea0003800000 */
.L_x_2638:
[----:B------:R-:W2:Y:S01]  /*1a20*/  LDL R14, [R1+0x38] ;  /* 0x00003800010e7983 */ /* 0x000ea20000100800 */
[----:B------:R-:W-:Y:S01]  /*1a30*/  ULDC.64 UR4, c[0x0][0x9f8] ;  /* 0x00027e0000047ab9 */ /* 0x000fe20000000a00 */
[----:B------:R-:W0:Y:S01]  /*1a40*/  LDC.64 R4, c[0x0][0x3f8] ;  /* 0x0000fe00ff047b82 */ /* 0x000e220000000a00 */
[----:B------:R-:W-:Y:S01]  /*1a50*/  ISETP.NE.U32.AND P0, PT, RZ, UR4, PT ;  /* 0x00000004ff007c0c */ /* 0x000fe2000bf05070 */
[----:B------:R-:W3:Y:S03]  /*1a60*/  LDL R12, [R1+0x3c] ;  /* 0x00003c00010c7983 */ /* 0x000ee60000100800 */
[----:B------:R-:W-:-:S03]  /*1a70*/  ISETP.NE.AND.EX P0, PT, RZ, UR5, PT, P0 ;  /* 0x00000005ff007c0c */ /* 0x000fc6000bf05300 */
[----:B------:R-:W1:Y:S08]  /*1a80*/  LDC.64 R62, c[0x0][0x408] ;  /* 0x00010200ff3e7b82 */ /* 0x000e700000000a00 */
[----:B------:R-:W4:Y:S02]  /*1a90*/  LDC R59, c[0x0][0x3f4] ;  /* 0x0000fd00ff3b7b82 */ /* 0x000f240000000800 */
[----:B------:R-:W-:-:S04]  /*1aa0*/  @P0 IADD3 R6, P1, R36, UR4, RZ ;  /* 0x0000000424060c10 */ /* 0x000fc8000ff3e0ff */
[----:B------:R-:W-:-:S05]  /*1ab0*/  @P0 IADD3.X R7, R32, UR5, RZ, P1, !PT ;  /* 0x0000000520070c10 */ /* 0x000fca0008ffe4ff */
[----:B------:R4:W3:Y:S01]  /*1ac0*/  @P0 LDG.E R28, desc[UR40][R6.64] ;  /* 0x00000028061c0981 */ /* 0x0008e2000c1e1900 */
[----:B------:R-:W4:Y:S01]  /*1ad0*/  S2R R32, SR_TID.X ;  /* 0x0000000000207919 */ /* 0x000f220000002100 */
[----:B------:R-:W-:Y:S02]  /*1ae0*/  SHF.R.S32.HI R3, RZ, 0x1f, R154 ;  /* 0x0000001fff037819 */ /* 0x000fe4000001149a */
[----:B------:R-:W-:-:S03]  /*1af0*/  SHF.R.S32.HI R153, RZ, 0x1f, R152 ;  /* 0x0000001fff997819 */ /* 0x000fc60000011498 */
[C---:B0-----:R-:W-:Y:S02]  /*1b00*/  IMAD R0, R3.reuse, R4, RZ ;  /* 0x0000000403007224 */ /* 0x041fe400078e02ff */
[----:B-1----:R-:W-:Y:S01]  /*1b10*/  IMAD R3, R3, R62, RZ ;  /* 0x0000003e03037224 */ /* 0x002fe200078e02ff */
[----:B----4-:R-:W-:Y:S01]  /*1b20*/  ISETP.GE.AND P0, PT, R16, R59, PT ;  /* 0x0000003b1000720c */ /* 0x010fe20003f06270 */
[C---:B------:R-:W-:Y:S01]  /*1b30*/  IMAD R13, R154.reuse, R5, R0 ;  /* 0x000000059a0d7224 */ /* 0x040fe200078e0200 */
[----:B-----5:R-:W-:Y:S01]  /*1b40*/  SHF.R.S32.HI R7, RZ, 0x1f, R24 ;  /* 0x0000001fff077819 */ /* 0x020fe20000011418 */
[----:B------:R-:W-:-:S04]  /*1b50*/  IMAD.WIDE.U32 R10, R154, R4, R16 ;  /* 0x000000049a0a7225 */ /* 0x000fc800078e0010 */
[----:B------:R-:W-:Y:S01]  /*1b60*/  IMAD.WIDE.U32 R8, R154, R4, R152 ;  /* 0x000000049a087225 */ /* 0x000fe200078e0098 */
[----:B------:R-:W-:-:S03]  /*1b70*/  IADD3 R11, R13, R11, RZ ;  /* 0x0000000b0d0b7210 */ /* 0x000fc60007ffe0ff */
[----:B------:R-:W-:Y:S02]  /*1b80*/  IMAD R15, R154, R63, R3 ;  /* 0x0000003f9a0f7224 */ /* 0x000fe400078e0203 */
[----:B------:R-:W-:Y:S01]  /*1b90*/  VIADD R36, R32, 0xffffff80 ;  /* 0xffffff8020247836 */ /* 0x000fe20000000000 */
[----:B------:R-:W-:-:S04]  /*1ba0*/  SHF.R.U32.HI R35, RZ, 0x7, R32 ;  /* 0x00000007ff237819 */ /* 0x000fc80000011620 */
[----:B------:R-:W-:-:S04]  /*1bb0*/  SHF.R.S32.HI R32, RZ, 0x1f, R36 ;  /* 0x0000001fff207819 */ /* 0x000fc80000011424 */
[----:B------:R-:W-:Y:S02]  /*1bc0*/  LEA.HI R32, R32, R36, RZ, 0x2 ;  /* 0x0000002420207211 */ /* 0x000fe400078f10ff */
[----:B------:R-:W-:Y:S02]  /*1bd0*/  SEL R3, R59, RZ, P0 ;  /* 0x000000ff3b037207 */ /* 0x000fe40000000000 */
[----:B------:R-:W-:Y:S01]  /*1be0*/  LOP3.LUT R32, R32, 0xfffffffc, RZ, 0xc0, !PT ;  /* 0xfffffffc20207812 */ /* 0x000fe200078ec0ff */
[----:B------:R-:W-:Y:S02]  /*1bf0*/  IMAD R6, R7, R4, RZ ;  /* 0x0000000407067224 */ /* 0x000fe400078e02ff */
[----:B------:R-:W-:Y:S02]  /*1c00*/  IMAD.IADD R9, R9, 0x1, R13 ;  /* 0x0000000109097824 */ /* 0x000fe400078e020d */
[-C--:B------:R-:W-:Y:S02]  /*1c10*/  IMAD R7, R7, R62.reuse, RZ ;  /* 0x0000003e07077224 */ /* 0x080fe400078e02ff */
[----:B------:R-:W-:Y:S01]  /*1c20*/  IMAD.WIDE.U32 R52, R154, R62, R152 ;  /* 0x0000003e9a347225 */ /* 0x000fe200078e0098 */
[----:B------:R-:W-:-:S03]  /*1c30*/  SHF.L.U64.HI R66, R4, 0x7, R5 ;  /* 0x0000000704427819 */ /* 0x000fc60000010205 */
[----:B------:R-:W-:Y:S01]  /*1c40*/  IMAD.WIDE.U32 R54, R154, R62, R16 ;  /* 0x0000003e9a367225 */ /* 0x000fe200078e0010 */
[----:B------:R-:W-:-:S03]  /*1c50*/  SHF.L.U64.HI R64, R62, 0x7, R63 ;  /* 0x000000073e407819 */ /* 0x000fc6000001023f */
[----:B------:R-:W-:Y:S02]  /*1c60*/  IMAD.IADD R3, R16, 0x1, R3 ;  /* 0x0000000110037824 */ /* 0x000fe400078e0203 */
[----:B------:R-:W-:Y:S02]  /*1c70*/  IMAD.IADD R32, R36, 0x1, -R32 ;  /* 0x0000000124207824 */ /* 0x000fe400078e0a20 */
[----:B------:R-:W-:Y:S02]  /*1c80*/  IMAD.IADD R68, R31, 0x1, R30 ;  /* 0x000000011f447824 */ /* 0x000fe400078e021e */
[----:B------:R-:W-:Y:S01]  /*1c90*/  IMAD.WIDE.U32 R20, R24, R4, R8 ;  /* 0x0000000418147225 */ /* 0x000fe200078e0008 */
[----:B------:R-:W-:-:S03]  /*1ca0*/  ISETP.NE.AND P6, PT, R35, 0x1, PT ;  /* 0x000000012300780c */ /* 0x000fc60003fc5270 */
[----:B------:R-:W-:Y:S01]  /*1cb0*/  IMAD.WIDE.U32 R30, R24, R4, R10 ;  /* 0x00000004181e7225 */ /* 0x000fe200078e000a */
[----:B------:R-:W-:-:S03]  /*1cc0*/  SHF.R.S32.HI R0, RZ, 0x1f, R3 ;  /* 0x0000001fff007819 */ /* 0x000fc60000011403 */
[----:B------:R-:W-:Y:S02]  /*1cd0*/  IMAD.SHL.U32 R65, R4, 0x80, RZ ;  /* 0x0000008004417824 */ /* 0x000fe400078e00ff */
[----:B------:R-:W-:Y:S02]  /*1ce0*/  IMAD R7, R24, R63, R7 ;  /* 0x0000003f18077224 */ /* 0x000fe400078e0207 */
[----:B------:R-:W-:Y:S02]  /*1cf0*/  IMAD.IADD R53, R53, 0x1, R15 ;  /* 0x0000000135357824 */ /* 0x000fe400078e020f */
[----:B------:R-:W-:Y:S01]  /*1d00*/  IMAD.IADD R55, R15, 0x1, R55 ;  /* 0x000000010f377824 */ /* 0x000fe200078e0237 */
[----:B------:R-:W-:Y:S01]  /*1d10*/  LEA.HI R0, R0, R3, RZ, 0x3 ;  /* 0x0000000300007211 */ /* 0x000fe200078f18ff */
[----:B------:R-:W-:-:S04]  /*1d20*/  IMAD.WIDE.U32 R52, R24, R62, R52 ;  /* 0x0000003e18347225 */ /* 0x000fc800078e0034 */
[----:B------:R-:W-:-:S04]  /*1d30*/  IMAD.WIDE.U32 R54, R24, R62, R54 ;  /* 0x0000003e18367225 */ /* 0x000fc800078e0036 */
[----:B------:R-:W-:Y:S02]  /*1d40*/  VIADD R82, R35, 0x8 ;  /* 0x0000000823527836 */ /* 0x000fe40000000000 */
[----:B------:R-:W-:Y:S02]  /*1d50*/  IMAD R60, R32, 0x60, R154 ;  /* 0x00000060203c7824 */ /* 0x000fe400078e029a */
[----:B------:R-:W-:Y:S01]  /*1d60*/  IMAD R3, R24, R5, R6 ;  /* 0x0000000518037224 */ /* 0x000fe200078e0206 */
[----:B------:R-:W-:Y:S01]  /*1d70*/  LOP3.LUT R6, R0, 0xfffffff8, RZ, 0xc0, !PT ;  /* 0xfffffff800067812 */ /* 0x000fe200078ec0ff */
[----:B------:R-:W-:Y:S02]  /*1d80*/  IMAD.IADD R35, R53, 0x1, R7 ;  /* 0x0000000135237824 */ /* 0x000fe400078e0207 */
[----:B------:R-:W-:Y:S01]  /*1d90*/  IMAD.IADD R32, R7, 0x1, R55 ;  /* 0x0000000107207824 */ /* 0x000fe200078e0237 */
[----:B------:R-:W-:Y:S01]  /*1da0*/  SHF.R.S32.HI R7, RZ, 0x3, R0 ;  /* 0x00000003ff077819 */ /* 0x000fe20000011400 */
[----:B------:R-:W-:Y:S05]  /*1db0*/  @!P6 WARPSYNC.ALL ;  /* 0x000000000000e948 */ /* 0x000fea0003800000 */
[----:B------:R-:W-:Y:S01]  /*1dc0*/  IADD3 R57, R21, R3, RZ ;  /* 0x0000000315397210 */ /* 0x000fe20007ffe0ff */
[----:B------:R-:W-:Y:S01]  /*1dd0*/  IMAD.IADD R56, R3, 0x1, R31 ;  /* 0x0000000103387824 */ /* 0x000fe200078e021f */
[----:B------:R-:W-:Y:S01]  /*1de0*/  LOP3.LUT R23, R23, 0xfffffffd, RZ, 0xc0, !PT ;  /* 0xfffffffd17177812 */ /* 0x000fe200078ec0ff */
[----:B------:R-:W-:Y:S01]  /*1df0*/  ULDC UR4, c[0x0][0x2f4] ;  /* 0x0000bd0000047ab9 */ /* 0x000fe20000000800 */
[----:B------:R-:W-:Y:S01]  /*1e00*/  SHF.L.U32 R62, R62, 0x7, RZ ;  /* 0x000000073e3e7819 */ /* 0x000fe200000006ff */
[----:B------:R-:W-:Y:S01]  /*1e10*/  IMAD.SHL.U32 R59, R59, 0x2, RZ ;  /* 0x000000023b3b7824 */ /* 0x000fe200078e00ff */
[----:B------:R-:W-:Y:S01]  /*1e20*/  SHF.R.S32.HI R61, RZ, 0x1f, R34 ;  /* 0x0000001fff3d7819 */ /* 0x000fe20000011422 */
[----:B------:R-:W-:Y:S01]  /*1e30*/  @!P6 BAR.SYNC.DEFER_BLOCKING 0x9, 0x100 ;  /* 0x024400000000eb1d */ /* 0x000fe20000010000 */
[----:B------:R-:W-:Y:S01]  /*1e40*/  ISETP.GE.AND P2, PT, R18, UR4, PT ;  /* 0x0000000412007c0c */ /* 0x000fe2000bf46270 */
[C---:B--2---:R-:W-:Y:S01]  /*1e50*/  IMAD.SHL.U32 R67, R14.reuse, 0x40, RZ ;  /* 0x000000400e437824 */ /* 0x044fe200078e00ff */
[----:B------:R-:W-:-:S02]  /*1e60*/  LOP3.LUT P1, RZ, R14, 0x4, RZ, 0xc0, !PT ;  /* 0x000000040eff7812 */ /* 0x000fc4000782c0ff */
[----:B------:R-:W-:Y:S02]  /*1e70*/  SHF.R.S32.HI R14, RZ, 0x1f, R36 ;  /* 0x0000001fff0e7819 */ /* 0x000fe40000011424 */
[----:B------:R-:W-:Y:S02]  /*1e80*/  LOP3.LUT R67, R67, 0x1c0, RZ, 0xc0, !PT ;  /* 0x000001c043437812 */ /* 0x000fe400078ec0ff */
[----:B------:R-:W-:Y:S01]  /*1e90*/  LEA.HI R14, R14, R36, RZ, 0x5 ;  /* 0x000000240e0e7211 */ /* 0x000fe200078f28ff */
[----:B------:R-:W-:Y:S01]  /*1ea0*/  VIADD R36, R154, 0x60 ;  /* 0x000000609a247836 */ /* 0x000fe20000000000 */
[----:B------:R-:W-:Y:S02]  /*1eb0*/  SHF.R.U32.HI R63, RZ, 0x3, R67 ;  /* 0x00000003ff3f7819 */ /* 0x000fe40000011643 */
[----:B------:R-:W-:Y:S01]  /*1ec0*/  LOP3.LUT R4, R67, 0x18, R16, 0xf8, !PT ;  /* 0x0000001843047812 */ /* 0x000fe200078ef810 */
[----:B------:R-:W-:Y:S01]  /*1ed0*/  IMAD.SHL.U32 R36, R36, 0x40, RZ ;  /* 0x0000004024247824 */ /* 0x000fe200078e00ff */
[----:B------:R-:W-:-:S02]  /*1ee0*/  SHF.R.S32.HI R14, RZ, 0x5, R14 ;  /* 0x00000005ff0e7819 */ /* 0x000fc4000001140e */
[----:B------:R-:W-:Y:S02]  /*1ef0*/  LOP3.LUT R4, R4, R63, RZ, 0x3c, !PT ;  /* 0x0000003f04047212 */ /* 0x000fe400078e3cff */
[----:B------:R-:W-:-:S03]  /*1f00*/  LOP3.LUT R36, R36, 0x1c0, RZ, 0xc0, !PT ;  /* 0x000001c024247812 */ /* 0x000fc600078ec0ff */
[----:B------:R-:W-:Y:S01]  /*1f10*/  IMAD R58, R14, 0x200, R4 ;  /* 0x000002000e3a7824 */ /* 0x000fe200078e0204 */
[--C-:B------:R-:W-:Y:S02]  /*1f20*/  LOP3.LUT R4, R67, 0x38, R0.reuse, 0xf8, !PT ;  /* 0x0000003843047812 */ /* 0x100fe400078ef800 */
[----:B------:R-:W-:Y:S02]  /*1f30*/  LOP3.LUT R0, R36, 0x38, R0, 0xf8, !PT ;  /* 0x0000003824007812 */ /* 0x000fe400078ef800 */
[----:B------:R-:W-:-:S05]  /*1f40*/  IADD3 R36, R154, 0x60, RZ ;  /* 0x000000609a247810 */ /* 0x000fca0007ffe0ff */
[----:B------:R-:W-:-:S05]  /*1f50*/  IMAD.SHL.U32 R36, R36, 0x40, RZ ;  /* 0x0000004024247824 */ /* 0x000fca00078e00ff */
[----:B------:R-:W-:-:S04]  /*1f60*/  LOP3.LUT R36, R36, 0x1c0, RZ, 0xc0, !PT ;  /* 0x000001c024247812 */ /* 0x000fc800078ec0ff */
[----:B------:R-:W-:Y:S02]  /*1f70*/  SHF.R.U32.HI R36, RZ, 0x3, R36 ;  /* 0x00000003ff247819 */ /* 0x000fe40000011624 */
[----:B------:R-:W-:Y:S02]  /*1f80*/  LOP3.LUT R3, R4, R63, RZ, 0x3c, !PT ;  /* 0x0000003f04037212 */ /* 0x000fe400078e3cff */
[----:B------:R-:W-:Y:S02]  /*1f90*/  LOP3.LUT R0, R0, R36, RZ, 0x3c, !PT ;  /* 0x0000002400007212 */ /* 0x000fe400078e3cff */
[----:B------:R-:W-:Y:S01]  /*1fa0*/  @P1 LOP3.LUT R23, R23, 0x2, RZ, 0xfc, !PT ;  /* 0x0000000217171812 */ /* 0x000fe200078efcff */
[----:B------:R-:W-:Y:S01]  /*1fb0*/  IMAD R3, R14, 0x200, R3 ;  /* 0x000002000e037824 */ /* 0x000fe200078e0203 */
[----:B------:R-:W-:Y:S01]  /*1fc0*/  ISETP.GE.AND P1, PT, R16, UR4, PT ;  /* 0x0000000410007c0c */ /* 0x000fe2000bf26270 */
[----:B---3--:R-:W-:Y:S01]  /*1fd0*/  IMAD.IADD R0, R12, 0x1, R0 ;  /* 0x000000010c007824 */ /* 0x008fe200078e0200 */
[----:B------:R-:W-:-:S02]  /*1fe0*/  SHF.R.S32.HI R5, RZ, 0x1f, R28 ;  /* 0x0000001fff057819 */ /* 0x000fc4000001141c */
[----:B------:R-:W-:-:S09]  /*1ff0*/  SHF.R.S32.HI R4, RZ, 0x1f, R6 ;  /* 0x0000001fff047819 */ /* 0x000fd20000011406 */
.L_x_2695:
[----:B--2-4-:R-:W2:Y:S01]  /*2000*/  LDL R37, [R1+0x38] ;  /* 0x0000380001257983 */ /* 0x014ea20000100800 */
[----:B0-----:R-:W0:Y:S01]  /*2010*/  LDC R73, c[0x0][0x430] ;  /* 0x00010c00ff497b82 */ /* 0x001e220000000800 */
[----:B------:R-:W-:Y:S02]  /*2020*/  VIADD R26, R26, 0xffffffff ;  /* 0xffffffff1a1a7836 */ /* 0x000fe40000000000 */
[----:B------:R-:W-:Y:S02]  /*2030*/  IMAD.MOV.U32 R72, RZ, RZ, RZ ;  /* 0x000000ffff487224 */ /* 0x000fe400078e00ff */
[----:B------:R-:W-:-:S03]  /*2040*/  IMAD R8, R26, 0x80, R60 ;  /* 0x000000801a087824 */ /* 0x000fc600078e023c */
[----:B------:R-:W1:Y:S02]  /*2050*/  LDC R78, c[0x0][0x3f4] ;  /* 0x0000fd00ff4e7b82 */ /* 0x000e640000000800 */
[----:B------:R-:W-:Y:S02]  /*2060*/  ISETP.GE.AND P3, PT, R8, R29, PT ;  /* 0x0000001d0800720c */ /* 0x000fe40003f66270 */
[----:B------:R-:W-:Y:S02]  /*2070*/  IADD3 R36, R68, R8, RZ ;  /* 0x0000000844247210 */ /* 0x000fe40007ffe0ff */
[----:B------:R-:W-:-:S03]  /*2080*/  ISETP.GT.OR P3, PT, R60, 0x7f, P3 ;  /* 0x0000007f3c00780c */ /* 0x000fc60001f64670 */
[----:B------:R-:W-:Y:S01]  /*2090*/  IMAD.MOV.U32 R12, RZ, RZ, R36 ;  /* 0x000000ffff0c7224 */ /* 0x000fe200078e0024 */
[----:B0-----:R-:W-:-:S09]  /*20a0*/  ISETP.NE.AND P4, PT, R73, 0x1, PT ;  /* 0x000000014900780c */ /* 0x001fd20003f85270 */
        /* <DEDUP_REMOVED lines=13> */
[----:B------:R0:W5:Y:S01]  /*2180*/  @!P3 LDG.E R72, desc[UR40][R8.64] ;  /* 0x000000280848b981 */ /* 0x000162000c1e1900 */
[----:B------:R-:W-:Y:S01]  /*2190*/  ISETP.GT.AND P3, PT, R26, R27, PT ;  /* 0x0000001b1a00720c */ /* 0x000fe20003f64270 */
[----:B------:R-:W-:Y:S01]  /*21a0*/  IMAD R10, R19, 0x2000, R58 ;  /* 0x00002000130a7824 */ /* 0x000fe200078e023a */
[----:B------:R-:W-:Y:S01]  /*21b0*/  LOP3.LUT R23, R23, 0xfffffffe, RZ, 0xc0, !PT ;  /* 0xfffffffe17177812 */ /* 0x000fe200078ec0ff */
[----:B------:R-:W-:Y:S01]  /*21c0*/  IMAD.MOV R12, RZ, RZ, -R12 ;  /* 0x000000ffff0c7224 */ /* 0x000fe200078e0a0c */
[----:B------:R-:W-:Y:S05]  /*21d0*/  YIELD ;  /* 0x0000000000007946 */ /* 0x000fea0003800000 */
[----:B------:R-:W-:Y:S01]  /*21e0*/  IADD3 R70, R10, 0x20, RZ ;  /* 0x000000200a467810 */ /* 0x000fe20007ffe0ff */
[----:B------:R-:W-:Y:S01]  /*21f0*/  BSSY B0, `(.L_x_2640) ;  /* 0x0000305000007945 */ /* 0x000fe20003800000 */
[----:B------:R-:W-:-:S02]  /*2200*/  IMAD R73, R73, R12, R36 ;  /* 0x0000000c49497224 */ /* 0x000fc400078e0224 */
[----:B------:R-:W-:Y:S01]  /*2210*/  @P3 LOP3.LUT R23, R23, 0x1, RZ, 0xfc, !PT ;  /* 0x0000000117173812 */ /* 0x000fe200078efcff */
[----:B------:R-:W-:Y:S01]  /*2220*/  IMAD R71, R10, 0x2, R25 ;  /* 0x000000020a477824 */ /* 0x000fe200078e0219 */
[----:B------:R-:W-:Y:S02]  /*2230*/  ISETP.GE.AND P3, PT, R78, 0x1, PT ;  /* 0x000000014e00780c */ /* 0x000fe40003f66270 */
[----:B--2---:R-:W-:-:S13]  /*2240*/  LOP3.LUT P5, RZ, R37, 0x4, RZ, 0xc0, !PT ;  /* 0x0000000425ff7812 */ /* 0x004fda00078ac0ff */
[----:B------:R-:W-:-:S04]  /*2250*/  @P5 VIADD R70, R10, 0xffffffe0 ;  /* 0xffffffe00a465836 */ /* 0x000fc80000000000 */
[----:B------:R-:W-:Y:S01]  /*2260*/  IMAD R70, R70, 0x2, R25 ;  /* 0x0000000246467824 */ /* 0x000fe200078e0219 */
[----:B0-----:R-:W-:Y:S06]  /*2270*/  @!P3 BRA `(.L_x_2641) ;  /* 0x0000002800dcb947 */ /* 0x001fec0003800000 */
[----:B------:R-:W-:Y:S01]  /*2280*/  SHF.R.S32.HI R74, RZ, 0x1f, R73 ;  /* 0x0000001fff4a7819 */ /* 0x000fe20000011449 */
[----:B------:R-:W-:Y:S01]  /*2290*/  ULDC.64 UR4, c[0x0][0x300] ;  /* 0x0000c00000047ab9 */ /* 0x000fe20000000a00 */
[----:B-----5:R-:W-:Y:S01]  /*22a0*/  SHF.R.S32.HI R75, RZ, 0x1f, R72 ;  /* 0x0000001fff4b7819 */ /* 0x020fe20000011448 */
[----:B------:R-:W-:-:S04]  /*22b0*/  IMAD.WIDE.U32 R8, R73, UR4, RZ ;  /* 0x0000000449087c25 */ /* 0x000fc8000f8e00ff */
[----:B------:R-:W-:Y:S02]  /*22c0*/  IMAD R10, R74, UR4, RZ ;  /* 0x000000044a0a7c24 */ /* 0x000fe4000f8e02ff */
[----:B------:R-:W-:Y:S02]  /*22d0*/  IMAD R76, R26, -0x80, R29 ;  /* 0xffffff801a4c7824 */ /* 0x000fe400078e021d */
[----:B------:R-:W-:Y:S01]  /*22e0*/  IMAD R11, R73, UR5, R10 ;  /* 0x00000005490b7c24 */ /* 0x000fe2000f8e020a */
[----:B------:R-:W-:Y:S01]  /*22f0*/  ULDC.64 UR4, c[0x0][0x310] ;  /* 0x0000c40000047ab9 */ /* 0x000fe20000000a00 */
[----:B------:R-:W-:Y:S01]  /*2300*/  IMAD R10, R66, R26, RZ ;  /* 0x0000001a420a7224 */ /* 0x000fe200078e02ff */
[----:B------:R-:W-:Y:S01]  /*2310*/  VIMNMX R76, R76, 0x80, PT ;  /* 0x000000804c4c7848 */ /* 0x000fe20003fe0100 */
[----:B------:R-:W-:Y:S02]  /*2320*/  IMAD R13, R75, UR4, RZ ;  /* 0x000000044b0d7c24 */ /* 0x000fe4000f8e02ff */
[----:B------:R-:W-:-:S02]  /*2330*/  IMAD.IADD R9, R9, 0x1, R11 ;  /* 0x0000000109097824 */ /* 0x000fc400078e020b */
[C---:B------:R-:W-:Y:S02]  /*2340*/  IMAD R13, R72.reuse, UR5, R13 ;  /* 0x00000005480d7c24 */ /* 0x040fe4000f8e020d */
[----:B------:R-:W-:Y:S01]  /*2350*/  IMAD.WIDE.U32 R8, R72, UR4, R8 ;  /* 0x0000000448087c25 */ /* 0x000fe2000f8e0008 */
[----:B------:R-:W-:-:S03]  /*2360*/  ULDC.64 UR4, c[0x0][0x308] ;  /* 0x0000c20000047ab9 */ /* 0x000fc60000000a00 */
[----:B------:R-:W-:Y:S02]  /*2370*/  IMAD R11, R61, UR4, RZ ;  /* 0x000000043d0b7c24 */ /* 0x000fe4000f8e02ff */
[----:B------:R-:W-:Y:S02]  /*2380*/  IMAD.IADD R9, R9, 0x1, R13 ;  /* 0x0000000109097824 */ /* 0x000fe400078e020d */
[C---:B------:R-:W-:Y:S02]  /*2390*/  IMAD R11, R34.reuse, UR5, R11 ;  /* 0x00000005220b7c24 */ /* 0x040fe4000f8e020b */
[----:B------:R-:W-:Y:S01]  /*23a0*/  IMAD.WIDE.U32 R86, R34, UR4, R8 ;  /* 0x0000000422567c25 */ /* 0x000fe2000f8e0008 */
[----:B------:R-:W-:Y:S01]  /*23b0*/  ULDC.64 UR4, c[0x0][0x2e8] ;  /* 0x0000ba0000047ab9 */ /* 0x000fe20000000a00 */
[----:B------:R-:W-:Y:S02]  /*23c0*/  SHF.R.S32.HI R8, RZ, 0x1f, R26 ;  /* 0x0000001fff087819 */ /* 0x000fe4000001141a */
[----:B------:R-:W-:Y:S01]  /*23d0*/  IMAD R13, R64, R26, RZ ;  /* 0x0000001a400d7224 */ /* 0x000fe200078e02ff */
[----:B------:R-:W-:-:S02]  /*23e0*/  IADD3 R9, R87, R11, RZ ;  /* 0x0000000b57097210 */ /* 0x000fc40007ffe0ff */
[----:B------:R-:W-:Y:S01]  /*23f0*/  LEA R85, P3, R86, UR4, 0x1 ;  /* 0x0000000456557c11 */ /* 0x000fe2000f8608ff */
[----:B------:R-:W-:Y:S01]  /*2400*/  ULDC.U8 UR4, c[0x0][0x410] ;  /* 0x0001040000047ab9 */ /* 0x000fe20000000000 */
[----:B------:R-:W-:Y:S02]  /*2410*/  IMAD R77, R8, R65, R10 ;  /* 0x00000041084d7224 */ /* 0x000fe400078e020a */
[----:B------:R-:W-:Y:S01]  /*2420*/  LEA.HI.X R86, R86, UR5, R9, 0x1, P3 ;  /* 0x0000000556567c11 */ /* 0x000fe200098f0c09 */
[----:B------:R-:W-:Y:S01]  /*2430*/  IMAD R13, R8, R62, R13 ;  /* 0x0000003e080d7224 */ /* 0x000fe200078e020d */
[----:B------:R-:W-:Y:S01]  /*2440*/  ISETP.NE.AND P3, PT, RZ, UR4, PT ;  /* 0x00000004ff007c0c */ /* 0x000fe2000bf65270 */
[----:B------:R-:W-:-:S04]  /*2450*/  IMAD.WIDE.U32 R10, R65, R26, RZ ;  /* 0x0000001a410a7225 */ /* 0x000fc800078e00ff */
[----:B------:R-:W-:-:S04]  /*2460*/  IMAD.WIDE.U32 R8, R62, R26, RZ ;  /* 0x0000001a3e087225 */ /* 0x000fc800078e00ff */
[----:B------:R-:W-:Y:S02]  /*2470*/  IMAD.IADD R77, R11, 0x1, R77 ;  /* 0x000000010b4d7824 */ /* 0x000fe400078e024d */
[----:B------:R-:W-:Y:S02]  /*2480*/  IMAD.IADD R69, R9, 0x1, R13 ;  /* 0x0000000109457824 */ /* 0x000fe400078e020d */
[----:B------:R-:W-:Y:S05]  /*2490*/  @!P3 BRA `(.L_x_2642) ;  /* 0x000000140004b947 */ /* 0x000fea0003800000 */
        /* <DEDUP_REMOVED lines=32> */
.L_x_2644:
[----:B------:R-:W-:Y:S05]  /*26a0*/  BSYNC B1 ;  /* 0x0000000000017941 */ /* 0x000fea0003800000 */
.L_x_2643:
[----:B0-----:R-:W-:Y:S01]  /*26b0*/  VIADD R12, R154, 0x60 ;  /* 0x000000609a0c7836 */ /* 0x001fe20000000000 */
[----:B------:R-:W-:Y:S01]  /*26c0*/  BSSY B1, `(.L_x_2645) ;  /* 0x0000021000017945 */ /* 0x000fe20003800000 */
[----:B-----5:R-:W-:Y:S01]  /*26d0*/  MOV R15, R44 ;  /* 0x0000002c000f7202 */ /* 0x020fe20000000f00 */
[----:B------:R-:W-:Y:S02]  /*26e0*/  IMAD.MOV.U32 R79, RZ, RZ, R45 ;  /* 0x000000ffff4f7224 */ /* 0x000fe400078e002d */
        /* <DEDUP_REMOVED lines=30> */
.L_x_2646:
[----:B------:R-:W-:Y:S05]  /*28d0*/  BSYNC B1 ;  /* 0x0000000000017941 */ /* 0x000fea0003800000 */
.L_x_2645:
[----:B0-----:R-:W-:Y:S01]  /*28e0*/  IMAD.MOV.U32 R8, RZ, RZ, R48 ;  /* 0x000000ffff087224 */ /* 0x001fe200078e0030 */
[----:B------:R-:W-:Y:S01]  /*28f0*/  PRMT R90, R90, 0x5410, R15 ;  /* 0x000054105a5a7816 */ /* 0x000fe2000000000f */
[----:B------:R-:W-:Y:S01]  /*2900*/  IMAD.MOV.U32 R9, RZ, RZ, R49 ;  /* 0x000000ffff097224 */ /* 0x000fe200078e0031 */
[----:B------:R-:W-:Y:S01]  /*2910*/  PRMT R89, R79, 0x7610, R89 ;  /* 0x000076104f597816 */ /* 0x000fe20000000059 */
[----:B------:R-:W-:Y:S01]  /*2920*/  IMAD.MOV.U32 R10, RZ, RZ, R50 ;  /* 0x000000ffff0a7224 */ /* 0x000fe200078e0032 */
[----:B------:R-:W-:Y:S01]  /*2930*/  ISETP.NE.AND P5, PT, R157, 0x3, PT ;  /* 0x000000039d00780c */ /* 0x000fe20003fa5270 */
[----:B------:R-:W-:Y:S01]  /*2940*/  IMAD.MOV.U32 R11, RZ, RZ, R51 ;  /* 0x000000ffff0b7224 */ /* 0x000fe200078e0033 */
[----:B------:R-:W-:Y:S01]  /*2950*/  PRMT R91, R8, 0x5410, R9 ;  /* 0x00005410085b7816 */ /* 0x000fe20000000009 */
[----:B------:R-:W-:Y:S01]  /*2960*/  IMAD.MOV.U32 R9, RZ, RZ, R47 ;  /* 0x000000ffff097224 */ /* 0x000fe200078e002f */
[----:B------:R-:W-:Y:S02]  /*2970*/  MOV R8, R46 ;  /* 0x0000002e00087202 */ /* 0x000fe40000000f00 */
[----:B------:R-:W-:Y:S01]  /*2980*/  PRMT R93, R10, 0x5410, R11 ;  /* 0x000054100a5d7816 */ /* 0x000fe2000000000b */
[----:B-----5:R-:W-:Y:S01]  /*2990*/  IMAD.MOV.U32 R11, RZ, RZ, R41 ;  /* 0x000000ffff0b7224 */ /* 0x020fe200078e0029 */
[----:B------:R-:W-:Y:S01]  /*29a0*/  PRMT R90, R8, 0x7610, R90 ;  /* 0x00007610085a7816 */ /* 0x000fe2000000005a */
[----:B------:R-:W-:Y:S01]  /*29b0*/  IMAD.MOV.U32 R8, RZ, RZ, R36 ;  /* 0x000000ffff087224 */ /* 0x000fe200078e0024 */
[----:B------:R-:W-:Y:S01]  /*29c0*/  PRMT R89, R89, 0x5410, R9 ;  /* 0x0000541059597816 */ /* 0x000fe20000000009 */
[----:B------:R-:W-:Y:S01]  /*29d0*/  IMAD.MOV.U32 R9, RZ, RZ, R37 ;  /* 0x000000ffff097224 */ /* 0x000fe200078e0025 */
[----:B------:R-:W-:-:S04]  /*29e0*/  MOV R10, R40 ;  /* 0x00000028000a7202 */ /* 0x000fc80000000f00 */
[----:B------:R-:W-:Y:S01]  /*29f0*/  PRMT R80, R8, 0x5410, R9 ;  /* 0x0000541008507816 */ /* 0x000fe20000000009 */
[----:B------:R-:W-:Y:S01]  /*2a00*/  IMAD.MOV.U32 R8, RZ, RZ, R38 ;  /* 0x000000ffff087224 */ /* 0x000fe200078e0026 */
[----:B------:R-:W-:Y:S01]  /*2a10*/  PRMT R87, R10, 0x5410, R11 ;  /* 0x000054100a577816 */ /* 0x000fe2000000000b */
[----:B------:R-:W-:Y:S02]  /*2a20*/  IMAD.MOV.U32 R9, RZ, RZ, R39 ;  /* 0x000000ffff097224 */ /* 0x000fe400078e0027 */
[----:B------:R-:W-:Y:S02]  /*2a30*/  IMAD.MOV.U32 R10, RZ, RZ, R42 ;  /* 0x000000ffff0a7224 */ /* 0x000fe400078e002a */
[----:B------:R-:W-:Y:S01]  /*2a40*/  IMAD.MOV.U32 R11, RZ, RZ, R43 ;  /* 0x000000ffff0b7224 */ /* 0x000fe200078e002b */
[----:B------:R-:W-:-:S04]  /*2a50*/  PRMT R81, R8, 0x5410, R9 ;  /* 0x0000541008517816 */ /* 0x000fc80000000009 */
[----:B------:R-:W-:Y:S01]  /*2a60*/  PRMT R88, R10, 0x5410, R11 ;  /* 0x000054100a587816 */ /* 0x000fe2000000000b */
[----:B------:R-:W-:Y:S06]  /*2a70*/  @!P5 BRA `(.L_x_2647) ;  /* 0x000000000004d947 */ /* 0x000fec0003800000 */
[----:B------:R-:W-:Y:S01]  /*2a80*/  BPT.TRAP 0x1 ;  /* 0x000000040000795c */ /* 0x000fe20000300000 */
.L_x_2647:
[----:B------:R-:W2:Y:S01]  /*2a90*/  LDL R8, [R1] ;  /* 0x0000000001087983 */ /* 0x000ea20000100800 */
[----:B------:R-:W-:Y:S01]  /*2aa0*/  LEA R69, R19, R2, 0x3 ;  /* 0x0000000213457211 */ /* 0x000fe200078e18ff */
[----:B------:R-:W-:Y:S01]  /*2ab0*/  BSSY B1, `(.L_x_2648) ;  /* 0x0000004000017945 */ /* 0x000fe20003800000 */
[----:B--2---:R-:W-:-:S04]  /*2ac0*/  SHF.L.U32 R77, R8, 0x1f, RZ ;  /* 0x0000001f084d7819 */ /* 0x004fc800000006ff */
[----:B------:R-:W0:Y:S02]  /*2ad0*/  SYNCS.PHASECHK.TRANS64.TRYWAIT P6, [R69+URZ+0x16890], R77 ;  /* 0x0168904d450075a7 */ /* 0x000e2400080c017f */
[----:B0-----:R-:W-:Y:S05]  /*2ae0*/  @!P6 BRA `(.L_x_2649) ;  /* 0x0000015c005ce947 */ /* 0x001fea0003800000 */
.L_x_2891:
[----:B------:R-:W-:Y:S05]  /*2af0*/  BSYNC B1 ;  /* 0x0000000000017941 */ /* 0x000fea0003800000 */
.L_x_2648:
[----:B------:R-:W-:-:S03]  /*2b00*/  UMOV UR4, 0xffffffff ;  /* 0xffffffff00047882 */ /* 0x000fc60000000000 */
[----:B------:R-:W-:Y:S05]  /*2b10*/  BRA.DIV UR4, `(.L_x_2650) ;  /* 0x0000015e04647947 */ /* 0x000fea000b800000 */
[----:B------:R1:W2:Y:S04]  /*2b20*/  SHFL.IDX PT, R79, R86, RZ, 0x1c1f ;  /* 0x001c1fff564f7589 */ /* 0x0002a800000e0000 */
[----:B------:R1:W3:Y:S02]  /*2b30*/  SHFL.IDX PT, R14, R85, RZ, 0x1c1f ;  /* 0x001c1fff550e7589 */ /* 0x0002e400000e0000 */
.L_x_2895:
        /* <DEDUP_REMOVED lines=51> */
.L_x_2656:
[----:B------:R-:W-:Y:S05]  /*2e70*/  BSYNC B3 ;  /* 0x0000000000037941 */ /* 0x000fea0003800000 */
.L_x_2655:
[----:B0-----:R4:W-:Y:S02]  /*2e80*/  ST.E.128 desc[UR40][R12.64], R8 ;  /* 0x000000080c007985 */ /* 0x0019e4000c101d28 */
.L_x_2654:
[----:B------:R-:W-:Y:S05]  /*2e90*/  BSYNC B2 ;  /* 0x0000000000027941 */ /* 0x000fea0003800000 */
.L_x_2653:
[----:B------:R-:W-:Y:S05]  /*2ea0*/  @P2 BRA `(.L_x_2652) ;  /* 0x0000000000c82947 */ /* 0x000fea0003800000 */
[----:B------:R-:W5:Y:S01]  /*2eb0*/  LDL R15, [R1+0x4] ;  /* 0x00000400010f7983 */ /* 0x000f620000100800 */
[C---:B---34-:R-:W-:Y:S01]  /*2ec0*/  LEA R12, P3, R18.reuse, R14, 0x1 ;  /* 0x0000000e120c7211 */ /* 0x058fe200078608ff */
[----:B------:R-:W-:Y:S02]  /*2ed0*/  BSSY B2, `(.L_x_2657) ;  /* 0x000002e000027945 */ /* 0x000fe40003800000 */
[----:B------:R3:W4:Y:S01]  /*2ee0*/  LDS.128 R8, [R70+0xe000] ;  /* 0x00e0000046087984 */ /* 0x0007220000000c00 */
[----:B--2---:R-:W-:Y:S02]  /*2ef0*/  LEA.HI.X R13, R18, R79, R156, 0x1, P3 ;  /* 0x0000004f120d7211 */ /* 0x004fe400018f0c9c */
[----:B-----5:R-:W-:-:S13]  /*2f00*/  ISETP.GE.AND P3, PT, R15, R78, PT ;  /* 0x0000004e0f00720c */ /* 0x020fda0003f66270 */
[----:B---34-:R-:W-:Y:S05]  /*2f10*/  @P3 BRA `(.L_x_2658) ;  /* 0x0000000000a43947 */ /* 0x018fea0003800000 */
[--C-:B------:R-:W-:Y:S01]  /*2f20*/  SHF.R.U64 R44, R44, 0x10, R45.reuse ;  /* 0x000000102c2c7819 */ /* 0x100fe2000000122d */
[----:B------:R-:W-:Y:S01]  /*2f30*/  IMAD.MOV.U32 R14, RZ, RZ, R10 ;  /* 0x000000ffff0e7224 */ /* 0x000fe200078e000a */
        /* <DEDUP_REMOVED lines=19> */
[----:B------:R-:W-:Y:S01]  /*3070*/  FFMA.FTZ R51, R15, R46, R48 ;  /* 0x0000002e0f337223 */ /* 0x000fe20000010030 */
[----:B------:R-:W-:Y:S02]  /*3080*/  HADD2.F32 R90, -RZ, R90.H0_H0 ;  /* 0x2000005aff5a7230 */ /* 0x000fe40000004100 */
        /* <DEDUP_REMOVED lines=18> */
.L_x_2658:
[----:B------:R-:W-:Y:S05]  /*31b0*/  BSYNC B2 ;  /* 0x0000000000027941 */ /* 0x000fea0003800000 */
.L_x_2657:
[----:B------:R2:W-:Y:S02]  /*31c0*/  ST.E.128 desc[UR40][R12.64], R8 ;  /* 0x000000080c007985 */ /* 0x0005e4000c101d28 */
.L_x_2652:
[----:B------:R-:W-:Y:S05]  /*31d0*/  BSYNC B1 ;  /* 0x0000000000017941 */ /* 0x000fea0003800000 */
.L_x_2651:
[----:B------:R-:W-:-:S03]  /*31e0*/  UMOV UR4, 0xffffffff ;  /* 0xffffffff00047882 */ /* 0x000fc60000000000 */
[----:B------:R-:W-:Y:S05]  /*31f0*/  BRA.DIV UR4, `(.L_x_2659) ;  /* 0x0000015604f47947 */ /* 0x000fea000b800000 */
[----:B------:R0:W0:Y:S04]  /*3200*/  SHFL.IDX PT, R45, R86, 0x1, 0x1c1f ;  /* 0x003c1f00562d7f89 */ /* 0x00002800000e0000 */
[----:B---3--:R3:W0:Y:S02]  /*3210*/  SHFL.IDX PT, R14, R85, 0x1, 0x1c1f ;  /* 0x003c1f00550e7f89 */ /* 0x00862400000e0000 */
.L_x_2899:
[----:B------:R-:W-:Y:S05]  /*3220*/  @P4 BRA `(.L_x_2660) ;  /* 0x0000002000044947 */ /* 0x000fea0003800000 */
[----:B------:R-:W-:Y:S04]  /*3230*/  BSSY B1, `(.L_x_2661) ;  /* 0x0000033000017945 */ /* 0x000fe80003800000 */
[----:B------:R-:W-:Y:S05]  /*3240*/  @P1 BRA `(.L_x_2662) ;  /* 0x0000000000c41947 */ /* 0x000fea0003800000 */
[----:B--2-4-:R2:W4:Y:S01]  /*3250*/  LDS.128 R8, [R71+0x11000] ;  /* 0x0110000047087984 */ /* 0x0145220000000c00 */
[C---:B0-----:R-:W-:Y:S01]  /*3260*/  LEA R12, P3, R16.reuse, R14, 0x1 ;  /* 0x0000000e100c7211 */ /* 0x041fe200078608ff */
[----:B------:R-:W-:Y:S03]  /*3270*/  BSSY B2, `(.L_x_2663) ;  /* 0x000002d000027945 */ /* 0x000fe60003800000 */
[----:B------:R-:W-:Y:S02]  /*3280*/  LEA.HI.X R13, R16, R45, R17, 0x1, P3 ;  /* 0x0000002d100d7211 */ /* 0x000fe400018f0c11 */
        /* <DEDUP_REMOVED lines=16> */
[----:B------:R-:W-:Y:S01]  /*3390*/  FMUL.FTZ R43, R9, R43 ;  /* 0x0000002b092b7220 */ /* 0x000fe20000410000 */
[-C--:B------:R-:W-:Y:S01]  /*33a0*/  FMUL.FTZ R47, R11, R44.reuse ;  /* 0x0000002c0b2f7220 */ /* 0x080fe20000410000 */
[----:B------:R-:W-:Y:S01]  /*33b0*/  FMUL.FTZ R48, R40, R44 ;  /* 0x0000002c28307220 */ /* 0x000fe20000410000 */
[-C--:B------:R-:W-:Y:S01]  /*33c0*/  FFMA.FTZ R46, R9, R41.reuse, -R46 ;  /* 0x00000029092e7223 */ /* 0x080fe2000001082e */
[----:B------:R-:W-:Y:S01]  /*33d0*/  FFMA.FTZ R43, R10, R41, R43 ;  /* 0x000000290a2b7223 */ /* 0x000fe2000001002b */
[----:B------:R-:W-:Y:S01]  /*33e0*/  FFMA.FTZ R49, R40, R42, R47 ;  /* 0x0000002a28317223 */ /* 0x000fe2000001002f */
[----:B------:R-:W-:-:S02]  /*33f0*/  HADD2.F32 R40, -RZ, R88.H0_H0 ;  /* 0x20000058ff287230 */ /* 0x000fc40000004100 */
[----:B------:R-:W-:Y:S01]  /*3400*/  FFMA.FTZ R48, R11, R42, -R48 ;  /* 0x0000002a0b307223 */ /* 0x000fe20000010830 */
[----:B------:R-:W-:Y:S02]  /*3410*/  HADD2.F32 R9, -RZ, R8.H1_H1 ;  /* 0x30000008ff097230 */ /* 0x000fe40000004100 */
[--C-:B------:R-:W-:Y:S02]  /*3420*/  HADD2.F32 R10, -RZ, R15.reuse.H1_H1 ;  /* 0x3000000fff0a7230 */ /* 0x100fe40000004100 */
[----:B------:R-:W-:Y:S02]  /*3430*/  HADD2.F32 R88, -RZ, R88.H1_H1 ;  /* 0x30000058ff587230 */ /* 0x000fe40000004100 */
[----:B------:R-:W-:Y:S01]  /*3440*/  FMUL.FTZ R41, R9, R40 ;  /* 0x0000002809297220 */ /* 0x000fe20000410000 */
[----:B------:R-:W-:Y:S02]  /*3450*/  HADD2.F32 R8, -RZ, R8.H0_H0 ;  /* 0x20000008ff087230 */ /* 0x000fe40000004100 */
[----:B------:R-:W-:-:S02]  /*3460*/  HADD2.F32 R15, -RZ, R15.H0_H0 ;  /* 0x2000000fff0f7230 */ /* 0x000fc40000004100 */
[----:B------:R-:W-:Y:S01]  /*3470*/  FMUL.FTZ R42, R10, R88 ;  /* 0x000000580a2a7220 */ /* 0x000fe20000410000 */
        /* <DEDUP_REMOVED lines=12> */
.L_x_2664:
[----:B------:R-:W-:Y:S05]  /*3540*/  BSYNC B2 ;  /* 0x0000000000027941 */ /* 0x000fea0003800000 */
.L_x_2663:
[----:B----4-:R0:W-:Y:S02]  /*3550*/  ST.E.128 desc[UR40][R12.64], R8 ;  /* 0x000000080c007985 */ /* 0x0101e4000c101d28 */
.L_x_2662:
[----:B------:R-:W-:Y:S05]  /*3560*/  BSYNC B1 ;  /* 0x0000000000017941 */ /* 0x000fea0003800000 */
.L_x_2661:
[----:B------:R-:W-:Y:S05]  /*3570*/  @P2 BRA `(.L_x_2660) ;  /* 0x0000001c00302947 */ /* 0x000fea0003800000 */
[----:B------:R-:W5:Y:S01]  /*3580*/  LDL R15, [R1+0x4] ;  /* 0x00000400010f7983 */ /* 0x000f620000100800 */
[C---:B0-2-4-:R-:W-:Y:S01]  /*3590*/  LEA R12, P3, R18.reuse, R14, 0x1 ;  /* 0x0000000e120c7211 */ /* 0x055fe200078608ff */
[----:B------:R-:W-:Y:S02]  /*35a0*/  BSSY B1, `(.L_x_2665) ;  /* 0x000002e000017945 */ /* 0x000fe40003800000 */
[----:B------:R0:W2:Y:S01]  /*35b0*/  LDS.128 R8, [R70+0x11000] ;  /* 0x0110000046087984 */ /* 0x0000a20000000c00 */
[----:B------:R-:W-:Y:S02]  /*35c0*/  LEA.HI.X R13, R18, R45, R156, 0x1, P3 ;  /* 0x0000002d120d7211 */ /* 0x000fe400018f0c9c */
[----:B-----5:R-:W-:-:S13]  /*35d0*/  ISETP.GE.AND P3, PT, R15, R78, PT ;  /* 0x0000004e0f00720c */ /* 0x020fda0003f66270 */
[----:B0-2---:R-:W-:Y:S05]  /*35e0*/  @P3 BRA `(.L_x_2666) ;  /* 0x0000000000a43947 */ /* 0x005fea0003800000 */
[--C-:B------:R-:W-:Y:S01]  /*35f0*/  SHF.R.U64 R36, R36, 0x10, R37.reuse ;  /* 0x0000001024247819 */ /* 0x100fe20000001225 */
[----:B------:R-:W-:Y:S01]  /*3600*/  IMAD.MOV.U32 R14, RZ, RZ, R10 ;  /* 0x000000ffff0e7224 */ /* 0x000fe200078e000a */
        /* <DEDUP_REMOVED lines=39> */
.L_x_2666:
[----:B------:R-:W-:Y:S05]  /*3880*/  BSYNC B1 ;  /* 0x0000000000017941 */ /* 0x000fea0003800000 */
.L_x_2665:
[----:B------:R0:W-:Y:S01]  /*3890*/  ST.E.128 desc[UR40][R12.64], R8 ;  /* 0x000000080c007985 */ /* 0x0001e2000c101d28 */
[----:B------:R-:W-:Y:S05]  /*38a0*/  BRA `(.L_x_2660) ;  /* 0x0000001800647947 */ /* 0x000fea0003800000 */
.L_x_2642:
        /* <DEDUP_REMOVED lines=9> */
[----:B------:R-:W-:-:S04]  /*3940*/  @!P3 IADD3 R36, P4, R54, R8, RZ ;  /* 0x000000083624b210 */ /* 0x000fc80007f9e0ff */
[----:B------:R-:W-:Y:S02]  /*3950*/  @!P3 IADD3.X R37, R69, R32, RZ, P4, !PT ;  /* 0x000000204525b210 */ /* 0x000fe400027fe4ff */
        /* <DEDUP_REMOVED lines=37> */
.L_x_2668:
[----:B------:R-:W-:Y:S05]  /*3bb0*/  BSYNC B1 ;  /* 0x0000000000017941 */ /* 0x000fea0003800000 */
.L_x_2667:
[----:B-----5:R-:W-:Y:S01]  /*3bc0*/  IMAD.MOV.U32 R9, RZ, RZ, R47 ;  /* 0x000000ffff097224 */ /* 0x020fe200078e002f */
[----:B------:R-:W-:Y:S01]  /*3bd0*/  MOV R10, R44 ;  /* 0x0000002c000a7202 */ /* 0x000fe20000000f00 */
[----:B------:R-:W-:Y:S01]  /*3be0*/  IMAD.MOV.U32 R11, RZ, RZ, R45 ;  /* 0x000000ffff0b7224 */ /* 0x000fe200078e002d */
[----:B------:R-:W-:Y:S01]  /*3bf0*/  ISETP.NE.AND P5, PT, R157, 0x3, PT ;  /* 0x000000039d00780c */ /* 0x000fe20003fa5270 */
[----:B------:R-:W-:Y:S01]  /*3c00*/  IMAD.MOV.U32 R8, RZ, RZ, R46 ;  /* 0x000000ffff087224 */ /* 0x000fe200078e002e */
[----:B------:R-:W-:Y:S01]  /*3c10*/  PRMT R89, R10, 0x5410, R9 ;  /* 0x000054100a597816 */ /* 0x000fe20000000009 */
[----:B------:R-:W-:Y:S01]  /*3c20*/  IMAD.MOV.U32 R9, RZ, RZ, R51 ;  /* 0x000000ffff097224 */ /* 0x000fe200078e0033 */
[----:B------:R-:W-:Y:S01]  /*3c30*/  PRMT R93, R11, 0x7610, R93 ;  /* 0x000076100b5d7816 */ /* 0x000fe2000000005d */
[----:B------:R-:W-:Y:S01]  /*3c40*/  IMAD.MOV.U32 R10, RZ, RZ, R48 ;  /* 0x000000ffff0a7224 */ /* 0x000fe200078e0030 */
[----:B------:R-:W-:Y:S01]  /*3c50*/  PRMT R91, R8, 0x7610, R91 ;  /* 0x00007610085b7816 */ /* 0x000fe2000000005b */
[----:B------:R-:W-:-:S02]  /*3c60*/  IMAD.MOV.U32 R11, RZ, RZ, R49 ;  /* 0x000000ffff0b7224 */ /* 0x000fc400078e0031 */
        /* <DEDUP_REMOVED lines=22> */
.L_x_2669:
[----:B------:R-:W2:Y:S01]  /*3dd0*/  LDL R8, [R1] ;  /* 0x0000000001087983 */ /* 0x000ea20000100800 */
[----:B------:R-:W-:Y:S01]  /*3de0*/  IMAD R69, R19, 0x8, R2 ;  /* 0x0000000813457824 */ /* 0x000fe200078e0202 */
[----:B------:R-:W1:Y:S01]  /*3df0*/  LDC R88, c[0x0][0x2f4] ;  /* 0x0000bd00ff587b82 */ /* 0x000e620000000800 */
[----:B------:R-:W-:Y:S01]  /*3e00*/  BSSY B1, `(.L_x_2670) ;  /* 0x0000004000017945 */ /* 0x000fe20003800000 */
[----:B--2---:R-:W-:-:S04]  /*3e10*/  SHF.L.U32 R77, R8, 0x1f, RZ ;  /* 0x0000001f084d7819 */ /* 0x004fc800000006ff */
[----:B------:R-:W2:Y:S02]  /*3e20*/  SYNCS.PHASECHK.TRANS64.TRYWAIT P4, [R69+URZ+0x16890], R77 ;  /* 0x0168904d450075a7 */ /* 0x000ea4000808017f */
[----:B-12---:R-:W-:Y:S05]  /*3e30*/  @!P4 BRA `(.L_x_2671) ;  /* 0x0000014c002cc947 */ /* 0x006fea0003800000 */
.L_x_2900:
[----:B------:R-:W-:Y:S05]  /*3e40*/  BSYNC B1 ;  /* 0x0000000000017941 */ /* 0x000fea0003800000 */
.L_x_2670:
[----:B------:R-:W-:Y:S01]  /*3e50*/  UMOV UR4, 0xffffffff ;  /* 0xffffffff00047882 */ /* 0x000fe20000000000 */
[----:B------:R-:W-:Y:S02]  /*3e60*/  IMAD.IADD R90, R88, 0x1, -R59 ;  /* 0x00000001585a7824 */ /* 0x000fe400078e0a3b */
[----:B------:R-:W-:Y:S05]  /*3e70*/  BRA.DIV UR4, `(.L_x_2672) ;  /* 0x0000014e04307947 */ /* 0x000fea000b800000 */
[----:B------:R2:W3:Y:S04]  /*3e80*/  SHFL.IDX PT, R81, R86, RZ, 0x1c1f ;  /* 0x001c1fff56517589 */ /* 0x0004e800000e0000 */
[----:B------:R2:W4:Y:S02]  /*3e90*/  SHFL.IDX PT, R80, R85, RZ, 0x1c1f ;  /* 0x001c1fff55507589 */ /* 0x00052400000e0000 */
.L_x_2904:
        /* <DEDUP_REMOVED lines=19> */
[----:B------:R-:W-:-:S04]  /*3fd0*/  LOP3.LUT R8, R8, R63, RZ, 0x3c, !PT ;  /* 0x0000003f08087212 */ /* 0x000fc800078e3cff */
[----:B------:R-:W-:-:S05]  /*3fe0*/  LEA R8, R10, R8, 0x9 ;  /* 0x000000080a087211 */ /* 0x000fca00078e48ff */
        /* <DEDUP_REMOVED lines=11> */
[--C-:B------:R-:W-:Y:S01]  /*40a0*/  SHF.R.U64 R38, R38, 0x10, R39.reuse ;  /* 0x0000001026267819 */ /* 0x100fe20000001227 */
[----:B------:R-:W-:Y:S01]  /*40b0*/  HADD2.F32 R100, -RZ, R94.H0_H0 ;  /* 0x2000005eff647230 */ /* 0x000fe20000004100 */
[----:B------:R-:W-:Y:S02]  /*40c0*/  SHF.R.U32.HI R40, RZ, 0x10, R39 ;  /* 0x00000010ff287819 */ /* 0x000fe40000011627 */
[----:B------:R-:W-:-:S02]  /*40d0*/  SHF.R.U64 R39, R42, 0x10, R43 ;  /* 0x000000102a277819 */ /* 0x000fc4000000122b */
[----:B------:R-:W-:Y:S01]  /*40e0*/  SHF.R.U32.HI R42, RZ, 0x10, R43 ;  /* 0x00000010ff2a7819 */ /* 0x000fe2000001162b */
[----:B---3--:R-:W-:Y:S01]  /*40f0*/  IMAD.MOV.U32 R43, RZ, RZ, R13 ;  /* 0x000000ffff2b7224 */ /* 0x008fe200078e000d */
[----:B------:R-:W-:Y:S02]  /*4100*/  SHF.R.U32.HI R41, RZ, 0x10, R41 ;  /* 0x00000010ff297819 */ /* 0x000fe40000011629 */
[----:B0-----:R-:W-:Y:S01]  /*4110*/  MOV R13, R11 ;  /* 0x0000000b000d7202 */ /* 0x001fe20000000f00 */
[----:B------:R-:W-:Y:S02]  /*4120*/  HADD2.F32 R11, -RZ, R9.H0_H0 ;  /* 0x20000009ff0b7230 */ /* 0x000fe40000004100 */
[--C-:B------:R-:W-:Y:S02]  /*4130*/  HADD2.F32 R96, -RZ, R43.reuse.H0_H0 ;  /* 0x2000002bff607230 */ /* 0x100fe40000004100 */
[----:B------:R-:W-:Y:S02]  /*4140*/  HADD2.F32 R43, -RZ, R43.H1_H1 ;  /* 0x3000002bff2b7230 */ /* 0x000fe40000004100 */
[----:B------:R-:W-:-:S02]  /*4150*/  HADD2.F32 R102, -RZ, R41.H0_H0 ;  /* 0x20000029ff667230 */ /* 0x000fc40000004100 */
[CC--:B------:R-:W-:Y:S01]  /*4160*/  FMUL.FTZ R94, R96.reuse, R101.reuse ;  /* 0x00000065605e7220 */ /* 0x0c0fe20000410000 */
[----:B------:R-:W-:Y:S02]  /*4170*/  HADD2.F32 R41, -RZ, R9.H1_H1 ;  /* 0x30000009ff297230 */ /* 0x000fe40000004100 */
[----:B------:R-:W-:Y:S01]  /*4180*/  FMUL.FTZ R9, R11, R101 ;  /* 0x000000650b097220 */ /* 0x000fe20000410000 */
[-C--:B------:R-:W-:Y:S01]  /*4190*/  FMUL.FTZ R104, R43, R102.reuse ;  /* 0x000000662b687220 */ /* 0x080fe20000410000 */
[-C--:B------:R-:W-:Y:S01]  /*41a0*/  FFMA.FTZ R11, R11, R99.reuse, -R94 ;  /* 0x000000630b0b7223 */ /* 0x080fe2000001085e */
[C---:B------:R-:W-:Y:S01]  /*41b0*/  FMUL.FTZ R102, R41.reuse, R102 ;  /* 0x0000006629667220 */ /* 0x040fe20000410000 */
[----:B------:R-:W-:Y:S01]  /*41c0*/  FFMA.FTZ R9, R96, R99, R9 ;  /* 0x0000006360097223 */ /* 0x000fe20000010009 */
[-C--:B------:R-:W-:Y:S01]  /*41d0*/  FFMA.FTZ R94, R41, R100.reuse, -R104 ;  /* 0x00000064295e7223 */ /* 0x080fe20000010868 */
[----:B------:R-:W-:Y:S02]  /*41e0*/  HADD2.F32 R99, -RZ, R42.H0_H0 ;  /* 0x2000002aff637230 */ /* 0x000fe40000004100 */
[----:B------:R-:W-:Y:S01]  /*41f0*/  FFMA.FTZ R96, R43, R100, R102 ;  /* 0x000000642b607223 */ /* 0x000fe20000010066 */
[----:B------:R-:W-:-:S02]  /*4200*/  HADD2.F32 R100, -RZ, R98.H0_H0 ;  /* 0x20000062ff647230 */ /* 0x000fc40000004100 */
[----:B------:R-:W-:Y:S01]  /*4210*/  HADD2.F32 R102, -RZ, R98.H1_H1 ;  /* 0x30000062ff667230 */ /* 0x000fe20000004100 */
[----:B------:R-:W-:Y:S01]  /*4220*/  F2FP.F16.F32.PACK_AB R11, R94, R11 ;  /* 0x0000000b5e0b723e */ /* 0x000fe200000000ff */
[--C-:B------:R-:W-:Y:S02]  /*4230*/  HADD2.F32 R43, -RZ, R15.reuse.H0_H0 ;  /* 0x2000000fff2b7230 */ /* 0x100fe40000004100 */
[----:B------:R-:W-:Y:S02]  /*4240*/  HADD2.F32 R98, -RZ, R15.H1_H1 ;  /* 0x3000000fff627230 */ /* 0x000fe40000004100 */
[--C-:B------:R-:W-:Y:S02]  /*4250*/  HADD2.F32 R15, -RZ, R13.reuse.H0_H0 ;  /* 0x2000000dff0f7230 */ /* 0x100fe40000004100 */
[----:B------:R-:W-:Y:S02]  /*4260*/  HADD2.F32 R41, -RZ, R13.H1_H1 ;  /* 0x3000000dff297230 */ /* 0x000fe40000004100 */
[----:B------:R-:W-:Y:S01]  /*4270*/  FMUL.FTZ R104, R98, R99 ;  /* 0x0000006362687220 */ /* 0x000fe20000410000 */
[----:B------:R-:W-:-:S02]  /*4280*/  HADD2.F32 R42, -RZ, R40.H0_H0 ;  /* 0x20000028ff2a7230 */ /* 0x000fc40000004100 */
[-C--:B------:R-:W-:Y:S01]  /*4290*/  FMUL.FTZ R40, R43, R102.reuse ;  /* 0x000000662b287220 */ /* 0x080fe20000410000 */
[----:B------:R-:W-:Y:S01]  /*42a0*/  FMUL.FTZ R102, R15, R102 ;  /* 0x000000660f667220 */ /* 0x000fe20000410000 */
[----:B------:R-:W-:Y:S02]  /*42b0*/  FMUL.FTZ R99, R41, R99 ;  /* 0x0000006329637220 */ /* 0x000fe40000410000 */
[-C--:B------:R-:W-:Y:S01]  /*42c0*/  FFMA.FTZ R13, R15, R100.reuse, -R40 ;  /* 0x000000640f0d7223 */ /* 0x080fe20000010828 */
[----:B------:R-:W-:Y:S01]  /*42d0*/  FFMA.FTZ R15, R43, R100, R102 ;  /* 0x000000642b0f7223 */ /* 0x000fe20000010066 */
[-C--:B------:R-:W-:Y:S01]  /*42e0*/  FFMA.FTZ R40, R41, R42.reuse, -R104 ;  /* 0x0000002a29287223 */ /* 0x080fe20000010868 */
[----:B------:R-:W-:Y:S01]  /*42f0*/  FFMA.FTZ R42, R98, R42, R99 ;  /* 0x0000002a622a7223 */ /* 0x000fe20000010063 */
[----:B------:R-:W-:Y:S02]  /*4300*/  HADD2.F32 R102, -RZ, R37.H0_H0 ;  /* 0x20000025ff667230 */ /* 0x000fe40000004100 */
[--C-:B------:R-:W-:Y:S01]  /*4310*/  HADD2.F32 R98, -RZ, R97.reuse.H1_H1 ;  /* 0x30000061ff627230 */ /* 0x100fe20000004100 */
[----:B------:R-:W-:Y:S01]  /*4320*/  F2FP.F16.F32.PACK_AB R40, R40, R13 ;  /* 0x0000000d2828723e */ /* 0x000fe200000000ff */
[----:B------:R-:W-:Y:S01]  /*4330*/  HADD2.F32 R100, -RZ, R97.H0_H0 ;  /* 0x20000061ff647230 */ /* 0x000fe20000004100 */
[----:B------:R-:W-:Y:S01]  /*4340*/  F2FP.F16.F32.PACK_AB R13, R96, R9 ;  /* 0x00000009600d723e */ /* 0x000fe200000000ff */
[----:B------:R-:W-:Y:S01]  /*4350*/  HADD2.F32 R43, -RZ, R12.H0_H0 ;  /* 0x2000000cff2b7230 */ /* 0x000fe20000004100 */
[----:B------:R-:W-:Y:S01]  /*4360*/  F2FP.F16.F32.PACK_AB R15, R42, R15 ;  /* 0x0000000f2a0f723e */ /* 0x000fe200000000ff */
[----:B------:R-:W-:-:S02]  /*4370*/  HADD2.F32 R37, -RZ, R8.H0_H0 ;  /* 0x20000008ff257230 */ /* 0x000fc40000004100 */
[----:B------:R-:W-:Y:S02]  /*4380*/  HADD2.F32 R97, -RZ, R12.H1_H1 ;  /* 0x3000000cff617230 */ /* 0x000fe40000004100 */
[----:B------:R-:W-:Y:S02]  /*4390*/  HADD2.F32 R41, -RZ, R8.H1_H1 ;  /* 0x30000008ff297230 */ /* 0x000fe40000004100 */
[-C--:B------:R-:W-:Y:S01]  /*43a0*/  FMUL.FTZ R8, R43, R100.reuse ;  /* 0x000000642b087220 */ /* 0x080fe20000410000 */
[----:B------:R-:W-:Y:S01]  /*43b0*/  FMUL.FTZ R12, R37, R100 ;  /* 0x00000064250c7220 */ /* 0x000fe20000410000 */
[-C--:B------:R-:W-:Y:S01]  /*43c0*/  FMUL.FTZ R100, R97, R102.reuse ;  /* 0x0000006661647220 */ /* 0x080fe20000410000 */
[----:B------:R-:W-:Y:S02]  /*43d0*/  HADD2.F32 R99, -RZ, R39.H0_H0 ;  /* 0x20000027ff637230 */ /* 0x000fe40000004100 */
[----:B------:R-:W-:Y:S01]  /*43e0*/  FMUL.FTZ R102, R41, R102 ;  /* 0x0000006629667220 */ /* 0x000fe20000410000 */
[----:B------:R-:W-:Y:S01]  /*43f0*/  FFMA.FTZ R8, R37, R98, -R8 ;  /* 0x0000006225087223 */ /* 0x000fe20000010808 */
[----:B------:R-:W-:Y:S01]  /*4400*/  FFMA.FTZ R37, R41, R36, -R100 ;  /* 0x0000002429257223 */ /* 0x000fe20000010864 */
[----:B------:R-:W-:-:S02]  /*4410*/  HADD2.F32 R39, -RZ, R14.H0_H0 ;  /* 0x2000000eff277230 */ /* 0x000fc40000004100 */
[----:B------:R-:W-:Y:S01]  /*4420*/  FFMA.FTZ R41, R97, R36, R102 ;  /* 0x0000002461297223 */ /* 0x000fe20000010066 */
[--C-:B------:R-:W-:Y:S02]  /*4430*/  HADD2.F32 R97, -RZ, R95.reuse.H1_H1 ;  /* 0x3000005fff617230 */ /* 0x100fe40000004100 */
[----:B------:R-:W-:Y:S01]  /*4440*/  FFMA.FTZ R12, R43, R98, R12 ;  /* 0x000000622b0c7223 */ /* 0x000fe2000001000c */
[----:B------:R-:W-:Y:S01]  /*4450*/  HADD2.F32 R36, -RZ, R10.H0_H0 ;  /* 0x2000000aff247230 */ /* 0x000fe20000004100 */
[----:B------:R-:W-:Y:S01]  /*4460*/  F2FP.F16.F32.PACK_AB R8, R37, R8 ;  /* 0x000000082508723e */ /* 0x000fe200000000ff */
[----:B------:R-:W-:Y:S02]  /*4470*/  HADD2.F32 R14, -RZ, R14.H1_H1 ;  /* 0x3000000eff0e7230 */ /* 0x000fe40000004100 */
[----:B------:R-:W-:Y:S01]  /*4480*/  FMUL.FTZ R101, R39, R97 ;  /* 0x0000006127657220 */ /* 0x000fe20000410000 */
[----:B------:R-:W-:Y:S01]  /*4490*/  HADD2.F32 R10, -RZ, R10.H1_H1 ;  /* 0x3000000aff0a7230 */ /* 0x000fe20000004100 */
[----:B------:R-:W-:Y:S01]  /*44a0*/  F2FP.F16.F32.PACK_AB R12, R41, R12 ;  /* 0x0000000c290c723e */ /* 0x000fe200000000ff */
[----:B------:R-:W-:-:S02]  /*44b0*/  HADD2.F32 R43, -RZ, R95.H0_H0 ;  /* 0x2000005fff2b7230 */ /* 0x000fc40000004100 */
[----:B------:R-:W-:Y:S02]  /*44c0*/  HADD2.F32 R95, -RZ, R38.H0_H0 ;  /* 0x20000026ff5f7230 */ /* 0x000fe40000004100 */
[----:B------:R-:W-:Y:S01]  /*44d0*/  FMUL.FTZ R38, R36, R97 ;  /* 0x0000006124267220 */ /* 0x000fe20000410000 */
[-C--:B------:R-:W-:Y:S01]  /*44e0*/  FMUL.FTZ R97, R14, R99.reuse ;  /* 0x000000630e617220 */ /* 0x080fe20000410000 */
[----:B------:R-:W-:Y:S01]  /*44f0*/  FMUL.FTZ R99, R10, R99 ;  /* 0x000000630a637220 */ /* 0x000fe20000410000 */
[-C--:B------:R-:W-:Y:S01]  /*4500*/  FFMA.FTZ R101, R36, R43.reuse, -R101 ;  /* 0x0000002b24657223 */ /* 0x080fe20000010865 */
[----:B------:R-:W-:Y:S01]  /*4510*/  FFMA.FTZ R38, R39, R43, R38 ;  /* 0x0000002b27267223 */ /* 0x000fe20000010026 */
[-C--:B------:R-:W-:Y:S01]  /*4520*/  FFMA.FTZ R10, R10, R95.reuse, -R97 ;  /* 0x0000005f0a0a7223 */ /* 0x080fe20000010861 */
[----:B------:R-:W-:Y:S01]  /*4530*/  FFMA.FTZ R99, R14, R95, R99 ;  /* 0x0000005f0e637223 */ /* 0x000fe20000010063 */
[----:B------:R-:W-:Y:S02]  /*4540*/  IMAD.MOV.U32 R9, RZ, RZ, R11 ;  /* 0x000000ffff097224 */ /* 0x000fe400078e000b */
[----:B------:R-:W-:Y:S01]  /*4550*/  IMAD.MOV.U32 R11, RZ, RZ, R40 ;  /* 0x000000ffff0b7224 */ /* 0x000fe200078e0028 */
[----:B------:R-:W-:-:S02]  /*4560*/  F2FP.F16.F32.PACK_AB R10, R10, R101 ;  /* 0x000000650a0a723e */ /* 0x000fc400000000ff */
[----:B------:R-:W-:-:S07]  /*4570*/  F2FP.F16.F32.PACK_AB R14, R99, R38 ;  /* 0x00000026630e723e */ /* 0x000fce00000000ff */
.L_x_2676:
[----:B------:R-:W-:Y:S05]  /*4580*/  BSYNC B2 ;  /* 0x0000000000027941 */ /* 0x000fea0003800000 */
.L_x_2675:
[----:B------:R-:W-:Y:S01]  /*4590*/  ISETP.GE.AND P4, PT, R87, R88, PT ;  /* 0x000000585700720c */ /* 0x000fe20003f86270 */
[----:B0-----:R0:W-:-:S12]  /*45a0*/  ST.E.128 desc[UR40][R78.64], R8 ;  /* 0x000000084e007985 */ /* 0x0011d8000c101d28 */
[----:B------:R-:W-:-:S05]  /*45b0*/  @!P4 IMAD.WIDE R80, R87, 0x2, R80 ;  /* 0x000000025750c825 */ /* 0x000fca00078e0250 */
[----:B---3--:R0:W-:Y:S02]  /*45c0*/  @!P4 ST.E.128 desc[UR40][R80.64], R12 ;  /* 0x0000000c5000c985 */ /* 0x0081e4000c101d28 */
.L_x_2674:
[----:B------:R-:W-:Y:S05]  /*45d0*/  BSYNC B1 ;  /* 0x0000000000017941 */ /* 0x000fea0003800000 */
.L_x_2673:
[----:B------:R-:W-:-:S03]  /*45e0*/  UMOV UR4, 0xffffffff ;  /* 0xffffffff00047882 */ /* 0x000fc60000000000 */
[----:B------:R-:W-:Y:S05]  /*45f0*/  BRA.DIV UR4, `(.L_x_2677) ;  /* 0x00000146049c7947 */ /* 0x000fea000b800000 */
[----:B------:R0:W0:Y:S04]  /*4600*/  SHFL.IDX PT, R39, R86, 0x1, 0x1c1f ;  /* 0x003c1f0056277f89 */ /* 0x00002800000e0000 */
[----:B------:R0:W0:Y:S02]  /*4610*/  SHFL.IDX PT, R38, R85, 0x1, 0x1c1f ;  /* 0x003c1f0055267f89 */ /* 0x00002400000e0000 */
.L_x_2908:
        /* <DEDUP_REMOVED lines=12> */
[----:B------:R-:W-:Y:S01]  /*46e0*/  LEA.HI R90, R9, R90, RZ, 0x4 ;  /* 0x0000005a095a7211 */ /* 0x000fe200078f20ff */
[----:B------:R-:W-:Y:S01]  /*46f0*/  IMAD R9, R19, 0x2000, R0 ;  /* 0x0000200013097824 */ /* 0x000fe200078e0200 */
[----:B------:R-:W-:-:S02]  /*4700*/  LOP3.LUT R11, R11, 0x1c0, RZ, 0xc0, !PT ;  /* 0x000001c00b0b7812 */ /* 0x000fc400078ec0ff */
[----:B------:R-:W-:Y:S02]  /*4710*/  LEA.HI.SX32 R41, R90, R7, 0x1c ;  /* 0x000000075a297211 */ /* 0x000fe400078fe2ff */
[----:B------:R-:W-:Y:S02]  /*4720*/  LOP3.LUT R8, R8, 0x1c0, RZ, 0xc0, !PT ;  /* 0x000001c008087812 */ /* 0x000fe400078ec0ff */
[----:B------:R-:W-:Y:S01]  /*4730*/  SHF.R.U32.HI R11, RZ, 0x3, R11 ;  /* 0x00000003ff0b7819 */ /* 0x000fe2000001160b */
[----:B------:R-:W-:Y:S01]  /*4740*/  IMAD.SHL.U32 R41, R41, 0x8, RZ ;  /* 0x0000000829297824 */ /* 0x000fe200078e00ff */
[----:B------:R-:W-:Y:S02]  /*4750*/  LEA R9, R9, R2, 0x1 ;  /* 0x0000000209097211 */ /* 0x000fe400078e08ff */
[----:B------:R-:W-:Y:S02]  /*4760*/  LEA.HI.X R37, R6, R39, R4, 0x1, P4 ;  /* 0x0000002706257211 */ /* 0x000fe400020f0c04 */
[----:B------:R-:W-:-:S04]  /*4770*/  LOP3.LUT R8, R8, 0x38, R41, 0xf8, !PT ;  /* 0x0000003808087812 */ /* 0x000fc800078ef829 */
[----:B------:R-:W-:-:S05]  /*4780*/  LOP3.LUT R8, R8, R11, RZ, 0x3c, !PT ;  /* 0x0000000b08087212 */ /* 0x000fca00078e3cff */
[----:B-----5:R-:W-:-:S04]  /*4790*/  IMAD.IADD R8, R10, 0x1, R8 ;  /* 0x000000010a087824 */ /* 0x020fc800078e0208 */
[----:B------:R-:W-:-:S04]  /*47a0*/  IMAD R11, R19, 0x2000, R8 ;  /* 0x00002000130b7824 */ /* 0x000fc800078e0208 */
[----:B------:R-:W-:Y:S02]  /*47b0*/  IMAD R12, R11, 0x2, R2 ;  /* 0x000000020b0c7824 */ /* 0x000fe400078e0202 */
[----:B------:R-:W0:Y:S04]  /*47c0*/  LDS.128 R8, [R9+0xe400] ;  /* 0x00e4000009087984 */ /* 0x000e280000000c00 */
[----:B------:R-:W0:Y:S01]  /*47d0*/  LDS.128 R12, [R12+0xe400] ;  /* 0x00e400000c0c7984 */ /* 0x000e220000000c00 */
[----:B------:R-:W-:Y:S05]  /*47e0*/  @P3 BRA `(.L_x_2679) ;  /* 0x00000004005c3947 */ /* 0x000fea0003800000 */
[--C-:B------:R-:W-:Y:S02]  /*47f0*/  SHF.R.U64 R42, R44, 0x10, R45.reuse ;  /* 0x000000102c2a7819 */ /* 0x100fe4000000122d */
[----:B------:R-:W-:Y:S01]  /*4800*/  SHF.R.U32.HI R78, RZ, 0x10, R45 ;  /* 0x00000010ff4e7819 */ /* 0x000fe2000001162d */
[----:B0-----:R-:W-:Y:S01]  /*4810*/  IMAD.MOV.U32 R45, RZ, RZ, R8 ;  /* 0x000000ffff2d7224 */ /* 0x001fe200078e0008 */
[----:B------:R-:W-:Y:S01]  /*4820*/  SHF.R.U64 R44, R48, 0x10, R49 ;  /* 0x00000010302c7819 */ /* 0x000fe20000001231 */
[----:B------:R-:W-:Y:S01]  /*4830*/  IMAD.MOV.U32 R8, RZ, RZ, R13 ;  /* 0x000000ffff087224 */ /* 0x000fe200078e000d */
[----:B------:R-:W-:Y:S01]  /*4840*/  SHF.R.U32.HI R48, RZ, 0x10, R49 ;  /* 0x00000010ff307819 */ /* 0x000fe20000011631 */
[--C-:B------:R-:W-:Y:S01]  /*4850*/  HADD2.F32 R49, -RZ, R93.reuse.H0_H0 ;  /* 0x2000005dff317230 */ /* 0x100fe20000004100 */
[--C-:B------:R-:W-:Y:S01]  /*4860*/  SHF.R.U64 R40, R46, 0x10, R47.reuse ;  /* 0x000000102e287819 */ /* 0x100fe2000000122f */
[----:B------:R-:W-:Y:S01]  /*4870*/  IMAD.MOV.U32 R46, RZ, RZ, R12 ;  /* 0x000000ffff2e7224 */ /* 0x000fe200078e000c */
[----:B------:R-:W-:Y:S01]  /*4880*/  SHF.R.U32.HI R79, RZ, 0x10, R47 ;  /* 0x00000010ff4f7819 */ /* 0x000fe2000001162f */
[----:B------:R-:W-:Y:S01]  /*4890*/  HADD2.F32 R93, -RZ, R93.H1_H1 ;  /* 0x3000005dff5d7230 */ /* 0x000fe20000004100 */
[----:B------:R-:W-:Y:S01]  /*48a0*/  MOV R47, R15 ;  /* 0x0000000f002f7202 */ /* 0x000fe20000000f00 */
[--C-:B------:R-:W-:Y:S01]  /*48b0*/  HADD2.F32 R12, -RZ, R8.reuse.H0_H0 ;  /* 0x20000008ff0c7230 */ /* 0x100fe20000004100 */
[--C-:B------:R-:W-:Y:S01]  /*48c0*/  SHF.R.U64 R43, R50, 0x10, R51.reuse ;  /* 0x00000010322b7819 */ /* 0x100fe20000001233 */
[----:B------:R-:W-:Y:S01]  /*48d0*/  HADD2.F32 R15, -RZ, R8.H1_H1 ;  /* 0x30000008ff0f7230 */ /* 0x000fe20000004100 */
[----:B----4-:R-:W-:Y:S01]  /*48e0*/  SHF.R.U32.HI R80, RZ, 0x10, R51 ;  /* 0x00000010ff507819 */ /* 0x010fe20000011633 */
[----:B------:R-:W-:-:S02]  /*48f0*/  IMAD.MOV.U32 R13, RZ, RZ, R11 ;  /* 0x000000ffff0d7224 */ /* 0x000fc400078e000b */
        /* <DEDUP_REMOVED lines=17> */
[-C--:B--2---:R-:W-:Y:S01]  /*4a10*/  FMUL.FTZ R86, R48, R51.reuse ;  /* 0x0000003330567220 */ /* 0x084fe20000410000 */
[----:B------:R-:W-:Y:S02]  /*4a20*/  HADD2.F32 R80, -RZ, R80.H0_H0 ;  /* 0x20000050ff507230 */ /* 0x000fe40000004100 */
[----:B------:R-:W-:Y:S02]  /*4a30*/  HADD2.F32 R50, -RZ, R89.H1_H1 ;  /* 0x30000059ff327230 */ /* 0x000fe40000004100 */
[----:B------:R-:W-:Y:S01]  /*4a40*/  FMUL.FTZ R51, R15, R51 ;  /* 0x000000330f337220 */ /* 0x000fe20000410000 */
[----:B------:R-:W-:-:S02]  /*4a50*/  HADD2.F32 R47, -RZ, R13.H1_H1 ;  /* 0x3000000dff2f7230 */ /* 0x000fc40000004100 */
[----:B------:R-:W-:Y:S01]  /*4a60*/  FMUL.FTZ R90, R49, R80 ;  /* 0x00000050315a7220 */ /* 0x000fe20000410000 */
[----:B------:R-:W-:Y:S02]  /*4a70*/  HADD2.F32 R78, -RZ, R79.H0_H0 ;  /* 0x2000004fff4e7230 */ /* 0x000fe40000004100 */
[-C--:B------:R-:W-:Y:S01]  /*4a80*/  FFMA.FTZ R13, R15, R50.reuse, -R86 ;  /* 0x000000320f0d7223 */ /* 0x080fe20000010856 */
[----:B------:R-:W-:Y:S01]  /*4a90*/  FFMA.FTZ R15, R48, R50, R51 ;  /* 0x00000032300f7223 */ /* 0x000fe20000010033 */
[C---:B------:R-:W-:Y:S01]  /*4aa0*/  FMUL.FTZ R80, R47.reuse, R80 ;  /* 0x000000502f507220 */ /* 0x040fe20000410000 */
[----:B------:R-:W-:Y:S02]  /*4ab0*/  HADD2.F32 R92, -RZ, R92.H0_H0 ;  /* 0x2000005cff5c7230 */ /* 0x000fe40000004100 */
[-C--:B------:R-:W-:Y:S01]  /*4ac0*/  FFMA.FTZ R90, R47, R78.reuse, -R90 ;  /* 0x0000004e2f5a7223 */ /* 0x080fe2000001085a */
[----:B------:R-:W-:Y:S02]  /*4ad0*/  HADD2.F32 R48, -RZ, R44.H0_H0 ;  /* 0x2000002cff307230 */ /* 0x000fe40000004100 */
[----:B------:R-:W-:Y:S01]  /*4ae0*/  FFMA.FTZ R80, R49, R78, R80 ;  /* 0x0000004e31507223 */ /* 0x000fe20000010050 */
[----:B------:R-:W-:-:S02]  /*4af0*/  HADD2.F32 R47, -RZ, R46.H0_H0 ;  /* 0x2000002eff2f7230 */ /* 0x000fc40000004100 */
[--C-:B------:R-:W-:Y:S01]  /*4b00*/  HADD2.F32 R44, -RZ, R45.reuse.H0_H0 ;  /* 0x2000002dff2c7230 */ /* 0x100fe20000004100 */
[----:B------:R-:W-:Y:S01]  /*4b10*/  F2FP.F16.F32.PACK_AB R90, R90, R13 ;  /* 0x0000000d5a5a723e */ /* 0x000fe200000000ff */
[----:B------:R-:W-:Y:S02]  /*4b20*/  HADD2.F32 R46, -RZ, R46.H1_H1 ;  /* 0x3000002eff2e7230 */ /* 0x000fe40000004100 */
[-C--:B------:R-:W-:Y:S01]  /*4b30*/  FMUL.FTZ R49, R47, R92.reuse ;  /* 0x0000005c2f317220 */ /* 0x080fe20000410000 */
[----:B------:R-:W-:Y:S02]  /*4b40*/  HADD2.F32 R45, -RZ, R45.H1_H1 ;  /* 0x3000002dff2d7230 */ /* 0x000fe40000004100 */
[----:B------:R-:W-:Y:S01]  /*4b50*/  FMUL.FTZ R92, R44, R92 ;  /* 0x0000005c2c5c7220 */ /* 0x000fe20000410000 */
[----:B------:R-:W-:Y:S02]  /*4b60*/  HADD2.F32 R89, -RZ, R89.H0_H0 ;  /* 0x20000059ff597230 */ /* 0x000fe40000004100 */
[----:B------:R-:W-:Y:S01]  /*4b70*/  FMUL.FTZ R50, R46, R48 ;  /* 0x000000302e327220 */ /* 0x000fe20000410000 */
[----:B------:R-:W-:-:S02]  /*4b80*/  HADD2.F32 R42, -RZ, R42.H0_H0 ;  /* 0x2000002aff2a7230 */ /* 0x000fc40000004100 */
[----:B------:R-:W-:Y:S01]  /*4b90*/  FMUL.FTZ R51, R45, R48 ;  /* 0x000000302d337220 */ /* 0x000fe20000410000 */
[----:B------:R-:W-:Y:S01]  /*4ba0*/  F2FP.F16.F32.PACK_AB R13, R12, R9 ;  /* 0x000000090c0d723e */ /* 0x000fe200000000ff */
[-C--:B------:R-:W-:Y:S01]  /*4bb0*/  FFMA.FTZ R92, R47, R89.reuse, R92 ;  /* 0x000000592f5c7223 */ /* 0x080fe2000001005c */
[----:B------:R-:W-:Y:S02]  /*4bc0*/  HADD2.F32 R47, -RZ, R43.H0_H0 ;  /* 0x2000002bff2f7230 */ /* 0x000fe40000004100 */
[----:B------:R-:W-:Y:S01]  /*4bd0*/  FFMA.FTZ R49, R44, R89, -R49 ;  /* 0x000000592c317223 */ /* 0x000fe20000010831 */
[-C--:B------:R-:W-:Y:S01]  /*4be0*/  FFMA.FTZ R50, R45, R42.reuse, -R50 ;  /* 0x0000002a2d327223 */ /* 0x080fe20000010832 */
[----:B------:R-:W-:Y:S01]  /*4bf0*/  FFMA.FTZ R51, R46, R42, R51 ;  /* 0x0000002a2e337223 */ /* 0x000fe20000010033 */
[----:B------:R-:W-:Y:S01]  /*4c00*/  HADD2.F32 R43, -RZ, R14.H0_H0 ;  /* 0x2000000eff2b7230 */ /* 0x000fe20000004100 */
[----:B------:R-:W-:Y:S01]  /*4c10*/  F2FP.F16.F32.PACK_AB R15, R80, R15 ;  /* 0x0000000f500f723e */ /* 0x000fe200000000ff */
[----:B------:R-:W-:Y:S01]  /*4c20*/  HADD2.F32 R44, -RZ, R91.H0_H0 ;  /* 0x2000005bff2c7230 */ /* 0x000fe20000004100 */
[----:B------:R-:W-:Y:S01]  /*4c30*/  F2FP.F16.F32.PACK_AB R8, R50, R49 ;  /* 0x000000313208723e */ /* 0x000fe200000000ff */
[----:B------:R-:W-:Y:S01]  /*4c40*/  HADD2.F32 R42, -RZ, R10.H0_H0 ;  /* 0x2000000aff2a7230 */ /* 0x000fe20000004100 */
[----:B------:R-:W-:Y:S01]  /*4c50*/  F2FP.F16.F32.PACK_AB R12, R51, R92 ;  /* 0x0000005c330c723e */ /* 0x000fe200000000ff */
[----:B------:R-:W-:-:S02]  /*4c60*/  HADD2.F32 R14, -RZ, R14.H1_H1 ;  /* 0x3000000eff0e7230 */ /* 0x000fc40000004100 */
[----:B------:R-:W-:Y:S02]  /*4c70*/  HADD2.F32 R91, -RZ, R91.H1_H1 ;  /* 0x3000005bff5b7230 */ /* 0x000fe40000004100 */
[----:B------:R-:W-:Y:S02]  /*4c80*/  HADD2.F32 R10, -RZ, R10.H1_H1 ;  /* 0x3000000aff0a7230 */ /* 0x000fe40000004100 */
[----:B---3--:R-:W-:Y:S01]  /*4c90*/  FMUL.FTZ R81, R14, R47 ;  /* 0x0000002f0e517220 */ /* 0x008fe20000410000 */
[----:B------:R-:W-:Y:S02]  /*4ca0*/  HADD2.F32 R45, -RZ, R40.H0_H0 ;  /* 0x20000028ff2d7230 */ /* 0x000fe40000004100 */
[-C--:B------:R-:W-:Y:S01]  /*4cb0*/  FMUL.FTZ R79, R43, R91.reuse ;  /* 0x0000005b2b4f7220 */ /* 0x080fe20000410000 */
[----:B------:R-:W-:Y:S01]  /*4cc0*/  FMUL.FTZ R40, R42, R91 ;  /* 0x0000005b2a287220 */ /* 0x000fe20000410000 */
[----:B------:R-:W-:Y:S01]  /*4cd0*/  FMUL.FTZ R47, R10, R47 ;  /* 0x0000002f0a2f7220 */ /* 0x000fe20000410000 */
[----:B------:R-:W-:-:S02]  /*4ce0*/  IMAD.MOV.U32 R9, RZ, RZ, R11 ;  /* 0x000000ffff097224 */ /* 0x000fc400078e000b */
[-C--:B------:R-:W-:Y:S01]  /*4cf0*/  FFMA.FTZ R79, R42, R44.reuse, -R79 ;  /* 0x0000002c2a4f7223 */ /* 0x080fe2000001084f */
[----:B------:R-:W-:Y:S01]  /*4d00*/  FFMA.FTZ R40, R43, R44, R40 ;  /* 0x0000002c2b287223 */ /* 0x000fe20000010028 */
[-C--:B------:R-:W-:Y:S01]  /*4d10*/  FFMA.FTZ R10, R10, R45.reuse, -R81 ;  /* 0x0000002d0a0a7223 */ /* 0x080fe20000010851 */
[----:B------:R-:W-:Y:S01]  /*4d20*/  FFMA.FTZ R47, R14, R45, R47 ;  /* 0x0000002d0e2f7223 */ /* 0x000fe2000001002f */
[----:B------:R-:W-:-:S03]  /*4d30*/  IMAD.MOV.U32 R11, RZ, RZ, R90 ;  /* 0x000000ffff0b7224 */ /* 0x000fc600078e005a */
[----:B------:R-:W-:Y:S02]  /*4d40*/  F2FP.F16.F32.PACK_AB R10, R10, R79 ;  /* 0x0000004f0a0a723e */ /* 0x000fe400000000ff */
[----:B------:R-:W-:-:S07]  /*4d50*/  F2FP.F16.F32.PACK_AB R14, R47, R40 ;  /* 0x000000282f0e723e */ /* 0x000fce00000000ff */
.L_x_2679:
[----:B------:R-:W-:Y:S05]  /*4d60*/  BSYNC B1 ;  /* 0x0000000000017941 */ /* 0x000fea0003800000 */
.L_x_2678:
[----:B------:R-:W-:Y:S01]  /*4d70*/  ISETP.GE.AND P3, PT, R41, R88, PT ;  /* 0x000000582900720c */ /* 0x000fe20003f66270 */
[----:B0-----:R0:W-:Y:S02]  /*4d80*/  ST.E.128 desc[UR40][R36.64], R8 ;  /* 0x0000000824007985 */ /* 0x0011e4000c101d28 */
[----:B0-----:R-:W-:Y:S02]  /*4d90*/  IMAD.MOV.U32 R8, RZ, RZ, R38 ;  /* 0x000000ffff087224 */ /* 0x001fe400078e0026 */
[----:B------:R-:W-:-:S08]  /*4da0*/  IMAD.MOV.U32 R9, RZ, RZ, R39 ;  /* 0x000000ffff097224 */ /* 0x000fd000078e0027 */
[----:B------:R-:W-:Y:S05]  /*4db0*/  @P3 BRA `(.L_x_2660) ;  /* 0x0000000400203947 */ /* 0x000fea0003800000 */
[----:B------:R-:W-:-:S05]  /*4dc0*/  IMAD.WIDE R8, R41, 0x2, R8 ;  /* 0x0000000229087825 */ /* 0x000fca00078e0208 */
[----:B------:R0:W-:Y:S01]  /*4dd0*/  ST.E.128 desc[UR40][R8.64], R12 ;  /* 0x0000000c08007985 */ /* 0x0001e2000c101d28 */
[----:B------:R-:W-:Y:S05]  /*4de0*/  BRA `(.L_x_2660) ;  /* 0x0000000400147947 */ /* 0x000fea0003800000 */
.L_x_2641:
[----:B------:R-:W-:-:S13]  /*4df0*/  ISETP.NE.AND P5, PT, R157, 0x3, PT ;  /* 0x000000039d00780c */ /* 0x000fda0003fa5270 */
[----:B------:R-:W-:Y:S05]  /*4e00*/  @!P5 BRA `(.L_x_2680) ;  /* 0x000000000004d947 */ /* 0x000fea0003800000 */
[----:B------:R-:W-:Y:S01]  /*4e10*/  BPT.TRAP 0x1 ;  /* 0x000000040000795c */ /* 0x000fe20000300000 */
.L_x_2680:
[----:B------:R-:W2:Y:S01]  /*4e20*/  LDL R8, [R1] ;  /* 0x0000000001087983 */ /* 0x000ea20000100800 */
[----:B------:R-:W-:Y:S01]  /*4e30*/  IMAD R69, R19, 0x8, R2 ;  /* 0x0000000813457824 */ /* 0x000fe200078e0202 */
[----:B------:R-:W-:Y:S01]  /*4e40*/  BSSY B1, `(.L_x_2681) ;  /* 0x0000005000017945 */ /* 0x000fe20003800000 */
[----:B------:R-:W-:Y:S02]  /*4e50*/  SHF.R.S32.HI R74, RZ, 0x1f, R73 ;  /* 0x0000001fff4a7819 */ /* 0x000fe40000011449 */
[----:B--2---:R-:W-:-:S04]  /*4e60*/  SHF.L.U32 R77, R8, 0x1f, RZ ;  /* 0x0000001f084d7819 */ /* 0x004fc800000006ff */
[----:B------:R-:W0:Y:S02]  /*4e70*/  SYNCS.PHASECHK.TRANS64.TRYWAIT P3, [R69+URZ+0x16890], R77 ;  /* 0x0168904d450075a7 */ /* 0x000e24000806017f */
[----:B0-----:R-:W-:Y:S05]  /*4e80*/  @!P3 BRA `(.L_x_2682) ;  /* 0x0000013c00c4b947 */ /* 0x001fea0003800000 */
.L_x_2909:
[----:B------:R-:W-:Y:S05]  /*4e90*/  BSYNC B1 ;  /* 0x0000000000017941 */ /* 0x000fea0003800000 */
.L_x_2681:
        /* <DEDUP_REMOVED lines=27> */
.L_x_2913:
        /* <DEDUP_REMOVED lines=13> */
.L_x_2685:
[----:B------:R-:W-:Y:S05]  /*5120*/  BSYNC B1 ;  /* 0x0000000000017941 */ /* 0x000fea0003800000 */
.L_x_2684:
[----:B------:R-:W-:-:S03]  /*5130*/  UMOV UR4, 0xffffffff ;  /* 0xffffffff00047882 */ /* 0x000fc60000000000 */
[----:B------:R-:W-:Y:S05]  /*5140*/  BRA.DIV UR4, `(.L_x_2686) ;  /* 0x0000013e04747947 */ /* 0x000fea000b800000 */
[----:B--2-4-:R2:W4:Y:S04]  /*5150*/  SHFL.IDX PT, R9, R38, 0x1, 0x1c1f ;  /* 0x003c1f0026097f89 */ /* 0x01452800000e0000 */
[----:B---3--:R2:W3:Y:S02]  /*5160*/  SHFL.IDX PT, R37, R36, 0x1, 0x1c1f ;  /* 0x003c1f0024257f89 */ /* 0x0084e400000e0000 */
.L_x_2917:
        /* <DEDUP_REMOVED lines=13> */
.L_x_2660:
[----:B------:R-:W-:Y:S05]  /*5240*/  BSYNC B0 ;  /* 0x0000000000007941 */ /* 0x000fea0003800000 */
.L_x_2640:
        /* <DEDUP_REMOVED lines=16> */
.L_x_2688:
[----:B------:R-:W-:Y:S05]  /*5350*/  BSYNC B0 ;  /* 0x0000000000007941 */ /* 0x000fea0003800000 */
.L_x_2687:
[----:B------:R-:W0:Y:S01]  /*5360*/  SYNCS.PHASECHK.TRANS64.TRYWAIT P4, [R69+URZ+0x168b0], R77 ;  /* 0x0168b04d450075a7 */ /* 0x000e22000808017f */
[----:B------:R-:W-:Y:S01]  /*5370*/  ULDC UR36, c[0x0][0x2f4] ;  /* 0x0000bd0000247ab9 */ /* 0x000fe20000000800 */
[----:B------:R-:W-:Y:S04]  /*5380*/  BSSY B0, `(.L_x_2689) ;  /* 0x0000002000007945 */ /* 0x000fe80003800000 */
[----:B0-----:R-:W-:Y:S05]  /*5390*/  @!P4 BRA `(.L_x_2690) ;  /* 0x0000013c002cc947 */ /* 0x001fea0003800000 */
.L_x_2918:
[----:B------:R-:W-:Y:S05]  /*53a0*/  BSYNC B0 ;  /* 0x0000000000007941 */ /* 0x000fea0003800000 */
.L_x_2689:
        /* <DEDUP_REMOVED lines=12> */
[----:B------:R-:W-:Y:S01]  /*5470*/  IMAD R11, R61, UR4, RZ ;  /* 0x000000043d0b7c24 */ /* 0x000fe2000f8e02ff */
[----:B------:R-:W-:-:S03]  /*5480*/  IADD3 R9, R9, R75, RZ ;  /* 0x0000004b09097210 */ /* 0x000fc60007ffe0ff */
[C---:B------:R-:W-:Y:S02]  /*5490*/  IMAD R11, R34.reuse, UR5, R11 ;  /* 0x00000005220b7c24 */ /* 0x040fe4000f8e020b */
[----:B------:R-:W-:Y:S01]  /*54a0*/  IMAD.WIDE.U32 R8, R34, UR4, R8 ;  /* 0x0000000422087c25 */ /* 0x000fe2000f8e0008 */
[----:B------:R-:W-:-:S03]  /*54b0*/  ULDC.64 UR4, c[0x0][0x318] ;  /* 0x0000c60000047ab9 */ /* 0x000fc60000000a00 */
[----:B------:R-:W-:Y:S01]  /*54c0*/  IMAD.IADD R9, R9, 0x1, R11 ;  /* 0x0000000109097824 */ /* 0x000fe200078e020b */
[----:B-1----:R-:W-:-:S04]  /*54d0*/  LEA R36, P4, R8, UR4, 0x1 ;  /* 0x0000000408247c11 */ /* 0x002fc8000f8808ff */
        /* <DEDUP_REMOVED lines=15> */
.L_x_2692:
[----:B------:R-:W-:Y:S05]  /*55d0*/  BSYNC B0 ;  /* 0x0000000000007941 */ /* 0x000fea0003800000 */
.L_x_2691:
        /* <DEDUP_REMOVED lines=15> */
.L_x_2694:
[----:B------:R-:W-:Y:S05]  /*56d0*/  BSYNC B0 ;  /* 0x0000000000007941 */ /* 0x000fea0003800000 */
.L_x_2693:
[----:B-1-3--:R-:W3:Y:S01]  /*56e0*/  LDL.LU R9, [R1] ;  /* 0x0000000001097983 */ /* 0x00aee20000300800 */
        /* <DEDUP_REMOVED lines=16> */
[----:B------:R0:W-:Y:S01]  /*57f0*/  STL [R1], R9 ;  /* 0x0000000901007387 */ /* 0x0001e20000100800 */
[----:B------:R-:W-:Y:S05]  /*5800*/  @P4 BRA `(.L_x_2695) ;  /* 0xffffffc400fc4947 */ /* 0x000fea000383ffff */
[----:B0-----:R-:W0:Y:S01]  /*5810*/  S2R R9, SR_TID.X ;  /* 0x0000000000097919 */ /* 0x001e220000002100 */
[----:B------:R-:W-:Y:S02]  /*5820*/  PLOP3.LUT P0, PT, PT, PT, PT, 0x8, 0x0 ;  /* 0x000000000000781c */ /* 0x000fe40003f0e170 */
[----:B0-----:R-:W-:-:S04]  /*5830*/  SHF.R.U32.HI R9, RZ, 0x7, R9 ;  /* 0x00000007ff097819 */ /* 0x001fc80000011609 */
[----:B------:R-:W-:-:S13]  /*5840*/  ISETP.NE.AND P4, PT, R9, 0x1, PT ;  /* 0x000000010900780c */ /* 0x000fda0003f85270 */
[----:B------:R-:W-:Y:S06]  /*5850*/  @!P4 BAR.ARV 0x9, 0x100 ;  /* 0x024400000000cb1d */ /* 0x000fec0000002000 */
.L_x_2635:
[----:B------:R-:W3:Y:S01]  /*5860*/  LDL R5, [R1+0x28] ;  /* 0x0000280001057983 */ /* 0x000ee20000100800 */
[----:B------:R-:W0:Y:S01]  /*5870*/  LDC R0, c[0x0][0x448] ;  /* 0x00011200ff007b82 */ /* 0x000e220000000800 */
        /* <DEDUP_REMOVED lines=14> */
[----:B------:R-:W-:Y:S02]  /*5960*/  IMAD.MOV.U32 R94, RZ, RZ, RZ ;  /* 0x000000ffff5e7224 */ /* 0x000fe400078e00ff */
[----:B--2---:R-:W-:Y:S02]  /*5970*/  IMAD.MOV.U32 R13, RZ, RZ, RZ ;  /* 0x000000ffff0d7224 */ /* 0x004fe400078e00ff */
[----:B------:R-:W-:Y:S01]  /*5980*/  IMAD.MOV.U32 R90, RZ, RZ, RZ ;  /* 0x000000ffff5a7224 */ /* 0x000fe200078e00ff */
[----:B0-----:R-:W-:-:S13]  /*5990*/  ISETP.NE.AND P1, PT, R0, 0x1, PT ;  /* 0x000000010000780c */ /* 0x001fda0003f25270 */
[----:B------:R-:W0:Y:S08]  /*59a0*/  @P1 LDC R3, c[0x0][0x44c] ;  /* 0x00011300ff031b82 */ /* 0x000e300000000800 */
[----:B------:R-:W1:Y:S01]  /*59b0*/  @P1 LDC R4, c[0x0][0x450] ;  /* 0x00011400ff041b82 */ /* 0x000e620000000800 */
[----:B---3--:R-:W-:-:S04]  /*59c0*/  VIADD R0, R5, 0xbf ;  /* 0x000000bf05007836 */ /* 0x008fc80000000000 */
[----:B0-----:R-:W-:-:S05]  /*59d0*/  @P1 IMAD.HI.U32 R3, R0, R3, RZ ;  /* 0x0000000300031227 */ /* 0x001fca00078e00ff */
[----:B-1----:R-:W-:Y:S02]  /*59e0*/  @P1 SHF.R.U32.HI R0, RZ, R4, R3 ;  /* 0x00000004ff001219 */ /* 0x002fe40000011603 */
[----:B------:R-:W-:Y:S02]  /*59f0*/  PLOP3.LUT P1, PT, PT, PT, PT, 0x80, 0x0 ;  /* 0x000000000000781c */ /* 0x000fe40003f2f070 */
[----:B------:R-:W-:-:S04]  /*5a00*/  IADD3 R0, R83, R0, RZ ;  /* 0x0000000053007210 */ /* 0x000fc80007ffe0ff */
[----:B------:R-:W-:-:S04]  /*5a10*/  SHF.R.S32.HI R3, RZ, 0x1f, R0 ;  /* 0x0000001fff037819 */ /* 0x000fc80000011400 */
[----:B------:R-:W-:-:S04]  /*5a20*/  LEA.HI R3, R3, R0, RZ, 0x7 ;  /* 0x0000000003037211 */ /* 0x000fc800078f38ff */
[----:B------:R-:W-:-:S04]  /*5a30*/  SHF.R.S32.HI R3, RZ, 0x7, R3 ;  /* 0x00000007ff037819 */ /* 0x000fc80000011403 */
[----:B------:R-:W-:Y:S01]  /*5a40*/  VIMNMX R88, R84, R3, PT ;  /* 0x0000000354587248 */ /* 0x000fe20003fe0100 */
[----:B------:R-:W-:-:S03]  /*5a50*/  IMAD.MOV.U32 R3, RZ, RZ, RZ ;  /* 0x000000ffff037224 */ /* 0x000fc600078e00ff */
[----:B------:R-:W-:Y:S01]  /*5a60*/  ISETP.GE.AND P2, PT, R88, 0x1, PT ;  /* 0x000000015800780c */ /* 0x000fe20003f46270 */
[----:B------:R-:W-:-:S12]  /*5a70*/  @P0 BRA `(.L_x_2696) ;  /* 0x00000000000c0947 */ /* 0x000fd80003800000 */
[----:B------:R-:W0:Y:S01]  /*5a80*/  FENCE.VIEW.ASYNC.G ;  /* 0x00000000000073c6 */ /* 0x000e220000000100 */
[----:B------:R-:W-:Y:S05]  /*5a90*/  WARPSYNC.ALL ;  /* 0x0000000000007948 */ /* 0x000fea0003800000 */
[----:B0-----:R-:W-:Y:S06]  /*5aa0*/  BAR.ARV 0xc, 0x200 ;  /* 0x0308000000007b1d */ /* 0x001fec0000002000 */
.L_x_2696:
[----:B------:R-:W-:Y:S01]  /*5ab0*/  IMAD.MOV.U32 R12, RZ, RZ, RZ ;  /* 0x000000ffff0c7224 */ /* 0x000fe200078e00ff */
[----:B------:R-:W-:Y:S01]  /*5ac0*/  MOV R25, RZ ;  /* 0x000000ff00197202 */ /* 0x000fe20000000f00 */
        /* <DEDUP_REMOVED lines=10> */
.L_x_2921:
[----:B------:R-:W1:Y:S01]  /*5b70*/  LDL R3, [R1+0x1c] ;  /* 0x00001c0001037983 */ /* 0x000e620000100800 */
[----:B------:R-:W-:Y:S01]  /*5b80*/  BSSY B6, `(.L_x_2699) ;  /* 0x000001b000067945 */ /* 0x000fe20003800000 */
[----:B-1----:R-:W-:-:S05]  /*5b90*/  IMAD.HI R0, R3, 0x55555556, RZ ;  /* 0x5555555603007827 */ /* 0x002fca00078e02ff */
        /* <DEDUP_REMOVED lines=13> */
[----:B0-----:R0:W1:Y:S01]  /*5c70*/  LDC.64 R14, c[0x4][R0] ;  /* 0x01000000000e7b82 */ /* 0x0010620000000a00 */
[----:B------:R-:W-:Y:S01]  /*5c80*/  IMAD.U32 R5, RZ, RZ, UR5 ;  /* 0x00000005ff057e24 */ /* 0x000fe2000f8e00ff */
[----:B------:R-:W-:Y:S01]  /*5c90*/  ULDC.64 UR4, c[0x4][0x28] ;  /* 0x01000a0000047ab9 */ /* 0x000fe20000000a00 */
[----:B------:R-:W-:Y:S01]  /*5ca0*/  MOV R6, UR6 ;  /* 0x0000000600067c02 */ /* 0x000fe20008000f00 */
[----:B------:R-:W-:Y:S01]  /*5cb0*/  IMAD.U32 R7, RZ, RZ, UR7 ;  /* 0x00000007ff077e24 */ /* 0x000fe2000f8e00ff */
[----:B------:R-:W-:Y:S01]  /*5cc0*/  MOV R13, RZ ;  /* 0x000000ff000d7202 */ /* 0x000fe20000000f00 */
[----:B------:R-:W-:-:S02]  /*5cd0*/  IMAD.U32 R10, RZ, RZ, UR4 ;  /* 0x00000004ff0a7e24 */ /* 0x000fc4000f8e00ff */
[----:B------:R-:W-:Y:S02]  /*5ce0*/  IMAD.U32 R11, RZ, RZ, UR5 ;  /* 0x00000005ff0b7e24 */ /* 0x000fe4000f8e00ff */
[----:B------:R-:W-:Y:S02]  /*5cf0*/  IMAD.MOV.U32 R8, RZ, RZ, 0x70 ;  /* 0x00000070ff087424 */ /* 0x000fe400078e00ff */
[----:B0-----:R-:W-:-:S07]  /*5d00*/  IMAD.MOV.U32 R12, RZ, RZ, 0x1 ;  /* 0x00000001ff0c7424 */ /* 0x001fce00078e00ff */
[----:B------:R-:W-:-:S07]  /*5d10*/  LEPC R20, `(.L_x_2700) ;  /* 0x000000001014794e */ /* 0x000fce0000000000 */
[----:B-1--45:R-:W-:Y:S05]  /*5d20*/  CALL.ABS.NOINC R14 ;  /* 0x000000000e007343 */ /* 0x032fea0003c00000 */
.L_x_2700:
[----:B------:R-:W-:Y:S05]  /*5d30*/  BSYNC B6 ;  /* 0x0000000000067941 */ /* 0x000fea0003800000 */
.L_x_2699:
[----:B------:R-:W-:Y:S02]  /*5d40*/  ULDC UR4, c[0x0][0x3f4] ;  /* 0x0000fd0000047ab9 */ /* 0x000fe40000000800 */
[----:B------:R-:W-:-:S13]  /*5d50*/  ISETP.LT.AND P0, PT, RZ, UR4, PT ;  /* 0x00000004ff007c0c */ /* 0x000fda000bf01270 */
[----:B------:R-:W-:Y:S05]  /*5d60*/  @P0 BRA `(.L_x_2701) ;  /* 0x0000000000400947 */ /* 0x000fea0003800000 */
[----:B------:R-:W2:Y:S02]  /*5d70*/  LDL R20, [R1+0x58] ;  /* 0x0000580001147983 */ /* 0x000ea40000100800 */
[----:B--2---:R-:W-:-:S04]  /*5d80*/  LEA.HI R0, R20, R20, RZ, 0x1 ;  /* 0x0000001414007211 */ /* 0x004fc800078f08ff */
[----:B------:R-:W-:-:S05]  /*5d90*/  LOP3.LUT R0, R0, 0xfffffffe, RZ, 0xc0, !PT ;  /* 0xfffffffe00007812 */ /* 0x000fca00078ec0ff */
[----:B------:R-:W-:-:S05]  /*5da0*/  IMAD.IADD R0, R20, 0x1, -R0 ;  /* 0x0000000114007824 */ /* 0x000fca00078e0a00 */
[----:B------:R-:W-:-:S04]  /*5db0*/  SHF.L.U32 R3, R0, 0x1f, RZ ;  /* 0x0000001f00037819 */ /* 0x000fc800000006ff */
[----:B------:R1:W2:Y:S03]  /*5dc0*/  SYNCS.PHASECHK.TRANS64.TRYWAIT P0, [R2+URZ+0x16800], R3 ;  /* 0x01680003020075a7 */ /* 0x0002a6000800017f */
[----:B--2---:R-:W-:Y:S05]  /*5dd0*/  @!P0 NANOSLEEP.SYNCS 0x989680 ;  /* 0x009896800000895d */ /* 0x004fea0003900000 */
[----:B------:R-:W2:Y:S01]  /*5de0*/  @!P0 SYNCS.PHASECHK.TRANS64 P0, [R2+URZ+0x16800], R3 ;  /* 0x01680003020085a7 */ /* 0x000ea2000800007f */
[----:B------:R-:W-:Y:S04]  /*5df0*/  BSSY B0, `(.L_x_2702) ;  /* 0x0000006000007945 */ /* 0x000fe80003800000 */
[----:B--2---:R-:W-:Y:S05]  /*5e00*/  @P0 BRA `(.L_x_2703) ;  /* 0x0000000000100947 */ /* 0x004fea0003800000 */
.L_x_2704:
[----:B--2---:R2:W3:Y:S02]  /*5e10*/  SYNCS.PHASECHK.TRANS64.TRYWAIT P0, [R2+URZ+0x16800], R3 ;  /* 0x01680003020075a7 */ /* 0x0044e4000800017f */
[----:B---3--:R-:W-:Y:S05]  /*5e20*/  @!P0 NANOSLEEP.SYNCS 0x989680 ;  /* 0x009896800000895d */ /* 0x008fea0003900000 */
[----:B------:R-:W3:Y:S02]  /*5e30*/  @!P0 SYNCS.PHASECHK.TRANS64 P0, [R2+URZ+0x16800], R3 ;  /* 0x01680003020085a7 */ /* 0x000ee4000800007f */
[----:B---3--:R-:W-:Y:S05]  /*5e40*/  @!P0 BRA `(.L_x_2704) ;  /* 0xfffffffc00f08947 */ /* 0x008fea000383ffff */
.L_x_2703:
[----:B------:R-:W-:Y:S05]  /*5e50*/  BSYNC B0 ;  /* 0x0000000000007941 */ /* 0x000fea0003800000 */
.L_x_2702:
[----:B------:R-:W-:Y:S05]  /*5e60*/  BRA `(.L_x_2705) ;  /* 0x0000002c009c7947 */ /* 0x000fea0003800000 */
.L_x_2701:
        /* <DEDUP_REMOVED lines=29> */
[----:B-1--4-:R-:W-:Y:S05]  /*6040*/  CALL.ABS.NOINC R14 ;  /* 0x000000000e007343 */ /* 0x012fea0003c00000 */
.L_x_2707:
[----:B------:R-:W-:Y:S05]  /*6050*/  BSYNC B6 ;  /* 0x0000000000067941 */ /* 0x000fea0003800000 */
.L_x_2706:
[----:B------:R-:W2:Y:S01]  /*6060*/  LDL R20, [R1+0x28] ;  /* 0x0000280001147983 */ /* 0x000ea20000100800 */
[----:B------:R-:W-:Y:S01]  /*6070*/  ULDC.U8 UR4, c[0x0][0x410] ;  /* 0x0001040000047ab9 */ /* 0x000fe20000000000 */
[----:B------:R-:W-:Y:S01]  /*6080*/  BSSY B0, `(.L_x_2708) ;  /* 0x00002bd000007945 */ /* 0x000fe20003800000 */
[----:B------:R-:W-:Y:S01]  /*6090*/  ISETP.NE.AND P0, PT, RZ, UR4, PT ;  /* 0x00000004ff007c0c */ /* 0x000fe2000bf05270 */
[----:B--2---:R-:W-:-:S12]  /*60a0*/  IMAD.IADD R39, R154, 0x1, R20 ;  /* 0x000000019a277824 */ /* 0x004fd800078e0214 */
[----:B------:R-:W-:Y:S05]  /*60b0*/  @!P0 BRA `(.L_x_2709) ;  /* 0x0000001400a88947 */ /* 0x000fea0003800000 */
[----:B------:R-:W1:Y:S01]  /*60c0*/  LDC R32, c[0x0][0x448] ;  /* 0x00011200ff207b82 */ /* 0x000e620000000800 */
[----:B------:R-:W2:Y:S01]  /*60d0*/  S2R R20, SR_TID.X ;  /* 0x0000000000147919 */ /* 0x000ea20000002100 */
[----:B------:R-:W-:Y:S01]  /*60e0*/  ULDC.64 UR4, c[0x0][0x3f8] ;  /* 0x0000fe0000047ab9 */ /* 0x000fe20000000a00 */
[----:B------:R-:W-:Y:S01]  /*60f0*/  ULDC.64 UR6, c[0x0][0x408] ;  /* 0x0001020000067ab9 */ /* 0x000fe20000000a00 */
[----:B------:R-:W-:Y:S01]  /*6100*/  MOV R10, R24 ;  /* 0x00000018000a7202 */ /* 0x000fe20000000f00 */
[----:B------:R-:W-:Y:S02]  /*6110*/  IMAD.MOV.U32 R8, RZ, RZ, R26 ;  /* 0x000000ffff087224 */ /* 0x000fe400078e001a */
[----:B------:R-:W-:Y:S02]  /*6120*/  IMAD.MOV.U32 R9, RZ, RZ, R29 ;  /* 0x000000ffff097224 */ /* 0x000fe400078e001d */
[----:B------:R-:W-:Y:S01]  /*6130*/  IMAD.MOV.U32 R11, RZ, RZ, R31 ;  /* 0x000000ffff0b7224 */ /* 0x000fe200078e001f */
[----:B-1----:R-:W-:Y:S01]  /*6140*/  ISETP.NE.AND P0, PT, R32, 0x1, PT ;  /* 0x000000012000780c */ /* 0x002fe20003f05270 */
[----:B--2---:R-:W-:-:S12]  /*6150*/  VIADD R21, R20, 0xffffff80 ;  /* 0xffffff8014157836 */ /* 0x004fd80000000000 */
[----:B------:R-:W1:Y:S01]  /*6160*/  @P0 LDC R0, c[0x0][0x44c] ;  /* 0x00011300ff000b82 */ /* 0x000e620000000800 */
[----:B------:R-:W-:-:S04]  /*6170*/  SHF.R.S32.HI R20, RZ, 0x1f, R21 ;  /* 0x0000001fff147819 */ /* 0x000fc80000011415 */
[----:B------:R-:W-:-:S03]  /*6180*/  LEA.HI R20, R20, R21, RZ, 0x2 ;  /* 0x0000001514147211 */ /* 0x000fc600078f10ff */
[----:B------:R-:W2:Y:S01]  /*6190*/  @P0 LDC R5, c[0x0][0x450] ;  /* 0x00011400ff050b82 */ /* 0x000ea20000000800 */
[----:B------:R-:W-:-:S05]  /*61a0*/  LOP3.LUT R20, R20, 0xfffffffc, RZ, 0xc0, !PT ;  /* 0xfffffffc14147812 */ /* 0x000fca00078ec0ff */
[----:B------:R-:W-:-:S04]  /*61b0*/  IMAD.IADD R20, R21, 0x1, -R20 ;  /* 0x0000000115147824 */ /* 0x000fc800078e0a14 */
[----:B------:R-:W-:-:S04]  /*61c0*/  IMAD R3, R20, 0x60, R39 ;  /* 0x0000006014037824 */ /* 0x000fc800078e0227 */
[----:B-1----:R-:W-:-:S05]  /*61d0*/  @P0 IMAD.HI.U32 R0, R3, R0, RZ ;  /* 0x0000000003000227 */ /* 0x002fca00078e00ff */
[----:B--2---:R-:W-:-:S04]  /*61e0*/  @P0 SHF.R.U32.HI R3, RZ, R5, R0 ;  /* 0x00000005ff030219 */ /* 0x004fc80000011600 */
        /* <DEDUP_REMOVED lines=17> */
[----:B------:R1:W2:Y:S04]  /*6300*/  SHFL.IDX PT, R3, R6, RZ, 0x1c1f ;  /* 0x001c1fff06037589 */ /* 0x0002a800000e0000 */
[----:B------:R1:W3:Y:S04]  /*6310*/  SHFL.IDX PT, R0, R4, RZ, 0x1c1f ;  /* 0x001c1fff04007589 */ /* 0x0002e800000e0000 */
[----:B------:R1:W1:Y:S04]  /*6320*/  SHFL.IDX PT, R5, R8, RZ, 0x1c1f ;  /* 0x001c1fff08057589 */ /* 0x00026800000e0000 */
[----:B0-----:R0:W0:Y:S02]  /*6330*/  SHFL.IDX PT, R14, R7, RZ, 0x1c1f ;  /* 0x001c1fff070e7589 */ /* 0x00102400000e0000 */
.L_x_2927:
[----:B------:R-:W5:Y:S01]  /*6340*/  LDL R9, [R1+0x18] ;  /* 0x0000180001097983 */ /* 0x000f620000100800 */
[----:B------:R-:W-:Y:S01]  /*6350*/  BSSY B1, `(.L_x_2711) ;  /* 0x0000020000017945 */ /* 0x000fe20003800000 */
[----:B------:R-:W-:Y:S02]  /*6360*/  CS2R R34, SRZ ;  /* 0x0000000000227805 */ /* 0x000fe4000001ff00 */
[----:B------:R-:W-:Y:S02]  /*6370*/  CS2R R20, SRZ ;  /* 0x0000000000147805 */ /* 0x000fe4000001ff00 */
[----:B------:R-:W-:Y:S02]  /*6380*/  CS2R R28, SRZ ;  /* 0x00000000001c7805 */ /* 0x000fe4000001ff00 */
[----:B------:R-:W-:Y:S01]  /*6390*/  CS2R R24, SRZ ;  /* 0x0000000000187805 */ /* 0x000fe2000001ff00 */
[----:B-----5:R-:W-:-:S05]  /*63a0*/  IMAD R32, R9, R32, RZ ;  /* 0x0000002009207224 */ /* 0x020fca00078e02ff */
[----:B------:R-:W-:-:S13]  /*63b0*/  ISETP.GE.AND P0, PT, R39, R32, PT ;  /* 0x000000202700720c */ /* 0x000fda0003f06270 */
[----:B------:R-:W-:Y:S05]  /*63c0*/  @P0 BRA `(.L_x_2712) ;  /* 0x0000000000600947 */ /* 0x000fea0003800000 */
[----:B------:R-:W4:Y:S01]  /*63d0*/  LDL R9, [R1+0x4] ;  /* 0x0000040001097983 */ /* 0x000f220000100800 */
[----:B------:R-:W-:-:S03]  /*63e0*/  ULDC UR4, c[0x0][0x3f4] ;  /* 0x0000fd0000047ab9 */ /* 0x000fc60000000800 */
[----:B------:R-:W4:Y:S01]  /*63f0*/  LDL R12, [R1+0x60] ;  /* 0x00006000010c7983 */ /* 0x000f220000100800 */
[----:B------:R-:W-:Y:S01]  /*6400*/  ISETP.GE.AND P2, PT, R152, UR4, PT ;  /* 0x0000000498007c0c */ /* 0x000fe2000bf46270 */
[----:B---3--:R-:W-:Y:S02]  /*6410*/  IMAD.MOV.U32 R10, RZ, RZ, R0 ;  /* 0x000000ffff0a7224 */ /* 0x008fe400078e0000 */
[----:B--2---:R-:W-:Y:S02]  /*6420*/  IMAD.MOV.U32 R11, RZ, RZ, R3 ;  /* 0x000000ffff0b7224 */ /* 0x004fe400078e0003 */
[----:B-1----:R-:W-:Y:S01]  /*6430*/  IMAD.MOV.U32 R15, RZ, RZ, R5 ;  /* 0x000000ffff0f7224 */ /* 0x002fe200078e0005 */
[----:B------:R-:W-:Y:S02]  /*6440*/  CS2R R28, SRZ ;  /* 0x00000000001c7805 */ /* 0x000fe4000001ff00 */
[----:B------:R-:W-:Y:S02]  /*6450*/  CS2R R34, SRZ ;  /* 0x0000000000227805 */ /* 0x000fe4000001ff00 */
[----:B------:R-:W-:-:S03]  /*6460*/  CS2R R24, SRZ ;  /* 0x0000000000187805 */ /* 0x000fc6000001ff00 */
[----:B------:R-:W-:-:S05]  /*6470*/  @!P2 IMAD.WIDE R10, R152, 0x2, R10 ;  /* 0x00000002980aa825 */ /* 0x000fca00078e020a */
[----:B------:R1:W5:Y:S01]  /*6480*/  @!P2 LD.E.64 R28, desc[UR40][R10.64] ;  /* 0x000000280a1ca980 */ /* 0x000362000c101b00 */
[----:B----4-:R-:W-:-:S13]  /*6490*/  ISETP.GE.AND P3, PT, R9, UR4, PT ;  /* 0x0000000409007c0c */ /* 0x010fda000bf66270 */
[C---:B------:R-:W-:Y:S02]  /*64a0*/  @!P3 SHF.L.U32 R37, R9.reuse, 0x1, RZ ;  /* 0x000000010925b819 */ /* 0x040fe400000006ff */
[----:B------:R-:W-:Y:S02]  /*64b0*/  @!P3 SHF.L.U64.HI R20, R9, 0x1, R12 ;  /* 0x000000010914b819 */ /* 0x000fe4000001020c */
[-C--:B------:R-:W-:Y:S02]  /*64c0*/  @!P3 IADD3 R26, P0, R0, R37.reuse, RZ ;  /* 0x00000025001ab210 */ /* 0x080fe40007f1e0ff */
[----:B0-----:R-:W-:Y:S01]  /*64d0*/  @!P3 IADD3 R36, P1, R14, R37, RZ ;  /* 0x000000250e24b210 */ /* 0x001fe20007f3e0ff */
[----:B------:R-:W-:-:S04]  /*64e0*/  @!P2 IMAD.WIDE R12, R152, 0x2, R14 ;  /* 0x00000002980ca825 */ /* 0x000fc800078e020e */
[--C-:B------:R-:W-:Y:S01]  /*64f0*/  @!P3 IMAD.X R27, R3, 0x1, R20.reuse, P0 ;  /* 0x00000001031bb824 */ /* 0x100fe200000e0614 */
[----:B------:R1:W5:Y:S01]  /*6500*/  @!P2 LD.E.64 R34, desc[UR40][R12.64] ;  /* 0x000000280c22a980 */ /* 0x000362000c101b00 */
[----:B------:R-:W-:Y:S01]  /*6510*/  @!P3 IMAD.X R37, R5, 0x1, R20, P1 ;  /* 0x000000010525b824 */ /* 0x000fe200008e0614 */
[----:B------:R-:W-:Y:S02]  /*6520*/  CS2R R20, SRZ ;  /* 0x0000000000147805 */ /* 0x000fe4000001ff00 */
[----:B------:R1:W5:Y:S04]  /*6530*/  @!P3 LD.E.64 R24, desc[UR40][R26.64] ;  /* 0x000000281a18b980 */ /* 0x000368000c101b00 */
[----:B------:R1:W5:Y:S02]  /*6540*/  @!P3 LD.E.64 R20, desc[UR40][R36.64] ;  /* 0x000000282414b980 */ /* 0x000364000c101b00 */
.L_x_2712:
[----:B------:R-:W-:Y:S05]  /*6550*/  BSYNC B1 ;  /* 0x0000000000017941 */ /* 0x000fea0003800000 */
.L_x_2711:
[----:B---3-5:R-:W-:Y:S01]  /*6560*/  IMAD.MOV.U32 R0, RZ, RZ, R34 ;  /* 0x000000ffff007224 */ /* 0x028fe200078e0022 */
[----:B-1----:R-:W-:Y:S01]  /*6570*/  MOV R5, R20 ;  /* 0x0000001400057202 */ /* 0x002fe20000000f00 */
[----:B--2---:R-:W-:Y:S01]  /*6580*/  IMAD.MOV.U32 R3, RZ, RZ, R35 ;  /* 0x000000ffff037224 */ /* 0x004fe200078e0023 */
[----:B------:R-:W-:Y:S01]  /*6590*/  UMOV UR4, 0xffffffff ;  /* 0xffffffff00047882 */ /* 0x000fe20000000000 */
        /* <DEDUP_REMOVED lines=9> */
[----:B------:R-:W-:-:S02]  /*6630*/  CS2R R26, SRZ ;  /* 0x00000000001a7805 */ /* 0x000fc4000001ff00 */
[----:B------:R-:W-:Y:S02]  /*6640*/  PRMT R46, R3, 0x5410, R5 ;  /* 0x00005410032e7816 */ /* 0x000fe40000000005 */
[----:B------:R-:W-:Y:S01]  /*6650*/  PRMT R36, R9, 0x7610, R36 ;  /* 0x0000761009247816 */ /* 0x000fe20000000024 */
[----:B------:R-:W-:Y:S06]  /*6660*/  BRA.DIV UR4, `(.L_x_2713) ;  /* 0x0000012e043c7947 */ /* 0x000fec000b800000 */
[----:B------:R1:W2:Y:S04]  /*6670*/  SHFL.IDX PT, R3, R6, 0x1, 0x1c1f ;  /* 0x003c1f0006037f89 */ /* 0x0002a800000e0000 */
[----:B------:R1:W3:Y:S04]  /*6680*/  SHFL.IDX PT, R0, R4, 0x1, 0x1c1f ;  /* 0x003c1f0004007f89 */ /* 0x0002e800000e0000 */
[----:B------:R1:W1:Y:S04]  /*6690*/  SHFL.IDX PT, R5, R8, 0x1, 0x1c1f ;  /* 0x003c1f0008057f89 */ /* 0x00026800000e0000 */
[----:B0-----:R0:W0:Y:S02]  /*66a0*/  SHFL.IDX PT, R14, R7, 0x1, 0x1c1f ;  /* 0x003c1f00070e7f89 */ /* 0x00102400000e0000 */
.L_x_2933:
[----:B-1----:R-:W5:Y:S04]  /*66b0*/  LDL R6, [R1+0x58] ;  /* 0x0000580001067983 */ /* 0x002f680000100800 */
[----:B------:R-:W4:Y:S01]  /*66c0*/  LDL R41, [R1+0x38] ;  /* 0x0000380001297983 */ /* 0x000f220000100800 */
[----:B------:R-:W-:Y:S01]  /*66d0*/  IADD3 R39, R39, 0x60, RZ ;  /* 0x0000006027277810 */ /* 0x000fe20007ffe0ff */
[----:B------:R-:W-:Y:S01]  /*66e0*/  BSSY B1, `(.L_x_2714) ;  /* 0x0000023000017945 */ /* 0x000fe20003800000 */
[----:B------:R-:W-:Y:S02]  /*66f0*/  CS2R R10, SRZ ;  /* 0x00000000000a7805 */ /* 0x000fe4000001ff00 */
[----:B------:R-:W-:Y:S02]  /*6700*/  CS2R R12, SRZ ;  /* 0x00000000000c7805 */ /* 0x000fe4000001ff00 */
[----:B------:R-:W-:-:S02]  /*6710*/  ISETP.GE.AND P0, PT, R39, R32, PT ;  /* 0x000000202700720c */ /* 0x000fc40003f06270 */
[----:B------:R-:W-:Y:S02]  /*6720*/  CS2R R8, SRZ ;  /* 0x0000000000087805 */ /* 0x000fe4000001ff00 */
[----:B-----5:R-:W-:-:S04]  /*6730*/  LEA.HI R4, R6, R6, RZ, 0x1 ;  /* 0x0000000606047211 */ /* 0x020fc800078f08ff */
[----:B------:R-:W-:Y:S01]  /*6740*/  LOP3.LUT R4, R4, 0xfffffffe, RZ, 0xc0, !PT ;  /* 0xfffffffe04047812 */ /* 0x000fe200078ec0ff */
[----:B----4-:R-:W-:-:S04]  /*6750*/  IMAD.SHL.U32 R31, R41, 0x40, RZ ;  /* 0x00000040291f7824 */ /* 0x010fc800078e00ff */
[----:B------:R-:W-:-:S05]  /*6760*/  IMAD.IADD R4, R6, 0x1, -R4 ;  /* 0x0000000106047824 */ /* 0x000fca00078e0a04 */
[----:B------:R-:W-:Y:S01]  /*6770*/  SHF.L.U32 R37, R4, 0x1f, RZ ;  /* 0x0000001f04257819 */ /* 0x000fe200000006ff */
[----:B------:R-:W-:Y:S06]  /*6780*/  @P0 BRA `(.L_x_2715) ;  /* 0x0000000000600947 */ /* 0x000fec0003800000 */
[----:B------:R-:W4:Y:S01]  /*6790*/  LDL R15, [R1+0x4] ;  /* 0x00000400010f7983 */ /* 0x000f220000100800 */
[----:B------:R-:W-:-:S03]  /*67a0*/  ULDC UR4, c[0x0][0x3f4] ;  /* 0x0000fd0000047ab9 */ /* 0x000fc60000000800 */
[----:B------:R-:W4:Y:S01]  /*67b0*/  LDL R38, [R1+0x60] ;  /* 0x0000600001267983 */ /* 0x000f220000100800 */
[----:B------:R-:W-:Y:S01]  /*67c0*/  ISETP.GE.AND P2, PT, R152, UR4, PT ;  /* 0x0000000498007c0c */ /* 0x000fe2000bf46270 */
[----:B---3--:R-:W-:Y:S02]  /*67d0*/  IMAD.MOV.U32 R6, RZ, RZ, R0 ;  /* 0x000000ffff067224 */ /* 0x008fe400078e0000 */
[----:B0-2---:R-:W-:Y:S01]  /*67e0*/  IMAD.MOV.U32 R7, RZ, RZ, R3 ;  /* 0x000000ffff077224 */ /* 0x005fe200078e0003 */
[----:B------:R-:W-:Y:S02]  /*67f0*/  CS2R R12, SRZ ;  /* 0x00000000000c7805 */ /* 0x000fe4000001ff00 */
[----:B------:R-:W-:-:S07]  /*6800*/  CS2R R26, SRZ ;  /* 0x00000000001a7805 */ /* 0x000fce000001ff00 */
[----:B------:R-:W-:-:S05]  /*6810*/  @!P2 IMAD.WIDE R6, R152, 0x2, R6 ;  /* 0x000000029806a825 */ /* 0x000fca00078e0206 */
[----:B------:R1:W5:Y:S01]  /*6820*/  @!P2 LD.E.64 R12, desc[UR40][R6.64] ;  /* 0x00000028060ca980 */ /* 0x000362000c101b00 */
[----:B----4-:R-:W-:-:S13]  /*6830*/  ISETP.GE.AND P3, PT, R15, UR4, PT ;  /* 0x000000040f007c0c */ /* 0x010fda000bf66270 */
[C---:B------:R-:W-:Y:S01]  /*6840*/  @!P3 IMAD.SHL.U32 R9, R15.reuse, 0x2, RZ ;  /* 0x000000020f09b824 */ /* 0x040fe200078e00ff */
[----:B------:R-:W-:Y:S02]  /*6850*/  @!P3 SHF.L.U64.HI R10, R15, 0x1, R38 ;  /* 0x000000010f0ab819 */ /* 0x000fe40000010226 */
[----:B------:R-:W-:Y:S02]  /*6860*/  MOV R15, R5 ;  /* 0x00000005000f7202 */ /* 0x000fe40000000f00 */
[-C--:B------:R-:W-:Y:S02]  /*6870*/  @!P3 IADD3 R38, P0, R0, R9.reuse, RZ ;  /* 0x000000090026b210 */ /* 0x080fe40007f1e0ff */
[----:B------:R-:W-:Y:S02]  /*6880*/  @!P3 IADD3 R4, P1, R14, R9, RZ ;  /* 0x000000090e04b210 */ /* 0x000fe40007f3e0ff */
[----:B------:R-:W-:Y:S01]  /*6890*/  CS2R R8, SRZ ;  /* 0x0000000000087805 */ /* 0x000fe2000001ff00 */
[----:B------:R-:W-:-:S02]  /*68a0*/  @!P3 IMAD.X R39, R3, 0x1, R10, P0 ;  /* 0x000000010327b824 */ /* 0x000fc400000e060a */
[----:B------:R-:W-:Y:S01]  /*68b0*/  @!P3 IMAD.X R5, R5, 0x1, R10, P1 ;  /* 0x000000010505b824 */ /* 0x000fe200008e060a */
[----:B------:R-:W-:Y:S01]  /*68c0*/  CS2R R10, SRZ ;  /* 0x00000000000a7805 */ /* 0x000fe2000001ff00 */
[----:B------:R-:W-:Y:S01]  /*68d0*/  @!P2 IMAD.WIDE R14, R152, 0x2, R14 ;  /* 0x00000002980ea825 */ /* 0x000fe200078e020e */
[----:B------:R1:W5:Y:S04]  /*68e0*/  @!P3 LD.E.64 R8, desc[UR40][R38.64] ;  /* 0x000000282608b980 */ /* 0x000368000c101b00 */
[----:B------:R1:W5:Y:S04]  /*68f0*/  @!P2 LD.E.64 R26, desc[UR40][R14.64] ;  /* 0x000000280e1aa980 */ /* 0x000368000c101b00 */
[----:B------:R1:W5:Y:S02]  /*6900*/  @!P3 LD.E.64 R10, desc[UR40][R4.64] ;  /* 0x00000028040ab980 */ /* 0x000364000c101b00 */
.L_x_2715:
[----:B------:R-:W-:Y:S05]  /*6910*/  BSYNC B1 ;  /* 0x0000000000017941 */ /* 0x000fea0003800000 */
.L_x_2714:
[----:B01----:R-:W0:Y:S01]  /*6920*/  S2R R7, SR_TID.X ;  /* 0x0000000000077919 */ /* 0x003e220000002100 */
[----:B------:R-:W1:Y:S01]  /*6930*/  SYNCS.PHASECHK.TRANS64.TRYWAIT P0, [R2+URZ+0x16800], R37 ;  /* 0x01680025020075a7 */ /* 0x000e62000800017f */
[----:B------:R-:W-:Y:S01]  /*6940*/  LOP3.LUT R31, R31, 0x1c0, RZ, 0xc0, !PT ;  /* 0x000001c01f1f7812 */ /* 0x000fe200078ec0ff */
[----:B-----5:R-:W-:Y:S01]  /*6950*/  IMAD.MOV.U32 R4, RZ, RZ, R26 ;  /* 0x000000ffff047224 */ /* 0x020fe200078e001a */
[----:B------:R-:W-:Y:S01]  /*6960*/  MOV R5, R11 ;  /* 0x0000000b00057202 */ /* 0x000fe20000000f00 */
[----:B------:R-:W-:Y:S01]  /*6970*/  IMAD.MOV.U32 R6, RZ, RZ, R12 ;  /* 0x000000ffff067224 */ /* 0x000fe200078e000c */
[----:B---3--:R-:W-:Y:S01]  /*6980*/  LOP3.LUT R0, R31, 0x18, R16, 0xf8, !PT ;  /* 0x000000181f007812 */ /* 0x008fe200078ef810 */
[----:B------:R-:W-:Y:S01]  /*6990*/  BSSY B1, `(.L_x_2716) ;  /* 0x000001b000017945 */ /* 0x000fe20003800000 */
[----:B--2---:R-:W-:Y:S01]  /*69a0*/  SHF.R.U32.HI R3, RZ, 0x3, R31 ;  /* 0x00000003ff037819 */ /* 0x004fe2000001161f */
[----:B------:R-:W-:Y:S01]  /*69b0*/  IMAD R31, R33, -0xc0, R32 ;  /* 0xffffff40211f7824 */ /* 0x000fe200078e0220 */
[----:B------:R-:W-:Y:S01]  /*69c0*/  PRMT R47, R4, 0x7610, R47 ;  /* 0x00007610042f7816 */ /* 0x000fe2000000002f */
[----:B------:R-:W-:Y:S01]  /*69d0*/  IMAD.MOV.U32 R4, RZ, RZ, R10 ;  /* 0x000000ffff047224 */ /* 0x000fe200078e000a */
[----:B------:R-:W-:Y:S01]  /*69e0*/  LOP3.LUT R0, R0, R3, RZ, 0x3c, !PT ;  /* 0x0000000300007212 */ /* 0x000fe200078e3cff */
[----:B------:R-:W-:Y:S01]  /*69f0*/  IMAD.MOV.U32 R3, RZ, RZ, R27 ;  /* 0x000000ffff037224 */ /* 0x000fe200078e001b */
[----:B------:R-:W-:-:S02]  /*6a00*/  VIMNMX R31, R31, 0xc0, PT ;  /* 0x000000c01f1f7848 */ /* 0x000fc40003fe0100 */
[----:B------:R-:W-:Y:S01]  /*6a10*/  PRMT R14, R4, 0x5410, R5 ;  /* 0x00005410040e7816 */ /* 0x000fe20000000005 */
[----:B------:R-:W-:Y:S01]  /*6a20*/  IMAD.MOV.U32 R4, RZ, RZ, R8 ;  /* 0x000000ffff047224 */ /* 0x000fe200078e0008 */
[----:B------:R-:W-:Y:S01]  /*6a30*/  PRMT R32, R3, 0x7610, R32 ;  /* 0x0000761003207816 */ /* 0x000fe20000000020 */
[----:B------:R-:W-:Y:S01]  /*6a40*/  IMAD.MOV.U32 R5, RZ, RZ, R9 ;  /* 0x000000ffff057224 */ /* 0x000fe200078e0009 */
[----:B------:R-:W-:Y:S02]  /*6a50*/  PRMT R47, R47, 0x5410, R6 ;  /* 0x000054102f2f7816 */ /* 0x000fe40000000006 */
[----:B------:R-:W-:Y:S02]  /*6a60*/  PRMT R15, R4, 0x7610, R15 ;  /* 0x00007610040f7816 */ /* 0x000fe4000000000f */
[----:B------:R-:W-:Y:S02]  /*6a70*/  LOP3.LUT P2, RZ, R41, 0x4, RZ, 0xc0, !PT ;  /* 0x0000000429ff7812 */ /* 0x000fe4000784c0ff */
[----:B------:R-:W-:Y:S01]  /*6a80*/  ISETP.GE.AND P1, PT, R154, R31, PT ;  /* 0x0000001f9a00720c */ /* 0x000fe20003f26270 */
[----:B0-----:R-:W-:-:S05]  /*6a90*/  VIADD R38, R7, 0xffffff80 ;  /* 0xffffff8007267836 */ /* 0x001fca0000000000 */
[----:B------:R-:W-:-:S04]  /*6aa0*/  SHF.R.S32.HI R7, RZ, 0x1f, R38 ;  /* 0x0000001fff077819 */ /* 0x000fc80000011426 */
[----:B------:R-:W-:-:S04]  /*6ab0*/  LEA.HI R7, R7, R38, RZ, 0x5 ;  /* 0x0000002607077211 */ /* 0x000fc800078f28ff */
[----:B------:R-:W-:-:S05]  /*6ac0*/  SHF.R.S32.HI R7, RZ, 0x5, R7 ;  /* 0x00000005ff077819 */ /* 0x000fca0000011407 */
[----:B------:R-:W-:Y:S02]  /*6ad0*/  IMAD R3, R7, 0x200, R0 ;  /* 0x0000020007037824 */ /* 0x000fe400078e0200 */
[----:B------:R-:W-:-:S03]  /*6ae0*/  IMAD.MOV.U32 R0, RZ, RZ, R13 ;  /* 0x000000ffff007224 */ /* 0x000fc600078e000d */
[----:B------:R-:W-:Y:S02]  /*6af0*/  LEA R3, R3, R2, 0x1 ;  /* 0x0000000203037211 */ /* 0x000fe400078e08ff */
[----:B------:R-:W-:-:S03]  /*6b00*/  PRMT R32, R32, 0x5410, R0 ;  /* 0x0000541020207816 */ /* 0x000fc60000000000 */
[C---:B------:R-:W-:Y:S02]  /*6b10*/  VIADD R4, R3.reuse, 0x8400 ;  /* 0x0000840003047836 */ /* 0x040fe40000000000 */
[----:B------:R-:W-:Y:S01]  /*6b20*/  VIADD R0, R3, 0x8440 ;  /* 0x0000844003007836 */ /* 0x000fe20000000000 */
[----:B-1----:R-:W-:Y:S06]  /*6b30*/  @!P0 BRA `(.L_x_2717) ;  /* 0x0000012800788947 */ /* 0x002fec0003800000 */
.L_x_2934:
[----:B------:R-:W-:Y:S05]  /*6b40*/  BSYNC B1 ;  /* 0x0000000000017941 */ /* 0x000fea0003800000 */
.L_x_2716:
[----:B------:R-:W-:Y:S01]  /*6b50*/  BSSY B1, `(.L_x_2718) ;  /* 0x0000060000017945 */ /* 0x000fe20003800000 */
[----:B------:R-:W-:Y:S01]  /*6b60*/  PRMT R15, R15, 0x5410, R5 ;  /* 0x000054100f0f7816 */ /* 0x000fe20000000005 */
[----:B------:R-:W-:Y:S02]  /*6b70*/  @P2 VIADD R0, R4, 0xffffffc0 ;  /* 0xffffffc004002836 */ /* 0x000fe40000000000 */
[----:B------:R-:W-:Y:S05]  /*6b80*/  @P1 BRA `(.L_x_2719) ;  /* 0x0000000400701947 */ /* 0x000fea0003800000 */
[----:B------:R-:W2:Y:S01]  /*6b90*/  LDL R6, [R1+0x4] ;  /* 0x0000040001067983 */ /* 0x000ea20000100800 */
[----:B------:R-:W1:Y:S01]  /*6ba0*/  LDC R5, c[0x0][0x3f4] ;  /* 0x0000fd00ff057b82 */ /* 0x000e620000000800 */
[----:B------:R-:W-:Y:S01]  /*6bb0*/  BSSY B2, `(.L_x_2720) ;  /* 0x000002e000027945 */ /* 0x000fe20003800000 */
[-C--:B-1----:R-:W-:Y:S02]  /*6bc0*/  ISETP.GE.AND P0, PT, R152, R5.reuse, PT ;  /* 0x000000059800720c */ /* 0x082fe40003f06270 */
[----:B--2---:R-:W-:-:S11]  /*6bd0*/  ISETP.GE.AND P1, PT, R6, R5, PT ;  /* 0x000000050600720c */ /* 0x004fd60003f26270 */
[----:B------:R-:W-:Y:S05]  /*6be0*/  @P0 BRA `(.L_x_2721) ;  /* 0x0000000000a80947 */ /* 0x000fea0003800000 */
[----:B------:R-:W1:Y:S01]  /*6bf0*/  LDS.128 R4, [R3+0x8400] ;  /* 0x0084000003047984 */ /* 0x000e620000000c00 */
[----:B0-----:R-:W-:Y:S01]  /*6c00*/  SHF.R.U32.HI R37, RZ, 0x10, R29 ;  /* 0x00000010ff257819 */ /* 0x001fe2000001161d */
[--C-:B------:R-:W-:Y:S01]  /*6c10*/  HADD2.F32 R38, -RZ, R40.reuse.H0_H0 ;  /* 0x20000028ff267230 */ /* 0x100fe20000004100 */
[--C-:B------:R-:W-:Y:S02]  /*6c20*/  SHF.R.U32.HI R39, RZ, 0x10, R35.reuse ;  /* 0x00000010ff277819 */ /* 0x100fe40000011623 */
[----:B------:R-:W-:Y:S01]  /*6c30*/  SHF.R.U64 R43, R34, 0x10, R35 ;  /* 0x00000010222b7819 */ /* 0x000fe20000001223 */
[----:B------:R-:W-:Y:S01]  /*6c40*/  HADD2.F32 R37, -RZ, R37.H0_H0 ;  /* 0x20000025ff257230 */ /* 0x000fe20000004100 */
[----:B------:R-:W-:Y:S01]  /*6c50*/  SHF.R.U64 R44, R28, 0x10, R29 ;  /* 0x000000101c2c7819 */ /* 0x000fe2000000121d */
[----:B------:R-:W-:Y:S02]  /*6c60*/  HADD2.F32 R39, -RZ, R39.H0_H0 ;  /* 0x20000027ff277230 */ /* 0x000fe40000004100 */
[----:B------:R-:W-:-:S02]  /*6c70*/  HADD2.F32 R35, -RZ, R40.H1_H1 ;  /* 0x30000028ff237230 */ /* 0x000fc40000004100 */
[--C-:B-1----:R-:W-:Y:S02]  /*6c80*/  HADD2.F32 R33, -RZ, R7.reuse.H0_H0 ;  /* 0x20000007ff217230 */ /* 0x102fe40000004100 */
[----:B------:R-:W-:Y:S02]  /*6c90*/  HADD2.F32 R34, -RZ, R7.H1_H1 ;  /* 0x30000007ff227230 */ /* 0x000fe40000004100 */
[--C-:B------:R-:W-:Y:S02]  /*6ca0*/  HADD2.F32 R7, -RZ, R4.reuse.H0_H0 ;  /* 0x20000004ff077230 */ /* 0x100fe40000004100 */
[----:B------:R-:W-:Y:S02]  /*6cb0*/  HADD2.F32 R4, -RZ, R4.H1_H1 ;  /* 0x30000004ff047230 */ /* 0x000fe40000004100 */
[C---:B------:R-:W-:Y:S01]  /*6cc0*/  FMUL.FTZ R40, R34.reuse, R39 ;  /* 0x0000002722287220 */ /* 0x040fe20000410000 */
[----:B------:R-:W-:Y:S01]  /*6cd0*/  FMUL.FTZ R42, R34, R37 ;  /* 0x00000025222a7220 */ /* 0x000fe20000410000 */
[----:B------:R-:W-:-:S02]  /*6ce0*/  HADD2.F32 R28, -RZ, R6.H0_H0 ;  /* 0x20000006ff1c7230 */ /* 0x000fc40000004100 */
[CC--:B------:R-:W-:Y:S01]  /*6cf0*/  FMUL.FTZ R34, R4.reuse, R38.reuse ;  /* 0x0000002604227220 */ /* 0x0c0fe20000410000 */
[C---:B------:R-:W-:Y:S01]  /*6d00*/  FFMA.FTZ R41, R33.reuse, R37, -R40 ;  /* 0x0000002521297223 */ /* 0x040fe20000010828 */
[----:B------:R-:W-:Y:S02]  /*6d10*/  HADD2.F32 R29, -RZ, R6.H1_H1 ;  /* 0x30000006ff1d7230 */ /* 0x000fe40000004100 */
[----:B------:R-:W-:Y:S01]  /*6d20*/  FFMA.FTZ R42, R33, R39, R42 ;  /* 0x00000027212a7223 */ /* 0x000fe2000001002a */
[-C--:B------:R-:W-:Y:S01]  /*6d30*/  FMUL.FTZ R40, R4, R35.reuse ;  /* 0x0000002304287220 */ /* 0x080fe20000410000 */
[C---:B------:R-:W-:Y:S01]  /*6d40*/  FFMA.FTZ R37, R7.reuse, R35, -R34 ;  /* 0x0000002307257223 */ /* 0x040fe20000010822 */
[----:B------:R-:W-:Y:S02]  /*6d50*/  HADD2.F32 R6, -RZ, R5.H0_H0 ;  /* 0x20000005ff067230 */ /* 0x000fe40000004100 */
[----:B------:R-:W-:Y:S02]  /*6d60*/  HADD2.F32 R35, -RZ, R45.H0_H0 ;  /* 0x2000002dff237230 */ /* 0x000fe40000004100 */
[----:B------:R-:W-:Y:S01]  /*6d70*/  FFMA.FTZ R40, R7, R38, R40 ;  /* 0x0000002607287223 */ /* 0x000fe20000010028 */
[----:B------:R-:W-:-:S02]  /*6d80*/  HADD2.F32 R33, -RZ, R46.H0_H0 ;  /* 0x2000002eff217230 */ /* 0x000fc40000004100 */
[----:B------:R-:W-:Y:S02]  /*6d90*/  HADD2.F32 R5, -RZ, R5.H1_H1 ;  /* 0x30000005ff057230 */ /* 0x000fe40000004100 */
[C---:B------:R-:W-:Y:S01]  /*6da0*/  FMUL.FTZ R39, R29.reuse, R35 ;  /* 0x000000231d277220 */ /* 0x040fe20000410000 */
[----:B------:R-:W-:Y:S02]  /*6db0*/  HADD2.F32 R34, -RZ, R43.H0_H0 ;  /* 0x2000002bff227230 */ /* 0x000fe40000004100 */
[-C--:B------:R-:W-:Y:S01]  /*6dc0*/  FMUL.FTZ R38, R29, R33.reuse ;  /* 0x000000211d267220 */ /* 0x080fe20000410000 */
[----:B------:R-:W-:Y:S02]  /*6dd0*/  HADD2.F32 R4, -RZ, R44.H0_H0 ;  /* 0x2000002cff047230 */ /* 0x000fe40000004100 */
[C---:B------:R-:W-:Y:S01]  /*6de0*/  FFMA.FTZ R39, R28.reuse, R33, -R39 ;  /* 0x000000211c277223 */ /* 0x040fe20000010827 */
[C---:B------:R-:W-:Y:S01]  /*6df0*/  FMUL.FTZ R7, R5.reuse, R34 ;  /* 0x0000002205077220 */ /* 0x040fe20000410000 */
[----:B------:R-:W-:Y:S01]  /*6e00*/  FFMA.FTZ R38, R28, R35, R38 ;  /* 0x000000231c267223 */ /* 0x000fe20000010026 */
[----:B------:R-:W-:-:S02]  /*6e10*/  FMUL.FTZ R29, R5, R4 ;  /* 0x00000004051d7220 */ /* 0x000fc40000410000 */
[----:B------:R-:W-:Y:S01]  /*6e20*/  FFMA.FTZ R5, R6, R4, -R7 ;  /* 0x0000000406057223 */ /* 0x000fe20000010807 */
[----:B------:R-:W-:Y:S01]  /*6e30*/  F2FP.F16.F32.PACK_AB R7, R42, R41 ;  /* 0x000000292a07723e */ /* 0x000fe200000000ff */
[----:B------:R-:W-:Y:S01]  /*6e40*/  FFMA.FTZ R34, R6, R34, R29 ;  /* 0x0000002206227223 */ /* 0x000fe2000001001d */
[----:B------:R-:W-:Y:S02]  /*6e50*/  F2FP.F16.F32.PACK_AB R6, R38, R39 ;  /* 0x000000272606723e */ /* 0x000fe400000000ff */
[----:B------:R-:W-:Y:S02]  /*6e60*/  F2FP.F16.F32.PACK_AB R4, R40, R37 ;  /* 0x000000252804723e */ /* 0x000fe400000000ff */
[----:B------:R-:W-:-:S05]  /*6e70*/  F2FP.F16.F32.PACK_AB R5, R34, R5 ;  /* 0x000000052205723e */ /* 0x000fca00000000ff */
[----:B------:R1:W-:Y:S02]  /*6e80*/  STS.128 [R3+0x8400], R4 ;  /* 0x0084000403007388 */ /* 0x0003e40000000c00 */
.L_x_2721:
[----:B------:R-:W-:Y:S05]  /*6e90*/  BSYNC B2 ;  /* 0x0000000000027941 */ /* 0x000fea0003800000 */
.L_x_2720:
[----:B------:R-:W-:Y:S05]  /*6ea0*/  @P1 BRA `(.L_x_2719) ;  /* 0x0000000000a81947 */ /* 0x000fea0003800000 */
[----:B-1----:R-:W1:Y:S01]  /*6eb0*/  LDS.128 R4, [R0] ;  /* 0x0000000000047984 */ /* 0x002e620000000c00 */
[----:B------:R-:W-:Y:S01]  /*6ec0*/  SHF.R.U32.HI R34, RZ, 0x10, R21 ;  /* 0x00000010ff227819 */ /* 0x000fe20000011615 */
[----:B------:R-:W-:Y:S01]  /*6ed0*/  HADD2.F32 R28, -RZ, R46.H1_H1 ;  /* 0x3000002eff1c7230 */ /* 0x000fe20000004100 */
[--C-:B------:R-:W-:Y:S01]  /*6ee0*/  SHF.R.U32.HI R29, RZ, 0x10, R25.reuse ;  /* 0x00000010ff1d7819 */ /* 0x100fe20000011619 */
[----:B------:R-:W-:Y:S01]  /*6ef0*/  HADD2.F32 R33, -RZ, R45.H1_H1 ;  /* 0x3000002dff217230 */ /* 0x000fe20000004100 */
[----:B------:R-:W-:Y:S01]  /*6f00*/  SHF.R.U64 R39, R24, 0x10, R25 ;  /* 0x0000001018277819 */ /* 0x000fe20000001219 */
[----:B------:R-:W-:Y:S01]  /*6f10*/  HADD2.F32 R34, -RZ, R34.H0_H0 ;  /* 0x20000022ff227230 */ /* 0x000fe20000004100 */
[----:B0-----:R-:W-:Y:S01]  /*6f20*/  SHF.R.U64 R37, R20, 0x10, R21 ;  /* 0x0000001014257819 */ /* 0x001fe20000001215 */
[----:B------:R-:W-:Y:S02]  /*6f30*/  HADD2.F32 R29, -RZ, R29.H0_H0 ;  /* 0x2000001dff1d7230 */ /* 0x000fe40000004100 */
[----:B-1----:R-:W-:-:S02]  /*6f40*/  HADD2.F32 R25, -RZ, R7.H1_H1 ;  /* 0x30000007ff197230 */ /* 0x002fc40000004100 */
[----:B------:R-:W-:Y:S02]  /*6f50*/  HADD2.F32 R24, -RZ, R7.H0_H0 ;  /* 0x20000007ff187230 */ /* 0x000fe40000004100 */
[--C-:B------:R-:W-:Y:S02]  /*6f60*/  HADD2.F32 R7, -RZ, R4.reuse.H0_H0 ;  /* 0x20000004ff077230 */ /* 0x100fe40000004100 */
[CC--:B------:R-:W-:Y:S01]  /*6f70*/  FMUL.FTZ R35, R25.reuse, R34.reuse ;  /* 0x0000002219237220 */ /* 0x0c0fe20000410000 */
[----:B------:R-:W-:Y:S01]  /*6f80*/  FMUL.FTZ R25, R25, R29 ;  /* 0x0000001d19197220 */ /* 0x000fe20000410000 */
[----:B------:R-:W-:Y:S02]  /*6f90*/  HADD2.F32 R4, -RZ, R4.H1_H1 ;  /* 0x30000004ff047230 */ /* 0x000fe40000004100 */
[--C-:B------:R-:W-:Y:S02]  /*6fa0*/  HADD2.F32 R20, -RZ, R6.reuse.H0_H0 ;  /* 0x20000006ff147230 */ /* 0x100fe40000004100 */
[----:B------:R-:W-:Y:S01]  /*6fb0*/  FFMA.FTZ R40, R24, R34, R25 ;  /* 0x0000002218287223 */ /* 0x000fe20000010019 */
[----:B------:R-:W-:-:S02]  /*6fc0*/  HADD2.F32 R21, -RZ, R6.H1_H1 ;  /* 0x30000006ff157230 */ /* 0x000fc40000004100 */
[----:B------:R-:W-:Y:S01]  /*6fd0*/  FMUL.FTZ R38, R4, R33 ;  /* 0x0000002104267220 */ /* 0x000fe20000410000 */
[--C-:B------:R-:W-:Y:S02]  /*6fe0*/  HADD2.F32 R25, -RZ, R36.reuse.H1_H1 ;  /* 0x30000024ff197230 */ /* 0x100fe40000004100 */
[----:B------:R-:W-:Y:S01]  /*6ff0*/  FFMA.FTZ R35, R24, R29, -R35 ;  /* 0x0000001d18237223 */ /* 0x000fe20000010823 */
[--C-:B------:R-:W-:Y:S02]  /*7000*/  HADD2.F32 R6, -RZ, R5.reuse.H0_H0 ;  /* 0x20000005ff067230 */ /* 0x100fe40000004100 */
[-C--:B------:R-:W-:Y:S01]  /*7010*/  FMUL.FTZ R34, R4, R28.reuse ;  /* 0x0000001c04227220 */ /* 0x080fe20000410000 */
[----:B------:R-:W-:Y:S02]  /*7020*/  HADD2.F32 R36, -RZ, R36.H0_H0 ;  /* 0x20000024ff247230 */ /* 0x000fe40000004100 */
[----:B------:R-:W-:Y:S01]  /*7030*/  FFMA.FTZ R38, R7, R28, -R38 ;  /* 0x0000001c07267223 */ /* 0x000fe20000010826 */
[----:B------:R-:W-:-:S02]  /*7040*/  HADD2.F32 R5, -RZ, R5.H1_H1 ;  /* 0x30000005ff057230 */ /* 0x000fc40000004100 */
[----:B------:R-:W-:Y:S01]  /*7050*/  FFMA.FTZ R33, R7, R33, R34 ;  /* 0x0000002107217223 */ /* 0x000fe20000010022 */
[----:B------:R-:W-:Y:S02]  /*7060*/  HADD2.F32 R24, -RZ, R37.H0_H0 ;  /* 0x20000025ff187230 */ /* 0x000fe40000004100 */
[CC--:B------:R-:W-:Y:S01]  /*7070*/  FMUL.FTZ R29, R21.reuse, R25.reuse ;  /* 0x00000019151d7220 */ /* 0x0c0fe20000410000 */
[----:B------:R-:W-:Y:S02]  /*7080*/  HADD2.F32 R4, -RZ, R39.H0_H0 ;  /* 0x20000027ff047230 */ /* 0x000fe40000004100 */
[----:B------:R-:W-:Y:S01]  /*7090*/  FMUL.FTZ R28, R21, R36 ;  /* 0x00000024151c7220 */ /* 0x000fe20000410000 */
        /* <DEDUP_REMOVED lines=11> */
.L_x_2719:
[----:B------:R-:W-:Y:S05]  /*7150*/  BSYNC B1 ;  /* 0x0000000000017941 */ /* 0x000fea0003800000 */
.L_x_2718:
[----:B-12---:R-:W-:-:S05]  /*7160*/  VIADD R4, R154, 0x60 ;  /* 0x000000609a047836 */ /* 0x006fca0000000000 */
[----:B------:R-:W-:-:S13]  /*7170*/  ISETP.GE.AND P0, PT, R4, R31, PT ;  /* 0x0000001f0400720c */ /* 0x000fda0003f06270 */
        /* <DEDUP_REMOVED lines=8> */
[----:B------:R-:W-:Y:S01]  /*7200*/  SHF.R.U32.HI R25, RZ, 0x10, R13 ;  /* 0x00000010ff197819 */ /* 0x000fe2000001160d */
[--C-:B------:R-:W-:Y:S01]  /*7210*/  HADD2.F32 R24, -RZ, R47.reuse.H1_H1 ;  /* 0x3000002fff187230 */ /* 0x100fe20000004100 */
[--C-:B------:R-:W-:Y:S01]  /*7220*/  SHF.R.U64 R31, R26, 0x10, R27.reuse ;  /* 0x000000101a1f7819 */ /* 0x100fe2000000121b */
[----:B------:R-:W-:Y:S01]  /*7230*/  HADD2.F32 R26, -RZ, R47.H0_H0 ;  /* 0x2000002fff1a7230 */ /* 0x000fe20000004100 */
[----:B------:R-:W-:Y:S01]  /*7240*/  SHF.R.U32.HI R27, RZ, 0x10, R27 ;  /* 0x00000010ff1b7819 */ /* 0x000fe2000001161b */
[----:B------:R-:W-:Y:S01]  /*7250*/  HADD2.F32 R25, -RZ, R25.H0_H0 ;  /* 0x20000019ff197230 */ /* 0x000fe20000004100 */
[----:B------:R-:W-:-:S03]  /*7260*/  SHF.R.U64 R33, R12, 0x10, R13 ;  /* 0x000000100c217819 */ /* 0x000fc6000000120d */
[----:B------:R-:W-:Y:S02]  /*7270*/  HADD2.F32 R27, -RZ, R27.H0_H0 ;  /* 0x2000001bff1b7230 */ /* 0x000fe40000004100 */
[--C-:B-1----:R-:W-:Y:S02]  /*7280*/  HADD2.F32 R21, -RZ, R7.reuse.H1_H1 ;  /* 0x30000007ff157230 */ /* 0x102fe40000004100 */
[----:B------:R-:W-:Y:S02]  /*7290*/  HADD2.F32 R20, -RZ, R7.H0_H0 ;  /* 0x20000007ff147230 */ /* 0x000fe40000004100 */
[--C-:B------:R-:W-:Y:S02]  /*72a0*/  HADD2.F32 R7, -RZ, R4.reuse.H0_H0 ;  /* 0x20000004ff077230 */ /* 0x100fe40000004100 */
[C---:B------:R-:W-:Y:S01]  /*72b0*/  FMUL.FTZ R34, R21.reuse, R25 ;  /* 0x0000001915227220 */ /* 0x040fe20000410000 */
[----:B------:R-:W-:Y:S02]  /*72c0*/  HADD2.F32 R4, -RZ, R4.H1_H1 ;  /* 0x30000004ff047230 */ /* 0x000fe40000004100 */
[----:B------:R-:W-:Y:S01]  /*72d0*/  FMUL.FTZ R29, R21, R27 ;  /* 0x0000001b151d7220 */ /* 0x000fe20000410000 */
[----:B------:R-:W-:-:S02]  /*72e0*/  HADD2.F32 R12, -RZ, R6.H0_H0 ;  /* 0x20000006ff0c7230 */ /* 0x000fc40000004100 */
[----:B------:R-:W-:Y:S01]  /*72f0*/  FFMA.FTZ R36, R20, R27, R34 ;  /* 0x0000001b14247223 */ /* 0x000fe20000010022 */
[----:B------:R-:W-:Y:S02]  /*7300*/  HADD2.F32 R13, -RZ, R6.H1_H1 ;  /* 0x30000006ff0d7230 */ /* 0x000fe40000004100 */
[----:B------:R-:W-:Y:S01]  /*7310*/  FMUL.FTZ R28, R4, R26 ;  /* 0x0000001a041c7220 */ /* 0x000fe20000410000 */
[--C-:B------:R-:W-:Y:S02]  /*7320*/  HADD2.F32 R21, -RZ, R32.reuse.H0_H0 ;  /* 0x20000020ff157230 */ /* 0x100fe40000004100 */
[----:B------:R-:W-:Y:S01]  /*7330*/  FFMA.FTZ R29, R20, R25, -R29 ;  /* 0x00000019141d7223 */ /* 0x000fe2000001081d */
[----:B------:R-:W-:Y:S02]  /*7340*/  HADD2.F32 R6, -RZ, R5.H0_H0 ;  /* 0x20000005ff067230 */ /* 0x000fe40000004100 */
[----:B------:R-:W-:Y:S01]  /*7350*/  FMUL.FTZ R34, R4, R24 ;  /* 0x0000001804227220 */ /* 0x000fe20000410000 */
[----:B------:R-:W-:-:S02]  /*7360*/  HADD2.F32 R32, -RZ, R32.H1_H1 ;  /* 0x30000020ff207230 */ /* 0x000fc40000004100 */
[C---:B------:R-:W-:Y:S01]  /*7370*/  FFMA.FTZ R28, R7.reuse, R24, -R28 ;  /* 0x00000018071c7223 */ /* 0x040fe2000001081c */
[----:B------:R-:W-:Y:S02]  /*7380*/  HADD2.F32 R5, -RZ, R5.H1_H1 ;  /* 0x30000005ff057230 */ /* 0x000fe40000004100 */
        /* <DEDUP_REMOVED lines=16> */
.L_x_2724:
[----:B------:R-:W-:Y:S05]  /*7490*/  BSYNC B1 ;  /* 0x0000000000017941 */ /* 0x000fea0003800000 */
.L_x_2723:
[----:B------:R-:W-:Y:S05]  /*74a0*/  @P1 BRA `(.L_x_2722) ;  /* 0x0000001400e81947 */ /* 0x000fea0003800000 */
[----:B-1----:R-:W1:Y:S01]  /*74b0*/  LDS.128 R4, [R0+0x3000] ;  /* 0x0030000000047984 */ /* 0x002e620000000c00 */
        /* <DEDUP_REMOVED lines=10> */
[--C-:B-1----:R-:W-:Y:S02]  /*7560*/  HADD2.F32 R10, -RZ, R7.reuse.H1_H1 ;  /* 0x30000007ff0a7230 */ /* 0x102fe40000004100 */
        /* <DEDUP_REMOVED lines=31> */
.L_x_2709:
[----:B------:R-:W1:Y:S01]  /*7760*/  S2R R0, SR_TID.X ;  /* 0x0000000000007919 */ /* 0x000e620000002100 */
[----:B------:R-:W2:Y:S01]  /*7770*/  LDC R32, c[0x0][0x448] ;  /* 0x00011200ff207b82 */ /* 0x000ea20000000800 */
[----:B------:R-:W-:Y:S01]  /*7780*/  ULDC.64 UR4, c[0x0][0x3f8] ;  /* 0x0000fe0000047ab9 */ /* 0x000fe20000000a00 */
[----:B------:R-:W-:Y:S01]  /*7790*/  ULDC.64 UR6, c[0x0][0x408] ;  /* 0x0001020000067ab9 */ /* 0x000fe20000000a00 */
[----:B------:R-:W-:Y:S02]  /*77a0*/  IMAD.MOV.U32 R4, RZ, RZ, R26 ;  /* 0x000000ffff047224 */ /* 0x000fe400078e001a */
[----:B------:R-:W-:Y:S02]  /*77b0*/  IMAD.MOV.U32 R6, RZ, RZ, R24 ;  /* 0x000000ffff067224 */ /* 0x000fe400078e0018 */
[----:B------:R-:W-:Y:S01]  /*77c0*/  IMAD.MOV.U32 R7, RZ, RZ, R31 ;  /* 0x000000ffff077224 */ /* 0x000fe200078e001f */
[----:B--2---:R-:W-:Y:S02]  /*77d0*/  ISETP.NE.AND P0, PT, R32, 0x1, PT ;  /* 0x000000012000780c */ /* 0x004fe40003f05270 */
[----:B-1----:R-:W-:-:S04]  /*77e0*/  IADD3 R0, R0, -0x80, RZ ;  /* 0xffffff8000007810 */ /* 0x002fc80007ffe0ff */
[----:B------:R-:W-:-:S07]  /*77f0*/  SHF.R.S32.HI R3, RZ, 0x1f, R0 ;  /* 0x0000001fff037819 */ /* 0x000fce0000011400 */
[----:B------:R-:W1:Y:S01]  /*7800*/  @P0 LDC R5, c[0x0][0x450] ;  /* 0x00011400ff050b82 */ /* 0x000e620000000800 */
[----:B------:R-:W-:-:S04]  /*7810*/  LEA.HI R3, R3, R0, RZ, 0x2 ;  /* 0x0000000003037211 */ /* 0x000fc800078f10ff */
[----:B------:R-:W-:-:S05]  /*7820*/  LOP3.LUT R3, R3, 0xfffffffc, RZ, 0xc0, !PT ;  /* 0xfffffffc03037812 */ /* 0x000fca00078ec0ff */
[----:B------:R-:W-:Y:S02]  /*7830*/  IMAD.IADD R3, R0, 0x1, -R3 ;  /* 0x0000000100037824 */ /* 0x000fe400078e0a03 */
[----:B------:R-:W2:Y:S02]  /*7840*/  @P0 LDC R0, c[0x0][0x44c] ;  /* 0x00011300ff000b82 */ /* 0x000ea40000000800 */
[----:B------:R-:W-:-:S04]  /*7850*/  IMAD R3, R3, 0x60, R39 ;  /* 0x0000006003037824 */ /* 0x000fc800078e0227 */
[----:B--2---:R-:W-:-:S05]  /*7860*/  @P0 IMAD.HI.U32 R0, R3, R0, RZ ;  /* 0x0000000003000227 */ /* 0x004fca00078e00ff */
[----:B-1----:R-:W-:Y:S01]  /*7870*/  @P0 SHF.R.U32.HI R3, RZ, R5, R0 ;  /* 0x00000005ff030219 */ /* 0x002fe20000011600 */
[----:B------:R-:W-:-:S03]  /*7880*/  IMAD.MOV.U32 R5, RZ, RZ, R29 ;  /* 0x000000ffff057224 */ /* 0x000fc600078e001d */
[----:B------:R-:W-:Y:S01]  /*7890*/  SHF.R.S32.HI R0, RZ, 0x1f, R3 ;  /* 0x0000001fff007819 */ /* 0x000fe20000011403 */
[----:B------:R-:W-:-:S04]  /*78a0*/  IMAD.WIDE.U32 R4, R3, UR4, R4 ;  /* 0x0000000403047c25 */ /* 0x000fc8000f8e0004 */
[C---:B------:R-:W-:Y:S02]  /*78b0*/  IMAD R8, R0.reuse, UR4, RZ ;  /* 0x0000000400087c24 */ /* 0x040fe4000f8e02ff */
[----:B------:R-:W-:Y:S02]  /*78c0*/  IMAD R0, R0, UR6, RZ ;  /* 0x0000000600007c24 */ /* 0x000fe4000f8e02ff */
[C---:B------:R-:W-:Y:S01]  /*78d0*/  IMAD R9, R3.reuse, UR5, R8 ;  /* 0x0000000503097c24 */ /* 0x040fe2000f8e0208 */
[----:B------:R-:W-:Y:S01]  /*78e0*/  ULDC.64 UR4, c[0x0][0x3e8] ;  /* 0x0000fa0000047ab9 */ /* 0x000fe20000000a00 */
[----:B------:R-:W-:Y:S01]  /*78f0*/  IMAD.WIDE.U32 R6, R3, UR6, R6 ;  /* 0x0000000603067c25 */ /* 0x000fe2000f8e0006 */
[----:B------:R-:W-:Y:S01]  /*7900*/  LEA R25, P0, R4, UR4, 0x1 ;  /* 0x0000000404197c11 */ /* 0x000fe2000f8008ff */
[----:B------:R-:W-:Y:S01]  /*7910*/  UMOV UR4, 0xffffffff ;  /* 0xffffffff00047882 */ /* 0x000fe20000000000 */
[----:B------:R-:W-:Y:S01]  /*7920*/  IADD3 R5, R5, R9, RZ ;  /* 0x0000000905057210 */ /* 0x000fe20007ffe0ff */
[----:B------:R-:W-:Y:S01]  /*7930*/  IMAD R3, R3, UR7, R0 ;  /* 0x0000000703037c24 */ /* 0x000fe2000f8e0200 */
[----:B------:R-:W-:-:S02]  /*7940*/  ULDC.64 UR6, c[0x0][0x400] ;  /* 0x0001000000067ab9 */ /* 0x000fc40000000a00 */
[----:B------:R-:W-:Y:S01]  /*7950*/  LEA R27, P1, R6, UR6, 0x1 ;  /* 0x00000006061b7c11 */ /* 0x000fe2000f8208ff */
[----:B------:R-:W-:Y:S01]  /*7960*/  IMAD.IADD R3, R7, 0x1, R3 ;  /* 0x0000000107037824 */ /* 0x000fe200078e0203 */
[----:B------:R-:W-:-:S04]  /*7970*/  LEA.HI.X R26, R4, UR5, R5, 0x1, P0 ;  /* 0x00000005041a7c11 */ /* 0x000fc800080f0c05 */
[----:B------:R-:W-:Y:S01]  /*7980*/  LEA.HI.X R24, R6, UR7, R3, 0x1, P1 ;  /* 0x0000000706187c11 */ /* 0x000fe200088f0c03 */
[----:B------:R-:W-:Y:S06]  /*7990*/  BRA.DIV UR4, `(.L_x_2725) ;  /* 0x0000011a04f47947 */ /* 0x000fec000b800000 */
[----:B------:R-:W2:Y:S01]  /*79a0*/  LDL R6, [R1+0x18] ;  /* 0x0000180001067983 */ /* 0x000ea20000100800 */
[----:B------:R-:W1:Y:S03]  /*79b0*/  LDC R43, c[0x0][0x3f4] ;  /* 0x0000fd00ff2b7b82 */ /* 0x000e660000000800 */
[----:B------:R-:W3:Y:S04]  /*79c0*/  SHFL.IDX PT, R3, R25, RZ, 0x1c1f ;  /* 0x001c1fff19037589 */ /* 0x000ee800000e0000 */
[----:B------:R-:W5:Y:S04]  /*79d0*/  SHFL.IDX PT, R0, R26, RZ, 0x1c1f ;  /* 0x001c1fff1a007589 */ /* 0x000f6800000e0000 */
[----:B0-----:R-:W0:Y:S04]  /*79e0*/  SHFL.IDX PT, R14, R27, RZ, 0x1c1f ;  /* 0x001c1fff1b0e7589 */ /* 0x001e2800000e0000 */
[----:B------:R-:W4:Y:S01]  /*79f0*/  SHFL.IDX PT, R4, R24, RZ, 0x1c1f ;  /* 0x001c1fff18047589 */ /* 0x000f2200000e0000 */
[----:B-1----:R-:W-:Y:S01]  /*7a00*/  ISETP.GE.AND P0, PT, R16, R43, PT ;  /* 0x0000002b1000720c */ /* 0x002fe20003f06270 */
[----:B--2---:R-:W-:-:S05]  /*7a10*/  IMAD R32, R6, R32, RZ ;  /* 0x0000002006207224 */ /* 0x004fca00078e02ff */
[----:B------:R-:W-:-:S13]  /*7a20*/  ISETP.GE.OR P1, PT, R39, R32, P0 ;  /* 0x000000202700720c */ /* 0x000fda0000726670 */
[C---:B------:R-:W-:Y:S01]  /*7a30*/  @!P1 IMAD.SHL.U32 R5, R16.reuse, 0x2, RZ ;  /* 0x0000000210059824 */ /* 0x040fe200078e00ff */
[----:B------:R-:W-:-:S04]  /*7a40*/  @!P1 SHF.L.U64.HI R21, R16, 0x1, R17 ;  /* 0x0000000110159819 */ /* 0x000fc80000010211 */
[----:B---3--:R-:W-:-:S05]  /*7a50*/  @!P1 IADD3 R6, P2, R3, R5, RZ ;  /* 0x0000000503069210 */ /* 0x008fca0007f5e0ff */
[----:B-----5:R-:W-:-:S05]  /*7a60*/  @!P1 IMAD.X R7, R0, 0x1, R21, P2 ;  /* 0x0000000100079824 */ /* 0x020fca00010e0615 */
[----:B------:R-:W2:Y:S01]  /*7a70*/  @!P1 LD.E.128 R8, desc[UR40][R6.64] ;  /* 0x0000002806089980 */ /* 0x000ea2000c101d00 */
[----:B0-----:R-:W-:-:S05]  /*7a80*/  @!P1 IADD3 R14, P2, R14, R5, RZ ;  /* 0x000000050e0e9210 */ /* 0x001fca0007f5e0ff */
[----:B----4-:R-:W-:-:S04]  /*7a90*/  @!P1 IMAD.X R3, R4, 0x1, R21, P2 ;  /* 0x0000000104039824 */ /* 0x010fc800010e0615 */
[----:B------:R-:W-:-:S05]  /*7aa0*/  @!P1 IMAD.MOV.U32 R15, RZ, RZ, R3 ;  /* 0x000000ffff0f9224 */ /* 0x000fca00078e0003 */
[----:B------:R0:W3:Y:S01]  /*7ab0*/  @!P1 LD.E.128 R4, desc[UR40][R14.64] ;  /* 0x000000280e049980 */ /* 0x0000e2000c101d00 */
[----:B------:R-:W-:Y:S02]  /*7ac0*/  CS2R R34, SRZ ;  /* 0x0000000000227805 */ /* 0x000fe4000001ff00 */
[----:B------:R-:W-:Y:S02]  /*7ad0*/  CS2R R28, SRZ ;  /* 0x00000000001c7805 */ /* 0x000fe4000001ff00 */
[----:B------:R-:W-:Y:S01]  /*7ae0*/  CS2R R20, SRZ ;  /* 0x0000000000147805 */ /* 0x000fe2000001ff00 */
[----:B------:R-:W1:Y:S01]  /*7af0*/  SHFL.IDX PT, R24, R24, 0x1, 0x1c1f ;  /* 0x003c1f0018187f89 */ /* 0x000e6200000e0000 */
[----:B------:R-:W-:-:S03]  /*7b00*/  CS2R R36, SRZ ;  /* 0x0000000000247805 */ /* 0x000fc6000001ff00 */
[----:B0-----:R0:W4:Y:S01]  /*7b10*/  SHFL.IDX PT, R14, R27, 0x1, 0x1c1f ;  /* 0x003c1f001b0e7f89 */ /* 0x00112200000e0000 */
[----:B--2---:R-:W-:Y:S01]  /*7b20*/  @!P1 MOV R34, R8 ;  /* 0x0000000800229202 */ /* 0x004fe20000000f00 */
[----:B------:R-:W-:Y:S02]  /*7b30*/  @!P1 IMAD.MOV.U32 R35, RZ, RZ, R9 ;  /* 0x000000ffff239224 */ /* 0x000fe400078e0009 */
[----:B------:R-:W-:Y:S02]  /*7b40*/  @!P1 IMAD.MOV.U32 R36, RZ, RZ, R10 ;  /* 0x000000ffff249224 */ /* 0x000fe400078e000a */
[----:B------:R-:W-:Y:S02]  /*7b50*/  IMAD.MOV.U32 R0, RZ, RZ, R34 ;  /* 0x000000ffff007224 */ /* 0x000fe400078e0022 */
[----:B------:R-:W-:Y:S01]  /*7b60*/  IMAD.MOV.U32 R3, RZ, RZ, R35 ;  /* 0x000000ffff037224 */ /* 0x000fe200078e0023 */
[----:B------:R-:W-:Y:S01]  /*7b70*/  MOV R8, R36 ;  /* 0x0000002400087202 */ /* 0x000fe20000000f00 */
[----:B------:R-:W-:Y:S01]  /*7b80*/  @!P1 IMAD.MOV.U32 R37, RZ, RZ, R11 ;  /* 0x000000ffff259224 */ /* 0x000fe200078e000b */
[----:B------:R-:W-:-:S02]  /*7b90*/  PRMT R42, R0, 0x7610, R42 ;  /* 0x00007610002a7816 */ /* 0x000fc4000000002a */
[----:B------:R-:W-:Y:S01]  /*7ba0*/  PRMT R45, R45, 0x5410, R3 ;  /* 0x000054102d2d7816 */ /* 0x000fe20000000003 */
[----:B------:R0:W2:Y:S01]  /*7bb0*/  SHFL.IDX PT, R0, R26, 0x1, 0x1c1f ;  /* 0x003c1f001a007f89 */ /* 0x0000a200000e0000 */
[----:B------:R-:W-:Y:S02]  /*7bc0*/  IMAD.MOV.U32 R9, RZ, RZ, R37 ;  /* 0x000000ffff097224 */ /* 0x000fe400078e0025 */
[----:B---3--:R-:W-:Y:S01]  /*7bd0*/  @!P1 IMAD.MOV.U32 R28, RZ, RZ, R4 ;  /* 0x000000ffff1c9224 */ /* 0x008fe200078e0004 */
[----:B------:R0:W3:Y:S01]  /*7be0*/  SHFL.IDX PT, R3, R25, 0x1, 0x1c1f ;  /* 0x003c1f0019037f89 */ /* 0x0000e200000e0000 */
[----:B------:R-:W-:Y:S01]  /*7bf0*/  @!P1 IMAD.MOV.U32 R29, RZ, RZ, R5 ;  /* 0x000000ffff1d9224 */ /* 0x000fe200078e0005 */
[----:B------:R-:W-:Y:S01]  /*7c00*/  PRMT R31, R8, 0x5410, R9 ;  /* 0x00005410081f7816 */ /* 0x000fe20000000009 */
[----:B------:R-:W-:Y:S01]  /*7c10*/  @!P1 IMAD.MOV.U32 R20, RZ, RZ, R6 ;  /* 0x000000ffff149224 */ /* 0x000fe200078e0006 */
[----:B------:R-:W-:Y:S01]  /*7c20*/  MOV R4, R28 ;  /* 0x0000001c00047202 */ /* 0x000fe20000000f00 */
[----:B------:R-:W-:-:S02]  /*7c30*/  @!P1 IMAD.MOV.U32 R21, RZ, RZ, R7 ;  /* 0x000000ffff159224 */ /* 0x000fc400078e0007 */
[----:B------:R-:W-:Y:S02]  /*7c40*/  IMAD.MOV.U32 R5, RZ, RZ, R29 ;  /* 0x000000ffff057224 */ /* 0x000fe400078e001d */
[----:B------:R-:W-:Y:S02]  /*7c50*/  IMAD.MOV.U32 R6, RZ, RZ, R20 ;  /* 0x000000ffff067224 */ /* 0x000fe400078e0014 */
[----:B------:R-:W-:Y:S01]  /*7c60*/  IMAD.MOV.U32 R7, RZ, RZ, R21 ;  /* 0x000000ffff077224 */ /* 0x000fe200078e0015 */
[----:B------:R-:W-:Y:S02]  /*7c70*/  PRMT R45, R5, 0x7610, R45 ;  /* 0x00007610052d7816 */ /* 0x000fe4000000002d */
[----:B------:R-:W-:Y:S02]  /*7c80*/  PRMT R56, R4, 0x5410, R6 ;  /* 0x0000541004387816 */ /* 0x000fe40000000006 */
[----:B------:R-:W-:Y:S02]  /*7c90*/  CS2R R4, SRZ ;  /* 0x0000000000047805 */ /* 0x000fe4000001ff00 */
[----:B01--4-:R-:W-:-:S07]  /*7ca0*/  PRMT R42, R42, 0x5410, R7 ;  /* 0x000054102a2a7816 */ /* 0x013fce0000000007 */
.L_x_2944:
[----:B------:R-:W4:Y:S01]  /*7cb0*/  LDL R7, [R1+0x58] ;  /* 0x0000580001077983 */ /* 0x000f220000100800 */
[----:B------:R-:W-:Y:S01]  /*7cc0*/  VIADD R39, R39, 0x60 ;  /* 0x0000006027277836 */ /* 0x000fe20000000000 */
[----:B------:R-:W-:Y:S01]  /*7cd0*/  BSSY B1, `(.L_x_2726) ;  /* 0x0000016000017945 */ /* 0x000fe20003800000 */
[----:B------:R-:W-:Y:S02]  /*7ce0*/  CS2R R8, SRZ ;  /* 0x0000000000087805 */ /* 0x000fe4000001ff00 */
[----:B------:R-:W-:Y:S02]  /*7cf0*/  CS2R R10, SRZ ;  /* 0x00000000000a7805 */ /* 0x000fe4000001ff00 */
[----:B------:R-:W-:Y:S02]  /*7d00*/  ISETP.GE.AND P1, PT, R39, R32, PT ;  /* 0x000000202700720c */ /* 0x000fe40003f26270 */
[----:B----4-:R-:W-:-:S04]  /*7d10*/  LEA.HI R6, R7, R7, RZ, 0x1 ;  /* 0x0000000707067211 */ /* 0x010fc800078f08ff */
[----:B------:R-:W-:-:S05]  /*7d20*/  LOP3.LUT R6, R6, 0xfffffffe, RZ, 0xc0, !PT ;  /* 0xfffffffe06067812 */ /* 0x000fca00078ec0ff */
[----:B------:R-:W-:Y:S01]  /*7d30*/  IMAD.IADD R13, R7, 0x1, -R6 ;  /* 0x00000001070d7824 */ /* 0x000fe200078e0a06 */
[----:B------:R-:W-:-:S04]  /*7d40*/  CS2R R6, SRZ ;  /* 0x0000000000067805 */ /* 0x000fc8000001ff00 */
[----:B------:R-:W-:Y:S01]  /*7d50*/  SHF.L.U32 R13, R13, 0x1f, RZ ;  /* 0x0000001f0d0d7819 */ /* 0x000fe200000006ff */
[----:B------:R-:W-:Y:S06]  /*7d60*/  @P1 BRA `(.L_x_2727) ;  /* 0x0000000000301947 */ /* 0x000fec0003800000 */
[----:B------:R-:W-:Y:S02]  /*7d70*/  CS2R R6, SRZ ;  /* 0x0000000000067805 */ /* 0x000fe4000001ff00 */
[----:B------:R-:W-:Y:S02]  /*7d80*/  CS2R R8, SRZ ;  /* 0x0000000000087805 */ /* 0x000fe4000001ff00 */
[----:B------:R-:W-:Y:S01]  /*7d90*/  CS2R R10, SRZ ;  /* 0x00000000000a7805 */ /* 0x000fe2000001ff00 */
[----:B------:R-:W-:Y:S06]  /*7da0*/  @P0 BRA `(.L_x_2727) ;  /* 0x0000000000200947 */ /* 0x000fec0003800000 */
[C---:B------:R-:W-:Y:S02]  /*7db0*/  SHF.L.U32 R4, R16.reuse, 0x1, RZ ;  /* 0x0000000110047819 */ /* 0x040fe400000006ff */
[----:B------:R-:W-:Y:S02]  /*7dc0*/  SHF.L.U64.HI R5, R16, 0x1, R17 ;  /* 0x0000000110057819 */ /* 0x000fe40000010211 */
[-C--:B---3--:R-:W-:Y:S02]  /*7dd0*/  IADD3 R8, P1, R3, R4.reuse, RZ ;  /* 0x0000000403087210 */ /* 0x088fe40007f3e0ff */
[----:B------:R-:W-:-:S03]  /*7de0*/  IADD3 R4, P2, R14, R4, RZ ;  /* 0x000000040e047210 */ /* 0x000fc60007f5e0ff */
[--C-:B--2---:R-:W-:Y:S02]  /*7df0*/  IMAD.X R9, R0, 0x1, R5.reuse, P1 ;  /* 0x0000000100097824 */ /* 0x104fe400008e0605 */
[----:B------:R-:W-:-:S04]  /*7e00*/  IMAD.X R5, R24, 0x1, R5, P2 ;  /* 0x0000000118057824 */ /* 0x000fc800010e0605 */
[----:B------:R-:W5:Y:S04]  /*7e10*/  LD.E.128 R8, desc[UR40][R8.64] ;  /* 0x0000002808087980 */ /* 0x000f68000c101d00 */
[----:B------:R-:W5:Y:S02]  /*7e20*/  LD.E.128 R4, desc[UR40][R4.64] ;  /* 0x0000002804047980 */ /* 0x000f64000c101d00 */
.L_x_2727:
[----:B------:R-:W-:Y:S05]  /*7e30*/  BSYNC B1 ;  /* 0x0000000000017941 */ /* 0x000fea0003800000 */
.L_x_2726:
[----:B------:R-:W0:Y:S01]  /*7e40*/  SYNCS.PHASECHK.TRANS64.TRYWAIT P1, [R2+URZ+0x16800], R13 ;  /* 0x0168000d020075a7 */ /* 0x000e22000802017f */
[----:B------:R-:W-:Y:S01]  /*7e50*/  IMAD R32, R33, -0xc0, R32 ;  /* 0xffffff4021207824 */ /* 0x000fe200078e0220 */
[----:B------:R-:W-:Y:S01]  /*7e60*/  BSSY B1, `(.L_x_2728) ;  /* 0x0000012000017945 */ /* 0x000fe20003800000 */
[----:B------:R-:W-:Y:S02]  /*7e70*/  VIADD R14, R154, 0x60 ;  /* 0x000000609a0e7836 */ /* 0x000fe40000000000 */
[----:B-----5:R-:W-:Y:S01]  /*7e80*/  IMAD.MOV.U32 R12, RZ, RZ, R5 ;  /* 0x000000ffff0c7224 */ /* 0x020fe200078e0005 */
[----:B---3--:R-:W-:Y:S01]  /*7e90*/  VIMNMX R3, R32, 0xc0, PT ;  /* 0x000000c020037848 */ /* 0x008fe20003fe0100 */
[----:B--2---:R-:W-:Y:S02]  /*7ea0*/  IMAD.MOV.U32 R0, RZ, RZ, R4 ;  /* 0x000000ffff007224 */ /* 0x004fe400078e0004 */
[----:B------:R-:W-:Y:S01]  /*7eb0*/  IMAD.IADD R32, R16, 0x1, R43 ;  /* 0x0000000110207824 */ /* 0x000fe200078e022b */
[----:B------:R-:W-:-:S02]  /*7ec0*/  ISETP.GE.OR P2, PT, R154, R3, P0 ;  /* 0x000000039a00720c */ /* 0x000fc40000746670 */
[----:B------:R-:W-:Y:S01]  /*7ed0*/  ISETP.GE.OR P0, PT, R14, R3, P0 ;  /* 0x000000030e00720c */ /* 0x000fe20000706670 */
[----:B------:R-:W-:Y:S01]  /*7ee0*/  IMAD.MOV.U32 R3, RZ, RZ, R7 ;  /* 0x000000ffff037224 */ /* 0x000fe200078e0007 */
[----:B------:R-:W-:Y:S01]  /*7ef0*/  PRMT R41, R12, 0x7610, R41 ;  /* 0x000076100c297816 */ /* 0x000fe20000000029 */
[----:B------:R-:W-:Y:S01]  /*7f00*/  IMAD.MOV.U32 R12, RZ, RZ, R8 ;  /* 0x000000ffff0c7224 */ /* 0x000fe200078e0008 */
[----:B------:R-:W-:Y:S01]  /*7f10*/  PRMT R40, R40, 0x5410, R0 ;  /* 0x0000541028287816 */ /* 0x000fe20000000000 */
[----:B------:R-:W-:Y:S01]  /*7f20*/  IMAD.MOV.U32 R14, RZ, RZ, R9 ;  /* 0x000000ffff0e7224 */ /* 0x000fe200078e0009 */
[----:B------:R-:W-:Y:S02]  /*7f30*/  MOV R0, R6 ;  /* 0x0000000600007202 */ /* 0x000fe40000000f00 */
[----:B------:R-:W-:Y:S02]  /*7f40*/  PRMT R40, R12, 0x7610, R40 ;  /* 0x000076100c287816 */ /* 0x000fe40000000028 */
[----:B------:R-:W-:-:S02]  /*7f50*/  PRMT R39, R3, 0x5410, R0 ;  /* 0x0000541003277816 */ /* 0x000fc40000000000 */
[----:B------:R-:W-:Y:S01]  /*7f60*/  PRMT R41, R41, 0x5410, R14 ;  /* 0x0000541029297816 */ /* 0x000fe2000000000e */
[----:B0-----:R-:W-:Y:S06]  /*7f70*/  @!P1 BRA `(.L_x_2729) ;  /* 0x0000011800e89947 */ /* 0x001fec0003800000 */
.L_x_2945:
[----:B------:R-:W-:Y:S05]  /*7f80*/  BSYNC B1 ;  /* 0x0000000000017941 */ /* 0x000fea0003800000 */
.L_x_2728:
[----:B------:R-:W-:Y:S01]  /*7f90*/  BSSY B1, `(.L_x_2730) ;  /* 0x0000069000017945 */ /* 0x000fe20003800000 */
[----:B------:R-:W-:Y:S01]  /*7fa0*/  IMAD.MOV.U32 R0, RZ, RZ, R10 ;  /* 0x000000ffff007224 */ /* 0x000fe200078e000a */
[----:B------:R-:W-:Y:S02]  /*7fb0*/  MOV R3, R11 ;  /* 0x0000000b00037202 */ /* 0x000fe40000000f00 */
[----:B------:R-:W-:Y:S01]  /*7fc0*/  LOP3.LUT R32, R32, 0x38, RZ, 0xc0, !PT ;  /* 0x0000003820207812 */ /* 0x000fe200078ec0ff */
[----:B------:R-:W-:Y:S06]  /*7fd0*/  @P2 BRA `(.L_x_2731) ;  /* 0x0000000400902947 */ /* 0x000fec0003800000 */
[----:B------:R-:W2:Y:S01]  /*7fe0*/  LDL R12, [R1+0x38] ;  /* 0x00003800010c7983 */ /* 0x000ea20000100800 */
[----:B------:R-:W1:Y:S02]  /*7ff0*/  S2R R14, SR_TID.X ;  /* 0x00000000000e7919 */ /* 0x000e640000002100 */
[----:B-1----:R-:W-:-:S05]  /*8000*/  VIADD R14, R14, 0xffffff80 ;  /* 0xffffff800e0e7836 */ /* 0x002fca0000000000 */
[----:B------:R-:W-:-:S04]  /*8010*/  SHF.R.S32.HI R25, RZ, 0x1f, R14 ;  /* 0x0000001fff197819 */ /* 0x000fc8000001140e */
[----:B------:R-:W-:-:S04]  /*8020*/  LEA.HI R25, R25, R14, RZ, 0x5 ;  /* 0x0000000e19197211 */ /* 0x000fc800078f28ff */
[----:B------:R-:W-:Y:S01]  /*8030*/  SHF.R.S32.HI R25, RZ, 0x5, R25 ;  /* 0x00000005ff197819 */ /* 0x000fe20000011419 */
[--C-:B------:R-:W-:Y:S01]  /*8040*/  HADD2.F32 R43, -RZ, R45.reuse.H1_H1 ;  /* 0x3000002dff2b7230 */ /* 0x100fe20000004100 */
[----:B------:R-:W-:Y:S01]  /*8050*/  SHF.R.U64 R55, R34, 0x10, R35 ;  /* 0x0000001022377819 */ /* 0x000fe20000001223 */
[----:B------:R-:W-:Y:S01]  /*8060*/  HADD2.F32 R45, -RZ, R45.H0_H0 ;  /* 0x2000002dff2d7230 */ /* 0x000fe20000004100 */
[----:B------:R-:W-:Y:S02]  /*8070*/  SHF.R.U32.HI R44, RZ, 0x10, R29 ;  /* 0x00000010ff2c7819 */ /* 0x000fe4000001161d */
        /* <DEDUP_REMOVED lines=8> */
[----:B0-----:R-:W-:-:S04]  /*8100*/  LOP3.LUT R13, R12, 0x1c0, RZ, 0xc0, !PT ;  /* 0x000001c00c0d7812 */ /* 0x001fc800078ec0ff */
[----:B------:R-:W-:Y:S02]  /*8110*/  LOP3.LUT R12, R13, 0x38, R16, 0xf8, !PT ;  /* 0x000000380d0c7812 */ /* 0x000fe400078ef810 */
[----:B------:R-:W-:-:S04]  /*8120*/  SHF.R.U32.HI R15, RZ, 0x3, R13 ;  /* 0x00000003ff0f7819 */ /* 0x000fc8000001160d */
[----:B------:R-:W-:Y:S02]  /*8130*/  LOP3.LUT R12, R12, R15, RZ, 0x3c, !PT ;  /* 0x0000000f0c0c7212 */ /* 0x000fe400078e3cff */
[----:B------:R-:W-:-:S03]  /*8140*/  LOP3.LUT R24, R15, R32, R13, 0x1e, !PT ;  /* 0x000000200f187212 */ /* 0x000fc600078e1e0d */
[C---:B------:R-:W-:Y:S02]  /*8150*/  IMAD R33, R25.reuse, 0x200, R12 ;  /* 0x0000020019217824 */ /* 0x040fe400078e020c */
[----:B------:R-:W-:-:S05]  /*8160*/  IMAD R25, R25, 0x200, R24 ;  /* 0x0000020019197824 */ /* 0x000fca00078e0218 */
[----:B------:R-:W-:Y:S01]  /*8170*/  LEA R38, R25, R2, 0x1 ;  /* 0x0000000219267211 */ /* 0x000fe200078e08ff */
[----:B------:R-:W-:-:S04]  /*8180*/  IMAD R33, R33, 0x2, R2 ;  /* 0x0000000221217824 */ /* 0x000fc800078e0202 */
        /* <DEDUP_REMOVED lines=73> */
.L_x_2731:
[----:B------:R-:W-:Y:S05]  /*8620*/  BSYNC B1 ;  /* 0x0000000000017941 */ /* 0x000fea0003800000 */
.L_x_2730:
[----:B------:R-:W-:Y:S01]  /*8630*/  PRMT R34, R0, 0x5410, R3 ;  /* 0x0000541000227816 */ /* 0x000fe20000000003 */
[----:B------:R-:W-:Y:S06]  /*8640*/  @P0 BRA `(.L_x_2722) ;  /* 0x0000000400800947 */ /* 0x000fec0003800000 */
[----:B------:R-:W2:Y:S01]  /*8650*/  LDL R20, [R1+0x3c] ;  /* 0x00003c0001147983 */ /* 0x000ea20000100800 */
[C---:B-1----:R-:W-:Y:S02]  /*8660*/  VIADD R12, R154.reuse, 0x60 ;  /* 0x000000609a0c7836 */ /* 0x042fe40000000000 */
[----:B0-----:R-:W-:Y:S01]  /*8670*/  VIADD R13, R154, 0x60 ;  /* 0x000000609a0d7836 */ /* 0x001fe20000000000 */
[----:B------:R-:W3:Y:S01]  /*8680*/  LDL R43, [R1+0x64] ;  /* 0x00006400012b7983 */ /* 0x000ee20000100800 */
[----:B------:R-:W-:Y:S02]  /*8690*/  IMAD.SHL.U32 R12, R12, 0x40, RZ ;  /* 0x000000400c0c7824 */ /* 0x000fe400078e00ff */
[----:B------:R-:W-:-:S03]  /*86a0*/  IMAD.SHL.U32 R13, R13, 0x40, RZ ;  /* 0x000000400d0d7824 */ /* 0x000fc600078e00ff */
[----:B------:R-:W-:Y:S02]  /*86b0*/  LOP3.LUT R12, R12, 0x1c0, RZ, 0xc0, !PT ;  /* 0x000001c00c0c7812 */ /* 0x000fe400078ec0ff */
[----:B------:R-:W-:Y:S02]  /*86c0*/  LOP3.LUT R13, R13, 0x1c0, RZ, 0xc0, !PT ;  /* 0x000001c00d0d7812 */ /* 0x000fe400078ec0ff */
[----:B------:R-:W-:-:S04]  /*86d0*/  SHF.R.U32.HI R12, RZ, 0x3, R12 ;  /* 0x00000003ff0c7819 */ /* 0x000fc8000001160c */
[----:B------:R-:W-:Y:S02]  /*86e0*/  LOP3.LUT R32, R12, R32, R13, 0x1e, !PT ;  /* 0x000000200c207212 */ /* 0x000fe400078e1e0d */
[--C-:B------:R-:W-:Y:S02]  /*86f0*/  SHF.R.U64 R38, R10, 0x10, R11.reuse ;  /* 0x000000100a267819 */ /* 0x100fe4000000120b */
[----:B------:R-:W-:Y:S01]  /*8700*/  SHF.R.U32.HI R36, RZ, 0x10, R11 ;  /* 0x00000010ff247819 */ /* 0x000fe2000001160b */
[--C-:B------:R-:W-:Y:S01]  /*8710*/  HADD2.F32 R11, -RZ, R41.reuse.H1_H1 ;  /* 0x30000029ff0b7230 */ /* 0x100fe20000004100 */
[----:B------:R-:W-:Y:S01]  /*8720*/  SHF.R.U64 R42, R8, 0x10, R9 ;  /* 0x00000010082a7819 */ /* 0x000fe20000001209 */
[----:B------:R-:W-:Y:S01]  /*8730*/  HADD2.F32 R41, -RZ, R41.H0_H0 ;  /* 0x20000029ff297230 */ /* 0x000fe20000004100 */
[----:B------:R-:W-:Y:S02]  /*8740*/  SHF.R.U64 R37, R4, 0x10, R5 ;  /* 0x0000001004257819 */ /* 0x000fe40000001205 */
[----:B------:R-:W-:-:S02]  /*8750*/  SHF.R.U32.HI R28, RZ, 0x10, R9 ;  /* 0x00000010ff1c7819 */ /* 0x000fc40000011609 */
[--C-:B------:R-:W-:Y:S02]  /*8760*/  SHF.R.U64 R35, R6, 0x10, R7.reuse ;  /* 0x0000001006237819 */ /* 0x100fe40000001207 */
[----:B------:R-:W-:Y:S01]  /*8770*/  SHF.R.U32.HI R33, RZ, 0x10, R7 ;  /* 0x00000010ff217819 */ /* 0x000fe20000011607 */
[----:B--2---:R-:W-:Y:S01]  /*8780*/  IMAD.IADD R3, R20, 0x1, R32 ;  /* 0x0000000114037824 */ /* 0x004fe200078e0220 */
[----:B---3--:R-:W0:Y:S04]  /*8790*/  LDS.128 R12, [R43+0x8400] ;  /* 0x008400002b0c7984 */ /* 0x008e280000000c00 */
[----:B------:R-:W-:-:S05]  /*87a0*/  LEA R3, R3, R2, 0x1 ;  /* 0x0000000203037211 */ /* 0x000fca00078e08ff */
[----:B------:R-:W1:Y:S01]  /*87b0*/  LDS.128 R24, [R3+0x8400] ;  /* 0x0084000003187984 */ /* 0x000e620000000c00 */
[----:B------:R-:W-:-:S05]  /*87c0*/  SHF.R.U32.HI R20, RZ, 0x10, R5 ;  /* 0x00000010ff147819 */ /* 0x000fca0000011605 */
[----:B------:R-:W-:Y:S02]  /*87d0*/  HADD2.F32 R20, -RZ, R20.H0_H0 ;  /* 0x20000014ff147230 */ /* 0x000fe40000004100 */
[----:B0-----:R-:W-:Y:S02]  /*87e0*/  HADD2.F32 R4, -RZ, R13.H0_H0 ;  /* 0x2000000dff047230 */ /* 0x001fe40000004100 */
[--C-:B-1----:R-:W-:Y:S02]  /*87f0*/  HADD2.F32 R8, -RZ, R25.reuse.H0_H0 ;  /* 0x20000019ff087230 */ /* 0x102fe40000004100 */
[----:B------:R-:W-:-:S03]  /*8800*/  HADD2.F32 R25, -RZ, R25.H1_H1 ;  /* 0x30000019ff197230 */ /* 0x000fc60000004100 */
[C---:B------:R-:W-:Y:S01]  /*8810*/  FMUL.FTZ R21, R8.reuse, R41 ;  /* 0x0000002908157220 */ /* 0x040fe20000410000 */
[-C--:B------:R-:W-:Y:S01]  /*8820*/  FMUL.FTZ R31, R8, R11.reuse ;  /* 0x0000000b081f7220 */ /* 0x080fe20000410000 */
[----:B------:R-:W-:Y:S02]  /*8830*/  HADD2.F32 R13, -RZ, R13.H1_H1 ;  /* 0x3000000dff0d7230 */ /* 0x000fe40000004100 */
[----:B------:R-:W-:Y:S01]  /*8840*/  FFMA.FTZ R29, R4, R11, -R21 ;  /* 0x0000000b041d7223 */ /* 0x000fe20000010815 */
[----:B------:R-:W-:Y:S02]  /*8850*/  HADD2.F32 R8, -RZ, R28.H0_H0 ;  /* 0x2000001cff087230 */ /* 0x000fe40000004100 */
[----:B------:R-:W-:Y:S01]  /*8860*/  FMUL.FTZ R28, R25, R20 ;  /* 0x00000014191c7220 */ /* 0x000fe20000410000 */
[----:B------:R-:W-:Y:S02]  /*8870*/  HADD2.F32 R11, -RZ, R40.H1_H1 ;  /* 0x30000028ff0b7230 */ /* 0x000fe40000004100 */
[----:B------:R-:W-:-:S02]  /*8880*/  HADD2.F32 R7, -RZ, R24.H0_H0 ;  /* 0x20000018ff077230 */ /* 0x000fc40000004100 */
[----:B------:R-:W-:Y:S02]  /*8890*/  HADD2.F32 R40, -RZ, R40.H0_H0 ;  /* 0x20000028ff287230 */ /* 0x000fe40000004100 */
[----:B------:R-:W-:Y:S01]  /*88a0*/  FFMA.FTZ R31, R4, R41, R31 ;  /* 0x00000029041f7223 */ /* 0x000fe2000001001f */
[----:B------:R-:W-:Y:S02]  /*88b0*/  HADD2.F32 R0, -RZ, R12.H0_H0 ;  /* 0x2000000cff007230 */ /* 0x000fe40000004100 */
[-C--:B------:R-:W-:Y:S01]  /*88c0*/  FMUL.FTZ R4, R25, R8.reuse ;  /* 0x0000000819047220 */ /* 0x080fe20000410000 */
[----:B------:R-:W-:Y:S01]  /*88d0*/  FFMA.FTZ R32, R13, R8, -R28 ;  /* 0x000000080d207223 */ /* 0x000fe2000001081c */
[----:B------:R-:W-:Y:S02]  /*88e0*/  HADD2.F32 R9, -RZ, R26.H0_H0 ;  /* 0x2000001aff097230 */ /* 0x000fe40000004100 */
[----:B------:R-:W-:Y:S01]  /*88f0*/  FMUL.FTZ R21, R7, R11 ;  /* 0x0000000b07157220 */ /* 0x000fe20000410000 */
[----:B------:R-:W-:-:S02]  /*8900*/  HADD2.F32 R8, -RZ, R39.H1_H1 ;  /* 0x30000027ff087230 */ /* 0x000fc40000004100 */
[----:B------:R-:W-:Y:S01]  /*8910*/  FMUL.FTZ R28, R7, R40 ;  /* 0x00000028071c7220 */ /* 0x000fe20000410000 */
[----:B------:R-:W-:Y:S01]  /*8920*/  FFMA.FTZ R20, R13, R20, R4 ;  /* 0x000000140d147223 */ /* 0x000fe20000010004 */
[----:B------:R-:W-:Y:S02]  /*8930*/  HADD2.F32 R5, -RZ, R14.H0_H0 ;  /* 0x2000000eff057230 */ /* 0x000fe40000004100 */
[C---:B------:R-:W-:Y:S01]  /*8940*/  FFMA.FTZ R21, R0.reuse, R40, -R21 ;  /* 0x0000002800157223 */ /* 0x040fe20000010815 */
[--C-:B------:R-:W-:Y:S02]  /*8950*/  HADD2.F32 R4, -RZ, R34.reuse.H0_H0 ;  /* 0x20000022ff047230 */ /* 0x100fe40000004100 */
[----:B------:R-:W-:Y:S01]  /*8960*/  FFMA.FTZ R28, R0, R11, R28 ;  /* 0x0000000b001c7223 */ /* 0x000fe2000001001c */
[----:B------:R-:W-:Y:S01]  /*8970*/  FMUL.FTZ R0, R9, R8 ;  /* 0x0000000809007220 */ /* 0x000fe20000410000 */
[----:B------:R-:W-:Y:S02]  /*8980*/  HADD2.F32 R10, -RZ, R27.H0_H0 ;  /* 0x2000001bff0a7230 */ /* 0x000fe40000004100 */
[----:B------:R-:W-:-:S02]  /*8990*/  HADD2.F32 R7, -RZ, R34.H1_H1 ;  /* 0x30000022ff077230 */ /* 0x000fc40000004100 */
[----:B------:R-:W-:Y:S02]  /*89a0*/  HADD2.F32 R39, -RZ, R39.H0_H0 ;  /* 0x20000027ff277230 */ /* 0x000fe40000004100 */
[-C--:B------:R-:W-:Y:S01]  /*89b0*/  FFMA.FTZ R25, R5, R4.reuse, -R0 ;  /* 0x0000000405197223 */ /* 0x080fe20000010800 */
[----:B------:R-:W-:Y:S02]  /*89c0*/  HADD2.F32 R6, -RZ, R15.H0_H0 ;  /* 0x2000000fff067230 */ /* 0x000fe40000004100 */
[----:B------:R-:W-:Y:S01]  /*89d0*/  FMUL.FTZ R34, R9, R4 ;  /* 0x0000000409227220 */ /* 0x000fe20000410000 */
[----:B------:R-:W-:Y:S02]  /*89e0*/  HADD2.F32 R0, -RZ, R36.H0_H0 ;  /* 0x20000024ff007230 */ /* 0x000fe40000004100 */
[C---:B------:R-:W-:Y:S01]  /*89f0*/  FMUL.FTZ R9, R10.reuse, R39 ;  /* 0x000000270a097220 */ /* 0x040fe20000410000 */
[----:B------:R-:W-:Y:S02]  /*8a00*/  HADD2.F32 R27, -RZ, R27.H1_H1 ;  /* 0x3000001bff1b7230 */ /* 0x000fe40000004100 */
[----:B------:R-:W-:Y:S01]  /*8a10*/  FMUL.FTZ R36, R10, R7 ;  /* 0x000000070a247220 */ /* 0x000fe20000410000 */
[----:B------:R-:W-:-:S02]  /*8a20*/  HADD2.F32 R4, -RZ, R33.H0_H0 ;  /* 0x20000021ff047230 */ /* 0x000fc40000004100 */
[----:B------:R-:W-:Y:S01]  /*8a30*/  FFMA.FTZ R10, R5, R8, R34 ;  /* 0x00000008050a7223 */ /* 0x000fe20000010022 */
[----:B------:R-:W-:Y:S02]  /*8a40*/  HADD2.F32 R15, -RZ, R15.H1_H1 ;  /* 0x3000000fff0f7230 */ /* 0x000fe40000004100 */
[C---:B------:R-:W-:Y:S01]  /*8a50*/  FFMA.FTZ R8, R6.reuse, R7, -R9 ;  /* 0x0000000706087223 */ /* 0x040fe20000010809 */
[----:B------:R-:W-:Y:S01]  /*8a60*/  FFMA.FTZ R36, R6, R39, R36 ;  /* 0x0000002706247223 */ /* 0x000fe20000010024 */
[----:B------:R-:W-:Y:S02]  /*8a70*/  HADD2.F32 R24, -RZ, R24.H1_H1 ;  /* 0x30000018ff187230 */ /* 0x000fe40000004100 */
[C---:B------:R-:W-:Y:S01]  /*8a80*/  FMUL.FTZ R34, R27.reuse, R4 ;  /* 0x000000041b227220 */ /* 0x040fe20000410000 */
[----:B------:R-:W-:Y:S02]  /*8a90*/  HADD2.F32 R26, -RZ, R26.H1_H1 ;  /* 0x3000001aff1a7230 */ /* 0x000fe40000004100 */
[----:B------:R-:W-:Y:S01]  /*8aa0*/  FMUL.FTZ R6, R27, R0 ;  /* 0x000000001b067220 */ /* 0x000fe20000410000 */
[----:B------:R-:W-:-:S02]  /*8ab0*/  HADD2.F32 R9, -RZ, R37.H0_H0 ;  /* 0x20000025ff097230 */ /* 0x000fc40000004100 */
[----:B------:R-:W-:Y:S02]  /*8ac0*/  HADD2.F32 R11, -RZ, R35.H0_H0 ;  /* 0x20000023ff0b7230 */ /* 0x000fe40000004100 */
[----:B------:R-:W-:Y:S02]  /*8ad0*/  HADD2.F32 R5, -RZ, R42.H0_H0 ;  /* 0x2000002aff057230 */ /* 0x000fe40000004100 */
[----:B------:R-:W-:Y:S02]  /*8ae0*/  HADD2.F32 R7, -RZ, R38.H0_H0 ;  /* 0x20000026ff077230 */ /* 0x000fe40000004100 */
[C---:B------:R-:W-:Y:S01]  /*8af0*/  FFMA.FTZ R27, R15.reuse, R0, -R34 ;  /* 0x000000000f1b7223 */ /* 0x040fe20000010822 */
[----:B------:R-:W-:Y:S02]  /*8b00*/  HADD2.F32 R12, -RZ, R12.H1_H1 ;  /* 0x3000000cff0c7230 */ /* 0x000fe40000004100 */
[----:B------:R-:W-:Y:S01]  /*8b10*/  FFMA.FTZ R33, R15, R4, R6 ;  /* 0x000000040f217223 */ /* 0x000fe20000010006 */
[----:B------:R-:W-:-:S02]  /*8b20*/  HADD2.F32 R14, -RZ, R14.H1_H1 ;  /* 0x3000000eff0e7230 */ /* 0x000fc40000004100 */
        /* <DEDUP_REMOVED lines=16> */
[----:B------:R3:W-:Y:S04]  /*8c30*/  STS.128 [R43+0x8400], R4 ;  /* 0x008400042b007388 */ /* 0x0007e80000000c00 */
[----:B------:R3:W-:Y:S02]  /*8c40*/  STS.128 [R3+0x8400], R8 ;  /* 0x0084000803007388 */ /* 0x0007e40000000c00 */
.L_x_2722:
[----:B------:R-:W-:Y:S05]  /*8c50*/  BSYNC B0 ;  /* 0x0000000000007941 */ /* 0x000fea0003800000 */
.L_x_2708:
        /* <DEDUP_REMOVED lines=8> */
.L_x_2705:
[----:B------:R-:W-:-:S13]  /*8ce0*/  ISETP.NE.AND P0, PT, R157, 0x3, PT ;  /* 0x000000039d00780c */ /* 0x000fda0003f05270 */
[----:B------:R-:W-:Y:S05]  /*8cf0*/  @!P0 BRA `(.L_x_2732) ;  /* 0x0000000000048947 */ /* 0x000fea0003800000 */
[----:B------:R-:W-:Y:S01]  /*8d00*/  BPT.TRAP 0x1 ;  /* 0x000000040000795c */ /* 0x000fe20000300000 */
.L_x_2732:
[----:B---3--:R-:W-:Y:S01]  /*8d10*/  IMAD R8, R22, 0x8, R2 ;  /* 0x0000000816087824 */ /* 0x008fe200078e0202 */
[----:B-12---:R-:W-:-:S04]  /*8d20*/  SHF.L.U32 R3, R155, 0x1f, RZ ;  /* 0x0000001f9b037819 */ /* 0x006fc800000006ff */
[----:B------:R1:W2:Y:S01]  /*8d30*/  SYNCS.PHASECHK.TRANS64.TRYWAIT P1, [R8+URZ+0x16830], R3 ;  /* 0x01683003080075a7 */ /* 0x0002a2000802017f */
[----:B------:R-:W-:Y:S05]  /*8d40*/  @!P0 BRA `(.L_x_2733) ;  /* 0x0000000000048947 */ /* 0x000fea0003800000 */
[----:B------:R-:W-:Y:S01]  /*8d50*/  BPT.TRAP 0x1 ;  /* 0x000000040000795c */ /* 0x000fe20000300000 */
.L_x_2733:
[----:B------:R-:W-:Y:S01]  /*8d60*/  VIADD R0, R2, 0xe400 ;  /* 0x0000e40002007836 */ /* 0x000fe20000000000 */
[----:B0-----:R-:W-:Y:S01]  /*8d70*/  LOP3.LUT R14, R30, 0x10000, RZ, 0xfc, !PT ;  /* 0x000100001e0e7812 */ /* 0x001fe200078efcff */
[----:B------:R-:W-:-:S03]  /*8d80*/  IMAD.MOV.U32 R15, RZ, RZ, 0x40000040 ;  /* 0x40000040ff0f7424 */ /* 0x000fc600078e00ff */
[----:B------:R-:W-:-:S04]  /*8d90*/  SHF.R.U32.HI R0, RZ, 0x4, R0 ;  /* 0x00000004ff007819 */ /* 0x000fc80000011600 */
[----:B------:R-:W-:-:S04]  /*8da0*/  LOP3.LUT R0, R0, 0x3fff, RZ, 0xc0, !PT ;  /* 0x00003fff00007812 */ /* 0x000fc800078ec0ff */
[----:B------:R-:W-:-:S05]  /*8db0*/  LOP3.LUT R0, R0, 0x10000, RZ, 0xfc, !PT ;  /* 0x0001000000007812 */ /* 0x000fca00078efcff */
[----:B------:R0:W-:Y:S01]  /*8dc0*/  STL [R1+0x20], R0 ;  /* 0x0000200001007387 */ /* 0x0001e20000100800 */
[----:B--2---:R-:W-:Y:S05]  /*8dd0*/  @P1 BRA `(.L_x_2734) ;  /* 0x0000000000081947 */ /* 0x004fea0003800000 */
[----:B------:R-:W2:Y:S02]  /*8de0*/  SYNCS.PHASECHK.TRANS64.TRYWAIT P1, [R8+URZ+0x16830], R3 ;  /* 0x01683003080075a7 */ /* 0x000ea4000802017f */
[----:B--2---:R-:W-:Y:S05]  /*8df0*/  @!P1 BRA `(.L_x_2735) ;  /* 0x0000010c005c9947 */ /* 0x004fea0003800000 */
.L_x_2734:
[----:B0-----:R-:W3:Y:S01]  /*8e00*/  LDL R0, [R1+0x20] ;  /* 0x0000200001007983 */ /* 0x001ee20000100800 */
[----:B------:R-:W-:Y:S01]  /*8e10*/  IMAD.MOV.U32 R5, RZ, RZ, 0x40000040 ;  /* 0x40000040ff057424 */ /* 0x000fe200078e00ff */
[----:B------:R-:W-:Y:S05]  /*8e20*/  WARPSYNC.ALL ;  /* 0x0000000000007948 */ /* 0x000fea0003800000 */
[C---:B------:R-:W-:Y:S01]  /*8e30*/  R2UR UR4, R14.reuse ;  /* 0x000000000e0472ca */ /* 0x040fe200000e0000 */
[----:B----45:R-:W-:Y:S01]  /*8e40*/  WARPGROUP.ARRIVE ;  /* 0x00000000000079c5 */ /* 0x030fe20000000000 */
[----:B------:R-:W-:Y:S01]  /*8e50*/  R2UR UR5, R15 ;  /* 0x000000000f0572ca */ /* 0x000fe200000e0000 */
[----:B------:R-:W-:Y:S01]  /*8e60*/  IMAD.MOV.U32 R13, RZ, RZ, 0x40000040 ;  /* 0x40000040ff0d7424 */ /* 0x000fe200078e00ff */
[----:B------:R-:W-:Y:S01]  /*8e70*/  R2UR UR7, R5 ;  /* 0x00000000050772ca */ /* 0x000fe200000e0000 */
[----:B------:R-:W-:Y:S01]  /*8e80*/  IMAD.MOV.U32 R7, RZ, RZ, 0x40000040 ;  /* 0x40000040ff077424 */ /* 0x000fe200078e00ff */
[C---:B------:R-:W-:Y:S01]  /*8e90*/  IADD3 R12, R14.reuse, 0x2, RZ ;  /* 0x000000020e0c7810 */ /* 0x040fe20007ffe0ff */
[C---:B------:R-:W-:Y:S01]  /*8ea0*/  VIADD R10, R14.reuse, 0x4 ;  /* 0x000000040e0a7836 */ /* 0x040fe20000000000 */
[----:B------:R-:W-:Y:S01]  /*8eb0*/  MOV R11, 0x40000040 ;  /* 0x40000040000b7802 */ /* 0x000fe20000000f00 */
[----:B------:R-:W-:-:S02]  /*8ec0*/  VIADD R20, R14, 0x6 ;  /* 0x000000060e147836 */ /* 0x000fc40000000000 */
[----:B------:R-:W-:Y:S01]  /*8ed0*/  IMAD.MOV.U32 R21, RZ, RZ, 0x40000040 ;  /* 0x40000040ff157424 */ /* 0x000fe200078e00ff */
[----:B------:R0:W-:Y:S01]  /*8ee0*/  STL.64 [R1+0x10], R12 ;  /* 0x0000100c01007387 */ /* 0x0001e20000100a00 */
[----:B------:R-:W-:-:S03]  /*8ef0*/  IMAD.MOV.U32 R5, RZ, RZ, 0x40000040 ;  /* 0x40000040ff057424 */ /* 0x000fc600078e00ff */
[----:B------:R0:W-:Y:S01]  /*8f00*/  STL.64 [R1+0x8], R10 ;  /* 0x0000080a01007387 */ /* 0x0001e20000100a00 */
[----:B---3--:R-:W-:-:S04]  /*8f10*/  IMAD R4, R22, 0x400, R0 ;  /* 0x0000040016047824 */ /* 0x008fc800078e0200 */
[C---:B------:R-:W-:Y:S01]  /*8f20*/  VIADD R6, R4.reuse, 0x2 ;  /* 0x0000000204067836 */ /* 0x040fe20000000000 */
[----:B------:R-:W-:-:S13]  /*8f30*/  R2UR UR6, R4 ;  /* 0x00000000040672ca */ /* 0x000fda00000e0000 */
[----:B------:R-:W-:Y:S01]  /*8f40*/  HGMMA.64x128x16.F32 R24, gdesc[UR4], RZ, !UPT, gsb0 ;  /* 0x01e00000041879f0 */ /* 0x000fe2000c0008ff */
[----:B------:R-:W-:Y:S02]  /*8f50*/  R2UR UR4, R12 ;  /* 0x000000000c0472ca */ /* 0x000fe400000e0000 */
[----:B------:R-:W-:Y:S02]  /*8f60*/  R2UR UR5, R13 ;  /* 0x000000000d0572ca */ /* 0x000fe400000e0000 */
[----:B------:R-:W-:Y:S01]  /*8f70*/  R2UR UR6, R6 ;  /* 0x00000000060672ca */ /* 0x000fe200000e0000 */
[C---:B------:R-:W-:Y:S01]  /*8f80*/  VIADD R6, R4.reuse, 0x4 ;  /* 0x0000000404067836 */ /* 0x040fe20000000000 */
[----:B------:R-:W-:Y:S01]  /*8f90*/  R2UR UR7, R7 ;  /* 0x00000000070772ca */ /* 0x000fe200000e0000 */
[----:B------:R-:W-:Y:S02]  /*8fa0*/  IMAD.MOV.U32 R7, RZ, RZ, 0x40000040 ;  /* 0x40000040ff077424 */ /* 0x000fe400078e00ff */
        /* <DEDUP_REMOVED lines=21> */
.L_x_2736:
[----:B------:R-:W3:Y:S01]  /*9100*/  LDL R0, [R1+0x44] ;  /* 0x0000440001007983 */ /* 0x000ee20000100800 */
[----:B-12---:R-:W0:Y:S01]  /*9110*/  LDC R3, c[0x0][0x448] ;  /* 0x00011200ff037b82 */ /* 0x006e220000000800 */
[----:B------:R-:W-:Y:S02]  /*9120*/  ULDC UR4, c[0x0][0x988] ;  /* 0x0002620000047ab9 */ /* 0x000fe40000000800 */
[----:B------:R-:W3:Y:S04]  /*9130*/  LDL R94, [R1+0x28] ;  /* 0x00002800015e7983 */ /* 0x000ee80000100800 */
[----:B------:R-:W2:Y:S04]  /*9140*/  LDL R4, [R1+0x40] ;  /* 0x0000400001047983 */ /* 0x000ea80000100800 */
[----:B------:R-:W4:Y:S04]  /*9150*/  LDL R90, [R1+0x24] ;  /* 0x00002400015a7983 */ /* 0x000f280000100800 */
[----:B------:R-:W5:Y:S01]  /*9160*/  LDL R92, [R1+0x18] ;  /* 0x00001800015c7983 */ /* 0x000f620000100800 */
[----:B0-----:R-:W-:-:S13]  /*9170*/  ISETP.NE.AND P4, PT, R3, 0x1, PT ;  /* 0x000000010300780c */ /* 0x001fda0003f85270 */
[----:B------:R-:W0:Y:S08]  /*9180*/  @P4 LDC R3, c[0x0][0x44c] ;  /* 0x00011300ff034b82 */ /* 0x000e300000000800 */
[----:B------:R-:W1:Y:S01]  /*9190*/  @P4 LDC R5, c[0x0][0x450] ;  /* 0x00011400ff054b82 */ /* 0x000e620000000800 */
[----:B---3--:R-:W-:-:S05]  /*91a0*/  IADD3 R6, R0, R94, RZ ;  /* 0x0000005e00067210 */ /* 0x008fca0007ffe0ff */
[----:B0-----:R-:W-:-:S05]  /*91b0*/  @P4 IMAD.HI.U32 R0, R6, R3, RZ ;  /* 0x0000000306004227 */ /* 0x001fca00078e00ff */
[----:B-1----:R-:W-:Y:S01]  /*91c0*/  @P4 SHF.R.U32.HI R6, RZ, R5, R0 ;  /* 0x00000005ff064219 */ /* 0x002fe20000011600 */
[----:B------:R-:W-:-:S04]  /*91d0*/  IMAD.MOV.U32 R3, RZ, RZ, -0x80 ;  /* 0xffffff80ff037424 */ /* 0x000fc800078e00ff */
[----:B------:R-:W0:Y:S01]  /*91e0*/  SHFL.IDX PT, R7, R6, 0x1, 0x1c1f ;  /* 0x003c1f0006077f89 */ /* 0x000e2200000e0000 */
[----:B------:R-:W-:-:S04]  /*91f0*/  IMAD R0, R88, R3, 0x80 ;  /* 0x0000008058007424 */ /* 0x000fc800078e0203 */
[----:B------:R-:W-:Y:S02]  /*9200*/  VIADD R3, R0, 0x1 ;  /* 0x0000000100037836 */ /* 0x000fe40000000000 */
[----:B----4-:R-:W-:Y:S02]  /*9210*/  IMAD.IADD R5, R90, 0x1, R0 ;  /* 0x000000015a057824 */ /* 0x010fe400078e0200 */
[C---:B--2---:R-:W-:Y:S02]  /*9220*/  IMAD R3, R4.reuse, -0x2, R3 ;  /* 0xfffffffe04037824 */ /* 0x044fe400078e0203 */
[----:B------:R-:W-:-:S03]  /*9230*/  IMAD R5, R4, -0x2, R5 ;  /* 0xfffffffe04057824 */ /* 0x000fc600078e0205 */
[----:B-----5:R-:W-:-:S04]  /*9240*/  IADD3 R4, -R92, R3, R90 ;  /* 0x000000035c047210 */ /* 0x020fc80007ffe15a */
[----:B0-----:R-:W-:-:S04]  /*9250*/  VIADDMNMX R0, R7, R4, R5, PT ;  /* 0x0000000407007246 */ /* 0x001fc80003800105 */
        /* <DEDUP_REMOVED lines=8> */
[C---:B------:R-:W-:Y:S02]  /*92e0*/  ISETP.GT.AND P2, PT, R0.reuse, 0x10, PT ;  /* 0x000000100000780c */ /* 0x040fe40003f44270 */
[----:B------:R-:W-:Y:S02]  /*92f0*/  FSEL R31, R31, -INF , P1 ;  /* 0xff8000001f1f7808 */ /* 0x000fe40000800000 */
[----:B------:R-:W-:Y:S02]  /*9300*/  FMNMX.FTZ R10, R9, R10, !PT ;  /* 0x0000000a090a7209 */ /* 0x000fe40007810000 */
        /* <DEDUP_REMOVED lines=81> */
[----:B------:R-:W-:Y:S02]  /*9820*/  FSEL R87, R87, -INF , P1 ;  /* 0xff80000057577808 */ /* 0x000fe40000800000 */
[----:B------:R-:W-:-:S04]  /*9830*/  FMNMX.FTZ R10, R111, R10, !PT ;  /* 0x0000000a6f0a7209 */ /* 0x000fc80007810000 */
[----:B------:R-:W-:-:S05]  /*9840*/  FMNMX.FTZ R12, R87, R10, !PT ;  /* 0x0000000a570c7209 */ /* 0x000fca0007810000 */
[----:B------:R-:W0:Y:S04]  /*9850*/  SHFL.BFLY PT, R3, R12, 0x2, 0x1f ;  /* 0x0c401f000c037f89 */ /* 0x000e2800000e0000 */
[----:B------:R-:W1:Y:S01]  /*9860*/  SHFL.IDX PT, R6, R6, RZ, 0x1c1f ;  /* 0x001c1fff06067589 */ /* 0x000e6200000e0000 */
[----:B0-----:R-:W-:-:S05]  /*9870*/  FMNMX.FTZ R26, R12, R3, !PT ;  /* 0x000000030c1a7209 */ /* 0x001fca0007810000 */
[----:B------:R-:W0:Y:S01]  /*9880*/  SHFL.BFLY PT, R3, R26, 0x1, 0x1f ;  /* 0x0c201f001a037f89 */ /* 0x000e2200000e0000 */
[----:B------:R-:W-:Y:S01]  /*9890*/  IMAD.U32 R0, RZ, RZ, UR4 ;  /* 0x00000004ff007e24 */ /* 0x000fe2000f8e00ff */
[----:B-1----:R-:W-:-:S04]  /*98a0*/  VIADDMNMX R4, R6, R4, R5, PT ;  /* 0x0000000406047246 */ /* 0x002fc80003800105 */
[C---:B------:R-:W-:Y:S02]  /*98b0*/  ISETP.GT.AND P2, PT, R4.reuse, 0x1, PT ;  /* 0x000000010400780c */ /* 0x040fe40003f44270 */
[----:B------:R-:W-:Y:S02]  /*98c0*/  ISETP.GT.AND P3, PT, R4, 0x8, PT ;  /* 0x000000080400780c */ /* 0x000fe40003f64270 */
[----:B0-----:R-:W-:-:S04]  /*98d0*/  FMNMX.FTZ R3, R26, R3, !PT ;  /* 0x000000031a037209 */ /* 0x001fc80007810000 */
[C---:B------:R-:W-:Y:S01]  /*98e0*/  FSETP.NEU.FTZ.AND P1, PT, R3.reuse, -INF , PT ;  /* 0xff8000000300780b */ /* 0x040fe20003f3d000 */
[----:B------:R-:W-:-:S05]  /*98f0*/  FMUL.FTZ R10, R3, R0 ;  /* 0x00000000030a7220 */ /* 0x000fca0000410000 */
[----:B------:R-:W-:Y:S02]  /*9900*/  FSEL R10, R10, RZ, P1 ;  /* 0x000000ff0a0a7208 */ /* 0x000fe40000800000 */
[----:B------:R-:W-:Y:S02]  /*9910*/  ISETP.GT.AND P1, PT, R4, RZ, PT ;  /* 0x000000ff0400720c */ /* 0x000fe40003f24270 */
[----:B------:R-:W-:Y:S02]  /*9920*/  FSEL R25, R25, -INF , P2 ;  /* 0xff80000019197808 */ /* 0x000fe40001000000 */
[----:B------:R-:W-:Y:S01]  /*9930*/  FSEL R5, R24, -INF , P1 ;  /* 0xff80000018057808 */ /* 0x000fe20000800000 */
[----:B------:R-:W-:Y:S01]  /*9940*/  FFMA.FTZ R149, R7, R0, -R10 ;  /* 0x0000000007957223 */ /* 0x000fe2000001080a */
[----:B------:R-:W-:Y:S02]  /*9950*/  ISETP.GT.AND P1, PT, R4, 0x9, PT ;  /* 0x000000090400780c */ /* 0x000fe40003f24270 */
[----:B------:R-:W-:-:S02]  /*9960*/  FSEL R7, R28, -INF , P3 ;  /* 0xff8000001c077808 */ /* 0x000fc40001800000 */
[----:B------:R-:W-:Y:S02]  /*9970*/  FMNMX.FTZ R6, R5, R25, !PT ;  /* 0x0000001905067209 */ /* 0x000fe40007810000 */
[C---:B------:R-:W-:Y:S02]  /*9980*/  ISETP.GT.AND P2, PT, R4.reuse, 0x10, PT ;  /* 0x000000100400780c */ /* 0x040fe40003f44270 */
[----:B------:R-:W-:Y:S02]  /*9990*/  FSEL R29, R29, -INF , P1 ;  /* 0xff8000001d1d7808 */ /* 0x000fe40000800000 */
[----:B------:R-:W-:Y:S01]  /*99a0*/  FMNMX.FTZ R6, R7, R6, !PT ;  /* 0x0000000607067209 */ /* 0x000fe20007810000 */
        /* <DEDUP_REMOVED lines=53> */
[----:B------:R-:W-:Y:S01]  /*9d00*/  FFMA.FTZ R48, R55, R0, -R10 ;  /* 0x0000000037307223 */ /* 0x000fe2000001080a */
[----:B------:R-:W-:Y:S01]  /*9d10*/  FSEL R57, R57, -INF , P1 ;  /* 0xff80000039397808 */ /* 0x000fe20000800000 */
[----:B------:R-:W0:Y:S01]  /*9d20*/  S2R R96, SR_CgaCtaId ;  /* 0x0000000000607919 */ /* 0x000e220000008800 */
[----:B------:R-:W-:Y:S01]  /*9d30*/  FMNMX.FTZ R6, R39, R6, !PT ;  /* 0x0000000627067209 */ /* 0x000fe20007810000 */
[----:B------:R-:W1:Y:S01]  /*9d40*/  @P4 LDC R52, c[0x0][0x450] ;  /* 0x00011400ff344b82 */ /* 0x000e620000000800 */
        /* <DEDUP_REMOVED lines=41> */
[----:B------:R-:W-:Y:S01]  /*9fe0*/  FMNMX.FTZ R6, R85, R6, !PT ;  /* 0x0000000655067209 */ /* 0x000fe20007810000 */
[----:B------:R-:W-:-:S04]  /*9ff0*/  FFMA.FTZ R4, R59, R0, -R10 ;  /* 0x000000003b047223 */ /* 0x000fc8000001080a */
[----:B------:R-:W2:Y:S02]  /*a000*/  SHFL.BFLY PT, R59, R6, 0x2, 0x1f ;  /* 0x0c401f00063b7f89 */ /* 0x000ea400000e0000 */
[----:B--2---:R-:W-:-:S05]  /*a010*/  FMNMX.FTZ R59, R6, R59, !PT ;  /* 0x0000003b063b7209 */ /* 0x004fca0007810000 */
[----:B------:R-:W2:Y:S02]  /*a020*/  SHFL.BFLY PT, R6, R59, 0x1, 0x1f ;  /* 0x0c201f003b067f89 */ /* 0x000ea400000e0000 */
[----:B--2---:R-:W-:-:S04]  /*a030*/  FMNMX.FTZ R6, R59, R6, !PT ;  /* 0x000000063b067209 */ /* 0x004fc80007810000 */
[C---:B------:R-:W-:Y:S01]  /*a040*/  FSETP.NEU.FTZ.AND P1, PT, R6.reuse, -INF , PT ;  /* 0xff8000000600780b */ /* 0x040fe20003f3d000 */
[----:B------:R-:W-:-:S05]  /*a050*/  FMUL.FTZ R50, R6, R0 ;  /* 0x0000000006327220 */ /* 0x000fca0000410000 */
[----:B------:R-:W-:-:S05]  /*a060*/  FSEL R50, R50, RZ, P1 ;  /* 0x000000ff32327208 */ /* 0x000fca0000800000 */
[-CC-:B------:R-:W-:Y:S01]  /*a070*/  FFMA.FTZ R146, R27, R0.reuse, -R50.reuse ;  /* 0x000000001b927223 */ /* 0x180fe20000010832 */
[-CC-:B------:R-:W-:Y:S02]  /*a080*/  FFMA.FTZ R27, R37, R0.reuse, -R50.reuse ;  /* 0x00000000251b7223 */ /* 0x180fe40000010832 */
[----:B------:R-:W2:Y:S01]  /*a090*/  @P4 LDC R37, c[0x0][0x44c] ;  /* 0x00011300ff254b82 */ /* 0x000ea20000000800 */
[-CC-:B------:R-:W-:Y:S01]  /*a0a0*/  FFMA.FTZ R148, R5, R0.reuse, -R50.reuse ;  /* 0x0000000005947223 */ /* 0x180fe20000010832 */
[-CC-:B------:R-:W-:Y:S01]  /*a0b0*/  FFMA.FTZ R5, R25, R0.reuse, -R50.reuse ;  /* 0x0000000019057223 */ /* 0x180fe20000010832 */
[-CC-:B------:R-:W-:Y:S01]  /*a0c0*/  FFMA.FTZ R150, R7, R0.reuse, -R50.reuse ;  /* 0x0000000007967223 */ /* 0x180fe20000010832 */
[----:B------:R-:W-:Y:S01]  /*a0d0*/  MUFU.EX2 R149, R149 ;  /* 0x0000009500957308 */ /* 0x000fe20000000800 */
[-CC-:B------:R-:W-:Y:S01]  /*a0e0*/  FFMA.FTZ R25, R29, R0.reuse, -R50.reuse ;  /* 0x000000001d197223 */ /* 0x180fe20000010832 */
[----:B------:R-:W-:-:S06]  /*a0f0*/  FFMA.FTZ R144, R9, R0, -R50 ;  /* 0x0000000009907223 */ /* 0x000fcc0000010832 */
[----:B------:R-:W-:Y:S08]  /*a100*/  MUFU.EX2 R148, R148 ;  /* 0x0000009400947308 */ /* 0x000ff00000000800 */
[----:B------:R-:W3:Y:S01]  /*a110*/  MUFU.EX2 R5, R5 ;  /* 0x0000000500057308 */ /* 0x000ee20000000800 */
[----:B------:R-:W-:-:S07]  /*a120*/  VIADD R8, R8, 0x16840 ;  /* 0x0001684008087836 */ /* 0x000fce0000000000 */
[----:B------:R-:W4:Y:S01]  /*a130*/  MUFU.EX2 R12, R12 ;  /* 0x0000000c000c7308 */ /* 0x000f220000000800 */
[----:B------:R-:W-:-:S07]  /*a140*/  FFMA.FTZ R9, R33, R0, -R50 ;  /* 0x0000000021097223 */ /* 0x000fce0000010832 */
[----:B------:R-:W5:Y:S08]  /*a150*/  MUFU.EX2 R150, R150 ;  /* 0x0000009600967308 */ /* 0x000f700000000800 */
[----:B------:R-:W5:Y:S01]  /*a160*/  MUFU.EX2 R151, R151 ;  /* 0x0000009700977308 */ /* 0x000f620000000800 */
[----:B0-----:R-:W-:-:S07]  /*a170*/  PRMT R8, R96, 0x654, R8 ;  /* 0x0000065460087816 */ /* 0x001fce0000000008 */
[----:B------:R-:W0:Y:S01]  /*a180*/  MUFU.EX2 R25, R25 ;  /* 0x0000001900197308 */ /* 0x000e220000000800 */
[----:B--2---:R-:W-:Y:S01]  /*a190*/  @P4 IMAD.HI.U32 R37, R94, R37, RZ ;  /* 0x000000255e254227 */ /* 0x004fe200078e00ff */
[----:B------:R4:W-:Y:S06]  /*a1a0*/  SYNCS.ARRIVE.TRANS64.RED.A1T0 RZ, [R8+URZ], RZ ;  /* 0x000000ff08ff79a7 */ /* 0x0009ec000810043f */
[----:B------:R-:W2:Y:S01]  /*a1b0*/  MUFU.EX2 R24, R24 ;  /* 0x0000001800187308 */ /* 0x000ea20000000800 */
[----:B---3--:R-:W-:Y:S01]  /*a1c0*/  FADD.FTZ R7, R148, R5 ;  /* 0x0000000594077221 */ /* 0x008fe20000010000 */
[----:B------:R-:W-:-:S06]  /*a1d0*/  FFMA.FTZ R132, R39, R0, -R50 ;  /* 0x0000000027847223 */ /* 0x000fcc0000010832 */
[----:B------:R-:W3:Y:S01]  /*a1e0*/  MUFU.EX2 R144, R144 ;  /* 0x0000009000907308 */ /* 0x000ee20000000800 */
[----:B----4-:R-:W-:Y:S01]  /*a1f0*/  FADD.FTZ R8, R149, R12 ;  /* 0x0000000c95087221 */ /* 0x010fe20000010000 */
[----:B------:R-:W-:-:S06]  /*a200*/  MOV R39, R94 ;  /* 0x0000005e00277202 */ /* 0x000fcc0000000f00 */
[----:B------:R-:W4:Y:S01]  /*a210*/  MUFU.EX2 R145, R145 ;  /* 0x0000009100917308 */ /* 0x000f220000000800 */
[----:B-1----:R-:W-:Y:S01]  /*a220*/  @P4 SHF.R.U32.HI R39, RZ, R52, R37 ;  /* 0x00000034ff274219 */ /* 0x002fe20000011625 */
[----:B-----5:R-:W-:-:S06]  /*a230*/  FADD.FTZ R52, R150, R7 ;  /* 0x0000000796347221 */ /* 0x020fcc0000010000 */
[----:B------:R-:W1:Y:S01]  /*a240*/  MUFU.EX2 R9, R9 ;  /* 0x0000000900097308 */ /* 0x000e620000000800 */
[----:B------:R-:W-:Y:S01]  /*a250*/  FADD.FTZ R37, R151, R8 ;  /* 0x0000000897257221 */ /* 0x000fe20000010000 */
[----:B------:R-:W-:-:S06]  /*a260*/  FFMA.FTZ R140, R11, R0, -R50 ;  /* 0x000000000b8c7223 */ /* 0x000fcc0000010832 */
[----:B------:R-:W5:Y:S01]  /*a270*/  MUFU.EX2 R26, R26 ;  /* 0x0000001a001a7308 */ /* 0x000f620000000800 */
[----:B------:R-:W-:Y:S01]  /*a280*/  IADD3 R7, R39, R90, -R92 ;  /* 0x0000005a27077210 */ /* 0x000fe20007ffe85c */
[----:B0-----:R-:W-:-:S06]  /*a290*/  FADD.FTZ R39, R25, R52 ;  /* 0x0000003419277221 */ /* 0x001fcc0000010000 */
[----:B------:R-:W0:Y:S01]  /*a2a0*/  MUFU.EX2 R146, R146 ;  /* 0x0000009200927308 */ /* 0x000e220000000800 */
[----:B--2---:R-:W-:Y:S01]  /*a2b0*/  FADD.FTZ R8, R24, R37 ;  /* 0x0000002518087221 */ /* 0x004fe20000010000 */
[----:B------:R-:W-:-:S06]  /*a2c0*/  FFMA.FTZ R11, R41, R0, -R50 ;  /* 0x00000000290b7223 */ /* 0x000fcc0000010832 */
[----:B------:R-:W2:Y:S01]  /*a2d0*/  MUFU.EX2 R147, R147 ;  /* 0x0000009300937308 */ /* 0x000ea20000000800 */
[----:B---3--:R-:W-:Y:S01]  /*a2e0*/  FADD.FTZ R52, R144, R39 ;  /* 0x0000002790347221 */ /* 0x008fe20000010000 */
[----:B----4-:R-:W-:-:S06]  /*a2f0*/  FADD.FTZ R41, R145, R8 ;  /* 0x0000000891297221 */ /* 0x010fcc0000010000 */
[----:B------:R-:W-:Y:S01]  /*a300*/  MUFU.EX2 R28, R28 ;  /* 0x0000001c001c7308 */ /* 0x000fe20000000800 */
[----:B------:R-:W-:-:S07]  /*a310*/  FFMA.FTZ R142, R31, R0, -R50 ;  /* 0x000000001f8e7223 */ /* 0x000fce0000010832 */
[----:B------:R-:W3:Y:S01]  /*a320*/  MUFU.EX2 R27, R27 ;  /* 0x0000001b001b7308 */ /* 0x000ee20000000800 */
[----:B------:R-:W-:Y:S01]  /*a330*/  FFMA.FTZ R134, R43, R0, -R50 ;  /* 0x000000002b867223 */ /* 0x000fe20000010832 */
[----:B-1----:R-:W-:Y:S01]  /*a340*/  FADD.FTZ R43, R9, R52 ;  /* 0x00000034092b7221 */ /* 0x002fe20000010000 */
[----:B-----5:R-:W-:-:S05]  /*a350*/  FADD.FTZ R8, R26, R41 ;  /* 0x000000291a087221 */ /* 0x020fca0000010000 */
[----:B------:R-:W-:Y:S01]  /*a360*/  MUFU.EX2 R141, R141 ;  /* 0x0000008d008d7308 */ /* 0x000fe20000000800 */
[----:B------:R-:W-:-:S07]  /*a370*/  FFMA.FTZ R29, R45, R0, -R50 ;  /* 0x000000002d1d7223 */ /* 0x000fce0000010832 */
[----:B------:R-:W1:Y:S01]  /*a380*/  MUFU.EX2 R140, R140 ;  /* 0x0000008c008c7308 */ /* 0x000e620000000800 */
[----:B0-----:R-:W-:Y:S01]  /*a390*/  FADD.FTZ R52, R146, R43 ;  /* 0x0000002b92347221 */ /* 0x001fe20000010000 */
[----:B--2---:R-:W-:-:S06]  /*a3a0*/  FADD.FTZ R43, R147, R8 ;  /* 0x00000008932b7221 */ /* 0x004fcc0000010000 */
[----:B------:R-:W-:Y:S01]  /*a3b0*/  MUFU.EX2 R30, R30 ;  /* 0x0000001e001e7308 */ /* 0x000fe20000000800 */
[----:B------:R-:W-:-:S07]  /*a3c0*/  FFMA.FTZ R136, R13, R0, -R50 ;  /* 0x000000000d887223 */ /* 0x000fce0000010832 */
[----:B------:R-:W0:Y:S01]  /*a3d0*/  MUFU.EX2 R11, R11 ;  /* 0x0000000b000b7308 */ /* 0x000e220000000800 */
[----:B---3--:R-:W-:Y:S01]  /*a3e0*/  FADD.FTZ R45, R27, R52 ;  /* 0x000000341b2d7221 */ /* 0x008fe20000010000 */
[----:B------:R-:W-:-:S06]  /*a3f0*/  FADD.FTZ R8, R28, R43 ;  /* 0x0000002b1c087221 */ /* 0x000fcc0000010000 */
[----:B------:R-:W-:Y:S01]  /*a400*/  MUFU.EX2 R143, R143 ;  /* 0x0000008f008f7308 */ /* 0x000fe20000000800 */
[----:B------:R-:W-:-:S07]  /*a410*/  FFMA.FTZ R13, R49, R0, -R50 ;  /* 0x00000000310d7223 */ /* 0x000fce0000010832 */
[----:B------:R-:W2:Y:S01]  /*a420*/  MUFU.EX2 R142, R142 ;  /* 0x0000008e008e7308 */ /* 0x000ea20000000800 */
[----:B-1----:R-:W-:Y:S01]  /*a430*/  FADD.FTZ R52, R140, R45 ;  /* 0x0000002d8c347221 */ /* 0x002fe20000010000 */
[----:B------:R-:W-:-:S06]  /*a440*/  FADD.FTZ R43, R141, R8 ;  /* 0x000000088d2b7221 */ /* 0x000fcc0000010000 */
[----:B------:R-:W-:Y:S01]  /*a450*/  MUFU.EX2 R32, R32 ;  /* 0x0000002000207308 */ /* 0x000fe20000000800 */
[-C--:B------:R-:W-:Y:S01]  /*a460*/  FFMA.FTZ R139, R95, R0.reuse, -R10 ;  /* 0x000000005f8b7223 */ /* 0x080fe2000001080a */
[----:B------:R-:W-:-:S06]  /*a470*/  FFMA.FTZ R138, R35, R0, -R50 ;  /* 0x00000000238a7223 */ /* 0x000fcc0000010832 */
[----:B------:R-:W1:Y:S01]  /*a480*/  MUFU.EX2 R29, R29 ;  /* 0x0000001d001d7308 */ /* 0x000e620000000800 */
[----:B0-----:R-:W-:Y:S01]  /*a490*/  FADD.FTZ R45, R11, R52 ;  /* 0x000000340b2d7221 */ /* 0x001fe20000010000 */
[----:B------:R-:W-:-:S06]  /*a4a0*/  FADD.FTZ R8, R30, R43 ;  /* 0x0000002b1e087221 */ /* 0x000fcc0000010000 */
[----:B------:R-:W-:Y:S01]  /*a4b0*/  MUFU.EX2 R137, R137 ;  /* 0x0000008900897308 */ /* 0x000fe20000000800 */
[----:B------:R-:W-:-:S07]  /*a4c0*/  FFMA.FTZ R31, R53, R0, -R50 ;  /* 0x00000000351f7223 */ /* 0x000fce0000010832 */
[----:B------:R-:W0:Y:S01]  /*a4d0*/  MUFU.EX2 R136, R136 ;  /* 0x0000008800887308 */ /* 0x000e220000000800 */
[----:B--2---:R-:W-:Y:S01]  /*a4e0*/  FADD.FTZ R52, R142, R45 ;  /* 0x0000002d8e347221 */ /* 0x004fe20000010000 */
[----:B------:R-:W-:-:S06]  /*a4f0*/  FADD.FTZ R43, R143, R8 ;  /* 0x000000088f2b7221 */ /* 0x000fcc0000010000 */
[----:B------:R-:W-:Y:S01]  /*a500*/  MUFU.EX2 R46, R46 ;  /* 0x0000002e002e7308 */ /* 0x000fe20000000800 */
[----:B------:R-:W-:-:S07]  /*a510*/  FFMA.FTZ R133, R97, R0, -R10 ;  /* 0x0000000061857223 */ /* 0x000fce000001080a */
[----:B------:R-:W2:Y:S01]  /*a520*/  MUFU.EX2 R13, R13 ;  /* 0x0000000d000d7308 */ /* 0x000ea20000000800 */
[----:B-1----:R-:W-:Y:S01]  /*a530*/  FADD.FTZ R45, R29, R52 ;  /* 0x000000341d2d7221 */ /* 0x002fe20000010000 */
[----:B------:R-:W-:-:S06]  /*a540*/  FADD.FTZ R8, R32, R43 ;  /* 0x0000002b20087221 */ /* 0x000fcc0000010000 */
[----:B------:R-:W-:Y:S01]  /*a550*/  MUFU.EX2 R139, R139 ;  /* 0x0000008b008b7308 */ /* 0x000fe20000000800 */
[----:B------:R-:W-:-:S07]  /*a560*/  FFMA.FTZ R33, R57, R0, -R50 ;  /* 0x0000000039217223 */ /* 0x000fce0000010832 */
        /* <DEDUP_REMOVED lines=9> */
[-C--:B------:R-:W-:Y:S01]  /*a600*/  FFMA.FTZ R42, R63, R0.reuse, -R10 ;  /* 0x000000003f2a7223 */ /* 0x080fe2000001080a */
[----:B------:R-:W-:-:S06]  /*a610*/  FFMA.FTZ R35, R61, R0, -R50 ;  /* 0x000000003d237223 */ /* 0x000fcc0000010832 */
[----:B------:R-:W2:Y:S01]  /*a620*/  MUFU.EX2 R132, R132 ;  /* 0x0000008400847308 */ /* 0x000ea20000000800 */
[----:B------:R-:W-:Y:S01]  /*a630*/  F2FP.F16.F32.PACK_AB R149, R12, R149 ;  /* 0x000000950c95723e */ /* 0x000fe200000000ff */
[----:B-1----:R-:W-:Y:S01]  /*a640*/  FADD.FTZ R12, R138, R45 ;  /* 0x0000002d8a0c7221 */ /* 0x002fe20000010000 */
[----:B------:R-:W-:-:S05]  /*a650*/  FADD.FTZ R43, R139, R8 ;  /* 0x000000088b2b7221 */ /* 0x000fca0000010000 */
[----:B------:R-:W-:Y:S01]  /*a660*/  MUFU.EX2 R4, R4 ;  /* 0x0000000400047308 */ /* 0x000fe20000000800 */
[-C--:B------:R-:W-:Y:S01]  /*a670*/  FFMA.FTZ R129, R101, R0.reuse, -R10 ;  /* 0x0000000065817223 */ /* 0x080fe2000001080a */
[----:B------:R-:W-:-:S06]  /*a680*/  FFMA.FTZ R128, R89, R0, -R50 ;  /* 0x0000000059807223 */ /* 0x000fcc0000010832 */
[----:B------:R-:W1:Y:S01]  /*a690*/  MUFU.EX2 R33, R33 ;  /* 0x0000002100217308 */ /* 0x000e620000000800 */
[----:B0-----:R-:W-:Y:S01]  /*a6a0*/  FADD.FTZ R45, R31, R12 ;  /* 0x0000000c1f2d7221 */ /* 0x001fe20000010000 */
[----:B------:R-:W-:-:S06]  /*a6b0*/  FADD.FTZ R8, R48, R43 ;  /* 0x0000002b30087221 */ /* 0x000fcc0000010000 */
[----:B------:R-:W-:Y:S01]  /*a6c0*/  MUFU.EX2 R135, R135 ;  /* 0x0000008700877308 */ /* 0x000fe20000000800 */
[-C--:B------:R-:W-:Y:S01]  /*a6d0*/  FFMA.FTZ R34, R67, R0.reuse, -R10 ;  /* 0x0000000043227223 */ /* 0x080fe2000001080a */
[----:B------:R-:W-:-:S06]  /*a6e0*/  FFMA.FTZ R37, R65, R0, -R50 ;  /* 0x0000000041257223 */ /* 0x000fcc0000010832 */
[----:B------:R-:W0:Y:S01]  /*a6f0*/  MUFU.EX2 R134, R134 ;  /* 0x0000008600867308 */ /* 0x000e220000000800 */
[----:B--2---:R-:W-:Y:S01]  /*a700*/  FADD.FTZ R12, R132, R45 ;  /* 0x0000002d840c7221 */ /* 0x004fe20000010000 */
[----:B------:R-:W-:-:S06]  /*a710*/  FADD.FTZ R43, R133, R8 ;  /* 0x00000008852b7221 */ /* 0x000fcc0000010000 */
[----:B------:R-:W-:Y:S01]  /*a720*/  MUFU.EX2 R42, R42 ;  /* 0x0000002a002a7308 */ /* 0x000fe20000000800 */
[-C--:B------:R-:W-:Y:S01]  /*a730*/  FFMA.FTZ R131, R103, R0.reuse, -R10 ;  /* 0x0000000067837223 */ /* 0x080fe2000001080a */
[----:B------:R-:W-:-:S06]  /*a740*/  FFMA.FTZ R130, R47, R0, -R50 ;  /* 0x000000002f827223 */ /* 0x000fcc0000010832 */
[----:B------:R-:W2:Y:S01]  /*a750*/  MUFU.EX2 R35, R35 ;  /* 0x0000002300237308 */ /* 0x000ea20000000800 */
[----:B-1----:R-:W-:Y:S01]  /*a760*/  FADD.FTZ R45, R33, R12 ;  /* 0x0000000c212d7221 */ /* 0x002fe20000010000 */
[----:B------:R-:W-:-:S06]  /*a770*/  FADD.FTZ R8, R4, R43 ;  /* 0x0000002b04087221 */ /* 0x000fcc0000010000 */
[----:B------:R-:W-:Y:S01]  /*a780*/  MUFU.EX2 R129, R129 ;  /* 0x0000008100817308 */ /* 0x000fe20000000800 */
[-C--:B------:R-:W-:Y:S01]  /*a790*/  FFMA.FTZ R36, R71, R0.reuse, -R10 ;  /* 0x0000000047247223 */ /* 0x080fe2000001080a */
[----:B------:R-:W-:-:S06]  /*a7a0*/  FFMA.FTZ R39, R69, R0, -R50 ;  /* 0x0000000045277223 */ /* 0x000fcc0000010832 */
[----:B------:R-:W1:Y:S01]  /*a7b0*/  MUFU.EX2 R128, R128 ;  /* 0x0000008000807308 */ /* 0x000e620000000800 */
[----:B------:R-:W-:Y:S01]  /*a7c0*/  F2FP.F16.F32.PACK_AB R148, R5, R148 ;  /* 0x000000940594723e */ /* 0x000fe200000000ff */
[----:B0-----:R-:W-:Y:S01]  /*a7d0*/  FADD.FTZ R12, R134, R45 ;  /* 0x0000002d860c7221 */ /* 0x001fe20000010000 */
[----:B------:R-:W-:-:S05]  /*a7e0*/  FADD.FTZ R5, R135, R8 ;  /* 0x0000000887057221 */ /* 0x000fca0000010000 */
[----:B------:R-:W-:Y:S01]  /*a7f0*/  MUFU.EX2 R34, R34 ;  /* 0x0000002200227308 */ /* 0x000fe20000000800 */
[-C--:B------:R-:W-:Y:S01]  /*a800*/  FFMA.FTZ R125, R105, R0.reuse, -R10 ;  /* 0x00000000697d7223 */ /* 0x080fe2000001080a */
[----:B------:R-:W-:-:S06]  /*a810*/  FFMA.FTZ R124, R91, R0, -R50 ;  /* 0x000000005b7c7223 */ /* 0x000fcc0000010832 */
[----:B------:R-:W0:Y:S01]  /*a820*/  MUFU.EX2 R37, R37 ;  /* 0x0000002500257308 */ /* 0x000e220000000800 */
[----:B------:R-:W-:Y:S01]  /*a830*/  F2FP.F16.F32.PACK_AB R144, R9, R144 ;  /* 0x000000900990723e */ /* 0x000fe200000000ff */
[----:B--2---:R-:W-:Y:S01]  /*a840*/  FADD.FTZ R9, R35, R12 ;  /* 0x0000000c23097221 */ /* 0x004fe20000010000 */
[----:B------:R-:W-:-:S05]  /*a850*/  FADD.FTZ R8, R42, R5 ;  /* 0x000000052a087221 */ /* 0x000fca0000010000 */
        /* <DEDUP_REMOVED lines=15> */
[----:B------:R-:W-:Y:S01]  /*a950*/  FFMA.FTZ R77, R77, R0, -R50 ;  /* 0x000000004d4d7223 */ /* 0x000fe20000010832 */
[----:B------:R-:W-:Y:S01]  /*a960*/  SHF.R.S32.HI R54, RZ, 0x1f, R7 ;  /* 0x0000001fff367819 */ /* 0x000fe20000011407 */
[----:B--2---:R-:W-:-:S05]  /*a970*/  FADD.FTZ R12, R130, R9 ;  /* 0x00000009820c7221 */ /* 0x004fca0000010000 */
[----:B------:R-:W-:Y:S01]  /*a980*/  MUFU.EX2 R38, R38 ;  /* 0x0000002600267308 */ /* 0x000fe20000000800 */
[----:B------:R-:W-:Y:S01]  /*a990*/  FADD.FTZ R5, R131, R8 ;  /* 0x0000000883057221 */ /* 0x000fe20000010000 */
[----:B------:R-:W-:-:S06]  /*a9a0*/  FFMA.FTZ R121, R79, R0, -R10 ;  /* 0x000000004f797223 */ /* 0x000fcc000001080a */
[----:B------:R-:W2:Y:S01]  /*a9b0*/  MUFU.EX2 R41, R41 ;  /* 0x0000002900297308 */ /* 0x000ea20000000800 */
[----:B------:R-:W-:Y:S01]  /*a9c0*/  FFMA.FTZ R93, R93, R0, -R50 ;  /* 0x000000005d5d7223 */ /* 0x000fe20000010832 */
[----:B------:R-:W-:Y:S01]  /*a9d0*/  LEA.HI R7, R54, R7, RZ, 0x7 ;  /* 0x0000000736077211 */ /* 0x000fe200078f38ff */
[----:B-1----:R-:W-:-:S05]  /*a9e0*/  FADD.FTZ R9, R39, R12 ;  /* 0x0000000c27097221 */ /* 0x002fca0000010000 */
[----:B------:R-:W-:Y:S01]  /*a9f0*/  MUFU.EX2 R127, R127 ;  /* 0x0000007f007f7308 */ /* 0x000fe20000000800 */
[----:B------:R-:W-:Y:S01]  /*aa00*/  FADD.FTZ R8, R36, R5 ;  /* 0x0000000524087221 */ /* 0x000fe20000010000 */
[----:B------:R-:W-:-:S06]  /*aa10*/  FFMA.FTZ R44, R83, R0, -R10 ;  /* 0x00000000532c7223 */ /* 0x000fcc000001080a */
[----:B------:R-:W1:Y:S01]  /*aa20*/  MUFU.EX2 R51, R51 ;  /* 0x0000003300337308 */ /* 0x000e620000000800 */
[----:B------:R-:W-:Y:S01]  /*aa30*/  FFMA.FTZ R81, R81, R0, -R50 ;  /* 0x0000000051517223 */ /* 0x000fe20000010832 */
[----:B------:R-:W-:Y:S01]  /*aa40*/  F2FP.F16.F32.PACK_AB R133, R4, R133 ;  /* 0x000000850485723e */ /* 0x000fe200000000ff */
[----:B0-----:R-:W-:Y:S01]  /*aa50*/  FADD.FTZ R4, R124, R9 ;  /* 0x000000097c047221 */ /* 0x001fe20000010000 */
[----:B------:R-:W-:-:S04]  /*aa60*/  SHF.R.S32.HI R7, RZ, 0x7, R7 ;  /* 0x00000007ff077819 */ /* 0x000fc80000011407 */
[----:B------:R-:W-:Y:S01]  /*aa70*/  MUFU.EX2 R40, R40 ;  /* 0x0000002800287308 */ /* 0x000fe20000000800 */
[----:B------:R-:W-:Y:S01]  /*aa80*/  FADD.FTZ R5, R125, R8 ;  /* 0x000000087d057221 */ /* 0x000fe20000010000 */
[----:B------:R-:W-:-:S06]  /*aa90*/  FFMA.FTZ R123, R111, R0, -R10 ;  /* 0x000000006f7b7223 */ /* 0x000fcc000001080a */
[----:B------:R-:W0:Y:S01]  /*aaa0*/  MUFU.EX2 R126, R77 ;  /* 0x0000004d007e7308 */ /* 0x000e220000000800 */
[----:B------:R-:W-:Y:S01]  /*aab0*/  FFMA.FTZ R55, R55, R0, -R50 ;  /* 0x0000000037377223 */ /* 0x000fe20000010832 */
[----:B------:R-:W-:Y:S01]  /*aac0*/  VIMNMX R49, RZ, R7, !PT ;  /* 0x00000007ff317248 */ /* 0x000fe20007fe0100 */
[----:B--2---:R-:W-:-:S05]  /*aad0*/  FADD.FTZ R4, R41, R4 ;  /* 0x0000000429047221 */ /* 0x004fca0000010000 */
[----:B------:R-:W-:Y:S01]  /*aae0*/  MUFU.EX2 R121, R121 ;  /* 0x0000007900797308 */ /* 0x000fe20000000800 */
[----:B------:R-:W-:Y:S01]  /*aaf0*/  FADD.FTZ R8, R38, R5 ;  /* 0x0000000526087221 */ /* 0x000fe20000010000 */
[----:B------:R-:W-:-:S06]  /*ab00*/  FFMA.FTZ R10, R87, R0, -R10 ;  /* 0x00000000570a7223 */ /* 0x000fcc000001080a */
[----:B------:R-:W2:Y:S01]  /*ab10*/  MUFU.EX2 R93, R93 ;  /* 0x0000005d005d7308 */ /* 0x000ea20000000800 */
[----:B------:R-:W-:Y:S01]  /*ab20*/  FFMA.FTZ R50, R85, R0, -R50 ;  /* 0x0000000055327223 */ /* 0x000fe20000010832 */
[----:B-1----:R-:W-:Y:S01]  /*ab30*/  FADD.FTZ R5, R51, R4 ;  /* 0x0000000433057221 */ /* 0x002fe20000010000 */
[----:B------:R-:W-:-:S05]  /*ab40*/  FADD.FTZ R9, R127, R8 ;  /* 0x000000087f097221 */ /* 0x000fca0000010000 */
[----:B------:R-:W-:Y:S01]  /*ab50*/  MUFU.EX2 R44, R44 ;  /* 0x0000002c002c7308 */ /* 0x000fe20000000800 */
[----:B------:R-:W-:Y:S01]  /*ab60*/  VIADD R12, R88, 0xfffffffe ;  /* 0xfffffffe580c7836 */ /* 0x000fe20000000000 */
[----:B------:R1:W-:Y:S06]  /*ab70*/  STL [R1+0x2c], R49 ;  /* 0x00002c3101007387 */ /* 0x0003ec0000100800 */
[----:B------:R-:W3:Y:S01]  /*ab80*/  MUFU.EX2 R120, R81 ;  /* 0x0000005100787308 */ /* 0x000ee20000000800 */
[----:B0-----:R-:W-:Y:S01]  /*ab90*/  FADD.FTZ R4, R126, R5 ;  /* 0x000000057e047221 */ /* 0x001fe20000010000 */
[----:B------:R-:W-:-:S06]  /*aba0*/  FADD.FTZ R8, R40, R9 ;  /* 0x0000000928087221 */ /* 0x000fcc0000010000 */
[----:B------:R-:W-:Y:S01]  /*abb0*/  MUFU.EX2 R123, R123 ;  /* 0x0000007b007b7308 */ /* 0x000fe20000000800 */
[----:B------:R-:W-:-:S07]  /*abc0*/  ISETP.GE.AND P1, PT, R12, R49, PT ;  /* 0x000000310c00720c */ /* 0x000fce0003f26270 */
[----:B------:R-:W0:Y:S01]  /*abd0*/  MUFU.EX2 R55, R55 ;  /* 0x0000003700377308 */ /* 0x000e220000000800 */
[----:B--2---:R-:W-:Y:S01]  /*abe0*/  FADD.FTZ R5, R93, R4 ;  /* 0x000000045d057221 */ /* 0x004fe20000010000 */
[----:B------:R-:W-:-:S06]  /*abf0*/  FADD.FTZ R9, R121, R8 ;  /* 0x0000000879097221 */ /* 0x000fcc0000010000 */
[----:B------:R-:W2:Y:S08]  /*ac00*/  MUFU.EX2 R50, R50 ;  /* 0x0000003200327308 */ /* 0x000eb00000000800 */
[----:B------:R-:W4:Y:S01]  /*ac10*/  MUFU.EX2 R10, R10 ;  /* 0x0000000a000a7308 */ /* 0x000f220000000800 */
[----:B---3--:R-:W-:Y:S01]  /*ac20*/  FADD.FTZ R4, R120, R5 ;  /* 0x0000000578047221 */ /* 0x008fe20000010000 */
[----:B------:R-:W-:Y:S01]  /*ac30*/  FADD.FTZ R8, R44, R9 ;  /* 0x000000092c087221 */ /* 0x000fe20000010000 */
[----:B------:R-:W-:-:S02]  /*ac40*/  LOP3.LUT R23, R23, 0xfffffff7, RZ, 0xc0, !PT ;  /* 0xfffffff717177812 */ /* 0x000fc400078ec0ff */
[----:B0-----:R-:W-:Y:S01]  /*ac50*/  FADD.FTZ R5, R55, R4 ;  /* 0x0000000437057221 */ /* 0x001fe20000010000 */
[----:B------:R-:W-:Y:S01]  /*ac60*/  FADD.FTZ R9, R123, R8 ;  /* 0x000000087b097221 */ /* 0x000fe20000010000 */
[----:B------:R-:W-:Y:S02]  /*ac70*/  F2FP.F16.F32.PACK_AB R120, R120, R93 ;  /* 0x0000005d7878723e */ /* 0x000fe400000000ff */
[----:B------:R-:W-:Y:S02]  /*ac80*/  CS2R R118, SRZ ;  /* 0x0000000000767805 */ /* 0x000fe4000001ff00 */
[----:B------:R-:W-:Y:S01]  /*ac90*/  @P4 LOP3.LUT R23, R23, 0x8, RZ, 0xfc, !PT ;  /* 0x0000000817174812 */ /* 0x000fe200078efcff */
[----:B--2---:R-:W-:Y:S01]  /*aca0*/  FADD.FTZ R5, R50, R5 ;  /* 0x0000000532057221 */ /* 0x004fe20000010000 */
[----:B------:R-:W-:Y:S02]  /*acb0*/  F2FP.F16.F32.PACK_AB R151, R24, R151 ;  /* 0x000000971897723e */ /* 0x000fe400000000ff */
[----:B------:R-:W-:-:S02]  /*acc0*/  CS2R R116, SRZ ;  /* 0x0000000000747805 */ /* 0x000fc4000001ff00 */
[----:B------:R-:W-:Y:S02]  /*acd0*/  F2FP.F16.F32.PACK_AB R145, R26, R145 ;  /* 0x000000911a91723e */ /* 0x000fe400000000ff */
[----:B------:R-:W-:Y:S02]  /*ace0*/  CS2R R114, SRZ ;  /* 0x0000000000727805 */ /* 0x000fe4000001ff00 */
[----:B------:R-:W-:Y:S02]  /*acf0*/  F2FP.F16.F32.PACK_AB R147, R28, R147 ;  /* 0x000000931c93723e */ /* 0x000fe400000000ff */
[----:B------:R-:W-:Y:S02]  /*ad00*/  CS2R R112, SRZ ;  /* 0x0000000000707805 */ /* 0x000fe4000001ff00 */
[----:B------:R-:W-:Y:S01]  /*ad10*/  F2FP.F16.F32.PACK_AB R141, R30, R141 ;  /* 0x0000008d1e8d723e */ /* 0x000fe200000000ff */
[----:B----4-:R-:W-:Y:S01]  /*ad20*/  FADD.FTZ R4, R10, R9 ;  /* 0x000000090a047221 */ /* 0x010fe20000010000 */
[----:B------:R-:W-:-:S02]  /*ad30*/  F2FP.F16.F32.PACK_AB R143, R32, R143 ;  /* 0x0000008f208f723e */ /* 0x000fc400000000ff */
[----:B------:R-:W-:Y:S02]  /*ad40*/  CS2R R110, SRZ ;  /* 0x00000000006e7805 */ /* 0x000fe4000001ff00 */
[----:B------:R-:W-:Y:S02]  /*ad50*/  F2FP.F16.F32.PACK_AB R137, R46, R137 ;  /* 0x000000892e89723e */ /* 0x000fe400000000ff */
[----:B------:R-:W-:Y:S02]  /*ad60*/  CS2R R108, SRZ ;  /* 0x00000000006c7805 */ /* 0x000fe4000001ff00 */
[----:B------:R-:W-:Y:S02]  /*ad70*/  F2FP.F16.F32.PACK_AB R139, R48, R139 ;  /* 0x0000008b308b723e */ /* 0x000fe400000000ff */
[----:B------:R-:W-:Y:S02]  /*ad80*/  CS2R R106, SRZ ;  /* 0x00000000006a7805 */ /* 0x000fe4000001ff00 */
        /* <DEDUP_REMOVED lines=28> */
[----:B------:R-:W-:Y:S01]  /*af50*/  F2FP.F16.F32.PACK_AB R123, R10, R123 ;  /* 0x0000007b0a7b723e */ /* 0x000fe200000000ff */
[----:B-1----:R-:W-:Y:S06]  /*af60*/  @!P1 BRA `(.L_x_2737) ;  /* 0x0000002800789947 */ /* 0x002fec0003800000 */
[----:B------:R-:W-:Y:S01]  /*af70*/  IMAD.MOV.U32 R8, RZ, RZ, R3 ;  /* 0x000000ffff087224 */ /* 0x000fe200078e0003 */
[----:B------:R-:W-:Y:S01]  /*af80*/  MOV R119, RZ ;  /* 0x000000ff00777202 */ /* 0x000fe20000000f00 */
[----:B------:R-:W-:Y:S02]  /*af90*/  IMAD.MOV.U32 R9, RZ, RZ, R6 ;  /* 0x000000ffff097224 */ /* 0x000fe400078e0006 */
[----:B------:R-:W-:Y:S02]  /*afa0*/  IMAD.MOV.U32 R7, RZ, RZ, R155 ;  /* 0x000000ffff077224 */ /* 0x000fe400078e009b */
[----:B------:R-:W-:-:S07]  /*afb0*/  IMAD.MOV.U32 R13, RZ, RZ, R22 ;  /* 0x000000ffff0d7224 */ /* 0x000fce00078e0016 */
.L_x_2749:
        /* <DEDUP_REMOVED lines=9> */
.L_x_2739:
        /* <DEDUP_REMOVED lines=8> */
.L_x_2740:
[----:B------:R-:W-:Y:S04]  /*b0d0*/  BSSY B0, `(.L_x_2738) ;  /* 0x0000004000007945 */ /* 0x000fe80003800000 */
[----:B-1----:R-:W-:Y:S05]  /*b0e0*/  @P2 BRA `(.L_x_2741) ;  /* 0x0000000000082947 */ /* 0x002fea0003800000 */
[----:B------:R-:W1:Y:S02]  /*b0f0*/  SYNCS.PHASECHK.TRANS64.TRYWAIT P2, [R3+URZ+0x16830], R0 ;  /* 0x01683000030075a7 */ /* 0x000e64000804017f */
[----:B-1----:R-:W-:Y:S05]  /*b100*/  @!P2 BRA `(.L_x_2742) ;  /* 0x000000e800aca947 */ /* 0x002fea0003800000 */
.L_x_2741:
[----:B------:R-:W-:Y:S05]  /*b110*/  BSYNC B0 ;  /* 0x0000000000007941 */ /* 0x000fea0003800000 */
.L_x_2738:
        /* <DEDUP_REMOVED lines=8> */
[----:B------:R-:W-:Y:S01]  /*b1a0*/  MOV R27, 0x40000040 ;  /* 0x40000040001b7802 */ /* 0x000fe20000000f00 */
[----:B------:R-:W-:Y:S01]  /*b1b0*/  IMAD.MOV.U32 R25, RZ, RZ, 0x40000040 ;  /* 0x40000040ff197424 */ /* 0x000fe200078e00ff */
[----:B------:R-:W-:-:S02]  /*b1c0*/  SEL R22, R22, RZ, P2 ;  /* 0x000000ff16167207 */ /* 0x000fc40001000000 */
[----:B------:R-:W-:Y:S02]  /*b1d0*/  R2UR UR15, R11 ;  /* 0x000000000b0f72ca */ /* 0x000fe400000e0000 */
[----:B------:R-:W-:Y:S02]  /*b1e0*/  R2UR UR4, R14 ;  /* 0x000000000e0472ca */ /* 0x000fe400000e0000 */
        /* <DEDUP_REMOVED lines=38> */
.L_x_2744:
[----:B------:R-:W-:Y:S02]  /*b450*/  SHF.L.U32 R0, R7, 0x1f, RZ ;  /* 0x0000001f07007819 */ /* 0x000fe400000006ff */
[----:B-----5:R-:W-:-:S04]  /*b460*/  LEA R3, R13, R2, 0x3 ;  /* 0x000000020d037211 */ /* 0x020fc800078e18ff */
[----:B------:R0:W1:Y:S01]  /*b470*/  SYNCS.PHASECHK.TRANS64.TRYWAIT P1, [R3+URZ+0x16850], R0 ;  /* 0x01685000030075a7 */ /* 0x000062000802017f */
[----:B------:R-:W-:Y:S05]  /*b480*/  @!P0 BRA `(.L_x_2745) ;  /* 0x0000000000048947 */ /* 0x000fea0003800000 */
[----:B------:R-:W-:Y:S01]  /*b490*/  BPT.TRAP 0x1 ;  /* 0x000000040000795c */ /* 0x000fe20000300000 */
.L_x_2745:
[----:B-1----:R-:W-:Y:S05]  /*b4a0*/  @P1 BRA `(.L_x_2743) ;  /* 0x0000000000081947 */ /* 0x002fea0003800000 */
[----:B------:R-:W1:Y:S02]  /*b4b0*/  SYNCS.PHASECHK.TRANS64.TRYWAIT P1, [R3+URZ+0x16850], R0 ;  /* 0x01685000030075a7 */ /* 0x000e64000802017f */
[----:B-1----:R-:W-:Y:S05]  /*b4c0*/  @!P1 BRA `(.L_x_2746) ;  /* 0x000000e400d09947 */ /* 0x002fea0003800000 */
.L_x_2743:
        /* <DEDUP_REMOVED lines=14> */
[----:B------:R-:W-:Y:S02]  /*b5b0*/  R2UR UR6, R10 ;  /* 0x000000000a0672ca */ /* 0x000fe400000e0000 */
[----:B------:R-:W-:Y:S01]  /*b5c0*/  R2UR UR7, R11 ;  /* 0x000000000b0772ca */ /* 0x000fe200000e0000 */
[----:B------:R-:W-:Y:S01]  /*b5d0*/  IMAD.MOV.U32 R11, RZ, RZ, 0x40000040 ;  /* 0x40000040ff0b7424 */ /* 0x000fe200078e00ff */
[----:B------:R-:W-:Y:S02]  /*b5e0*/  IADD3 R10, R6, 0x100, RZ ;  /* 0x00000100060a7810 */ /* 0x000fe40007ffe0ff */
[----:B0-----:R-:W-:Y:S02]  /*b5f0*/  SHF.R.U32.HI R3, RZ, 0x7, R0 ;  /* 0x00000007ff037819 */ /* 0x001fe40000011600 */
[----:B------:R-:W-:Y:S02]  /*b600*/  ISETP.GE.U32.AND P1, PT, R0, 0x180, PT ;  /* 0x000001800000780c */ /* 0x000fe40003f26070 */
[----:B------:R-:W-:-:S04]  /*b610*/  IADD3 R0, R3, 0x9, RZ ;  /* 0x0000000903007810 */ /* 0x000fc80007ffe0ff */
        /* <DEDUP_REMOVED lines=47> */
.L_x_2747:
[----:B------:R-:W2:Y:S01]  /*b910*/  LDL R120, [R1+0x28] ;  /* 0x0000280001787983 */ /* 0x000ea20000100800 */
[----:B0-----:R-:W0:Y:S03]  /*b920*/  LDC R0, c[0x0][0x448] ;  /* 0x00011200ff007b82 */ /* 0x001e260000000800 */
[----:B------:R-:W2:Y:S04]  /*b930*/  LDL R3, [R1+0x44] ;  /* 0x0000440001037983 */ /* 0x000ea80000100800 */
[----:B------:R-:W3:Y:S04]  /*b940*/  LDL R11, [R1+0x40] ;  /* 0x00004000010b7983 */ /* 0x000ee80000100800 */
[----:B------:R-:W4:Y:S04]  /*b950*/  LDL R10, [R1+0x24] ;  /* 0x00002400010a7983 */ /* 0x000f280000100800 */
[----:B------:R-:W4:Y:S01]  /*b960*/  LDL R7, [R1+0x18] ;  /* 0x0000180001077983 */ /* 0x000f220000100800 */
[----:B------:R-:W-:-:S04]  /*b970*/  LOP3.LUT R23, R23, 0xffffffdf, RZ, 0xc0, !PT ;  /* 0xffffffdf17177812 */ /* 0x000fc800078ec0ff */
[----:B------:R-:W-:Y:S02]  /*b980*/  @P0 LOP3.LUT R23, R23, 0x20, RZ, 0xfc, !PT ;  /* 0x0000002017170812 */ /* 0x000fe400078efcff */
[----:B0-----:R-:W-:Y:S02]  /*b990*/  ISETP.NE.AND P1, PT, R0, 0x1, PT ;  /* 0x000000010000780c */ /* 0x001fe40003f25270 */
[----:B------:R-:W-:-:S11]  /*b9a0*/  LOP3.LUT R23, R23, 0xffffffbf, RZ, 0xc0, !PT ;  /* 0xffffffbf17177812 */ /* 0x000fd600078ec0ff */
[----:B------:R-:W0:Y:S08]  /*b9b0*/  @P1 LDC R6, c[0x0][0x44c] ;  /* 0x00011300ff061b82 */ /* 0x000e300000000800 */
[----:B------:R-:W1:Y:S01]  /*b9c0*/  @P1 LDC R0, c[0x0][0x450] ;  /* 0x00011400ff001b82 */ /* 0x000e620000000800 */
[----:B--2---:R-:W-:Y:S02]  /*b9d0*/  IMAD.IADD R3, R3, 0x1, R120 ;  /* 0x0000000103037824 */ /* 0x004fe400078e0278 */
[----:B------:R-:W2:Y:S02]  /*b9e0*/  S2R R120, SR_CgaCtaId ;  /* 0x0000000000787919 */ /* 0x000ea40000008800 */
[----:B0-----:R-:W-:-:S05]  /*b9f0*/  @P1 IMAD.HI.U32 R6, R3, R6, RZ ;  /* 0x0000000603061227 */ /* 0x001fca00078e00ff */
[----:B-1----:R-:W-:Y:S01]  /*ba00*/  @P1 SHF.R.U32.HI R3, RZ, R0, R6 ;  /* 0x00000000ff031219 */ /* 0x002fe20000011606 */
[----:B------:R-:W-:-:S04]  /*ba10*/  IMAD.MOV.U32 R6, RZ, RZ, -0x80 ;  /* 0xffffff80ff067424 */ /* 0x000fc800078e00ff */
[----:B------:R-:W0:Y:S01]  /*ba20*/  SHFL.IDX PT, R0, R3, RZ, 0x1c1f ;  /* 0x001c1fff03007589 */ /* 0x000e2200000e0000 */
[----:B------:R-:W-:-:S03]  /*ba30*/  IMAD R6, R12, R6, 0x1 ;  /* 0x000000010c067424 */ /* 0x000fc600078e0206 */
[----:B------:R-:W1:Y:S01]  /*ba40*/  SHFL.IDX PT, R3, R3, 0x1, 0x1c1f ;  /* 0x003c1f0003037f89 */ /* 0x000e6200000e0000 */
[----:B---3--:R-:W-:-:S05]  /*ba50*/  IMAD R6, R11, -0x2, R6 ;  /* 0xfffffffe0b067824 */ /* 0x008fca00078e0206 */
[----:B----4-:R-:W-:-:S05]  /*ba60*/  IADD3 R6, -R7, R6, R10 ;  /* 0x0000000607067210 */ /* 0x010fca0007ffe10a */
[C---:B0-----:R-:W-:Y:S02]  /*ba70*/  IMAD.IADD R0, R6.reuse, 0x1, R0 ;  /* 0x0000000106007824 */ /* 0x041fe400078e0200 */
[----:B-1----:R-:W-:-:S03]  /*ba80*/  IMAD.IADD R3, R6, 0x1, R3 ;  /* 0x0000000106037824 */ /* 0x002fc600078e0203 */
[C---:B------:R-:W-:Y:S02]  /*ba90*/  ISETP.GT.AND P4, PT, R0.reuse, RZ, PT ;  /* 0x000000ff0000720c */ /* 0x040fe40003f84270 */
[C---:B------:R-:W-:Y:S02]  /*baa0*/  ISETP.GT.AND P3, PT, R0.reuse, 0x1, PT ;  /* 0x000000010000780c */ /* 0x040fe40003f64270 */
[C---:B------:R-:W-:Y:S02]  /*bab0*/  ISETP.GT.AND P2, PT, R0.reuse, 0x8, PT ;  /* 0x000000080000780c */ /* 0x040fe40003f44270 */
[----:B------:R-:W-:Y:S02]  /*bac0*/  ISETP.GT.AND P1, PT, R0, 0x9, PT ;  /* 0x000000090000780c */ /* 0x000fe40003f24270 */
[----:B------:R-:W-:Y:S02]  /*bad0*/  FSEL R24, R24, -INF , P4 ;  /* 0xff80000018187808 */ /* 0x000fe40002000000 */
[----:B------:R-:W-:-:S02]  /*bae0*/  FSEL R25, R25, -INF , P3 ;  /* 0xff80000019197808 */ /* 0x000fc40001800000 */
[----:B------:R-:W-:Y:S02]  /*baf0*/  FSEL R28, R28, -INF , P2 ;  /* 0xff8000001c1c7808 */ /* 0x000fe40001000000 */
[----:B------:R-:W-:Y:S02]  /*bb00*/  FSEL R29, R29, -INF , P1 ;  /* 0xff8000001d1d7808 */ /* 0x000fe40000800000 */
[C---:B------:R-:W-:Y:S02]  /*bb10*/  ISETP.GT.AND P4, PT, R0.reuse, 0x10, PT ;  /* 0x000000100000780c */ /* 0x040fe40003f84270 */
[C---:B------:R-:W-:Y:S02]  /*bb20*/  ISETP.GT.AND P3, PT, R0.reuse, 0x11, PT ;  /* 0x000000110000780c */ /* 0x040fe40003f64270 */
[C---:B------:R-:W-:Y:S02]  /*bb30*/  ISETP.GT.AND P2, PT, R0.reuse, 0x18, PT ;  /* 0x000000180000780c */ /* 0x040fe40003f44270 */
[----:B------:R-:W-:-:S02]  /*bb40*/  ISETP.GT.AND P1, PT, R0, 0x19, PT ;  /* 0x000000190000780c */ /* 0x000fc40003f24270 */
[----:B------:R-:W-:Y:S02]  /*bb50*/  FSEL R32, R32, -INF , P4 ;  /* 0xff80000020207808 */ /* 0x000fe40002000000 */
[----:B------:R-:W-:Y:S02]  /*bb60*/  FSEL R33, R33, -INF , P3 ;  /* 0xff80000021217808 */ /* 0x000fe40001800000 */
[----:B------:R-:W-:Y:S02]  /*bb70*/  FSEL R36, R36, -INF , P2 ;  /* 0xff80000024247808 */ /* 0x000fe40001000000 */
[----:B------:R-:W-:Y:S02]  /*bb80*/  FSEL R37, R37, -INF , P1 ;  /* 0xff80000025257808 */ /* 0x000fe40000800000 */
[C---:B------:R-:W-:Y:S02]  /*bb90*/  ISETP.GT.AND P4, PT, R0.reuse, 0x20, PT ;  /* 0x000000200000780c */ /* 0x040fe40003f84270 */
[----:B------:R-:W-:-:S02]  /*bba0*/  ISETP.GT.AND P3, PT, R0, 0x21, PT ;  /* 0x000000210000780c */ /* 0x000fc40003f64270 */
[C---:B------:R-:W-:Y:S02]  /*bbb0*/  ISETP.GT.AND P2, PT, R0.reuse, 0x28, PT ;  /* 0x000000280000780c */ /* 0x040fe40003f44270 */
[----:B------:R-:W-:Y:S02]  /*bbc0*/  ISETP.GT.AND P1, PT, R0, 0x29, PT ;  /* 0x000000290000780c */ /* 0x000fe40003f24270 */
[----:B------:R-:W-:Y:S02]  /*bbd0*/  FSEL R40, R40, -INF , P4 ;  /* 0xff80000028287808 */ /* 0x000fe40002000000 */
[----:B------:R-:W-:Y:S02]  /*bbe0*/  FSEL R41, R41, -INF , P3 ;  /* 0xff80000029297808 */ /* 0x000fe40001800000 */
[----:B------:R-:W-:Y:S02]  /*bbf0*/  FSEL R44, R44, -INF , P2 ;  /* 0xff8000002c2c7808 */ /* 0x000fe40001000000 */
[----:B------:R-:W-:-:S02]  /*bc00*/  FSEL R45, R45, -INF , P1 ;  /* 0xff8000002d2d7808 */ /* 0x000fc40000800000 */
[C---:B------:R-:W-:Y:S02]  /*bc10*/  ISETP.GT.AND P4, PT, R0.reuse, 0x30, PT ;  /* 0x000000300000780c */ /* 0x040fe40003f84270 */
        /* <DEDUP_REMOVED lines=35> */
[----:B------:R-:W-:Y:S02]  /*be50*/  FMNMX.FTZ R0, R24, R9, !PT ;  /* 0x0000000918007209 */ /* 0x000fe40007810000 */
[----:B------:R-:W-:Y:S02]  /*be60*/  FSEL R80, R80, -INF , P4 ;  /* 0xff80000050507808 */ /* 0x000fe40002000000 */
[----:B------:R-:W-:Y:S02]  /*be70*/  FMNMX.FTZ R0, R25, R0, !PT ;  /* 0x0000000019007209 */ /* 0x000fe40007810000 */
[----:B------:R-:W-:Y:S02]  /*be80*/  FSEL R81, R81, -INF , P3 ;  /* 0xff80000051517808 */ /* 0x000fe40001800000 */
[----:B------:R-:W-:Y:S02]  /*be90*/  FMNMX.FTZ R0, R28, R0, !PT ;  /* 0x000000001c007209 */ /* 0x000fe40007810000 */
[----:B------:R-:W-:-:S02]  /*bea0*/  FSEL R84, R84, -INF , P2 ;  /* 0xff80000054547808 */ /* 0x000fc40001000000 */
[----:B------:R-:W-:Y:S02]  /*beb0*/  FMNMX.FTZ R0, R29, R0, !PT ;  /* 0x000000001d007209 */ /* 0x000fe40007810000 */
[----:B------:R-:W-:Y:S02]  /*bec0*/  FSEL R85, R85, -INF , P1 ;  /* 0xff80000055557808 */ /* 0x000fe40000800000 */
[----:B------:R-:W-:Y:S02]  /*bed0*/  FMNMX.FTZ R0, R32, R0, !PT ;  /* 0x0000000020007209 */ /* 0x000fe40007810000 */
[----:B------:R-:W-:Y:S02]  /*bee0*/  ISETP.GT.AND P4, PT, R3, RZ, PT ;  /* 0x000000ff0300720c */ /* 0x000fe40003f84270 */
[----:B------:R-:W-:Y:S02]  /*bef0*/  FMNMX.FTZ R0, R33, R0, !PT ;  /* 0x0000000021007209 */ /* 0x000fe40007810000 */
[----:B------:R-:W-:-:S02]  /*bf00*/  ISETP.GT.AND P3, PT, R3, 0x1, PT ;  /* 0x000000010300780c */ /* 0x000fc40003f64270 */
[----:B------:R-:W-:Y:S02]  /*bf10*/  FMNMX.FTZ R0, R36, R0, !PT ;  /* 0x0000000024007209 */ /* 0x000fe40007810000 */
[----:B------:R-:W-:Y:S02]  /*bf20*/  ISETP.GT.AND P2, PT, R3, 0x8, PT ;  /* 0x000000080300780c */ /* 0x000fe40003f44270 */
[----:B------:R-:W-:Y:S02]  /*bf30*/  FMNMX.FTZ R0, R37, R0, !PT ;  /* 0x0000000025007209 */ /* 0x000fe40007810000 */
[----:B------:R-:W-:Y:S02]  /*bf40*/  ISETP.GT.AND P1, PT, R3, 0x9, PT ;  /* 0x000000090300780c */ /* 0x000fe40003f24270 */
[----:B------:R-:W-:Y:S02]  /*bf50*/  FMNMX.FTZ R0, R40, R0, !PT ;  /* 0x0000000028007209 */ /* 0x000fe40007810000 */
[----:B------:R-:W-:-:S02]  /*bf60*/  FSEL R26, R26, -INF , P4 ;  /* 0xff8000001a1a7808 */ /* 0x000fc40002000000 */
[----:B------:R-:W-:Y:S02]  /*bf70*/  FMNMX.FTZ R0, R41, R0, !PT ;  /* 0x0000000029007209 */ /* 0x000fe40007810000 */
[----:B------:R-:W-:Y:S02]  /*bf80*/  FSEL R27, R27, -INF , P3 ;  /* 0xff8000001b1b7808 */ /* 0x000fe40001800000 */
[----:B------:R-:W-:Y:S02]  /*bf90*/  FMNMX.FTZ R0, R44, R0, !PT ;  /* 0x000000002c007209 */ /* 0x000fe40007810000 */
[----:B------:R-:W-:Y:S02]  /*bfa0*/  FSEL R30, R30, -INF , P2 ;  /* 0xff8000001e1e7808 */ /* 0x000fe40001000000 */
[----:B------:R-:W-:Y:S02]  /*bfb0*/  FMNMX.FTZ R0, R45, R0, !PT ;  /* 0x000000002d007209 */ /* 0x000fe40007810000 */
[----:B------:R-:W-:-:S02]  /*bfc0*/  FSEL R31, R31, -INF , P1 ;  /* 0xff8000001f1f7808 */ /* 0x000fc40000800000 */
[----:B------:R-:W-:Y:S02]  /*bfd0*/  FMNMX.FTZ R0, R48, R0, !PT ;  /* 0x0000000030007209 */ /* 0x000fe40007810000 */
[----:B------:R-:W-:Y:S02]  /*bfe0*/  ISETP.GT.AND P4, PT, R3, 0x10, PT ;  /* 0x000000100300780c */ /* 0x000fe40003f84270 */
[----:B------:R-:W-:Y:S02]  /*bff0*/  FMNMX.FTZ R0, R49, R0, !PT ;  /* 0x0000000031007209 */ /* 0x000fe40007810000 */
[C---:B------:R-:W-:Y:S02]  /*c000*/  ISETP.GT.AND P3, PT, R3.reuse, 0x11, PT ;  /* 0x000000110300780c */ /* 0x040fe40003f64270 */
[----:B------:R-:W-:Y:S02]  /*c010*/  FMNMX.FTZ R0, R52, R0, !PT ;  /* 0x0000000034007209 */ /* 0x000fe40007810000 */
[----:B------:R-:W-:-:S02]  /*c020*/  ISETP.GT.AND P2, PT, R3, 0x18, PT ;  /* 0x000000180300780c */ /* 0x000fc40003f44270 */
[----:B------:R-:W-:Y:S02]  /*c030*/  FMNMX.FTZ R0, R53, R0, !PT ;  /* 0x0000000035007209 */ /* 0x000fe40007810000 */
[----:B------:R-:W-:Y:S02]  /*c040*/  ISETP.GT.AND P1, PT, R3, 0x19, PT ;  /* 0x000000190300780c */ /* 0x000fe40003f24270 */
[----:B------:R-:W-:Y:S02]  /*c050*/  FMNMX.FTZ R0, R56, R0, !PT ;  /* 0x0000000038007209 */ /* 0x000fe40007810000 */
[----:B------:R-:W-:Y:S02]  /*c060*/  FSEL R34, R34, -INF , P4 ;  /* 0xff80000022227808 */ /* 0x000fe40002000000 */
[----:B------:R-:W-:Y:S02]  /*c070*/  FMNMX.FTZ R0, R57, R0, !PT ;  /* 0x0000000039007209 */ /* 0x000fe40007810000 */
[----:B------:R-:W-:-:S02]  /*c080*/  FSEL R35, R35, -INF , P3 ;  /* 0xff80000023237808 */ /* 0x000fc40001800000 */
[----:B------:R-:W-:Y:S02]  /*c090*/  FMNMX.FTZ R0, R60, R0, !PT ;  /* 0x000000003c007209 */ /* 0x000fe40007810000 */
[----:B------:R-:W-:Y:S02]  /*c0a0*/  FSEL R38, R38, -INF , P2 ;  /* 0xff80000026267808 */ /* 0x000fe40001000000 */
[----:B------:R-:W-:Y:S02]  /*c0b0*/  FMNMX.FTZ R0, R61, R0, !PT ;  /* 0x000000003d007209 */ /* 0x000fe40007810000 */
[----:B------:R-:W-:Y:S02]  /*c0c0*/  FSEL R39, R39, -INF , P1 ;  /* 0xff80000027277808 */ /* 0x000fe40000800000 */
[----:B------:R-:W-:Y:S02]  /*c0d0*/  FMNMX.FTZ R0, R64, R0, !PT ;  /* 0x0000000040007209 */ /* 0x000fe40007810000 */
[----:B------:R-:W-:-:S02]  /*c0e0*/  ISETP.GT.AND P4, PT, R3, 0x20, PT ;  /* 0x000000200300780c */ /* 0x000fc40003f84270 */
[----:B------:R-:W-:Y:S02]  /*c0f0*/  FMNMX.FTZ R0, R65, R0, !PT ;  /* 0x0000000041007209 */ /* 0x000fe40007810000 */
[C---:B------:R-:W-:Y:S02]  /*c100*/  ISETP.GT.AND P3, PT, R3.reuse, 0x21, PT ;  /* 0x000000210300780c */ /* 0x040fe40003f64270 */
[----:B------:R-:W-:Y:S02]  /*c110*/  FMNMX.FTZ R0, R68, R0, !PT ;  /* 0x0000000044007209 */ /* 0x000fe40007810000 */
[----:B------:R-:W-:Y:S02]  /*c120*/  ISETP.GT.AND P2, PT, R3, 0x28, PT ;  /* 0x000000280300780c */ /* 0x000fe40003f44270 */
[----:B------:R-:W-:Y:S02]  /*c130*/  FMNMX.FTZ R0, R69, R0, !PT ;  /* 0x0000000045007209 */ /* 0x000fe40007810000 */
        /* <DEDUP_REMOVED lines=10> */
[----:B------:R-:W-:Y:S02]  /*c1e0*/  ISETP.GT.AND P4, PT, R3, 0x30, PT ;  /* 0x000000300300780c */ /* 0x000fe40003f84270 */
[----:B------:R-:W-:Y:S02]  /*c1f0*/  FMNMX.FTZ R0, R81, R0, !PT ;  /* 0x0000000051007209 */ /* 0x000fe40007810000 */
[----:B------:R-:W-:-:S02]  /*c200*/  ISETP.GT.AND P3, PT, R3, 0x31, PT ;  /* 0x000000310300780c */ /* 0x000fc40003f64270 */
[----:B------:R-:W-:Y:S02]  /*c210*/  FMNMX.FTZ R0, R84, R0, !PT ;  /* 0x0000000054007209 */ /* 0x000fe40007810000 */
[----:B------:R-:W-:Y:S02]  /*c220*/  ISETP.GT.AND P2, PT, R3, 0x38, PT ;  /* 0x000000380300780c */ /* 0x000fe40003f44270 */
[----:B------:R-:W-:Y:S02]  /*c230*/  FMNMX.FTZ R0, R85, R0, !PT ;  /* 0x0000000055007209 */ /* 0x000fe40007810000 */
[C---:B------:R-:W-:Y:S02]  /*c240*/  ISETP.GT.AND P1, PT, R3.reuse, 0x39, PT ;  /* 0x000000390300780c */ /* 0x040fe40003f24270 */
[----:B------:R-:W-:Y:S01]  /*c250*/  ISETP.GT.AND P0, PT, R3, 0x61, PT ;  /* 0x000000610300780c */ /* 0x000fe20003f04270 */
[----:B------:R-:W0:Y:S01]  /*c260*/  SHFL.BFLY PT, R6, R0, 0x2, 0x1f ;  /* 0x0c401f0000067f89 */ /* 0x000e2200000e0000 */
[----:B------:R-:W-:-:S02]  /*c270*/  FSEL R50, R50, -INF , P4 ;  /* 0xff80000032327808 */ /* 0x000fc40002000000 */
[----:B------:R-:W-:Y:S02]  /*c280*/  FSEL R51, R51, -INF , P3 ;  /* 0xff80000033337808 */ /* 0x000fe40001800000 */
[----:B------:R-:W-:Y:S02]  /*c290*/  FSEL R54, R54, -INF , P2 ;  /* 0xff80000036367808 */ /* 0x000fe40001000000 */
[----:B------:R-:W-:Y:S02]  /*c2a0*/  FSEL R55, R55, -INF , P1 ;  /* 0xff80000037377808 */ /* 0x000fe40000800000 */
[C---:B------:R-:W-:Y:S02]  /*c2b0*/  ISETP.GT.AND P4, PT, R3.reuse, 0x40, PT ;  /* 0x000000400300780c */ /* 0x040fe40003f84270 */
[C---:B------:R-:W-:Y:S02]  /*c2c0*/  ISETP.GT.AND P3, PT, R3.reuse, 0x41, PT ;  /* 0x000000410300780c */ /* 0x040fe40003f64270 */
[----:B------:R-:W-:-:S02]  /*c2d0*/  ISETP.GT.AND P2, PT, R3, 0x48, PT ;  /* 0x000000480300780c */ /* 0x000fc40003f44270 */
[----:B------:R-:W-:Y:S02]  /*c2e0*/  ISETP.GT.AND P1, PT, R3, 0x49, PT ;  /* 0x000000490300780c */ /* 0x000fe40003f24270 */
[----:B------:R-:W-:Y:S02]  /*c2f0*/  FSEL R58, R58, -INF , P4 ;  /* 0xff8000003a3a7808 */ /* 0x000fe40002000000 */
[----:B------:R-:W-:Y:S02]  /*c300*/  FSEL R59, R59, -INF , P3 ;  /* 0xff8000003b3b7808 */ /* 0x000fe40001800000 */
[----:B------:R-:W-:Y:S02]  /*c310*/  FSEL R62, R62, -INF , P2 ;  /* 0xff8000003e3e7808 */ /* 0x000fe40001000000 */
[----:B------:R-:W-:Y:S02]  /*c320*/  FSEL R63, R63, -INF , P1 ;  /* 0xff8000003f3f7808 */ /* 0x000fe40000800000 */
[----:B0-----:R-:W-:-:S02]  /*c330*/  FMNMX.FTZ R6, R0, R6, !PT ;  /* 0x0000000600067209 */ /* 0x001fc40007810000 */
[C---:B------:R-:W-:Y:S02]  /*c340*/  ISETP.GT.AND P4, PT, R3.reuse, 0x50, PT ;  /* 0x000000500300780c */ /* 0x040fe40003f84270 */
[C---:B------:R-:W-:Y:S01]  /*c350*/  ISETP.GT.AND P3, PT, R3.reuse, 0x51, PT ;  /* 0x000000510300780c */ /* 0x040fe20003f64270 */
[----:B------:R-:W0:Y:S01]  /*c360*/  SHFL.BFLY PT, R0, R6, 0x1, 0x1f ;  /* 0x0c201f0006007f89 */ /* 0x000e2200000e0000 */
[C---:B------:R-:W-:Y:S02]  /*c370*/  ISETP.GT.AND P2, PT, R3.reuse, 0x58, PT ;  /* 0x000000580300780c */ /* 0x040fe40003f44270 */
[----:B------:R-:W-:Y:S02]  /*c380*/  ISETP.GT.AND P1, PT, R3, 0x59, PT ;  /* 0x000000590300780c */ /* 0x000fe40003f24270 */
[----:B------:R-:W-:Y:S02]  /*c390*/  FSEL R66, R66, -INF , P4 ;  /* 0xff80000042427808 */ /* 0x000fe40002000000 */
[----:B------:R-:W-:-:S02]  /*c3a0*/  FSEL R67, R67, -INF , P3 ;  /* 0xff80000043437808 */ /* 0x000fc40001800000 */
[----:B------:R-:W-:Y:S02]  /*c3b0*/  @P0 LOP3.LUT R23, R23, 0x40, RZ, 0xfc, !PT ;  /* 0x0000004017170812 */ /* 0x000fe400078efcff */
[----:B------:R-:W-:Y:S02]  /*c3c0*/  FSEL R70, R70, -INF , P2 ;  /* 0xff80000046467808 */ /* 0x000fe40001000000 */
[----:B------:R-:W-:Y:S02]  /*c3d0*/  FSEL R71, R71, -INF , P1 ;  /* 0xff80000047477808 */ /* 0x000fe40000800000 */
[C---:B------:R-:W-:Y:S02]  /*c3e0*/  ISETP.GT.AND P1, PT, R3.reuse, 0x69, PT ;  /* 0x000000690300780c */ /* 0x040fe40003f24270 */
[C---:B------:R-:W-:Y:S02]  /*c3f0*/  ISETP.GT.AND P2, PT, R3.reuse, 0x70, PT ;  /* 0x000000700300780c */ /* 0x040fe40003f44270 */
[----:B------:R-:W-:-:S02]  /*c400*/  ISETP.GT.AND P3, PT, R3, 0x71, PT ;  /* 0x000000710300780c */ /* 0x000fc40003f64270 */
[C---:B------:R-:W-:Y:S02]  /*c410*/  ISETP.GT.AND P4, PT, R3.reuse, 0x78, PT ;  /* 0x000000780300780c */ /* 0x040fe40003f84270 */
[C---:B------:R-:W-:Y:S02]  /*c420*/  ISETP.GT.AND P5, PT, R3.reuse, 0x79, PT ;  /* 0x000000790300780c */ /* 0x040fe40003fa4270 */
[----:B0-----:R-:W-:Y:S02]  /*c430*/  FMNMX.FTZ R6, R6, R0, !PT ;  /* 0x0000000006067209 */ /* 0x001fe40007810000 */
[----:B------:R-:W0:Y:S01]  /*c440*/  LDC R0, c[0x0][0x988] ;  /* 0x00026200ff007b82 */ /* 0x000e220000000800 */
[----:B------:R-:W-:Y:S02]  /*c450*/  ISETP.GT.AND P0, PT, R3, 0x60, PT ;  /* 0x000000600300780c */ /* 0x000fe40003f04270 */
[----:B------:R-:W-:Y:S02]  /*c460*/  FSETP.NEU.FTZ.AND P6, PT, R6, -INF , PT ;  /* 0xff8000000600780b */ /* 0x000fe40003fdd000 */
[----:B------:R-:W-:-:S02]  /*c470*/  FSEL R74, R74, -INF , P0 ;  /* 0xff8000004a4a7808 */ /* 0x000fc40000000000 */
[----:B------:R-:W-:Y:S02]  /*c480*/  FSEL R7, R6, RZ, P6 ;  /* 0x000000ff06077208 */ /* 0x000fe40003000000 */
[----:B------:R-:W-:Y:S02]  /*c490*/  LOP3.LUT P0, RZ, R23, 0x40, RZ, 0xc0, !PT ;  /* 0x0000004017ff7812 */ /* 0x000fe4000780c0ff */
[----:B------:R-:W-:Y:S01]  /*c4a0*/  FSEL R79, R79, -INF , P1 ;  /* 0xff8000004f4f7808 */ /* 0x000fe20000800000 */
[----:B------:R-:W-:Y:S01]  /*c4b0*/  FADD.FTZ R7, -R7, R9 ;  /* 0x0000000907077221 */ /* 0x000fe20000010100 */
[----:B------:R-:W-:Y:S02]  /*c4c0*/  FSEL R75, R75, -INF , P0 ;  /* 0xff8000004b4b7808 */ /* 0x000fe40000000000 */
[----:B------:R-:W-:Y:S02]  /*c4d0*/  FSEL R82, R82, -INF , P2 ;  /* 0xff80000052527808 */ /* 0x000fe40001000000 */
[----:B------:R-:W-:-:S02]  /*c4e0*/  FSEL R83, R83, -INF , P3 ;  /* 0xff80000053537808 */ /* 0x000fc40001800000 */
[----:B------:R-:W-:Y:S02]  /*c4f0*/  FSEL R86, R86, -INF , P4 ;  /* 0xff80000056567808 */ /* 0x000fe40002000000 */
[----:B------:R-:W-:Y:S02]  /*c500*/  FSEL R87, R87, -INF , P5 ;  /* 0xff80000057577808 */ /* 0x000fe40002800000 */
[----:B------:R-:W-:Y:S01]  /*c510*/  LOP3.LUT P0, RZ, R23, 0x20, RZ, 0xc0, !PT ;  /* 0x0000002017ff7812 */ /* 0x000fe2000780c0ff */
[-C--:B0-----:R-:W-:Y:S01]  /*c520*/  FMUL.FTZ R9, R6, R0.reuse ;  /* 0x0000000006097220 */ /* 0x081fe20000410000 */
[----:B------:R-:W-:-:S04]  /*c530*/  FMUL.FTZ R7, R7, R0 ;  /* 0x0000000007077220 */ /* 0x000fc80000410000 */
[----:B------:R-:W-:Y:S02]  /*c540*/  FSEL R9, R9, RZ, P6 ;  /* 0x000000ff09097208 */ /* 0x000fe40003000000 */
[----:B------:R-:W-:Y:S01]  /*c550*/  ISETP.GT.AND P6, PT, R3, 0x68, PT ;  /* 0x000000680300780c */ /* 0x000fe20003fc4270 */
[----:B------:R-:W-:Y:S01]  /*c560*/  MUFU.EX2 R7, R7 ;  /* 0x0000000700077308 */ /* 0x000fe20000000800 */
[----:B------:R-:W-:Y:S01]  /*c570*/  FMNMX.FTZ R3, R26, R8, !PT ;  /* 0x000000081a037209 */ /* 0x000fe20007810000 */
[-CC-:B------:R-:W-:Y:S01]  /*c580*/  FFMA.FTZ R24, R24, R0.reuse, -R9.reuse ;  /* 0x0000000018187223 */ /* 0x180fe20000010809 */
[----:B------:R-:W-:Y:S01]  /*c590*/  FSEL R78, R78, -INF , P6 ;  /* 0xff8000004e4e7808 */ /* 0x000fe20003000000 */
[-CC-:B------:R-:W-:Y:S01]  /*c5a0*/  FFMA.FTZ R25, R25, R0.reuse, -R9.reuse ;  /* 0x0000000019197223 */ /* 0x180fe20000010809 */
[----:B------:R-:W-:Y:S01]  /*c5b0*/  FMNMX.FTZ R3, R27, R3, !PT ;  /* 0x000000031b037209 */ /* 0x000fe20007810000 */
[-CC-:B------:R-:W-:Y:S01]  /*c5c0*/  FFMA.FTZ R28, R28, R0.reuse, -R9.reuse ;  /* 0x000000001c1c7223 */ /* 0x180fe20000010809 */
[-CC-:B------:R-:W-:Y:S01]  /*c5d0*/  FFMA.FTZ R29, R29, R0.reuse, -R9.reuse ;  /* 0x000000001d1d7223 */ /* 0x180fe20000010809 */
[----:B------:R-:W0:Y:S01]  /*c5e0*/  MUFU.EX2 R24, R24 ;  /* 0x0000001800187308 */ /* 0x000e220000000800 */
[----:B------:R-:W-:Y:S01]  /*c5f0*/  FMNMX.FTZ R3, R30, R3, !PT ;  /* 0x000000031e037209 */ /* 0x000fe20007810000 */
[-CC-:B------:R-:W-:Y:S01]  /*c600*/  FFMA.FTZ R32, R32, R0.reuse, -R9.reuse ;  /* 0x0000000020207223 */ /* 0x180fe20000010809 */
[-CC-:B------:R-:W-:Y:S01]  /*c610*/  FFMA.FTZ R33, R33, R0.reuse, -R9.reuse ;  /* 0x0000000021217223 */ /* 0x180fe20000010809 */
[-CC-:B------:R-:W-:Y:S01]  /*c620*/  FFMA.FTZ R36, R36, R0.reuse, -R9.reuse ;  /* 0x0000000024247223 */ /* 0x180fe20000010809 */
[----:B------:R-:W-:Y:S01]  /*c630*/  FMNMX.FTZ R3, R31, R3, !PT ;  /* 0x000000031f037209 */ /* 0x000fe20007810000 */
[-CC-:B------:R-:W-:Y:S01]  /*c640*/  FFMA.FTZ R37, R37, R0.reuse, -R9.reuse ;  /* 0x0000000025257223 */ /* 0x180fe20000010809 */
[-CC-:B------:R-:W-:Y:S01]  /*c650*/  FFMA.FTZ R40, R40, R0.reuse, -R9.reuse ;  /* 0x0000000028287223 */ /* 0x180fe20000010809 */
[----:B------:R-:W1:Y:S01]  /*c660*/  MUFU.EX2 R25, R25 ;  /* 0x0000001900197308 */ /* 0x000e620000000800 */
[----:B------:R-:W-:Y:S01]  /*c670*/  FMNMX.FTZ R3, R34, R3, !PT ;  /* 0x0000000322037209 */ /* 0x000fe20007810000 */
[-CC-:B------:R-:W-:Y:S01]  /*c680*/  FFMA.FTZ R41, R41, R0.reuse, -R9.reuse ;  /* 0x0000000029297223 */ /* 0x180fe20000010809 */
[-CC-:B------:R-:W-:Y:S01]  /*c690*/  FFMA.FTZ R44, R44, R0.reuse, -R9.reuse ;  /* 0x000000002c2c7223 */ /* 0x180fe20000010809 */
[-CC-:B------:R-:W-:Y:S01]  /*c6a0*/  FFMA.FTZ R45, R45, R0.reuse, -R9.reuse ;  /* 0x000000002d2d7223 */ /* 0x180fe20000010809 */
[----:B------:R-:W-:Y:S01]  /*c6b0*/  FMNMX.FTZ R3, R35, R3, !PT ;  /* 0x0000000323037209 */ /* 0x000fe20007810000 */
[-CC-:B------:R-:W-:Y:S01]  /*c6c0*/  FFMA.FTZ R48, R48, R0.reuse, -R9.reuse ;  /* 0x0000000030307223 */ /* 0x180fe20000010809 */
[-CC-:B------:R-:W-:Y:S01]  /*c6d0*/  FFMA.FTZ R49, R49, R0.reuse, -R9.reuse ;  /* 0x0000000031317223 */ /* 0x180fe20000010809 */
[----:B------:R-:W-:Y:S01]  /*c6e0*/  MUFU.EX2 R28, R28 ;  /* 0x0000001c001c7308 */ /* 0x000fe20000000800 */
[----:B------:R-:W-:Y:S01]  /*c6f0*/  FMNMX.FTZ R3, R38, R3, !PT ;  /* 0x0000000326037209 */ /* 0x000fe20007810000 */
[----:B0-----:R-:W-:Y:S01]  /*c700*/  FFMA.FTZ R5, R7, R5, R24 ;  /* 0x0000000507057223 */ /* 0x001fe20000010018 */
[-CC-:B------:R-:W-:Y:S01]  /*c710*/  FFMA.FTZ R52, R52, R0.reuse, -R9.reuse ;  /* 0x0000000034347223 */ /* 0x180fe20000010809 */
[-CC-:B------:R-:W-:Y:S01]  /*c720*/  FFMA.FTZ R53, R53, R0.reuse, -R9.reuse ;  /* 0x0000000035357223 */ /* 0x180fe20000010809 */
[----:B------:R-:W-:Y:S01]  /*c730*/  FMNMX.FTZ R3, R39, R3, !PT ;  /* 0x0000000327037209 */ /* 0x000fe20007810000 */
[-CC-:B------:R-:W-:Y:S01]  /*c740*/  FFMA.FTZ R56, R56, R0.reuse, -R9.reuse ;  /* 0x0000000038387223 */ /* 0x180fe20000010809 */
[-C--:B------:R-:W-:Y:S01]  /*c750*/  FFMA.FTZ R57, R57, R0.reuse, -R9 ;  /* 0x0000000039397223 */ /* 0x080fe20000010809 */
[----:B------:R-:W-:Y:S01]  /*c760*/  MUFU.EX2 R29, R29 ;  /* 0x0000001d001d7308 */ /* 0x000fe20000000800 */
[----:B------:R-:W-:Y:S01]  /*c770*/  FMNMX.FTZ R3, R42, R3, !PT ;  /* 0x000000032a037209 */ /* 0x000fe20007810000 */
[----:B-1----:R-:W-:Y:S01]  /*c780*/  FADD.FTZ R5, R25, R5 ;  /* 0x0000000519057221 */ /* 0x002fe20000010000 */
[-CC-:B------:R-:W-:Y:S01]  /*c790*/  FFMA.FTZ R60, R60, R0.reuse, -R9.reuse ;  /* 0x000000003c3c7223 */ /* 0x180fe20000010809 */
[-CC-:B------:R-:W-:Y:S01]  /*c7a0*/  FFMA.FTZ R61, R61, R0.reuse, -R9.reuse ;  /* 0x000000003d3d7223 */ /* 0x180fe20000010809 */
[----:B------:R-:W-:Y:S01]  /*c7b0*/  FMNMX.FTZ R3, R43, R3, !PT ;  /* 0x000000032b037209 */ /* 0x000fe20007810000 */
[-CC-:B------:R-:W-:Y:S01]  /*c7c0*/  FFMA.FTZ R64, R64, R0.reuse, -R9.reuse ;  /* 0x0000000040407223 */ /* 0x180fe20000010809 */
[-CC-:B------:R-:W-:Y:S01]  /*c7d0*/  FFMA.FTZ R65, R65, R0.reuse, -R9.reuse ;  /* 0x0000000041417223 */ /* 0x180fe20000010809 */
[----:B------:R-:W-:Y:S01]  /*c7e0*/  MUFU.EX2 R32, R32 ;  /* 0x0000002000207308 */ /* 0x000fe20000000800 */
        /* <DEDUP_REMOVED lines=14> */
[----:B------:R-:W-:Y:S01]  /*c8d0*/  FFMA.FTZ R9, R85, R0, -R9 ;  /* 0x0000000055097223 */ /* 0x000fe20000010809 */
        /* <DEDUP_REMOVED lines=40> */
[----:B------:R-:W-:-:S03]  /*cb60*/  FMUL.FTZ R11, R3, R0 ;  /* 0x00000000030b7220 */ /* 0x000fc60000410000 */
[----:B------:R-:W-:-:S03]  /*cb70*/  FSEL R10, R3, RZ, P1 ;  /* 0x000000ff030a7208 */ /* 0x000fc60000800000 */
[----:B------:R-:W-:Y:S01]  /*cb80*/  MUFU.EX2 R69, R69 ;  /* 0x0000004500457308 */ /* 0x000fe20000000800 */
[----:B------:R-:W-:Y:S01]  /*cb90*/  FSEL R11, R11, RZ, P1 ;  /* 0x000000ff0b0b7208 */ /* 0x000fe20000800000 */
[----:B------:R-:W-:Y:S01]  /*cba0*/  FADD.FTZ R8, -R10, R8 ;  /* 0x000000080a087221 */ /* 0x000fe20000010100 */
[----:B------:R-:W-:-:S03]  /*cbb0*/  IMAD R10, R22, 0x8, R2 ;  /* 0x00000008160a7824 */ /* 0x000fc600078e0202 */
[-CC-:B------:R-:W-:Y:S01]  /*cbc0*/  FFMA.FTZ R26, R26, R0.reuse, -R11.reuse ;  /* 0x000000001a1a7223 */ /* 0x180fe2000001080b */
[-CC-:B------:R-:W-:Y:S01]  /*cbd0*/  FFMA.FTZ R27, R27, R0.reuse, -R11.reuse ;  /* 0x000000001b1b7223 */ /* 0x180fe2000001080b */
[-C--:B------:R-:W-:Y:S01]  /*cbe0*/  FMUL.FTZ R8, R8, R0.reuse ;  /* 0x0000000008087220 */ /* 0x080fe20000410000 */
[-CC-:B------:R-:W-:Y:S01]  /*cbf0*/  FFMA.FTZ R30, R30, R0.reuse, -R11.reuse ;  /* 0x000000001e1e7223 */ /* 0x180fe2000001080b */
[-CC-:B------:R-:W-:Y:S01]  /*cc00*/  FFMA.FTZ R31, R31, R0.reuse, -R11.reuse ;  /* 0x000000001f1f7223 */ /* 0x180fe2000001080b */
[-CC-:B------:R-:W-:Y:S01]  /*cc10*/  FFMA.FTZ R34, R34, R0.reuse, -R11.reuse ;  /* 0x0000000022227223 */ /* 0x180fe2000001080b */
[----:B------:R-:W-:Y:S01]  /*cc20*/  MUFU.EX2 R26, R26 ;  /* 0x0000001a001a7308 */ /* 0x000fe20000000800 */
[----:B------:R-:W-:Y:S01]  /*cc30*/  IADD3 R10, R10, 0x16840, RZ ;  /* 0x000168400a0a7810 */ /* 0x000fe20007ffe0ff */
[-CC-:B------:R-:W-:Y:S01]  /*cc40*/  FFMA.FTZ R35, R35, R0.reuse, -R11.reuse ;  /* 0x0000000023237223 */ /* 0x180fe2000001080b */
[-CC-:B------:R-:W-:Y:S01]  /*cc50*/  FFMA.FTZ R38, R38, R0.reuse, -R11.reuse ;  /* 0x0000000026267223 */ /* 0x180fe2000001080b */
[-CC-:B------:R-:W-:Y:S01]  /*cc60*/  FFMA.FTZ R39, R39, R0.reuse, -R11.reuse ;  /* 0x0000000027277223 */ /* 0x180fe2000001080b */
[----:B--2---:R-:W-:Y:S01]  /*cc70*/  PRMT R10, R120, 0x654, R10 ;  /* 0x00000654780a7816 */ /* 0x004fe2000000000a */
[-CC-:B------:R-:W-:Y:S01]  /*cc80*/  FFMA.FTZ R42, R42, R0.reuse, -R11.reuse ;  /* 0x000000002a2a7223 */ /* 0x180fe2000001080b */
[-CC-:B------:R-:W-:Y:S01]  /*cc90*/  FFMA.FTZ R43, R43, R0.reuse, -R11.reuse ;  /* 0x000000002b2b7223 */ /* 0x180fe2000001080b */
[----:B------:R-:W0:Y:S01]  /*cca0*/  MUFU.EX2 R8, R8 ;  /* 0x0000000800087308 */ /* 0x000e220000000800 */
[----:B------:R1:W-:Y:S01]  /*ccb0*/  SYNCS.ARRIVE.TRANS64.RED.A1T0 RZ, [R10+URZ], RZ ;  /* 0x000000ff0aff79a7 */ /* 0x0003e2000810043f */
        /* <DEDUP_REMOVED lines=15> */
[----:B0-----:R-:W-:Y:S01]  /*cdb0*/  FFMA.FTZ R4, R8, R4, R26 ;  /* 0x0000000408047223 */ /* 0x001fe2000001001a */
[-CC-:B------:R-:W-:Y:S01]  /*cdc0*/  FFMA.FTZ R71, R71, R0.reuse, -R11.reuse ;  /* 0x0000000047477223 */ /* 0x180fe2000001080b */
[-CC-:B------:R-:W-:Y:S01]  /*cdd0*/  FFMA.FTZ R74, R74, R0.reuse, -R11.reuse ;  /* 0x000000004a4a7223 */ /* 0x180fe2000001080b */
[-CC-:B------:R-:W-:Y:S01]  /*cde0*/  FFMA.FTZ R75, R75, R0.reuse, -R11.reuse ;  /* 0x000000004b4b7223 */ /* 0x180fe2000001080b */
[-CC-:B------:R-:W-:Y:S01]  /*cdf0*/  FFMA.FTZ R78, R78, R0.reuse, -R11.reuse ;  /* 0x000000004e4e7223 */ /* 0x180fe2000001080b */
[-CC-:B------:R-:W-:Y:S01]  /*ce00*/  FFMA.FTZ R79, R79, R0.reuse, -R11.reuse ;  /* 0x000000004f4f7223 */ /* 0x180fe2000001080b */
[-C--:B------:R-:W-:Y:S01]  /*ce10*/  FFMA.FTZ R82, R82, R0.reuse, -R11 ;  /* 0x0000000052527223 */ /* 0x080fe2000001080b */
[----:B------:R-:W0:Y:S01]  /*ce20*/  MUFU.EX2 R31, R31 ;  /* 0x0000001f001f7308 */ /* 0x000e220000000800 */
[----:B-1----:R-:W-:Y:S01]  /*ce30*/  FADD.FTZ R10, R27, R4 ;  /* 0x000000041b0a7221 */ /* 0x002fe20000010000 */
[----:B------:R-:W-:Y:S01]  /*ce40*/  FADD.FTZ R4, R28, R5 ;  /* 0x000000051c047221 */ /* 0x000fe20000010000 */
[-CC-:B------:R-:W-:Y:S01]  /*ce50*/  FFMA.FTZ R83, R83, R0.reuse, -R11.reuse ;  /* 0x0000000053537223 */ /* 0x180fe2000001080b */
[-CC-:B------:R-:W-:Y:S01]  /*ce60*/  FFMA.FTZ R86, R86, R0.reuse, -R11.reuse ;  /* 0x0000000056567223 */ /* 0x180fe2000001080b */
[----:B------:R-:W-:Y:S01]  /*ce70*/  FFMA.FTZ R11, R87, R0, -R11 ;  /* 0x00000000570b7223 */ /* 0x000fe2000001080b */
[----:B------:R-:W-:-:S02]  /*ce80*/  FADD.FTZ R4, R29, R4 ;  /* 0x000000041d047221 */ /* 0x000fc40000010000 */
        /* <DEDUP_REMOVED lines=92> */
[----:B--2---:R-:W-:-:S03]  /*d450*/  FADD.FTZ R5, R9, R4 ;  /* 0x0000000409057221 */ /* 0x004fc60000010000 */
[----:B0-----:R-:W-:Y:S01]  /*d460*/  FADD.FTZ R4, R11, R10 ;  /* 0x0000000a0b047221 */ /* 0x001fe20000010000 */
[----:B------:R-:W-:Y:S06]  /*d470*/  @!P0 BRA `(.L_x_2748) ;  /* 0x0000000000048947 */ /* 0x000fec0003800000 */
[----:B------:R-:W-:Y:S01]  /*d480*/  BPT.TRAP 0x1 ;  /* 0x000000040000795c */ /* 0x000fe20000300000 */
.L_x_2748:
[----:B------:R-:W-:Y:S02]  /*d490*/  IMAD R10, R13, 0x8, R2 ;  /* 0x000000080d0a7824 */ /* 0x000fe400078e0202 */
[----:B------:R-:W2:Y:S02]  /*d4a0*/  LDL R13, [R1+0x2c] ;  /* 0x00002c00010d7983 */ /* 0x000ea40000100800 */
[----:B------:R-:W-:-:S05]  /*d4b0*/  VIADD R10, R10, 0x16860 ;  /* 0x000168600a0a7836 */ /* 0x000fca0000000000 */
[----:B------:R-:W-:Y:S01]  /*d4c0*/  PRMT R10, R120, 0x654, R10 ;  /* 0x00000654780a7816 */ /* 0x000fe2000000000a */
[-C--:B------:R-:W-:Y:S01]  /*d4d0*/  FMUL.FTZ R88, R88, R7.reuse ;  /* 0x0000000758587220 */ /* 0x080fe20000410000 */
[----:B------:R-:W-:Y:S02]  /*d4e0*/  F2FP.F16.F32.PACK_AB R122, R9, R84 ;  /* 0x00000054097a723e */ /* 0x000fe400000000ff */
[----:B------:R0:W-:Y:S01]  /*d4f0*/  SYNCS.ARRIVE.TRANS64.RED.A1T0 RZ, [R10+URZ], RZ ;  /* 0x000000ff0aff79a7 */ /* 0x0001e2000810043f */
        /* <DEDUP_REMOVED lines=66> */
[----:B------:R-:W-:-:S02]  /*d920*/  VIADD R12, R12, 0xffffffff ;  /* 0xffffffff0c0c7836 */ /* 0x000fc40000000000 */
[----:B------:R-:W-:-:S10]  /*d930*/  IMAD.MOV.U32 R13, RZ, RZ, R22 ;  /* 0x000000ffff0d7224 */ /* 0x000fd400078e0016 */
[----:B0-----:R-:W-:Y:S05]  /*d940*/  @P1 BRA `(.L_x_2749) ;  /* 0xffffffd4009c1947 */ /* 0x001fea000383ffff */
.L_x_2737:
[----:B------:R-:W-:-:S13]  /*d950*/  ISETP.GE.AND P1, PT, R12, RZ, PT ;  /* 0x000000ff0c00720c */ /* 0x000fda0003f26270 */
[----:B------:R-:W-:Y:S05]  /*d960*/  @!P1 BRA `(.L_x_2750) ;  /* 0x0000001c00e09947 */ /* 0x000fea0003800000 */
[----:B------:R-:W-:Y:S02]  /*d970*/  IMAD.MOV.U32 R10, RZ, RZ, R3 ;  /* 0x000000ffff0a7224 */ /* 0x000fe400078e0003 */
[----:B------:R-:W-:Y:S02]  /*d980*/  IMAD.MOV.U32 R11, RZ, RZ, R6 ;  /* 0x000000ffff0b7224 */ /* 0x000fe400078e0006 */
[----:B------:R-:W-:Y:S02]  /*d990*/  IMAD.MOV.U32 R7, RZ, RZ, R155 ;  /* 0x000000ffff077224 */ /* 0x000fe400078e009b */
[----:B------:R-:W-:-:S07]  /*d9a0*/  IMAD.MOV.U32 R13, RZ, RZ, R22 ;  /* 0x000000ffff0d7224 */ /* 0x000fce00078e0016 */
.L_x_2762:
[----:B------:R-:W2:Y:S01]  /*d9b0*/  LDL R3, [R1+0x1c] ;  /* 0x00001c0001037983 */ /* 0x000ea20000100800 */
[----:B------:R-:W-:Y:S01]  /*d9c0*/  IADD3 R22, R13, 0x1, RZ ;  /* 0x000000010d167810 */ /* 0x000fe20007ffe0ff */
        /* <DEDUP_REMOVED lines=9> */
.L_x_2752:
[----:B------:R-:W-:Y:S01]  /*da60*/  IMAD R0, R22, 0x8, R2 ;  /* 0x0000000816007824 */ /* 0x000fe200078e0202 */
[----:B------:R-:W-:-:S04]  /*da70*/  SHF.L.U32 R3, R155, 0x1f, RZ ;  /* 0x0000001f9b037819 */ /* 0x000fc800000006ff */
[----:B------:R0:W1:Y:S01]  /*da80*/  SYNCS.PHASECHK.TRANS64.TRYWAIT P1, [R0+URZ+0x16830], R3 ;  /* 0x01683003000075a7 */ /* 0x000062000802017f */
[----:B------:R-:W-:Y:S05]  /*da90*/  @!P0 BRA `(.L_x_2753) ;  /* 0x0000000000048947 */ /* 0x000fea0003800000 */
[----:B------:R-:W-:Y:S01]  /*daa0*/  BPT.TRAP 0x1 ;  /* 0x000000040000795c */ /* 0x000fe20000300000 */
.L_x_2753:
[----:B------:R-:W-:Y:S04]  /*dab0*/  BSSY B0, `(.L_x_2751) ;  /* 0x0000004000007945 */ /* 0x000fe80003800000 */
[----:B-1----:R-:W-:Y:S05]  /*dac0*/  @P1 BRA `(.L_x_2754) ;  /* 0x0000000000081947 */ /* 0x002fea0003800000 */
[----:B------:R-:W1:Y:S02]  /*dad0*/  SYNCS.PHASECHK.TRANS64.TRYWAIT P1, [R0+URZ+0x16830], R3 ;  /* 0x01683003000075a7 */ /* 0x000e64000802017f */
[----:B-1----:R-:W-:Y:S05]  /*dae0*/  @!P1 BRA `(.L_x_2755) ;  /* 0x000000c0005c9947 */ /* 0x002fea0003800000 */
.L_x_2754:
[----:B------:R-:W-:Y:S05]  /*daf0*/  BSYNC B0 ;  /* 0x0000000000007941 */ /* 0x000fea0003800000 */
.L_x_2751:
[----:B------:R-:W2:Y:S04]  /*db00*/  LDL R6, [R1+0x20] ;  /* 0x0000200001067983 */ /* 0x000ea80000100800 */
[----:B------:R3:W-:Y:S01]  /*db10*/  STL [R1+0x70], R2 ;  /* 0x0000700201007387 */ /* 0x0007e20000100800 */
[----:B01----:R-:W0:Y:S03]  /*db20*/  S2R R0, SR_TID.X ;  /* 0x0000000000007919 */ /* 0x003e260000002100 */
[----:B---3--:R-:W3:Y:S01]  /*db30*/  LDL.64 R2, [R1+0x10] ;  /* 0x0000100001027983 */ /* 0x008ee20000100a00 */
[----:B------:R-:W-:Y:S01]  /*db40*/  IMAD.MOV.U32 R9, RZ, RZ, 0x40000040 ;  /* 0x40000040ff097424 */ /* 0x000fe200078e00ff */
[----:B------:R-:W-:Y:S05]  /*db50*/  WARPSYNC.ALL ;  /* 0x0000000000007948 */ /* 0x000fea0003800000 */
[----:B------:R-:W-:-:S02]  /*db60*/  R2UR UR15, R9 ;  /* 0x00000000090f72ca */ /* 0x000fc400000e0000 */
[----:B0-----:R-:W-:-:S05]  /*db70*/  SHF.R.U32.HI R0, RZ, 0x7, R0 ;  /* 0x00000007ff007819 */ /* 0x001fca0000011600 */
[----:B------:R-:W-:Y:S02]  /*db80*/  VIADD R0, R0, 0x8 ;  /* 0x0000000800007836 */ /* 0x000fe40000000000 */
[----:B------:R-:W-:Y:S01]  /*db90*/  IMAD.MOV.U32 R27, RZ, RZ, 0x40000040 ;  /* 0x40000040ff1b7424 */ /* 0x000fe200078e00ff */
[----:B------:R-:W-:Y:S01]  /*dba0*/  R2UR UR4, R14 ;  /* 0x000000000e0472ca */ /* 0x000fe200000e0000 */
[----:B------:R-:W-:Y:S01]  /*dbb0*/  IMAD.MOV.U32 R25, RZ, RZ, 0x40000040 ;  /* 0x40000040ff197424 */ /* 0x000fe200078e00ff */
[----:B------:R-:W-:Y:S02]  /*dbc0*/  R2UR UR5, R15 ;  /* 0x000000000f0572ca */ /* 0x000fe400000e0000 */
[----:B------:R-:W-:Y:S02]  /*dbd0*/  R2UR UR7, R27 ;  /* 0x000000001b0772ca */ /* 0x000fe400000e0000 */
[----:B------:R-:W-:Y:S02]  /*dbe0*/  R2UR UR11, R25 ;  /* 0x00000000190b72ca */ /* 0x000fe400000e0000 */
[----:B------:R-:W-:Y:S01]  /*dbf0*/  R2UR UR19, R27 ;  /* 0x000000001b1372ca */ /* 0x000fe200000e0000 */
[----:B------:R0:W-:Y:S01]  /*dc00*/  BAR.SYNC.DEFER_BLOCKING R0, 0x100 ;  /* 0x000400000000751d */ /* 0x0001e20000010000 */
[----:B--2---:R-:W-:-:S05]  /*dc10*/  IMAD R26, R22, 0x400, R6 ;  /* 0x00000400161a7824 */ /* 0x004fca00078e0206 */
[----:B------:R-:W-:-:S04]  /*dc20*/  IADD3 R8, R26, 0x4, RZ ;  /* 0x000000041a087810 */ /* 0x000fc80007ffe0ff */
[----:B------:R-:W-:Y:S02]  /*dc30*/  R2UR UR14, R8 ;  /* 0x00000000080e72ca */ /* 0x000fe400000e0000 */
[----:B------:R-:W2:Y:S01]  /*dc40*/  LDL.64 R8, [R1+0x8] ;  /* 0x0000080001087983 */ /* 0x000ea20000100a00 */
[C---:B------:R-:W-:Y:S01]  /*dc50*/  R2UR UR6, R26.reuse ;  /* 0x000000001a0672ca */ /* 0x040fe200000e0000 */
[C---:B------:R-:W-:Y:S02]  /*dc60*/  VIADD R24, R26.reuse, 0x2 ;  /* 0x000000021a187836 */ /* 0x040fe40000000000 */
[----:B------:R-:W-:-:S03]  /*dc70*/  VIADD R26, R26, 0x6 ;  /* 0x000000061a1a7836 */ /* 0x000fc60000000000 */
[----:B------:R-:W-:Y:S02]  /*dc80*/  R2UR UR10, R24 ;  /* 0x00000000180a72ca */ /* 0x000fe400000e0000 */
[----:B------:R-:W-:Y:S02]  /*dc90*/  R2UR UR18, R26 ;  /* 0x000000001a1272ca */ /* 0x000fe400000e0000 */
        /* <DEDUP_REMOVED lines=11> */
[----:B--2---:R-:W-:Y:S02]  /*dd50*/  R2UR UR12, R8 ;  /* 0x00000000080c72ca */ /* 0x004fe400000e0000 */
[----:B------:R-:W-:Y:S01]  /*dd60*/  R2UR UR13, R9 ;  /* 0x00000000090d72ca */ /* 0x000fe200000e0000 */
[----:B------:R-:W-:-:S12]  /*dd70*/  WARPGROUP.ARRIVE ;  /* 0x00000000000079c5 */ /* 0x000fd80000000000 */
        /* <DEDUP_REMOVED lines=8> */
.L_x_2757:
[----:B------:R-:W-:Y:S01]  /*de00*/  SHF.L.U32 R0, R7, 0x1f, RZ ;  /* 0x0000001f07007819 */ /* 0x000fe200000006ff */
[----:B-----5:R-:W-:-:S04]  /*de10*/  IMAD R3, R13, 0x8, R2 ;  /* 0x000000080d037824 */ /* 0x020fc800078e0202 */
[----:B------:R0:W1:Y:S01]  /*de20*/  SYNCS.PHASECHK.TRANS64.TRYWAIT P1, [R3+URZ+0x16850], R0 ;  /* 0x01685000030075a7 */ /* 0x000062000802017f */
[----:B------:R-:W-:Y:S05]  /*de30*/  @!P0 BRA `(.L_x_2758) ;  /* 0x0000000000048947 */ /* 0x000fea0003800000 */
[----:B------:R-:W-:Y:S01]  /*de40*/  BPT.TRAP 0x1 ;  /* 0x000000040000795c */ /* 0x000fe20000300000 */
.L_x_2758:
[----:B-1----:R-:W-:Y:S05]  /*de50*/  @P1 BRA `(.L_x_2756) ;  /* 0x0000000000081947 */ /* 0x002fea0003800000 */
[----:B------:R-:W1:Y:S02]  /*de60*/  SYNCS.PHASECHK.TRANS64.TRYWAIT P1, [R3+URZ+0x16850], R0 ;  /* 0x01685000030075a7 */ /* 0x000e64000802017f */
[----:B-1----:R-:W-:Y:S05]  /*de70*/  @!P1 BRA `(.L_x_2759) ;  /* 0x000000bc008c9947 */ /* 0x002fea0003800000 */
.L_x_2756:
        /* <DEDUP_REMOVED lines=8> */
[----:B------:R-:W-:Y:S01]  /*df00*/  IMAD.MOV.U32 R7, RZ, RZ, 0x40000040 ;  /* 0x40000040ff077424 */ /* 0x000fe200078e00ff */
[----:B------:R-:W-:Y:S02]  /*df10*/  LEA R6, R13, R0, 0xa ;  /* 0x000000000d067211 */ /* 0x000fe400078e50ff */
[----:B------:R-:W0:Y:S02]  /*df20*/  S2R R0, SR_TID.X ;  /* 0x0000000000007919 */ /* 0x000e240000002100 */
[C---:B------:R-:W-:Y:S01]  /*df30*/  R2UR UR6, R6.reuse ;  /* 0x00000000060672ca */ /* 0x040fe200000e0000 */
[----:B------:R-:W-:-:S12]  /*df40*/  VIADD R8, R6, 0x80 ;  /* 0x0000008006087836 */ /* 0x000fd80000000000 */
        /* <DEDUP_REMOVED lines=55> */
.L_x_2760:
[----:B------:R-:W1:Y:S01]  /*e2c0*/  S2R R120, SR_CgaCtaId ;  /* 0x0000000000787919 */ /* 0x000e620000008800 */
[----:B0-----:R-:W-:-:S05]  /*e2d0*/  IMAD R0, R22, 0x8, R2 ;  /* 0x0000000816007824 */ /* 0x001fca00078e0202 */
[----:B------:R-:W-:-:S04]  /*e2e0*/  IADD3 R0, R0, 0x16840, RZ ;  /* 0x0001684000007810 */ /* 0x000fc80007ffe0ff */
[----:B-1----:R-:W-:-:S04]  /*e2f0*/  PRMT R0, R120, 0x654, R0 ;  /* 0x0000065478007816 */ /* 0x002fc80000000000 */
        /* <DEDUP_REMOVED lines=36> */
[----:B------:R-:W0:Y:S02]  /*e540*/  SHFL.BFLY PT, R3, R8, 0x1, 0x1f ;  /* 0x0c201f0008037f89 */ /* 0x000e2400000e0000 */
[----:B0-----:R-:W-:Y:S02]  /*e550*/  FMNMX.FTZ R6, R8, R3, !PT ;  /* 0x0000000308067209 */ /* 0x001fe40007810000 */
[----:B------:R-:W-:-:S03]  /*e560*/  FMNMX.FTZ R3, R27, R0, !PT ;  /* 0x000000001b037209 */ /* 0x000fc60007810000 */
[----:B------:R-:W-:Y:S01]  /*e570*/  FADD.FTZ R7, -R6, R11 ;  /* 0x0000000b06077221 */ /* 0x000fe20000010100 */
        /* <DEDUP_REMOVED lines=34> */
[----:B------:R-:W0:Y:S03]  /*e7a0*/  LDC R0, c[0x0][0x988] ;  /* 0x00026200ff007b82 */ /* 0x000e260000000800 */
[C---:B------:R-:W-:Y:S01]  /*e7b0*/  FADD.FTZ R8, -R3.reuse, R10 ;  /* 0x0000000a03087221 */ /* 0x040fe20000010100 */
[-C--:B0-----:R-:W-:Y:S01]  /*e7c0*/  FMUL.FTZ R9, R6, R0.reuse ;  /* 0x0000000006097220 */ /* 0x081fe20000410000 */
[-C--:B------:R-:W-:Y:S01]  /*e7d0*/  FMUL.FTZ R11, R3, R0.reuse ;  /* 0x00000000030b7220 */ /* 0x080fe20000410000 */
[-C--:B------:R-:W-:Y:S01]  /*e7e0*/  FMUL.FTZ R7, R7, R0.reuse ;  /* 0x0000000007077220 */ /* 0x080fe20000410000 */
[-C--:B------:R-:W-:Y:S01]  /*e7f0*/  FMUL.FTZ R8, R8, R0.reuse ;  /* 0x0000000008087220 */ /* 0x080fe20000410000 */
        /* <DEDUP_REMOVED lines=46> */
[-C--:B------:R-:W-:Y:S01]  /*eae0*/  FFMA.FTZ R61, R61, R0.reuse, -R9 ;  /* 0x000000003d3d7223 */ /* 0x080fe20000010809 */
[-C--:B------:R-:W-:Y:S01]  /*eaf0*/  FFMA.FTZ R63, R63, R0.reuse, -R11 ;  /* 0x000000003f3f7223 */ /* 0x080fe2000001080b */
[-C--:B------:R-:W-:Y:S01]  /*eb00*/  FFMA.FTZ R64, R64, R0.reuse, -R9 ;  /* 0x0000000040407223 */ /* 0x080fe20000010809 */
[-C--:B------:R-:W-:Y:S01]  /*eb10*/  FFMA.FTZ R66, R66, R0.reuse, -R11 ;  /* 0x0000000042427223 */ /* 0x080fe2000001080b */
[-C--:B------:R-:W-:Y:S01]  /*eb20*/  FFMA.FTZ R65, R65, R0.reuse, -R9 ;  /* 0x0000000041417223 */ /* 0x080fe20000010809 */
[-C--:B------:R-:W-:Y:S01]  /*eb30*/  FFMA.FTZ R67, R67, R0.reuse, -R11 ;  /* 0x0000000043437223 */ /* 0x080fe2000001080b */
[----:B------:R-:W1:Y:S01]  /*eb40*/  MUFU.EX2 R28, R28 ;  /* 0x0000001c001c7308 */ /* 0x000e620000000800 */
[----:B0-----:R-:W-:Y:S01]  /*eb50*/  FADD.FTZ R5, R25, R5 ;  /* 0x0000000519057221 */ /* 0x001fe20000010000 */
[-C--:B------:R-:W-:Y:S01]  /*eb60*/  FFMA.FTZ R68, R68, R0.reuse, -R9 ;  /* 0x0000000044447223 */ /* 0x080fe20000010809 */
[-C--:B------:R-:W-:Y:S01]  /*eb70*/  FFMA.FTZ R70, R70, R0.reuse, -R11 ;  /* 0x0000000046467223 */ /* 0x080fe2000001080b */
[-C--:B------:R-:W-:Y:S01]  /*eb80*/  FFMA.FTZ R69, R69, R0.reuse, -R9 ;  /* 0x0000000045457223 */ /* 0x080fe20000010809 */
[-C--:B------:R-:W-:Y:S01]  /*eb90*/  FFMA.FTZ R71, R71, R0.reuse, -R11 ;  /* 0x0000000047477223 */ /* 0x080fe2000001080b */
[-C--:B------:R-:W-:Y:S01]  /*eba0*/  FFMA.FTZ R72, R72, R0.reuse, -R9 ;  /* 0x0000000048487223 */ /* 0x080fe20000010809 */
[-C--:B------:R-:W-:Y:S01]  /*ebb0*/  FFMA.FTZ R74, R74, R0.reuse, -R11 ;  /* 0x000000004a4a7223 */ /* 0x080fe2000001080b */
[----:B------:R-:W0:Y:S01]  /*ebc0*/  MUFU.EX2 R30, R30 ;  /* 0x0000001e001e7308 */ /* 0x000e220000000800 */
[----:B--2---:R-:W-:Y:S01]  /*ebd0*/  FADD.FTZ R10, R27, R4 ;  /* 0x000000041b0a7221 */ /* 0x004fe20000010000 */
[-C--:B------:R-:W-:Y:S01]  /*ebe0*/  FFMA.FTZ R73, R73, R0.reuse, -R9 ;  /* 0x0000000049497223 */ /* 0x080fe20000010809 */
[-C--:B------:R-:W-:Y:S01]  /*ebf0*/  FFMA.FTZ R75, R75, R0.reuse, -R11 ;  /* 0x000000004b4b7223 */ /* 0x080fe2000001080b */
[-C--:B------:R-:W-:Y:S01]  /*ec00*/  FFMA.FTZ R76, R76, R0.reuse, -R9 ;  /* 0x000000004c4c7223 */ /* 0x080fe20000010809 */
[-C--:B------:R-:W-:Y:S01]  /*ec10*/  FFMA.FTZ R78, R78, R0.reuse, -R11 ;  /* 0x000000004e4e7223 */ /* 0x080fe2000001080b */
[-C--:B------:R-:W-:Y:S01]  /*ec20*/  FFMA.FTZ R77, R77, R0.reuse, -R9 ;  /* 0x000000004d4d7223 */ /* 0x080fe20000010809 */
[-C--:B------:R-:W-:Y:S01]  /*ec30*/  FFMA.FTZ R79, R79, R0.reuse, -R11 ;  /* 0x000000004f4f7223 */ /* 0x080fe2000001080b */
[----:B------:R-:W2:Y:S01]  /*ec40*/  MUFU.EX2 R29, R29 ;  /* 0x0000001d001d7308 */ /* 0x000ea20000000800 */
[----:B-1----:R-:W-:Y:S01]  /*ec50*/  FADD.FTZ R4, R28, R5 ;  /* 0x000000051c047221 */ /* 0x002fe20000010000 */
        /* <DEDUP_REMOVED lines=126> */
.L_x_2761:
[----:B------:R-:W-:Y:S01]  /*f440*/  IMAD R10, R13, 0x8, R2 ;  /* 0x000000080d0a7824 */ /* 0x000fe200078e0202 */
        /* <DEDUP_REMOVED lines=55> */
[----:B0-----:R-:W-:Y:S01]  /*f7c0*/  IMAD.MOV.U32 R10, RZ, RZ, R3 ;  /* 0x000000ffff0a7224 */ /* 0x001fe200078e0003 */
        /* <DEDUP_REMOVED lines=16> */
[----:B------:R-:W-:Y:S01]  /*f8d0*/  MOV R7, R155 ;  /* 0x0000009b00077202 */ /* 0x000fe20000000f00 */
[----:B------:R-:W-:Y:S06]  /*f8e0*/  @P1 BRA `(.L_x_2762) ;  /* 0xffffffe000301947 */ /* 0x000fec000383ffff */
.L_x_2750:
[----:B------:R-:W-:Y:S05]  /*f8f0*/  WARPSYNC.ALL ;  /* 0x0000000000007948 */ /* 0x000fea0003800000 */
[----:B------:R-:W-:Y:S06]  /*f900*/  BAR.ARV 0x8, 0x200 ;  /* 0x0208000000007b1d */ /* 0x000fec0000002000 */
[----:B------:R-:W-:Y:S05]  /*f910*/  @!P0 BRA `(.L_x_2763) ;  /* 0x0000000000048947 */ /* 0x000fea0003800000 */
[----:B------:R-:W-:Y:S01]  /*f920*/  BPT.TRAP 0x1 ;  /* 0x000000040000795c */ /* 0x000fe20000300000 */
.L_x_2763:
[----:B------:R-:W-:Y:S01]  /*f930*/  IMAD R10, R22, 0x8, R2 ;  /* 0x00000008160a7824 */ /* 0x000fe200078e0202 */
[----:B------:R-:W-:-:S04]  /*f940*/  SHF.L.U32 R7, R155, 0x1f, RZ ;  /* 0x0000001f9b077819 */ /* 0x000fc800000006ff */
[----:B------:R0:W1:Y:S01]  /*f950*/  SYNCS.PHASECHK.TRANS64.TRYWAIT P1, [R10+URZ+0x16850], R7 ;  /* 0x016850070a0075a7 */ /* 0x000062000802017f */
[----:B------:R-:W-:Y:S05]  /*f960*/  @!P0 BRA `(.L_x_2764) ;  /* 0x0000000000048947 */ /* 0x000fea0003800000 */
[----:B------:R-:W-:Y:S01]  /*f970*/  BPT.TRAP 0x1 ;  /* 0x000000040000795c */ /* 0x000fe20000300000 */
.L_x_2764:
[----:B------:R-:W-:-:S05]  /*f980*/  VIADD R2, R2, 0x400 ;  /* 0x0000040002027836 */ /* 0x000fca0000000000 */
[----:B------:R-:W-:-:S04]  /*f990*/  SHF.R.U32.HI R2, RZ, 0x4, R2 ;  /* 0x00000004ff027819 */ /* 0x000fc80000011602 */
[----:B------:R-:W-:Y:S01]  /*f9a0*/  LOP3.LUT R9, R2, 0x3fff, RZ, 0xc0, !PT ;  /* 0x00003fff02097812 */ /* 0x000fe200078ec0ff */
[----:B-1----:R-:W-:Y:S06]  /*f9b0*/  @P1 BRA `(.L_x_2765) ;  /* 0x0000000000081947 */ /* 0x002fec0003800000 */
[----:B------:R-:W1:Y:S02]  /*f9c0*/  SYNCS.PHASECHK.TRANS64.TRYWAIT P1, [R10+URZ+0x16850], R7 ;  /* 0x016850070a0075a7 */ /* 0x000e64000802017f */
[----:B-1----:R-:W-:Y:S05]  /*f9d0*/  @!P1 BRA `(.L_x_2766) ;  /* 0x000000a000c89947 */ /* 0x002fea0003800000 */
.L_x_2765:
[----:B------:R-:W-:Y:S01]  /*f9e0*/  IMAD R8, R22, 0x400, R9 ;  /* 0x0000040016087824 */ /* 0x000fe200078e0209 */
[----:B------:R-:W-:Y:S05]  /*f9f0*/  WARPSYNC.ALL ;  /* 0x0000000000007948 */ /* 0x000fea0003800000 */
[----:B------:R-:W-:Y:S01]  /*fa00*/  IMAD.MOV.U32 R9, RZ, RZ, 0x40000040 ;  /* 0x40000040ff097424 */ /* 0x000fe200078e00ff */
[C---:B------:R-:W-:Y:S01]  /*fa10*/  R2UR UR6, R8.reuse ;  /* 0x00000000080672ca */ /* 0x040fe200000e0000 */
[----:B------:R-:W-:Y:S01]  /*fa20*/  WARPGROUP.ARRIVE ;  /* 0x00000000000079c5 */ /* 0x000fe20000000000 */
[----:B------:R-:W-:Y:S01]  /*fa30*/  IMAD.MOV.U32 R13, RZ, RZ, 0x40000040 ;  /* 0x40000040ff0d7424 */ /* 0x000fe200078e00ff */
[----:B------:R-:W-:Y:S01]  /*fa40*/  IADD3 R12, R8, 0x80, RZ ;  /* 0x00000080080c7810 */ /* 0x000fe20007ffe0ff */
[----:B------:R-:W2:Y:S01]  /*fa50*/  SHFL.BFLY PT, R2, R5, 0x2, 0x1f ;  /* 0x0c401f0005027f89 */ /* 0x000ea200000e0000 */
[----:B------:R-:W-:Y:S01]  /*fa60*/  R2UR UR7, R9 ;  /* 0x00000000090772ca */ /* 0x000fe200000e0000 */
[----:B------:R-:W-:-:S02]  /*fa70*/  IMAD.MOV.U32 R9, RZ, RZ, 0x40000040 ;  /* 0x40000040ff097424 */ /* 0x000fc400078e00ff */
[----:B01----:R-:W0:Y:S01]  /*fa80*/  SHFL.BFLY PT, R7, R4, 0x2, 0x1f ;  /* 0x0c401f0004077f89 */ /* 0x003e2200000e0000 */
[----:B------:R-:W-:Y:S02]  /*fa90*/  IMAD.MOV.U32 R31, RZ, RZ, -0x800000 ;  /* 0xff800000ff1f7424 */ /* 0x000fe400078e00ff */
[----:B------:R-:W-:-:S07]  /*faa0*/  IMAD.MOV.U32 R30, RZ, RZ, -0x800000 ;  /* 0xff800000ff1e7424 */ /* 0x000fce00078e00ff */
[----:B------:R-:W-:Y:S01]  /*fab0*/  HGMMA.64x64x16.F32 R88, R148, gdesc[UR4].tnspB, R88, gsb0 ;  /* 0x40e0000494587df0 */ /* 0x000fe20008000858 */
[----:B------:R-:W-:Y:S01]  /*fac0*/  R2UR UR6, R12 ;  /* 0x000000000c0672ca */ /* 0x000fe200000e0000 */
[----:B------:R-:W-:Y:S01]  /*fad0*/  VIADD R12, R8, 0x100 ;  /* 0x00000100080c7836 */ /* 0x000fe20000000000 */
[----:B------:R-:W-:Y:S01]  /*fae0*/  R2UR UR7, R13 ;  /* 0x000000000d0772ca */ /* 0x000fe200000e0000 */
[----:B------:R-:W-:Y:S02]  /*faf0*/  IMAD.MOV.U32 R13, RZ, RZ, 0x40000040 ;  /* 0x40000040ff0d7424 */ /* 0x000fe400078e00ff */
[----:B--2---:R-:W-:Y:S01]  /*fb00*/  FADD.FTZ R2, R2, R5 ;  /* 0x0000000502027221 */ /* 0x004fe20000010000 */
[----:B------:R-:W-:Y:S02]  /*fb10*/  WARPGROUP.DEPBAR.LE gsb0, 0x0 ;  /* 0x00008000000079c5 */ /* 0x000fe40000010000 */
[----:B------:R-:W-:-:S07]  /*fb20*/  WARPGROUP.ARRIVE ;  /* 0x00000000000079c5 */ /* 0x000fce0000000000 */
        /* <DEDUP_REMOVED lines=38> */
[----:B------:R-:W0:Y:S01]  /*fd90*/  SHFL.BFLY PT, R7, R2, 0x1, 0x1f ;  /* 0x0c201f0002077f89 */ /* 0x000e2200000e0000 */
[----:B------:R-:W-:-:S03]  /*fda0*/  IMAD.MOV.U32 R4, RZ, RZ, RZ ;  /* 0x000000ffff047224 */ /* 0x000fc600078e00ff */
        /* <DEDUP_REMOVED lines=12> */
[----:B------:R-:W-:-:S03]  /*fe70*/  @P1 FFMA.FTZ R31, R5, R6, R0 ;  /* 0x00000006051f1223 */ /* 0x000fc60000010000 */
[----:B------:R2:W0:Y:S01]  /*fe80*/  @P2 MUFU.RCP R2, R12 ;  /* 0x0000000c00022308 */ /* 0x0004220000001000 */
[----:B-1----:R-:W-:-:S04]  /*fe90*/  @P2 FMUL.FTZ R8, R9, 0.69314718246459960938 ;  /* 0x3f31721809082820 */ /* 0x002fc80000410000 */
[----:B------:R-:W-:Y:S01]  /*fea0*/  @P2 FFMA.FTZ R30, R13, R3, R8 ;  /* 0x000000030d1e2223 */ /* 0x000fe20000010008 */
[----:B------:R-:W-:Y:S02]  /*feb0*/  WARPGROUP.DEPBAR.LE gsb0, 0x0 ;  /* 0x00008000000079c5 */ /* 0x000fe40000010000 */
[----:B------:R-:W-:-:S06]  /*fec0*/  WARPGROUP.ARRIVE ;  /* 0x00000000000079c5 */ /* 0x000fcc0000000000 */
[----:B------:R-:W-:Y:S03]  /*fed0*/  HGMMA.64x64x16.F32 R88, R120, gdesc[UR4].tnspB, R88, gsb0 ;  /* 0x40e0000478587df0 */ /* 0x000fe60008000858 */
[----:B------:R-:W-:Y:S02]  /*fee0*/  WARPGROUP.DEPBAR.LE gsb0, 0x0 ;  /* 0x00008000000079c5 */ /* 0x000fe40000010000 */
[----:B--23--:R-:W-:Y:S05]  /*fef0*/  @!P0 BRA `(.L_x_2767) ;  /* 0x0000000000048947 */ /* 0x00cfea0003800000 */
[----:B------:R-:W-:Y:S01]  /*ff00*/  BPT.TRAP 0x1 ;  /* 0x000000040000795c */ /* 0x000fe20000300000 */
.L_x_2767:
[----:B------:R-:W2:Y:S01]  /*ff10*/  LDL.LU R5, [R1+0x58] ;  /* 0x0000580001057983 */ /* 0x000ea20000300800 */
[----:B------:R-:W-:Y:S01]  /*ff20*/  IADD3 R0, R10, 0x16860, RZ ;  /* 0x000168600a007810 */ /* 0x000fe20007ffe0ff */
[----:B------:R-:W1:Y:S01]  /*ff30*/  S2R R3, SR_CgaCtaId ;  /* 0x0000000000037919 */ /* 0x000e620000008800 */
[----:B------:R-:W-:Y:S02]  /*ff40*/  VIADD R22, R22, 0x1 ;  /* 0x0000000116167836 */ /* 0x000fe40000000000 */
[-C--:B------:R-:W-:Y:S01]  /*ff50*/  FMUL.FTZ R25, R88, R4.reuse ;  /* 0x0000000458197220 */ /* 0x080fe20000410000 */
[-C--:B------:R-:W-:Y:S02]  /*ff60*/  FMUL.FTZ R12, R89, R4.reuse ;  /* 0x00000004590c7220 */ /* 0x080fe40000410000 */
[----:B------:R-:W-:Y:S01]  /*ff70*/  ISETP.NE.AND P0, PT, R22, 0x2, PT ;  /* 0x000000021600780c */ /* 0x000fe20003f05270 */
        /* <DEDUP_REMOVED lines=13> */
[-C--:B0-----:R-:W-:Y:S01]  /*10050*/  FMUL.FTZ R90, R90, R2.reuse ;  /* 0x000000025a5a7220 */ /* 0x081fe20000410000 */
[-C--:B------:R-:W-:Y:S01]  /*10060*/  FMUL.FTZ R13, R91, R2.reuse ;  /* 0x000000025b0d7220 */ /* 0x080fe20000410000 */
[-C--:B------:R-:W-:Y:S01]  /*10070*/  FMUL.FTZ R94, R94, R2.reuse ;  /* 0x000000025e5e7220 */ /* 0x080fe20000410000 */
[----:B------:R-:W-:Y:S01]  /*10080*/  FMUL.FTZ R15, R95, R2 ;  /* 0x000000025f0f7220 */ /* 0x000fe20000410000 */
[----:B-1----:R-:W-:-:S04]  /*10090*/  PRMT R0, R3, 0x654, R0 ;  /* 0x0000065403007816 */ /* 0x002fc80000000000 */
[----:B------:R0:W-:Y:S01]  /*100a0*/  SYNCS.ARRIVE.TRANS64.RED.A1T0 RZ, [R0+URZ], RZ ;  /* 0x000000ff00ff79a7 */ /* 0x0001e2000810043f */
[----:B------:R-:W-:Y:S01]  /*100b0*/  FMUL.FTZ R3, R92, R4 ;  /* 0x000000045c037220 */ /* 0x000fe20000410000 */
[-C--:B------:R-:W-:Y:S01]  /*100c0*/  FMUL.FTZ R98, R98, R2.reuse ;  /* 0x0000000262627220 */ /* 0x080fe20000410000 */
[-C--:B------:R-:W-:Y:S01]  /*100d0*/  FMUL.FTZ R99, R99, R2.reuse ;  /* 0x0000000263637220 */ /* 0x080fe20000410000 */
[-C--:B------:R-:W-:Y:S01]  /*100e0*/  FMUL.FTZ R102, R102, R2.reuse ;  /* 0x0000000266667220 */ /* 0x080fe20000410000 */
[----:B0-----:R-:W-:Y:S01]  /*100f0*/  SEL R0, RZ, 0x1, P0 ;  /* 0x00000001ff007807 */ /* 0x001fe20000000000 */
        /* <DEDUP_REMOVED lines=9> */
[----:B------:R-:W-:Y:S01]  /*10190*/  FMUL.FTZ R119, R119, R2 ;  /* 0x0000000277777220 */ /* 0x000fe20000410000 */
[----:B------:R-:W-:-:S02]  /*101a0*/  LOP3.LUT R155, R155, R0, RZ, 0x3c, !PT ;  /* 0x000000009b9b7212 */ /* 0x000fc400078e3cff */
[----:B------:R-:W-:Y:S01]  /*101b0*/  SEL R22, R22, RZ, P0 ;  /* 0x000000ff16167207 */ /* 0x000fe20000000000 */
[----:B--2---:R-:W-:-:S05]  /*101c0*/  VIADD R5, R5, 0x1 ;  /* 0x0000000105057836 */ /* 0x004fca0000000000 */
[----:B------:R0:W-:Y:S02]  /*101d0*/  STL [R1+0x58], R5 ;  /* 0x0000580501007387 */ /* 0x0001e40000100800 */
.L_x_2697:
[----:B------:R-:W1:Y:S01]  /*101e0*/  S2R R0, SR_TID.X ;  /* 0x0000000000007919 */ /* 0x000e620000002100 */
[----:B------:R-:W-:Y:S05]  /*101f0*/  WARPSYNC.ALL ;  /* 0x0000000000007948 */ /* 0x000fea0003800000 */
[----:B-1----:R-:W-:-:S05]  /*10200*/  VIADD R45, R0, 0xffffff80 ;  /* 0xffffff80002d7836 */ /* 0x002fca0000000000 */
[----:B------:R-:W-:-:S04]  /*10210*/  SHF.R.S32.HI R43, RZ, 0x1f, R45 ;  /* 0x0000001fff2b7819 */ /* 0x000fc8000001142d */
[----:B------:R-:W-:-:S04]  /*10220*/  LEA.HI R43, R43, R45, RZ, 0x3 ;  /* 0x0000002d2b2b7211 */ /* 0x000fc800078f18ff */
[----:B------:R-:W-:-:S05]  /*10230*/  LOP3.LUT R43, R43, 0xfffffff8, RZ, 0xc0, !PT ;  /* 0xfffffff82b2b7812 */ /* 0x000fca00078ec0ff */
[----:B------:R-:W-:-:S04]  /*10240*/  IMAD.IADD R43, R45, 0x1, -R43 ;  /* 0x000000012d2b7824 */ /* 0x000fc800078e0a2b */
[----:B------:R-:W-:-:S05]  /*10250*/  IMAD.SHL.U32 R29, R43, 0x8, RZ ;  /* 0x000000082b1d7824 */ /* 0x000fca00078e00ff */
[----:B------:R-:W-:Y:S01]  /*10260*/  SHF.R.S32.HI R28, RZ, 0x1f, R29 ;  /* 0x0000001fff1c7819 */ /* 0x000fe2000001141d */
[----:B------:R-:W1:Y:S01]  /*10270*/  S2R R0, SR_CgaCtaId ;  /* 0x0000000000007919 */ /* 0x000e620000008800 */
[----:B------:R-:W-:Y:S01]  /*10280*/  MOV R2, 0x400 ;  /* 0x0000040000027802 */ /* 0x000fe20000000f00 */
[----:B------:R-:W-:Y:S01]  /*10290*/  BSSY B0, `(.L_x_2768) ;  /* 0x000018c000007945 */ /* 0x000fe20003800000 */
[----:B------:R-:W-:Y:S02]  /*102a0*/  BAR.SYNC.DEFER_BLOCKING 0x5, 0x200 ;  /* 0x0148000000007b1d */ /* 0x000fe40000010000 */
[----:B-1----:R-:W-:-:S05]  /*102b0*/  LEA R2, R0, R2, 0x18 ;  /* 0x0000000200027211 */ /* 0x002fca00078ec0ff */
[----:B------:R1:W2:Y:S01]  /*102c0*/  LDS.128 R32, [R2+0x168d0] ;  /* 0x0168d00002207984 */ /* 0x0002a20000000c00 */
[----:B------:R-:W-:Y:S06]  /*102d0*/  BAR.ARV 0x4, 0x200 ;  /* 0x0108000000007b1d */ /* 0x000fec0000002000 */
[----:B------:R-:W-:Y:S05]  /*102e0*/  @P1 BRA `(.L_x_2769) ;  /* 0x0000000c00b41947 */ /* 0x000fea0003800000 */
[----:B------:R-:W3:Y:S04]  /*102f0*/  LDL R0, [R1+0x6c] ;  /* 0x00006c0001007983 */ /* 0x000ee80000100800 */
[----:B------:R-:W4:Y:S04]  /*10300*/  LDL.LU R40, [R1+0x4c] ;  /* 0x00004c0001287983 */ /* 0x000f280000300800 */
[----:B------:R-:W4:Y:S01]  /*10310*/  LDL.LU R38, [R1+0x50] ;  /* 0x0000500001267983 */ /* 0x000f220000300800 */
[----:B0-----:R-:W0:Y:S01]  /*10320*/  S2R R5, SR_SWINHI ;  /* 0x0000000000057919 */ /* 0x001e220000002f00 */
[----:B------:R-:W-:Y:S05]  /*10330*/  WARPSYNC.ALL ;  /* 0x0000000000007948 */ /* 0x000fea0003800000 */
[----:B------:R-:W-:Y:S01]  /*10340*/  F2FP.F16.F32.PACK_AB R12, R12, R25 ;  /* 0x000000190c0c723e */ /* 0x000fe200000000ff */
[----:B------:R-:W-:Y:S01]  /*10350*/  ULDC.64 UR4, c[0x0][0xc00] ;  /* 0x0003000000047ab9 */ /* 0x000fe20000000a00 */
[----:B------:R-:W-:-:S02]  /*10360*/  F2FP.F16.F32.PACK_AB R13, R13, R90 ;  /* 0x0000005a0d0d723e */ /* 0x000fc400000000ff */
[----:B------:R-:W-:Y:S02]  /*10370*/  F2FP.F16.F32.PACK_AB R14, R14, R3 ;  /* 0x000000030e0e723e */ /* 0x000fe400000000ff */
[----:B------:R-:W-:Y:S01]  /*10380*/  F2FP.F16.F32.PACK_AB R15, R15, R94 ;  /* 0x0000005e0f0f723e */ /* 0x000fe200000000ff */
[----:B------:R-:W-:Y:S01]  /*10390*/  IMAD.MOV.U32 R36, RZ, RZ, RZ ;  /* 0x000000ffff247224 */ /* 0x000fe200078e00ff */
[----:B--2---:R-:W2:Y:S04]  /*103a0*/  LDL R32, [R1+0x44] ;  /* 0x0000440001207983 */ /* 0x004ea80000100800 */
[----:B------:R-:W2:Y:S01]  /*103b0*/  LDL R44, [R1+0x28] ;  /* 0x00002800012c7983 */ /* 0x000ea20000100800 */
[----:B------:R-:W-:Y:S02]  /*103c0*/  MOV R20, R2 ;  /* 0x0000000200147202 */ /* 0x000fe40000000f00 */
[----:B0-----:R-:W-:Y:S01]  /*103d0*/  MOV R21, R5 ;  /* 0x0000000500157202 */ /* 0x001fe20000000f00 */
[----:B------:R-:W-:Y:S02]  /*103e0*/  BAR.SYNC.DEFER_BLOCKING 0x1, 0x180 ;  /* 0x0046000000007b1d */ /* 0x000fe40000010000 */
[----:B---3--:R-:W-:-:S03]  /*103f0*/  IMAD.WIDE R10, R0, 0x2, R20 ;  /* 0x00000002000a7825 */ /* 0x008fc600078e0214 */
[C---:B----4-:R-:W-:Y:S02]  /*10400*/  IADD3 R37, P1, R10.reuse, 0x40, RZ ;  /* 0x000000400a257810 */ /* 0x050fe40007f3e0ff */
[C---:B------:R-:W-:Y:S02]  /*10410*/  LOP3.LUT R9, R10.reuse, 0x380, RZ, 0xc0, !PT ;  /* 0x000003800a097812 */ /* 0x040fe400078ec0ff */
[C---:B------:R-:W-:Y:S02]  /*10420*/  IADD3 R39, P0, R10.reuse, 0x60, RZ ;  /* 0x000000600a277810 */ /* 0x040fe40007f1e0ff */
[----:B------:R-:W-:Y:S02]  /*10430*/  IADD3 R27, P2, R10, 0x20, RZ ;  /* 0x000000200a1b7810 */ /* 0x000fe40007f5e0ff */
[----:B------:R-:W-:Y:S02]  /*10440*/  LOP3.LUT R4, R37, 0x380, RZ, 0xc0, !PT ;  /* 0x0000038025047812 */ /* 0x000fe400078ec0ff */
[----:B------:R-:W-:-:S02]  /*10450*/  SHF.R.U64 R9, R9, 0x3, RZ ;  /* 0x0000000309097819 */ /* 0x000fc400000012ff */
[----:B-----5:R-:W-:Y:S02]  /*10460*/  LOP3.LUT R24, R39, 0x380, RZ, 0xc0, !PT ;  /* 0x0000038027187812 */ /* 0x020fe400078ec0ff */
[----:B------:R-:W-:Y:S02]  /*10470*/  LOP3.LUT R0, R27, 0x380, RZ, 0xc0, !PT ;  /* 0x000003801b007812 */ /* 0x000fe400078ec0ff */
        /* <DEDUP_REMOVED lines=9> */
[----:B------:R-:W-:Y:S02]  /*10510*/  MOV R10, R10 ;  /* 0x0000000a000a7202 */ /* 0x000fe40000000f00 */
[----:B------:R-:W-:Y:S02]  /*10520*/  LOP3.LUT R8, R0, R27, RZ, 0x3c, !PT ;  /* 0x0000001b00087212 */ /* 0x000fe400078e3cff */
[----:B------:R-:W-:Y:S01]  /*10530*/  MOV R26, R6 ;  /* 0x00000006001a7202 */ /* 0x000fe20000000f00 */
[----:B------:R0:W-:Y:S01]  /*10540*/  STSM.16.M88.4 [R10], R12 ;  /* 0x0000000c0a007844 */ /* 0x0001e20000000200 */
[----:B------:R-:W-:Y:S01]  /*10550*/  MOV R3, R4 ;  /* 0x0000000400037202 */ /* 0x000fe20000000f00 */
[----:B------:R-:W3:Y:S01]  /*10560*/  LDC R0, c[0x0][0xbe8] ;  /* 0x0002fa00ff007b82 */ /* 0x000ee20000000800 */
[----:B------:R-:W-:-:S02]  /*10570*/  ISETP.NE.U32.AND P0, PT, RZ, UR4, PT ;  /* 0x00000004ff007c0c */ /* 0x000fc4000bf05070 */
[----:B------:R-:W-:Y:S02]  /*10580*/  IADD3 R24, P1, R40, UR4, RZ ;  /* 0x0000000428187c10 */ /* 0x000fe4000ff3e0ff */
        /* <DEDUP_REMOVED lines=14> */
[----:B------:R-:W-:Y:S01]  /*10670*/  IADD3.X R25, R38, UR5, RZ, P1, !PT ;  /* 0x0000000526197c10 */ /* 0x000fe20008ffe4ff */
[----:B------:R-:W-:Y:S01]  /*10680*/  ULDC.64 UR4, c[0x0][0xc08] ;  /* 0x0003020000047ab9 */ /* 0x000fe20000000a00 */
[----:B------:R0:W-:Y:S01]  /*10690*/  STSM.16.M88.4 [R27], R4 ;  /* 0x000000041b007844 */ /* 0x0001e20000000200 */
[----:B------:R-:W-:-:S03]  /*106a0*/  ISETP.NE.U32.AND P1, PT, RZ, UR4, PT ;  /* 0x00000004ff007c0c */ /* 0x000fc6000bf25070 */
[----:B------:R-:W-:Y:S01]  /*106b0*/  STSM.16.M88.4 [R26], R8 ;  /* 0x000000081a007844 */ /* 0x000fe20000000200 */
[----:B------:R-:W-:-:S03]  /*106c0*/  ISETP.NE.AND.EX P1, PT, RZ, UR5, PT, P1 ;  /* 0x00000005ff007c0c */ /* 0x000fc6000bf25310 */
[----:B------:R4:W-:Y:S01]  /*106d0*/  STSM.16.M88.4 [R3], R12 ;  /* 0x0000000c03007844 */ /* 0x0009e20000000200 */
[----:B------:R-:W-:Y:S09]  /*106e0*/  BAR.SYNC.DEFER_BLOCKING 0x1, 0x180 ;  /* 0x0046000000007b1d */ /* 0x000ff20000010000 */
[----:B0-----:R-:W-:Y:S01]  /*106f0*/  @P1 IADD3 R4, P3, R40, UR4, RZ ;  /* 0x0000000428041c10 */ /* 0x001fe2000ff7e0ff */
[----:B------:R-:W-:-:S03]  /*10700*/  ULDC UR4, c[0x0][0xa88] ;  /* 0x0002a20000047ab9 */ /* 0x000fc60000000800 */
[----:B------:R-:W-:Y:S01]  /*10710*/  @P1 IADD3.X R5, R38, UR5, RZ, P3, !PT ;  /* 0x0000000526051c10 */ /* 0x000fe20009ffe4ff */
[----:B----4-:R-:W-:Y:S01]  /*10720*/  IMAD.U32 R3, RZ, RZ, UR4 ;  /* 0x00000004ff037e24 */ /* 0x010fe2000f8e00ff */
[----:B------:R0:W5:Y:S05]  /*10730*/  @P0 LDG.E R36, desc[UR40][R24.64] ;  /* 0x0000002818240981 */ /* 0x00016a000c1e1900 */
[----:B------:R0:W5:Y:S01]  /*10740*/  @P1 LDG.E R3, desc[UR40][R4.64] ;  /* 0x0000002804031981 */ /* 0x000162000c1e1900 */
[----:B---3--:R-:W-:-:S13]  /*10750*/  ISETP.NE.AND P2, PT, R0, 0x1, PT ;  /* 0x000000010000780c */ /* 0x008fda0003f45270 */
[----:B------:R-:W3:Y:S08]  /*10760*/  @P2 LDC R6, c[0x0][0xbec] ;  /* 0x0002fb00ff062b82 */ /* 0x000ef00000000800 */
[----:B------:R-:W4:Y:S01]  /*10770*/  @P2 LDC R27, c[0x0][0xbf0] ;  /* 0x0002fc00ff1b2b82 */ /* 0x000f220000000800 */
[----:B--2---:R-:W-:Y:S01]  /*10780*/  IMAD.IADD R13, R32, 0x1, R44 ;  /* 0x00000001200d7824 */ /* 0x004fe200078e022c */
[----:B0-----:R-:W-:Y:S06]  /*10790*/  @P1 BRA `(.L_x_2770) ;  /* 0x0000000000101947 */ /* 0x001fec0003800000 */
[----:B------:R-:W-:Y:S05]  /*107a0*/  @!P0 BRA `(.L_x_2770) ;  /* 0x00000000000c8947 */ /* 0x000fea0003800000 */
[----:B------:R-:W2:Y:S04]  /*107b0*/  LDG.E R4, desc[UR40][R24.64] ;  /* 0x0000002818047981 */ /* 0x000ea8000c1e1900 */
[----:B-----5:R-:W2:Y:S02]  /*107c0*/  LDG.E R3, desc[UR40][R24.64+0x4] ;  /* 0x0000042818037981 */ /* 0x020ea4000c1e1900 */
[----:B--2---:R-:W-:-:S07]  /*107d0*/  IADD3 R3, -R4, R3, RZ ;  /* 0x0000000304037210 */ /* 0x004fce0007ffe1ff */
.L_x_2770:
[----:B------:R-:W2:Y:S01]  /*107e0*/  LDL.LU R10, [R1+0x5c] ;  /* 0x00005c00010a7983 */ /* 0x000ea20000300800 */
[----:B---3--:R-:W-:Y:S01]  /*107f0*/  @P2 IMAD.HI.U32 R4, R13, R6, RZ ;  /* 0x000000060d042227 */ /* 0x008fe200078e00ff */
[----:B------:R-:W-:Y:S02]  /*10800*/  ULDC.64 UR4, c[0x0][0xb90] ;  /* 0x0002e40000047ab9 */ /* 0x000fe40000000a00 */
[----:B------:R-:W3:Y:S04]  /*10810*/  LDL.LU R8, [R1+0x54] ;  /* 0x0000540001087983 */ /* 0x000ee80000300800 */
[----:B------:R-:W3:Y:S01]  /*10820*/  LDL.LU R42, [R1+0x48] ;  /* 0x00004800012a7983 */ /* 0x000ee20000300800 */
[----:B-----5:R-:W-:Y:S01]  /*10830*/  SHF.R.S32.HI R37, RZ, 0x1f, R36 ;  /* 0x0000001fff257819 */ /* 0x020fe20000011424 */
[----:B------:R-:W-:Y:S01]  /*10840*/  IMAD.MOV.U32 R7, RZ, RZ, R13 ;  /* 0x000000ffff077224 */ /* 0x000fe200078e000d */
[----:B----4-:R-:W-:Y:S01]  /*10850*/  @P2 SHF.R.U32.HI R7, RZ, R27, R4 ;  /* 0x0000001bff072219 */ /* 0x010fe20000011604 */
[----:B------:R-:W4:Y:S04]  /*10860*/  LDL R12, [R1+0x68] ;  /* 0x00006800010c7983 */ /* 0x000f280000100800 */
[----:B------:R-:W-:Y:S01]  /*10870*/  IMAD.MOV R11, RZ, RZ, -R7 ;  /* 0x000000ffff0b7224 */ /* 0x000fe200078e0a07 */
[----:B------:R-:W-:-:S02]  /*10880*/  SHF.R.S32.HI R40, RZ, 0x1f, R45 ;  /* 0x0000001fff287819 */ /* 0x000fc4000001142d */
[----:B------:R-:W-:Y:S02]  /*10890*/  SHF.R.S32.HI R14, RZ, 0x1f, R45 ;  /* 0x0000001fff0e7819 */ /* 0x000fe4000001142d */
[-C--:B------:R-:W-:Y:S02]  /*108a0*/  LEA.HI R40, R40, R45.reuse, RZ, 0x3 ;  /* 0x0000002d28287211 */ /* 0x080fe400078f18ff */
[----:B------:R-:W-:Y:S02]  /*108b0*/  LEA.HI R14, R14, R45, RZ, 0x7 ;  /* 0x0000002d0e0e7211 */ /* 0x000fe400078f38ff */
[----:B------:R-:W-:Y:S02]  /*108c0*/  SHF.R.S32.HI R40, RZ, 0x3, R40 ;  /* 0x00000003ff287819 */ /* 0x000fe40000011428 */
[----:B------:R-:W-:Y:S01]  /*108d0*/  LOP3.LUT R14, R14, 0xffffff80, RZ, 0xc0, !PT ;  /* 0xffffff800e0e7812 */ /* 0x000fe200078ec0ff */
[----:B------:R-:W-:-:S03]  /*108e0*/  IMAD R3, R3, R0, RZ ;  /* 0x0000000003037224 */ /* 0x000fc600078e02ff */
[----:B------:R-:W-:Y:S02]  /*108f0*/  IADD3 R14, R45, -R14, RZ ;  /* 0x8000000e2d0e7210 */ /* 0x000fe40007ffe0ff */
[----:B--2---:R-:W-:Y:S02]  /*10900*/  SEL R32, R10, RZ, !P0 ;  /* 0x000000ff0a207207 */ /* 0x004fe40004000000 */
[----:B---3--:R-:W-:Y:S02]  /*10910*/  SEL R41, R8, RZ, !P0 ;  /* 0x000000ff08297207 */ /* 0x008fe40004000000 */
[----:B------:R-:W-:Y:S01]  /*10920*/  SHF.R.S32.HI R38, RZ, 0x1f, R42 ;  /* 0x0000001fff267819 */ /* 0x000fe2000001142a */
[----:B------:R-:W-:-:S04]  /*10930*/  IMAD.WIDE.U32 R4, R42, UR4, R36 ;  /* 0x000000042a047c25 */ /* 0x000fc8000f8e0024 */
[----:B------:R-:W-:-:S04]  /*10940*/  IMAD R6, R38, UR4, RZ ;  /* 0x0000000426067c24 */ /* 0x000fc8000f8e02ff */
[----:B------:R-:W-:Y:S01]  /*10950*/  IMAD R9, R42, UR5, R6 ;  /* 0x000000052a097c24 */ /* 0x000fe2000f8e0206 */
[----:B------:R-:W-:-:S03]  /*10960*/  ULDC.64 UR4, c[0x0][0xb98] ;  /* 0x0002e60000047ab9 */ /* 0x000fc60000000a00 */
[----:B------:R-:W-:Y:S02]  /*10970*/  IMAD.IADD R5, R5, 0x1, R9 ;  /* 0x0000000105057824 */ /* 0x000fe400078e0209 */
        /* <DEDUP_REMOVED lines=16> */
[----:B------:R-:W-:Y:S01]  /*10a80*/  IMAD R9, R40, 0x40, R29 ;  /* 0x0000004028097824 */ /* 0x000fe200078e021d */
[----:B------:R-:W-:Y:S01]  /*10a90*/  SHFL.IDX PT, R4, R10, RZ, 0x1c1f ;  /* 0x001c1fff0a047589 */ /* 0x000fe200000e0000 */
[----:B----4-:R-:W-:Y:S01]  /*10aa0*/  IMAD.IADD R12, R12, 0x1, R44 ;  /* 0x000000010c0c7824 */ /* 0x010fe200078e022c */
[----:B------:R-:W-:Y:S02]  /*10ab0*/  ULDC.64 UR4, c[0x0][0xaa0] ;  /* 0x0002a80000047ab9 */ /* 0x000fe40000000a00 */
[----:B------:R-:W0:Y:S01]  /*10ac0*/  SHFL.IDX PT, R5, R11, RZ, 0x1c1f ;  /* 0x001c1fff0b057589 */ /* 0x000e2200000e0000 */
[----:B------:R-:W-:-:S03]  /*10ad0*/  IMAD.WIDE R20, R9, 0x2, R20 ;  /* 0x0000000209147825 */ /* 0x000fc600078e0214 */
[----:B------:R-:W-:Y:S04]  /*10ae0*/  SHFL.IDX PT, R6, R10, 0x1, 0x1c1f ;  /* 0x003c1f000a067f89 */ /* 0x000fe800000e0000 */
[----:B------:R-:W2:Y:S01]  /*10af0*/  SHFL.IDX PT, R7, R11, 0x1, 0x1c1f ;  /* 0x003c1f000b077f89 */ /* 0x000ea200000e0000 */
[----:B------:R-:W-:Y:S01]  /*10b00*/  LOP3.LUT P0, RZ, R14, 0x3, RZ, 0xc0, !PT ;  /* 0x000000030eff7812 */ /* 0x000fe2000780c0ff */
[----:B------:R-:W-:Y:S01]  /*10b10*/  VIADD R8, R12, 0x8 ;  /* 0x000000080c087836 */ /* 0x000fe20000000000 */
[C---:B------:R-:W-:Y:S02]  /*10b20*/  IADD3 R13, P3, R20.reuse, 0x1800, RZ ;  /* 0x00001800140d7810 */ /* 0x040fe40007f7e0ff */
[----:B------:R-:W-:Y:S02]  /*10b30*/  IADD3 R25, P4, R20, 0x3000, RZ ;  /* 0x0000300014197810 */ /* 0x000fe40007f9e0ff */
[----:B------:R-:W-:-:S02]  /*10b40*/  ISETP.GE.OR P1, PT, R12, R3, P0 ;  /* 0x000000030c00720c */ /* 0x000fc40000726670 */
[----:B------:R-:W-:Y:S02]  /*10b50*/  LOP3.LUT R9, R20, 0x380, RZ, 0xc0, !PT ;  /* 0x0000038014097812 */ /* 0x000fe400078ec0ff */
[----:B------:R-:W-:Y:S02]  /*10b60*/  LOP3.LUT R12, R13, 0x380, RZ, 0xc0, !PT ;  /* 0x000003800d0c7812 */ /* 0x000fe400078ec0ff */
[----:B------:R-:W-:Y:S02]  /*10b70*/  ISETP.GE.OR P0, PT, R8, R3, P0 ;  /* 0x000000030800720c */ /* 0x000fe40000706670 */
[----:B------:R-:W-:Y:S02]  /*10b80*/  LOP3.LUT R24, R25, 0x380, RZ, 0xc0, !PT ;  /* 0x0000038019187812 */ /* 0x000fe400078ec0ff */
[----:B------:R-:W-:Y:S02]  /*10b90*/  SHF.R.U64 R9, R9, 0x3, RZ ;  /* 0x0000000309097819 */ /* 0x000fe400000012ff */
[----:B------:R-:W-:-:S02]  /*10ba0*/  SHF.R.U64 R12, R12, 0x3, RZ ;  /* 0x000000030c0c7819 */ /* 0x000fc400000012ff */
[----:B------:R-:W-:Y:S02]  /*10bb0*/  SHF.R.U64 R24, R24, 0x3, RZ ;  /* 0x0000000318187819 */ /* 0x000fe400000012ff */
[----:B------:R-:W-:Y:S01]  /*10bc0*/  LOP3.LUT R8, R9, R20, RZ, 0x3c, !PT ;  /* 0x0000001409087212 */ /* 0x000fe200078e3cff */
[--C-:B------:R-:W-:Y:S01]  /*10bd0*/  IMAD.MOV.U32 R9, RZ, RZ, R21.reuse ;  /* 0x000000ffff097224 */ /* 0x100fe200078e0015 */
[----:B------:R-:W-:Y:S01]  /*10be0*/  LOP3.LUT R12, R12, R13, RZ, 0x3c, !PT ;  /* 0x0000000d0c0c7212 */ /* 0x000fe200078e3cff */
[--C-:B------:R-:W-:Y:S01]  /*10bf0*/  IMAD.X R13, RZ, RZ, R21.reuse, P3 ;  /* 0x000000ffff0d7224 */ /* 0x100fe200018e0615 */
[----:B------:R-:W-:Y:S01]  /*10c00*/  LOP3.LUT R24, R24, R25, RZ, 0x3c, !PT ;  /* 0x0000001918187212 */ /* 0x000fe200078e3cff */
[----:B------:R-:W-:Y:S01]  /*10c10*/  IMAD.X R25, RZ, RZ, R21, P4 ;  /* 0x000000ffff197224 */ /* 0x000fe200020e0615 */
[----:B0-----:R0:W-:Y:S04]  /*10c20*/  @!P1 ST.E desc[UR40][R4.64], R31 ;  /* 0x0000001f04009985 */ /* 0x0011e8000c101928 */
[----:B--2---:R2:W-:Y:S04]  /*10c30*/  @!P0 ST.E desc[UR40][R6.64], R30 ;  /* 0x0000001e06008985 */ /* 0x0045e8000c101928 */
[----:B------:R-:W3:Y:S04]  /*10c40*/  LD.E.128 R8, desc[UR40][R8.64] ;  /* 0x0000002808087980 */ /* 0x000ee8000c101d00 */
[----:B------:R-:W4:Y:S04]  /*10c50*/  LD.E.128 R12, desc[UR40][R12.64] ;  /* 0x000000280c0c7980 */ /* 0x000f28000c101d00 */
[----:B------:R-:W4:Y:S01]  /*10c60*/  LD.E.128 R24, desc[UR40][R24.64] ;  /* 0x0000002818187980 */ /* 0x000f22000c101d00 */
[----:B------:R-:W-:-:S04]  /*10c70*/  IADD3 R39, P0, R20, 0x4800, RZ ;  /* 0x0000480014277810 */ /* 0x000fc80007f1e0ff */
[----:B------:R-:W-:-:S04]  /*10c80*/  LOP3.LUT R20, R39, 0x380, RZ, 0xc0, !PT ;  /* 0x0000038027147812 */ /* 0x000fc800078ec0ff */
[----:B0-----:R-:W-:-:S04]  /*10c90*/  SHF.R.U64 R4, R20, 0x3, RZ ;  /* 0x0000000314047819 */ /* 0x001fc800000012ff */
[----:B------:R-:W-:Y:S02]  /*10ca0*/  LOP3.LUT R4, R4, R39, RZ, 0x3c, !PT ;  /* 0x0000002704047212 */ /* 0x000fe400078e3cff */
[----:B------:R-:W0:Y:S01]  /*10cb0*/  @P2 LDC R39, c[0x0][0xbec] ;  /* 0x0002fb00ff272b82 */ /* 0x000e220000000800 */
[----:B------:R-:W-:Y:S01]  /*10cc0*/  IADD3.X R5, RZ, R21, RZ, P0, !PT ;  /* 0x00000015ff057210 */ /* 0x000fe200007fe4ff */
[----:B------:R-:W-:Y:S02]  /*10cd0*/  IMAD R21, R37, UR4, RZ ;  /* 0x0000000425157c24 */ /* 0x000fe4000f8e02ff */
[----:B--2---:R-:W-:-:S03]  /*10ce0*/  IMAD R30, R43, 0x30, R40 ;  /* 0x000000302b1e7824 */ /* 0x004fc600078e0228 */
[----:B------:R-:W5:Y:S01]  /*10cf0*/  LD.E.128 R4, desc[UR40][R4.64] ;  /* 0x0000002804047980 */ /* 0x000f62000c101d00 */
[----:B------:R-:W2:Y:S01]  /*10d00*/  @P2 LDC R37, c[0x0][0xbf0] ;  /* 0x0002fc00ff252b82 */ /* 0x000ea20000000800 */
[C---:B------:R-:W-:Y:S02]  /*10d10*/  IMAD R31, R36.reuse, UR5, R21 ;  /* 0x00000005241f7c24 */ /* 0x040fe4000f8e0215 */
[----:B------:R-:W-:Y:S01]  /*10d20*/  IMAD.WIDE.U32 R20, R36, UR4, RZ ;  /* 0x0000000424147c25 */ /* 0x000fe2000f8e00ff */
[----:B------:R-:W-:Y:S01]  /*10d30*/  ULDC.64 UR4, c[0x0][0xae8] ;  /* 0x0002ba0000047ab9 */ /* 0x000fe20000000a00 */
[----:B------:R-:W-:Y:S01]  /*10d40*/  @!PT LDS RZ, [RZ] ;  /* 0x00000000fffff984 */ /* 0x000fe20000000800 */
[----:B------:R-:W-:Y:S01]  /*10d50*/  @!PT LDS RZ, [RZ] ;  /* 0x00000000fffff984 */ /* 0x000fe20000000800 */
[----:B------:R-:W-:Y:S01]  /*10d60*/  @!PT LDS RZ, [RZ] ;  /* 0x00000000fffff984 */ /* 0x000fe20000000800 */
[----:B------:R-:W-:Y:S01]  /*10d70*/  @!PT LDS RZ, [RZ] ;  /* 0x00000000fffff984 */ /* 0x000fe20000000800 */
[----:B------:R1:W-:Y:S06]  /*10d80*/  MEMBAR.ALL.CTA ;  /* 0x0000000000007992 */ /* 0x0003ec0000008000 */
[----:B-1----:R-:W1:Y:S01]  /*10d90*/  FENCE.VIEW.ASYNC.S ;  /* 0x00000000000073c6 */ /* 0x002e620000000000 */
[----:B------:R-:W-:-:S02]  /*10da0*/  IMAD.IADD R21, R21, 0x1, R31 ;  /* 0x0000000115157824 */ /* 0x000fc400078e021f */
[----:B------:R-:W-:Y:S02]  /*10db0*/  IMAD R31, R38, UR4, RZ ;  /* 0x00000004261f7c24 */ /* 0x000fe4000f8e02ff */
[----:B------:R-:W-:Y:S02]  /*10dc0*/  IMAD.IADD R36, R44, 0x1, R30 ;  /* 0x000000012c247824 */ /* 0x000fe400078e021e */
[C---:B------:R-:W-:Y:S02]  /*10dd0*/  IMAD R31, R42.reuse, UR5, R31 ;  /* 0x000000052a1f7c24 */ /* 0x040fe4000f8e021f */
[----:B------:R-:W-:Y:S01]  /*10de0*/  IMAD.WIDE.U32 R20, R42, UR4, R20 ;  /* 0x000000042a147c25 */ /* 0x000fe2000f8e0014 */
[----:B------:R-:W-:-:S03]  /*10df0*/  ULDC.64 UR4, c[0x0][0xaf0] ;  /* 0x0002bc0000047ab9 */ /* 0x000fc60000000a00 */
[----:B0-----:R-:W-:-:S04]  /*10e00*/  @P2 IMAD.HI.U32 R30, R36, R39, RZ ;  /* 0x00000027241e2227 */ /* 0x001fc800078e00ff */
        /* <DEDUP_REMOVED lines=24> */
[----:B------:R-:W-:Y:S01]  /*10f90*/  LEA.HI.X R38, R20, UR5, R21, 0x1, P0 ;  /* 0x0000000514267c11 */ /* 0x000fe200080f0c15 */
[----:B-1----:R-:W0:Y:S01]  /*10fa0*/  SHFL.IDX PT, R30, R32, RZ, 0x181f ;  /* 0x00181fff201e7589 */ /* 0x002e2200000e0000 */
[----:B------:R-:W-:-:S03]  /*10fb0*/  IMAD.IADD R40, R40, 0x1, R44 ;  /* 0x0000000128287824 */ /* 0x000fc600078e022c */
[----:B------:R-:W1:Y:S01]  /*10fc0*/  SHFL.IDX PT, R36, R32, 0x1, 0x181f ;  /* 0x00381f0020247f89 */ /* 0x000e6200000e0000 */
[----:B------:R-:W-:-:S03]  /*10fd0*/  ISETP.GE.AND P0, PT, R29, UR4, PT ;  /* 0x000000041d007c0c */ /* 0x000fc6000bf06270 */
[----:B------:R-:W2:Y:S04]  /*10fe0*/  SHFL.IDX PT, R21, R38, RZ, 0x181f ;  /* 0x00181fff26157589 */ /* 0x000ea800000e0000 */
[----:B------:R-:W2:Y:S01]  /*10ff0*/  SHFL.IDX PT, R42, R32, 0x2, 0x181f ;  /* 0x00581f00202a7f89 */ /* 0x000ea200000e0000 */
[----:B------:R-:W-:-:S03]  /*11000*/  VIADD R0, R40, 0x30 ;  /* 0x0000003028007836 */ /* 0x000fc60000000000 */
[----:B------:R-:W2:Y:S01]  /*11010*/  SHFL.IDX PT, R31, R38, 0x1, 0x181f ;  /* 0x00381f00261f7f89 */ /* 0x000ea200000e0000 */
[CC--:B------:R-:W-:Y:S01]  /*11020*/  ISETP.GE.OR P3, PT, R40.reuse, R3.reuse, P0 ;  /* 0x000000032800720c */ /* 0x0c0fe20000766670 */
[----:B------:R-:W-:Y:S02]  /*11030*/  VIADD R20, R40, 0x60 ;  /* 0x0000006028147836 */ /* 0x000fe40000000000 */
[----:B------:R-:W2:Y:S01]  /*11040*/  SHFL.IDX PT, R37, R38, 0x2, 0x181f ;  /* 0x00581f0026257f89 */ /* 0x000ea200000e0000 */
[-C--:B------:R-:W-:Y:S02]  /*11050*/  ISETP.GE.OR P2, PT, R0, R3.reuse, P0 ;  /* 0x000000030000720c */ /* 0x080fe40000746670 */
[----:B------:R-:W-:Y:S02]  /*11060*/  ISETP.GE.OR P1, PT, R20, R3, P0 ;  /* 0x000000031400720c */ /* 0x000fe40000726670 */
[----:B------:R-:W-:-:S05]  /*11070*/  IADD3 R0, R2, 0x16820, RZ ;  /* 0x0001682002007810 */ /* 0x000fca0007ffe0ff */
[----:B0-----:R-:W-:-:S04]  /*11080*/  @!P3 LEA R20, P5, R29, R30, 0x1 ;  /* 0x0000001e1d14b211 */ /* 0x001fc800078a08ff */
[C---:B-1----:R-:W-:Y:S02]  /*11090*/  @!P2 LEA R30, P4, R29.reuse, R36, 0x1 ;  /* 0x000000241d1ea211 */ /* 0x042fe400078808ff */
[C---:B--2---:R-:W-:Y:S02]  /*110a0*/  @!P3 LEA.HI.X R21, R29.reuse, R21, R28, 0x1, P5 ;  /* 0x000000151d15b211 */ /* 0x044fe400028f0c1c */
[C---:B------:R-:W-:Y:S02]  /*110b0*/  @!P1 LEA R36, P5, R29.reuse, R42, 0x1 ;  /* 0x0000002a1d249211 */ /* 0x040fe400078a08ff */
[----:B------:R-:W-:Y:S02]  /*110c0*/  PRMT R0, RZ, 0x654, R0 ;  /* 0x00000654ff007816 */ /* 0x000fe40000000000 */
[C-C-:B------:R-:W-:Y:S02]  /*110d0*/  @!P2 LEA.HI.X R31, R29.reuse, R31, R28.reuse, 0x1, P4 ;  /* 0x0000001f1d1fa211 */ /* 0x140fe400020f0c1c */
[----:B------:R-:W-:Y:S01]  /*110e0*/  @!P1 LEA.HI.X R37, R29, R37, R28, 0x1, P5 ;  /* 0x000000251d259211 */ /* 0x000fe200028f0c1c */
[----:B------:R0:W-:Y:S02]  /*110f0*/  SYNCS.ARRIVE.TRANS64.RED.A1T0 RZ, [R0+URZ], RZ ;  /* 0x000000ff00ff79a7 */ /* 0x0001e4000810043f */
[----:B0-----:R-:W-:-:S05]  /*11100*/  VIADD R0, R40, 0x90 ;  /* 0x0000009028007836 */ /* 0x001fca0000000000 */
[----:B------:R-:W-:Y:S01]  /*11110*/  ISETP.GE.OR P0, PT, R0, R3, P0 ;  /* 0x000000030000720c */ /* 0x000fe20000706670 */
[----:B------:R-:W2:Y:S04]  /*11120*/  SHFL.IDX PT, R32, R32, 0x3, 0x181f ;  /* 0x00781f0020207f89 */ /* 0x000ea800000e0000 */
[----:B------:R-:W0:Y:S04]  /*11130*/  SHFL.IDX PT, R38, R38, 0x3, 0x181f ;  /* 0x00781f0026267f89 */ /* 0x000e2800000e0000 */
[----:B---3--:R3:W-:Y:S04]  /*11140*/  @!P3 ST.E.128 desc[UR40][R20.64], R8 ;  /* 0x000000081400b985 */ /* 0x0087e8000c101d28 */
[----:B----4-:R3:W-:Y:S04]  /*11150*/  @!P2 ST.E.128 desc[UR40][R30.64], R12 ;  /* 0x0000000c1e00a985 */ /* 0x0107e8000c101d28 */
[----:B------:R3:W-:Y:S01]  /*11160*/  @!P1 ST.E.128 desc[UR40][R36.64], R24 ;  /* 0x0000001824009985 */ /* 0x0007e2000c101d28 */
[----:B0-2---:R-:W-:Y:S05]  /*11170*/  @P0 BRA `(.L_x_2771) ;  /* 0x0000000800740947 */ /* 0x005fea0003800000 */
[----:B---3--:R-:W-:-:S04]  /*11180*/  LEA R8, P0, R29, R32, 0x1 ;  /* 0x000000201d087211 */ /* 0x008fc800078008ff */
[----:B------:R-:W-:-:S05]  /*11190*/  LEA.HI.X R9, R29, R38, R28, 0x1, P0 ;  /* 0x000000261d097211 */ /* 0x000fca00000f0c1c */
[----:B-----5:R2:W-:Y:S01]  /*111a0*/  ST.E.128 desc[UR40][R8.64], R4 ;  /* 0x0000000408007985 */ /* 0x0205e2000c101d28 */
[----:B------:R-:W-:Y:S05]  /*111b0*/  BRA `(.L_x_2771) ;  /* 0x0000000800647947 */ /* 0x000fea0003800000 */
.L_x_2769:
[----:B------:R-:W3:Y:S01]  /*111c0*/  LDL.LU R6, [R1+0x4c] ;  /* 0x00004c0001067983 */ /* 0x000ee20000300800 */
[----:B------:R-:W-:Y:S01]  /*111d0*/  ULDC.64 UR4, c[0x0][0xc00] ;  /* 0x0003000000047ab9 */ /* 0x000fe20000000a00 */
[----:B------:R-:W-:Y:S01]  /*111e0*/  IMAD.MOV.U32 R0, RZ, RZ, RZ ;  /* 0x000000ffff007224 */ /* 0x000fe200078e00ff */
[----:B------:R-:W4:Y:S01]  /*111f0*/  LDC R25, c[0x0][0xbe8] ;  /* 0x0002fa00ff197b82 */ /* 0x000f220000000800 */
[----:B------:R-:W0:Y:S01]  /*11200*/  LDL.LU R3, [R1+0x50] ;  /* 0x0000500001037983 */ /* 0x000e220000300800 */
[----:B------:R-:W-:-:S04]  /*11210*/  ISETP.NE.U32.AND P0, PT, RZ, UR4, PT ;  /* 0x00000004ff007c0c */ /* 0x000fc8000bf05070 */
[----:B------:R-:W-:Y:S02]  /*11220*/  ISETP.NE.AND.EX P0, PT, RZ, UR5, PT, P0 ;  /* 0x00000005ff007c0c */ /* 0x000fe4000bf05300 */
[----:B---3--:R-:W-:-:S04]  /*11230*/  IADD3 R4, P1, R6, UR4, RZ ;  /* 0x0000000406047c10 */ /* 0x008fc8000ff3e0ff */
[----:B0-----:R-:W-:Y:S01]  /*11240*/  IADD3.X R5, R3, UR5, RZ, P1, !PT ;  /* 0x0000000503057c10 */ /* 0x001fe20008ffe4ff */
[----:B------:R-:W-:Y:S02]  /*11250*/  ULDC.64 UR4, c[0x0][0xc08] ;  /* 0x0003020000047ab9 */ /* 0x000fe40000000a00 */
[----:B------:R-:W-:-:S04]  /*11260*/  ISETP.NE.U32.AND P1, PT, RZ, UR4, PT ;  /* 0x00000004ff007c0c */ /* 0x000fc8000bf25070 */
[----:B------:R0:W5:Y:S01]  /*11270*/  @P0 LDG.E R0, desc[UR40][R4.64] ;  /* 0x0000002804000981 */ /* 0x000162000c1e1900 */
[----:B------:R-:W-:Y:S01]  /*11280*/  ISETP.NE.AND.EX P1, PT, RZ, UR5, PT, P1 ;  /* 0x00000005ff007c0c */ /* 0x000fe2000bf25310 */
[----:B------:R-:W3:-:S12]  /*11290*/  S2R R10, SR_TID.X ;  /* 0x00000000000a7919 */ /* 0x000ed80000002100 */
[----:B------:R-:W-:Y:S01]  /*112a0*/  @P1 IADD3 R6, P2, R6, UR4, RZ ;  /* 0x0000000406061c10 */ /* 0x000fe2000ff5e0ff */
[----:B------:R-:W-:Y:S02]  /*112b0*/  ULDC UR4, c[0x0][0xa88] ;  /* 0x0002a20000047ab9 */ /* 0x000fe40000000800 */
[----:B------:R-:W-:Y:S01]  /*112c0*/  IMAD.U32 R8, RZ, RZ, UR4 ;  /* 0x00000004ff087e24 */ /* 0x000fe2000f8e00ff */
[----:B------:R-:W-:-:S05]  /*112d0*/  @P1 IADD3.X R7, R3, UR5, RZ, P2, !PT ;  /* 0x0000000503071c10 */ /* 0x000fca00097fe4ff */
[----:B------:R0:W5:Y:S01]  /*112e0*/  @P1 LDG.E R8, desc[UR40][R6.64] ;  /* 0x0000002806081981 */ /* 0x000162000c1e1900 */
[----:B----4-:R-:W-:Y:S01]  /*112f0*/  ISETP.NE.AND P2, PT, R25, 0x1, PT ;  /* 0x000000011900780c */ /* 0x010fe20003f45270 */
[----:B---3--:R-:W-:-:S12]  /*11300*/  VIADD R31, R10, 0xffffff80 ;  /* 0xffffff800a1f7836 */ /* 0x008fd80000000000 */
[----:B------:R-:W3:Y:S01]  /*11310*/  @P2 LDC R20, c[0x0][0xbec] ;  /* 0x0002fb00ff142b82 */ /* 0x000ee20000000800 */
[----:B------:R-:W-:-:S07]  /*11320*/  ISETP.GE.AND P3, PT, R31, 0xc0, PT ;  /* 0x000000c01f00780c */ /* 0x000fce0003f66270 */
[----:B------:R-:W4:Y:S01]  /*11330*/  @P2 LDC R27, c[0x0][0xbf0] ;  /* 0x0002fc00ff1b2b82 */ /* 0x000f220000000800 */
[----:B0-----:R-:W-:Y:S05]  /*11340*/  @P1 BRA `(.L_x_2772) ;  /* 0x0000000000101947 */ /* 0x001fea0003800000 */
[----:B------:R-:W-:Y:S05]  /*11350*/  @!P0 BRA `(.L_x_2772) ;  /* 0x00000000000c8947 */ /* 0x000fea0003800000 */
[----:B------:R-:W2:Y:S04]  /*11360*/  LDG.E R3, desc[UR40][R4.64] ;  /* 0x0000002804037981 */ /* 0x000ea8000c1e1900 */
[----:B-----5:R-:W2:Y:S02]  /*11370*/  LDG.E R8, desc[UR40][R4.64+0x4] ;  /* 0x0000042804087981 */ /* 0x020ea4000c1e1900 */
[----:B--2---:R-:W-:-:S07]  /*11380*/  IMAD.IADD R8, R8, 0x1, -R3 ;  /* 0x0000000108087824 */ /* 0x004fce00078e0a03 */
.L_x_2772:
        /* <DEDUP_REMOVED lines=11> */
[----:B-----5:R-:W-:Y:S01]  /*11440*/  IADD3 R10, R30, -0x80, R10 ;  /* 0xffffff801e0a7810 */ /* 0x020fe20007ffe00a */
        /* <DEDUP_REMOVED lines=33> */
[----:B------:R-:W-:Y:S02]  /*11660*/  LEA.HI.X R7, R4, UR5, R3, 0x2, P0 ;  /* 0x0000000504077c11 */ /* 0x000fe400080f1403 */
[----:B------:R-:W-:-:S05]  /*11670*/  MOV R3, 0xff800000 ;  /* 0xff80000000037802 */ /* 0x000fca0000000f00 */
[----:B------:R0:W-:Y:S02]  /*11680*/  STG.E desc[UR40][R6.64], R3 ;  /* 0x0000000306007986 */ /* 0x0001e4000c101928 */
.L_x_2774:
[----:B------:R-:W-:Y:S05]  /*11690*/  BSYNC B1 ;  /* 0x0000000000017941 */ /* 0x000fea0003800000 */
.L_x_2773:
[----:B------:R-:W-:Y:S01]  /*116a0*/  SHF.R.S32.HI R26, RZ, 0x1f, R31 ;  /* 0x0000001fff1a7819 */ /* 0x000fe2000001141f */
[----:B------:R-:W-:Y:S01]  /*116b0*/  ULDC.64 UR4, c[0x0][0xaa0] ;  /* 0x0002a80000047ab9 */ /* 0x000fe20000000a00 */
[----:B------:R-:W-:Y:S01]  /*116c0*/  ULDC.64 UR6, c[0x0][0xa80] ;  /* 0x0002a00000067ab9 */ /* 0x000fe20000000a00 */
[----:B0-----:R-:W-:Y:S01]  /*116d0*/  IMAD R3, R11, UR4, RZ ;  /* 0x000000040b037c24 */ /* 0x001fe2000f8e02ff */
[----:B------:R-:W-:Y:S01]  /*116e0*/  LEA.HI R26, R26, R31, RZ, 0x3 ;  /* 0x0000001f1a1a7211 */ /* 0x000fe200078f18ff */
[----:B------:R-:W-:-:S03]  /*116f0*/  IMAD.WIDE.U32 R4, R0, UR4, RZ ;  /* 0x0000000400047c25 */ /* 0x000fc6000f8e00ff */
[----:B------:R-:W-:Y:S01]  /*11700*/  SHF.R.S32.HI R26, RZ, 0x3, R26 ;  /* 0x00000003ff1a7819 */ /* 0x000fe2000001141a */
[----:B------:R-:W-:Y:S01]  /*11710*/  IMAD R3, R0, UR5, R3 ;  /* 0x0000000500037c24 */ /* 0x000fe2000f8e0203 */
[----:B------:R-:W-:Y:S02]  /*11720*/  ULDC.64 UR4, c[0x0][0xae8] ;  /* 0x0002ba0000047ab9 */ /* 0x000fe40000000a00 */
[----:B------:R-:W-:Y:S02]  /*11730*/  IMAD R6, R12, UR4, RZ ;  /* 0x000000040c067c24 */ /* 0x000fe4000f8e02ff */
[----:B------:R-:W-:Y:S02]  /*11740*/  IMAD R0, R43, 0x30, R26 ;  /* 0x000000302b007824 */ /* 0x000fe400078e021a */
[----:B------:R-:W-:Y:S02]  /*11750*/  IMAD.IADD R5, R5, 0x1, R3 ;  /* 0x0000000105057824 */ /* 0x000fe400078e0203 */
[----:B-----5:R-:W-:-:S02]  /*11760*/  IMAD.IADD R9, R30, 0x1, R0 ;  /* 0x000000011e097824 */ /* 0x020fc400078e0200 */
[----:B------:R-:W-:Y:S02]  /*11770*/  IMAD R7, R24, UR5, R6 ;  /* 0x0000000518077c24 */ /* 0x000fe4000f8e0206 */
[----:B------:R-:W-:-:S04]  /*11780*/  @P2 IMAD.HI.U32 R0, R9, R20, RZ ;  /* 0x0000001409002227 */ /* 0x000fc800078e00ff */
[----:B------:R-:W-:Y:S01]  /*11790*/  IMAD.WIDE.U32 R4, R24, UR4, R4 ;  /* 0x0000000418047c25 */ /* 0x000fe2000f8e0004 */
[----:B------:R-:W-:-:S03]  /*117a0*/  ULDC.64 UR4, c[0x0][0xaf0] ;  /* 0x0002bc0000047ab9 */ /* 0x000fc60000000a00 */
[----:B------:R-:W-:Y:S01]  /*117b0*/  IMAD.MOV.U32 R3, RZ, RZ, R9 ;  /* 0x000000ffff037224 */ /* 0x000fe200078e0009 */
[----:B------:R-:W-:Y:S01]  /*117c0*/  @P2 SHF.R.U32.HI R3, RZ, R27, R0 ;  /* 0x0000001bff032219 */ /* 0x000fe20000011600 */
[----:B------:R-:W-:Y:S02]  /*117d0*/  IMAD R6, R14, UR4, RZ ;  /* 0x000000040e067c24 */ /* 0x000fe4000f8e02ff */
[----:B------:R-:W-:Y:S01]  /*117e0*/  IMAD.IADD R5, R5, 0x1, R7 ;  /* 0x0000000105057824 */ /* 0x000fe200078e0207 */
[----:B------:R-:W-:Y:S01]  /*117f0*/  SHF.R.S32.HI R0, RZ, 0x1f, R3 ;  /* 0x0000001fff007819 */ /* 0x000fe20000011403 */
[C---:B------:R-:W-:Y:S02]  /*11800*/  IMAD R7, R13.reuse, UR5, R6 ;  /* 0x000000050d077c24 */ /* 0x040fe4000f8e0206 */
[----:B------:R-:W-:Y:S01]  /*11810*/  IMAD.WIDE.U32 R4, R13, UR4, R4 ;  /* 0x000000040d047c25 */ /* 0x000fe2000f8e0004 */
[----:B------:R-:W-:-:S03]  /*11820*/  ULDC.64 UR4, c[0x0][0xae0] ;  /* 0x0002b80000047ab9 */ /* 0x000fc60000000a00 */
[----:B------:R-:W-:Y:S01]  /*11830*/  IMAD.MOV R6, RZ, RZ, -R3 ;  /* 0x000000ffff067224 */ /* 0x000fe200078e0a03 */
[----:B------:R-:W-:Y:S01]  /*11840*/  IADD3 R5, R5, R7, RZ ;  /* 0x0000000705057210 */ /* 0x000fe20007ffe0ff */
        /* <DEDUP_REMOVED lines=8> */
[----:B------:R-:W-:Y:S01]  /*118d0*/  IMAD.WIDE.U32 R20, R7, UR4, R4 ;  /* 0x0000000407147c25 */ /* 0x000fe2000f8e0004 */
        /* <DEDUP_REMOVED lines=22> */
[C-C-:B--2---:R-:W-:Y:S02]  /*11a40*/  @!P2 LEA.HI.X R3, R29.reuse, R0, R28.reuse, 0x1, P5 ;  /* 0x000000001d03a211 */ /* 0x144fe400028f0c1c */
[----:B------:R0:W2:Y:S01]  /*11a50*/  SHFL.IDX PT, R0, R20, 0x3, 0x181f ;  /* 0x00781f0014007f89 */ /* 0x0000a200000e0000 */
[C---:B---3--:R-:W-:Y:S02]  /*11a60*/  @!P3 LEA R8, P1, R29.reuse, R5, 0x1 ;  /* 0x000000051d08b211 */ /* 0x048fe400078208ff */
[----:B------:R-:W-:Y:S02]  /*11a70*/  @!P2 MOV R11, R3 ;  /* 0x00000003000ba202 */ /* 0x000fe40000000f00 */
[C---:B----4-:R-:W-:Y:S02]  /*11a80*/  @!P4 LEA R25, P5, R29.reuse, R14, 0x1 ;  /* 0x0000000e1d19c211 */ /* 0x050fe400078a08ff */
[----:B------:R0:W3:Y:S01]  /*11a90*/  SHFL.IDX PT, R14, R7, 0x3, 0x181f ;  /* 0x00781f00070e7f89 */ /* 0x0000e200000e0000 */
[----:B-----5:R-:W-:-:S02]  /*11aa0*/  @!P3 LEA.HI.X R9, R29, R4, R28, 0x1, P1 ;  /* 0x000000041d09b211 */ /* 0x020fc400008f0c1c */
[----:B------:R-:W-:Y:S01]  /*11ab0*/  @!P4 IMAD.MOV.U32 R4, RZ, RZ, R25 ;  /* 0x000000ffff04c224 */ /* 0x000fe200078e0019 */
[----:B------:R0:W-:Y:S01]  /*11ac0*/  @!P2 ST.E.128 desc[UR40][R10.64], RZ ;  /* 0x000000ff0a00a985 */ /* 0x0001e2000c101d28 */
[----:B-1----:R-:W-:-:S03]  /*11ad0*/  @!P4 LEA.HI.X R5, R29, R6, R28, 0x1, P5 ;  /* 0x000000061d05c211 */ /* 0x002fc600028f0c1c */
[----:B------:R0:W-:Y:S04]  /*11ae0*/  @!P3 ST.E.128 desc[UR40][R8.64], RZ ;  /* 0x000000ff0800b985 */ /* 0x0001e8000c101d28 */
[----:B------:R0:W-:Y:S02]  /*11af0*/  @!P4 ST.E.128 desc[UR40][R4.64], RZ ;  /* 0x000000ff0400c985 */ /* 0x0001e4000c101d28 */
.L_x_2954:
[----:B------:R-:W-:-:S05]  /*11b00*/  VIADD R24, R24, 0x90 ;  /* 0x0000009018187836 */ /* 0x000fca0000000000 */
[----:B------:R-:W-:-:S13]  /*11b10*/  ISETP.GE.OR P0, PT, R24, R21, P0 ;  /* 0x000000151800720c */ /* 0x000fda0000706670 */
[----:B---3--:R-:W-:-:S04]  /*11b20*/  @!P0 LEA R14, P1, R29, R14, 0x1 ;  /* 0x0000000e1d0e8211 */ /* 0x008fc800078208ff */
[----:B--2---:R-:W-:-:S05]  /*11b30*/  @!P0 LEA.HI.X R15, R29, R0, R28, 0x1, P1 ;  /* 0x000000001d0f8211 */ /* 0x004fca00008f0c1c */
[----:B------:R1:W-:Y:S04]  /*11b40*/  @!P0 ST.E.128 desc[UR40][R14.64], RZ ;  /* 0x000000ff0e008985 */ /* 0x0003e8000c101d28 */
.L_x_2771:
[----:B------:R-:W-:Y:S05]  /*11b50*/  BSYNC B0 ;  /* 0x0000000000007941 */ /* 0x000fea0003800000 */
.L_x_2768:
[----:B------:R-:W-:Y:S02]  /*11b60*/  ULDC UR4, c[0x0][0xc3c] ;  /* 0x00030f0000047ab9 */ /* 0x000fe40000000800 */
[----:B------:R-:W-:-:S13]  /*11b70*/  ISETP.GE.AND P0, PT, R35, UR4, PT ;  /* 0x0000000423007c0c */ /* 0x000fda000bf06270 */
[----:B------:R-:W-:Y:S05]  /*11b80*/  @!P0 BRA `(.L_x_2776) ;  /* 0xfffffef4001c8947 */ /* 0x000fea000383ffff */
[----:B------:R-:W-:Y:S05]  /*11b90*/  BRA `(.L_x_2631) ;  /* 0x0000006c00287947 */ /* 0x000fea0003800000 */
.L_x_2629:
[----:B------:R-:W-:-:S08]  /*11ba0*/  NOP ;  /* 0x0000000000007918 */ /* 0x000fd00000000000 */
[----:B--2---:R-:W0:-:S00]  /*11bb0*/  USETMAXREG.DEALLOC.CTAPOOL 0x20 ;  /* 0x00000020000079c8 */ /* 0x004e0000080e0500 */
        /* <DEDUP_REMOVED lines=11> */
[----:B------:R-:W0:Y:S01]  /*11c70*/  LDS.128 R16, [UR4+0x168d0] ;  /* 0x0168d004ff107984 */ /* 0x000e220008000c00 */
[----:B------:R-:W-:Y:S06]  /*11c80*/  BAR.ARV 0x4, 0x200 ;  /* 0x0108000000007b1d */ /* 0x000fec0000002000 */
[----:B------:R-:W-:Y:S05]  /*11c90*/  BRA `(.L_x_2778) ;  /* 0x0000000800887947 */ /* 0x000fea0003800000 */
.L_x_2777:
        /* <DEDUP_REMOVED lines=42> */
.L_x_2783:
[----:B------:R-:W-:Y:S01]  /*11f40*/  UIADD3 UR4, UR4, 0x1f, URZ ;  /* 0x0000001f04047890 */ /* 0x000fe2000fffe03f */
[----:B------:R-:W-:-:S05]  /*11f50*/  MOV R19, UR7 ;  /* 0x0000000700137c02 */ /* 0x000fca0008000f00 */
        /* <DEDUP_REMOVED lines=10> */
.L_x_2782:
[----:B------:R-:W-:Y:S05]  /*12000*/  BSYNC B0 ;  /* 0x0000000000007941 */ /* 0x000fea0003800000 */
.L_x_2781:
        /* <DEDUP_REMOVED lines=20> */
[----:B------:R-:W-:Y:S02]  /*12150*/  IMAD.MOV.U32 R6, RZ, RZ, R9 ;  /* 0x000000ffff067224 */ /* 0x000fe400078e0009 */
[----:B------:R-:W-:-:S07]  /*12160*/  IMAD.MOV.U32 R9, RZ, RZ, R3 ;  /* 0x000000ffff097224 */ /* 0x000fce00078e0003 */
.L_x_2779:
[----:B------:R-:W-:-:S04]  /*12170*/  IMAD.IADD R9, R4, 0x1, -R9 ;  /* 0x0000000104097824 */ /* 0x000fc800078e0a09 */
[----:B------:R-:W-:-:S05]  /*12180*/  IMAD R2, R6, UR5, R9 ;  /* 0x0000000506027c24 */ /* 0x000fca000f8e0209 */
[----:B------:R-:W-:Y:S02]  /*12190*/  ISETP.GT.AND P0, PT, R2, UR6, PT ;  /* 0x0000000602007c0c */ /* 0x000fe4000bf04270 */
[----:B------:R-:W0:Y:S11]  /*121a0*/  LDC.64 R2, c[0x0][0xc90] ;  /* 0x00032400ff027b82 */ /* 0x000e360000000a00 */
[----:B------:R-:W-:-:S04]  /*121b0*/  VOTE.ANY R10, PT, !P0 ;  /* 0x00000000000a7806 */ /* 0x000fc800040e0100 */
[----:B------:R-:W1:Y:S02]  /*121c0*/  POPC R13, R10 ;  /* 0x0000000a000d7309 */ /* 0x000e640000000000 */
[----:B-1----:R-:W-:-:S05]  /*121d0*/  IADD3 R19, R13, UR4, RZ ;  /* 0x000000040d137c10 */ /* 0x002fca000fffe0ff */
        /* <DEDUP_REMOVED lines=14> */
.L_x_2784:
[----:B-1----:R-:W-:Y:S01]  /*122c0*/  IMAD R16, R16, UR5, R9 ;  /* 0x0000000510107c24 */ /* 0x002fe2000f8e0209 */
[----:B0-----:R-:W-:Y:S01]  /*122d0*/  IABS R6, R4 ;  /* 0x0000000400067213 */ /* 0x001fe20000000000 */
[----:B------:R-:W-:Y:S02]  /*122e0*/  IMAD R11, R15, R8, RZ ;  /* 0x000000080f0b7224 */ /* 0x000fe400078e02ff */
[----:B------:R-:W-:Y:S01]  /*122f0*/  IMAD.MOV.U32 R2, RZ, RZ, RZ ;  /* 0x000000ffff027224 */ /* 0x000fe200078e00ff */
[----:B------:R-:W-:Y:S01]  /*12300*/  IADD3 R9, -R16, UR6, RZ ;  /* 0x0000000610097c10 */ /* 0x000fe2000fffe1ff */
[----:B------:R-:W-:Y:S02]  /*12310*/  IMAD.MOV R6, RZ, RZ, -R6 ;  /* 0x000000ffff067224 */ /* 0x000fe400078e0a06 */
[----:B------:R-:W-:Y:S01]  /*12320*/  IMAD.HI.U32 R2, R3, R11, R2 ;  /* 0x0000000b03027227 */ /* 0x000fe200078e0002 */
[----:B------:R-:W-:-:S05]  /*12330*/  IABS R3, R9 ;  /* 0x0000000900037213 */ /* 0x000fca0000000000 */
[----:B------:R-:W-:-:S04]  /*12340*/  IMAD.HI.U32 R2, R2, R3, RZ ;  /* 0x0000000302027227 */ /* 0x000fc800078e00ff */
[----:B------:R-:W-:-:S05]  /*12350*/  IMAD R3, R2, R6, R3 ;  /* 0x0000000602037224 */ /* 0x000fca00078e0203 */
[----:B------:R-:W-:-:S13]  /*12360*/  ISETP.GT.U32.AND P1, PT, R8, R3, PT ;  /* 0x000000030800720c */ /* 0x000fda0003f24070 */
[-C--:B------:R-:W-:Y:S01]  /*12370*/  @!P1 IADD3 R3, R3, -R8.reuse, RZ ;  /* 0x8000000803039210 */ /* 0x080fe20007ffe0ff */
        /* <DEDUP_REMOVED lines=14> */
[----:B------:R-:W-:-:S04]  /*12460*/  IABS R8, R7 ;  /* 0x0000000700087213 */ /* 0x000fc80000000000 */
[----:B------:R-:W0:Y:S08]  /*12470*/  I2F.RP R10, R8 ;  /* 0x00000008000a7306 */ /* 0x000e300000209400 */
[----:B0-----:R-:W0:Y:S02]  /*12480*/  MUFU.RCP R10, R10 ;  /* 0x0000000a000a7308 */ /* 0x001e240000001000 */
[----:B0-----:R-:W-:Y:S01]  /*12490*/  VIADD R3, R10, 0xffffffe ;  /* 0x0ffffffe0a037836 */ /* 0x001fe20000000000 */
[----:B------:R-:W-:-:S05]  /*124a0*/  IABS R10, R7 ;  /* 0x00000007000a7213 */ /* 0x000fca0000000000 */
[----:B------:R-:W0:Y:S02]  /*124b0*/  F2I.FTZ.U32.TRUNC.NTZ R3, R3 ;  /* 0x0000000300037305 */ /* 0x000e24000021f000 */
[----:B0-----:R-:W-:-:S05]  /*124c0*/  IADD3 R11, RZ, -R3, RZ ;  /* 0x80000003ff0b7210 */ /* 0x001fca0007ffe0ff */
[----:B------:R-:W-:-:S04]  /*124d0*/  IMAD R9, R11, R8, RZ ;  /* 0x000000080b097224 */ /* 0x000fc800078e02ff */
        /* <DEDUP_REMOVED lines=13> */
[----:B------:R-:W-:-:S06]  /*125b0*/  @P0 IADD3 R2, R2, 0x1, RZ ;  /* 0x0000000102020810 */ /* 0x000fcc0007ffe0ff */
[----:B------:R-:W-:Y:S01]  /*125c0*/  @!P2 IMAD.MOV R2, RZ, RZ, -R2 ;  /* 0x000000ffff02a224 */ /* 0x000fe200078e0a02 */
[----:B------:R-:W-:Y:S01]  /*125d0*/  @!P1 LOP3.LUT R2, RZ, R7, RZ, 0x33, !PT ;  /* 0x00000007ff029212 */ /* 0x000fe200078e33ff */
[----:B------:R-:W-:-:S03]  /*125e0*/  IMAD.MOV R7, RZ, RZ, -R7 ;  /* 0x000000ffff077224 */ /* 0x000fc600078e0a07 */
[----:B------:R-:W-:Y:S01]  /*125f0*/  LOP3.LUT R17, RZ, R2, RZ, 0x33, !PT ;  /* 0x00000002ff117212 */ /* 0x000fe200078e33ff */
[----:B------:R-:W-:-:S04]  /*12600*/  IMAD R18, R2, R7, R3 ;  /* 0x0000000702127224 */ /* 0x000fc800078e0203 */
[----:B------:R-:W-:Y:S01]  /*12610*/  IMAD.IADD R17, R0, 0x1, R17 ;  /* 0x0000000100117824 */ /* 0x000fe200078e0211 */
[----:B------:R-:W-:Y:S06]  /*12620*/  BRA `(.L_x_2785) ;  /* 0x00000000000c7947 */ /* 0x000fec0003800000 */
.L_x_2780:
[----:B------:R-:W-:Y:S01]  /*12630*/  IMAD.MOV.U32 R17, RZ, RZ, RZ ;  /* 0x000000ffff117224 */ /* 0x000fe200078e00ff */
[----:B------:R-:W-:Y:S01]  /*12640*/  MOV R16, UR6 ;  /* 0x0000000600107c02 */ /* 0x000fe20008000f00 */
[----:B------:R-:W-:-:S07]  /*12650*/  IMAD.MOV.U32 R18, RZ, RZ, RZ ;  /* 0x000000ffff127224 */ /* 0x000fce00078e00ff */
.L_x_2785:
[----:B------:R-:W-:-:S13]  /*12660*/  ISETP.NE.AND P0, PT, R5, RZ, PT ;  /* 0x000000ff0500720c */ /* 0x000fda0003f05270 */
[----:B------:R-:W0:Y:S01]  /*12670*/  @!P0 S2R R3, SR_CgaCtaId ;  /* 0x0000000000038919 */ /* 0x000e220000008800 */
[----:B------:R-:W-:-:S04]  /*12680*/  @!P0 MOV R0, 0x400 ;  /* 0x0000040000008802 */ /* 0x000fc80000000f00 */
[----:B0-----:R-:W-:-:S05]  /*12690*/  @!P0 LEA R0, R3, R0, 0x18 ;  /* 0x0000000003008211 */ /* 0x001fca00078ec0ff */
[----:B------:R1:W-:Y:S01]  /*126a0*/  @!P0 STS.128 [R0+0x168d0], R16 ;  /* 0x0168d01000008388 */ /* 0x0003e20000000c00 */
[----:B------:R-:W-:Y:S06]  /*126b0*/  BAR.ARV 0x5, 0x200 ;  /* 0x0148000000007b1d */ /* 0x000fec0000002000 */
.L_x_2778:
[----:B------:R2:W-:Y:S01]  /*126c0*/  STL [R1+0x44], RZ ;  /* 0x000044ff01007387 */ /* 0x0005e20000100800 */
[----:B------:R-:W-:Y:S01]  /*126d0*/  ULDC UR4, c[0x0][0xc3c] ;  /* 0x00030f0000047ab9 */ /* 0x000fe20000000800 */
[----:B------:R-:W-:Y:S01]  /*126e0*/  IMAD.MOV.U32 R29, RZ, RZ, 0x1 ;  /* 0x00000001ff1d7424 */ /* 0x000fe200078e00ff */
[----:B0-----:R-:W-:Y:S01]  /*126f0*/  ISETP.GE.AND P0, PT, R19, UR4, PT ;  /* 0x0000000413007c0c */ /* 0x001fe2000bf06270 */
[----:B------:R-:W-:-:S12]  /*12700*/  IMAD.MOV.U32 R26, RZ, RZ, RZ ;  /* 0x000000ffff1a7224 */ /* 0x000fd800078e00ff */
[----:B--2---:R-:W-:Y:S05]  /*12710*/  @P0 BRA `(.L_x_2786) ;  /* 0x0000005c006c0947 */ /* 0x004fea0003800000 */
[----:B------:R-:W2:Y:S01]  /*12720*/  LDL R6, [R1+0x30] ;  /* 0x0000300001067983 */ /* 0x000ea20000100800 */
[----:B------:R-:W1:Y:S01]  /*12730*/  S2R R7, SR_TID.X ;  /* 0x0000000000077919 */ /* 0x000e620000002100 */
[----:B------:R-:W0:Y:S01]  /*12740*/  S2UR UR5, SR_CgaCtaId ;  /* 0x00000000000579c3 */ /* 0x000e220000008800 */
[----:B------:R-:W-:Y:S02]  /*12750*/  UMOV UR4, 0x400 ;  /* 0x0000040000047882 */ /* 0x000fe40000000000 */
[----:B0-----:R-:W-:Y:S01]  /*12760*/  ULEA UR4, UR5, UR4, 0x18 ;  /* 0x0000000405047291 */ /* 0x001fe2000f8ec03f */
[C---:B-1----:R-:W-:Y:S01]  /*12770*/  IMAD.SHL.U32 R0, R7.reuse, 0x8, RZ ;  /* 0x0000000807007824 */ /* 0x042fe200078e00ff */
[----:B------:R-:W-:-:S04]  /*12780*/  LOP3.LUT R5, R7, 0x7f, RZ, 0xc0, !PT ;  /* 0x0000007f07057812 */ /* 0x000fc800078ec0ff */
[----:B------:R-:W-:Y:S01]  /*12790*/  LOP3.LUT R2, R0, 0x1f8, RZ, 0xc0, !PT ;  /* 0x000001f800027812 */ /* 0x000fe200078ec0ff */
[----:B------:R-:W-:-:S03]  /*127a0*/  IMAD.SHL.U32 R3, R5, 0x8, RZ ;  /* 0x0000000805037824 */ /* 0x000fc600078e00ff */
[----:B------:R-:W-:Y:S01]  /*127b0*/  LOP3.LUT R2, R2, 0x38, R7, 0x78, !PT ;  /* 0x0000003802027812 */ /* 0x000fe200078e7807 */
[----:B------:R-:W-:-:S03]  /*127c0*/  IMAD.U32 R22, RZ, RZ, UR4 ;  /* 0x00000004ff167e24 */ /* 0x000fc6000f8e00ff */
[----:B------:R-:W-:Y:S02]  /*127d0*/  LOP3.LUT R4, R2, 0x200, R3, 0xf8, !PT ;  /* 0x0000020002047812 */ /* 0x000fe400078ef803 */
[----:B------:R-:W-:Y:S01]  /*127e0*/  SHF.R.U32.HI R3, RZ, 0x3, R5 ;  /* 0x00000003ff037819 */ /* 0x000fe20000011605 */
[----:B------:R-:W-:Y:S01]  /*127f0*/  IMAD.MOV.U32 R5, RZ, RZ, 0x1 ;  /* 0x00000001ff057424 */ /* 0x000fe200078e00ff */
[----:B------:R-:W-:Y:S01]  /*12800*/  SHF.L.U32 R2, R7, 0x4, RZ ;  /* 0x0000000407027819 */ /* 0x000fe200000006ff */
[----:B------:R-:W-:Y:S03]  /*12810*/  BSSY B8, `(.L_x_2786) ;  /* 0x00005cb000087945 */ /* 0x000fe60003800000 */
[----:B------:R-:W-:Y:S01]  /*12820*/  LOP3.LUT R2, R2, 0x70, RZ, 0xc0, !PT ;  /* 0x0000007002027812 */ /* 0x000fe200078ec0ff */
[----:B------:R-:W-:Y:S02]  /*12830*/  IMAD.MOV.U32 R29, RZ, RZ, 0x1 ;  /* 0x00000001ff1d7424 */ /* 0x000fe400078e00ff */
[----:B------:R-:W-:Y:S01]  /*12840*/  IMAD.MOV.U32 R26, RZ, RZ, RZ ;  /* 0x000000ffff1a7224 */ /* 0x000fe200078e00ff */
[----:B------:R-:W-:Y:S01]  /*12850*/  LOP3.LUT R2, R3, R2, RZ, 0xfc, !PT ;  /* 0x0000000203027212 */ /* 0x000fe200078efcff */
[----:B------:R-:W-:Y:S01]  /*12860*/  IMAD.MOV.U32 R28, RZ, RZ, RZ ;  /* 0x000000ffff1c7224 */ /* 0x000fe200078e00ff */
[----:B------:R-:W-:Y:S01]  /*12870*/  ULDC.64 UR38, c[0x0][0x198] ;  /* 0x0000660000267ab9 */ /* 0x000fe20000000a00 */
[----:B------:R-:W-:Y:S01]  /*12880*/  ULDC UR36, c[0x0][0xc] ;  /* 0x0000030000247ab9 */ /* 0x000fe20000000800 */
[----:B--2---:R-:W-:-:S05]  /*12890*/  LOP3.LUT R0, R6, 0x2, RZ, 0xfc, !PT ;  /* 0x0000000206007812 */ /* 0x004fca00078efcff */
[----:B------:R0:W-:Y:S04]  /*128a0*/  STL [R1+0x50], R0 ;  /* 0x0000500001007387 */ /* 0x0001e80000100800 */
[----:B------:R1:W-:Y:S01]  /*128b0*/  STL [R1+0x44], RZ ;  /* 0x000044ff01007387 */ /* 0x0003e20000100800 */
[----:B0-----:R-:W-:-:S03]  /*128c0*/  LEA R0, R4, R22, 0x1 ;  /* 0x0000001604007211 */ /* 0x001fc600078e08ff */
[----:B------:R1:W-:Y:S04]  /*128d0*/  STL [R1], R5 ;  /* 0x0000000501007387 */ /* 0x0003e80000100800 */
[----:B------:R1:W-:Y:S02]  /*128e0*/  STL [R1+0x24], R0 ;  /* 0x0000240001007387 */ /* 0x0003e40000100800 */
.L_x_2879:
[----:B0-----:R-:W0:Y:S02]  /*128f0*/  LDC.64 R2, c[0x0][0xc88] ;  /* 0x00032200ff027b82 */ /* 0x001e240000000a00 */
[----:B0-----:R-:W-:-:S05]  /*12900*/  IMAD.WIDE R2, R19, 0x4, R2 ;  /* 0x0000000413027825 */ /* 0x001fca00078e0202 */
[----:B-1----:R-:W1:Y:S01]  /*12910*/  LDG.E R11, desc[UR40][R2.64] ;  /* 0x00000028020b7981 */ /* 0x002e62000c1e1900 */
[----:B------:R-:W-:Y:S05]  /*12920*/  YIELD ;  /* 0x0000000000007946 */ /* 0x000fea0003800000 */
[----:B------:R-:W-:Y:S01]  /*12930*/  ULDC.64 UR4, c[0x0][0xa28] ;  /* 0x00028a0000047ab9 */ /* 0x000fe20000000a00 */
[----:B------:R-:W-:Y:S01]  /*12940*/  IMAD.MOV.U32 R10, RZ, RZ, RZ ;  /* 0x000000ffff0a7224 */ /* 0x000fe200078e00ff */
[----:B------:R-:W-:Y:S01]  /*12950*/  ISETP.NE.U32.AND P0, PT, RZ, UR4, PT ;  /* 0x00000004ff007c0c */ /* 0x000fe2000bf05070 */
[----:B--2---:R-:W-:Y:S01]  /*12960*/  IMAD.MOV.U32 R6, RZ, RZ, RZ ;  /* 0x000000ffff067224 */ /* 0x004fe200078e00ff */
[----:B------:R-:W-:Y:S01]  /*12970*/  ULDC.64 UR8, c[0x0][0xa18] ;  /* 0x0002860000087ab9 */ /* 0x000fe20000000a00 */
[----:B------:R-:W-:Y:S01]  /*12980*/  ULDC.64 UR6, c[0x0][0xa10] ;  /* 0x0002840000067ab9 */ /* 0x000fe20000000a00 */
[----:B------:R-:W-:-:S02]  /*12990*/  ISETP.NE.AND.EX P0, PT, RZ, UR5, PT, P0 ;  /* 0x00000005ff007c0c */ /* 0x000fc4000bf05300 */
[----:B-1----:R-:W-:Y:S01]  /*129a0*/  SHF.R.S32.HI R0, RZ, 0x1f, R11 ;  /* 0x0000001fff007819 */ /* 0x002fe2000001140b */
[----:B------:R-:W-:-:S10]  /*129b0*/  IMAD.SHL.U32 R24, R11, 0x4, RZ ;  /* 0x000000040b187824 */ /* 0x000fd400078e00ff */
[C---:B------:R-:W-:Y:S01]  /*129c0*/  @P0 LEA R2, P1, R11.reuse, UR4, 0x2 ;  /* 0x000000040b020c11 */ /* 0x040fe2000f8210ff */
[----:B------:R-:W-:Y:S03]  /*129d0*/  STL [R1+0x8], R11 ;  /* 0x0000080b01007387 */ /* 0x000fe60000100800 */
[C-C-:B------:R-:W-:Y:S01]  /*129e0*/  @P0 LEA.HI.X R3, R11.reuse, UR5, R0.reuse, 0x2, P1 ;  /* 0x000000050b030c11 */ /* 0x140fe200088f1400 */
[----:B------:R-:W-:Y:S01]  /*129f0*/  ULDC.64 UR4, c[0x0][0xa00] ;  /* 0x0002800000047ab9 */ /* 0x000fe20000000a00 */
[----:B------:R-:W-:Y:S01]  /*12a00*/  SHF.L.U64.HI R25, R11, 0x2, R0 ;  /* 0x000000020b197819 */ /* 0x000fe20000010200 */
[----:B------:R0:W-:Y:S04]  /*12a10*/  STL [R1+0x3c], R0 ;  /* 0x00003c0001007387 */ /* 0x0001e80000100800 */
[----:B------:R1:W2:Y:S01]  /*12a20*/  @P0 LDG.E R10, desc[UR40][R2.64] ;  /* 0x00000028020a0981 */ /* 0x0002a2000c1e1900 */
        /* <DEDUP_REMOVED lines=10> */
[----:B---3--:R-:W3:Y:S01]  /*12ad0*/  @P0 LDG.E R6, desc[UR40][R2.64] ;  /* 0x0000002802060981 */ /* 0x008ee2000c1e1900 */
        /* <DEDUP_REMOVED lines=18> */
[----:B---3--:R0:W-:Y:S04]  /*12c00*/  STL [R1+0x38], R8 ;  /* 0x0000380801007387 */ /* 0x0081e80000100800 */
[----:B--2---:R0:W-:Y:S01]  /*12c10*/  STL [R1+0x1c], R10 ;  /* 0x00001c0a01007387 */ /* 0x0041e20000100800 */
[----:B------:R-:W-:Y:S01]  /*12c20*/  MOV R9, R8 ;  /* 0x0000000800097202 */ /* 0x000fe20000000f00 */
[----:B------:R-:W-:Y:S06]  /*12c30*/  @P2 BRA `(.L_x_2787) ;  /* 0x0000000000142947 */ /* 0x000fec0003800000 */
[----:B------:R-:W-:Y:S05]  /*12c40*/  @!P0 BRA `(.L_x_2787) ;  /* 0x0000000000108947 */ /* 0x000fea0003800000 */
[----:B0-----:R-:W2:Y:S04]  /*12c50*/  LDG.E R8, desc[UR40][R2.64] ;  /* 0x0000002802087981 */ /* 0x001ea8000c1e1900 */
[----:B------:R-:W2:Y:S02]  /*12c60*/  LDG.E R2, desc[UR40][R2.64+0x4] ;  /* 0x0000042802027981 */ /* 0x000ea4000c1e1900 */
[----:B--2---:R-:W-:-:S05]  /*12c70*/  IMAD.IADD R9, R2, 0x1, -R8 ;  /* 0x0000000102097824 */ /* 0x004fca00078e0a08 */
[----:B------:R1:W-:Y:S02]  /*12c80*/  STL [R1+0x38], R9 ;  /* 0x0000380901007387 */ /* 0x0003e40000100800 */
.L_x_2787:
[----:B0-----:R-:W-:Y:S01]  /*12c90*/  IMAD.MOV.U32 R8, RZ, RZ, R11 ;  /* 0x000000ffff087224 */ /* 0x001fe200078e000b */
[----:B------:R-:W-:Y:S02]  /*12ca0*/  ULDC.64 UR4, c[0x0][0xa20] ;  /* 0x0002880000047ab9 */ /* 0x000fe40000000a00 */
[----:B------:R-:W-:Y:S02]  /*12cb0*/  ISETP.NE.U32.AND P0, PT, RZ, UR4, PT ;  /* 0x00000004ff007c0c */ /* 0x000fe4000bf05070 */
[----:B------:R0:W-:Y:S02]  /*12cc0*/  STL [R1+0xc], R8 ;  /* 0x00000c0801007387 */ /* 0x0001e40000100800 */
[----:B------:R-:W-:-:S13]  /*12cd0*/  ISETP.NE.AND.EX P0, PT, RZ, UR5, PT, P0 ;  /* 0x00000005ff007c0c */ /* 0x000fda000bf05300 */
[----:B0-----:R-:W-:Y:S05]  /*12ce0*/  @!P0 BRA `(.L_x_2788) ;  /* 0x0000000000108947 */ /* 0x001fea0003800000 */
[----:B------:R-:W-:-:S04]  /*12cf0*/  IADD3 R2, P0, R24, UR4, RZ ;  /* 0x0000000418027c10 */ /* 0x000fc8000ff1e0ff */
[----:B------:R-:W-:-:S05]  /*12d00*/  IADD3.X R3, R25, UR5, RZ, P0, !PT ;  /* 0x0000000519037c10 */ /* 0x000fca00087fe4ff */
[----:B------:R0:W5:Y:S01]  /*12d10*/  LDG.E R7, desc[UR40][R2.64] ;  /* 0x0000002802077981 */ /* 0x000162000c1e1900 */
[----:B------:R-:W-:Y:S05]  /*12d20*/  BRA `(.L_x_2789) ;  /* 0x0000000000247947 */ /* 0x000fea0003800000 */
.L_x_2788:
[----:B------:R-:W-:Y:S02]  /*12d30*/  ULDC.64 UR4, c[0x0][0xa08] ;  /* 0x0002820000047ab9 */ /* 0x000fe40000000a00 */
[----:B------:R-:W-:-:S04]  /*12d40*/  ISETP.NE.U32.AND P0, PT, RZ, UR4, PT ;  /* 0x00000004ff007c0c */ /* 0x000fc8000bf05070 */
[----:B------:R-:W-:-:S13]  /*12d50*/  ISETP.NE.AND.EX P0, PT, RZ, UR5, PT, P0 ;  /* 0x00000005ff007c0c */ /* 0x000fda000bf05300 */
[----:B------:R-:W-:Y:S05]  /*12d60*/  @!P0 BRA `(.L_x_2789) ;  /* 0x0000000000148947 */ /* 0x000fea0003800000 */
[----:B------:R-:W0:Y:S02]  /*12d70*/  LDC.64 R2, c[0x0][0xa08] ;  /* 0x00028200ff027b82 */ /* 0x000e240000000a00 */
[----:B0-----:R-:W-:-:S05]  /*12d80*/  IMAD.WIDE R2, R8, 0x4, R2 ;  /* 0x0000000408027825 */ /* 0x001fca00078e0202 */
[----:B------:R-:W2:Y:S04]  /*12d90*/  LDG.E R7, desc[UR40][R2.64] ;  /* 0x0000002802077981 */ /* 0x000ea8000c1e1900 */
[----:B------:R-:W2:Y:S02]  /*12da0*/  LDG.E R2, desc[UR40][R2.64+0x4] ;  /* 0x0000042802027981 */ /* 0x000ea4000c1e1900 */
[----:B--2---:R-:W-:-:S07]  /*12db0*/  IMAD.IADD R7, R2, 0x1, -R7 ;  /* 0x0000000102077824 */ /* 0x004fce00078e0a07 */
.L_x_2789:
[----:B0-----:R-:W2:Y:S01]  /*12dc0*/  @P1 LDG.E R2, desc[UR40][R4.64] ;  /* 0x0000002804021981 */ /* 0x001ea2000c1e1900 */
[----:B------:R-:W0:Y:S03]  /*12dd0*/  LDC R3, c[0x0][0x448] ;  /* 0x00011200ff037b82 */ /* 0x000e260000000800 */
[----:B------:R3:W2:Y:S01]  /*12de0*/  @P1 LDG.E R4, desc[UR40][R4.64+0x4] ;  /* 0x0000042804041981 */ /* 0x0006a2000c1e1900 */
[----:B-----5:R-:W-:Y:S01]  /*12df0*/  IMAD.IADD R7, R7, 0x1, -R10 ;  /* 0x0000000107077824 */ /* 0x020fe200078e0a0a */
[----:B------:R-:W-:Y:S01]  /*12e00*/  BSSY B0, `(.L_x_2790) ;  /* 0x00000ef000007945 */ /* 0x000fe20003800000 */
[----:B0-----:R-:W-:-:S13]  /*12e10*/  ISETP.NE.AND P0, PT, R3, 0x1, PT ;  /* 0x000000010300780c */ /* 0x001fda0003f05270 */
[----:B------:R-:W0:Y:S08]  /*12e20*/  @P0 LDC R3, c[0x0][0x44c] ;  /* 0x00011300ff030b82 */ /* 0x000e300000000800 */
[----:B---3--:R-:W3:Y:S01]  /*12e30*/  @P0 LDC R5, c[0x0][0x450] ;  /* 0x00011400ff050b82 */ /* 0x008ee20000000800 */
[----:B--2---:R-:W-:Y:S01]  /*12e40*/  @P1 IADD3 R6, -R2, R4, RZ ;  /* 0x0000000402061210 */ /* 0x004fe20007ffe1ff */
[----:B------:R-:W-:-:S04]  /*12e50*/  IMAD R2, R17, 0xc0, RZ ;  /* 0x000000c011027824 */ /* 0x000fc800078e02ff */
[----:B------:R-:W-:Y:S02]  /*12e60*/  VIADD R2, R2, 0xbf ;  /* 0x000000bf02027836 */ /* 0x000fe40000000000 */
[----:B------:R-:W-:Y:S02]  /*12e70*/  IMAD.IADD R4, R7, 0x1, R6 ;  /* 0x0000000107047824 */ /* 0x000fe400078e0206 */
[----:B0-----:R-:W-:-:S03]  /*12e80*/  @P0 IMAD.HI.U32 R3, R2, R3, RZ ;  /* 0x0000000302030227 */ /* 0x001fc600078e00ff */
[C---:B------:R-:W-:Y:S01]  /*12e90*/  IADD3 R20, R4.reuse, 0x80, -R9 ;  /* 0x0000008004147810 */ /* 0x040fe20007ffe809 */
[----:B------:R-:W-:Y:S01]  /*12ea0*/  VIADD R21, R4, 0x7f ;  /* 0x0000007f04157836 */ /* 0x000fe20000000000 */
[----:B---3--:R-:W-:Y:S01]  /*12eb0*/  @P0 SHF.R.U32.HI R2, RZ, R5, R3 ;  /* 0x00000005ff020219 */ /* 0x008fe20000011603 */
        /* <DEDUP_REMOVED lines=8> */
[----:B------:R-:W-:-:S04]  /*12f40*/  VIMNMX R2, R21, R3, PT ;  /* 0x0000000315027248 */ /* 0x000fc80003fe0100 */
[----:B------:R-:W-:Y:S01]  /*12f50*/  LEA R2, R2, -R7, 0x7 ;  /* 0x8000000702027211 */ /* 0x000fe200078e38ff */
[----:B------:R-:W-:-:S03]  /*12f60*/  IMAD.MOV R7, RZ, RZ, -R7 ;  /* 0x000000ffff077224 */ /* 0x000fc600078e0a07 */
[----:B------:R-:W-:Y:S02]  /*12f70*/  VIMNMX R2, R2, R6, PT ;  /* 0x0000000602027248 */ /* 0x000fe40003fe0100 */
[----:B------:R-:W-:-:S04]  /*12f80*/  VIMNMX R7, RZ, R7, !PT ;  /* 0x00000007ff077248 */ /* 0x000fc80007fe0100 */
        /* <DEDUP_REMOVED lines=17> */
.L_x_2957:
[----:B--2---:R-:W-:Y:S02]  /*130a0*/  ISETP.NE.AND P0, PT, R14, RZ, PT ;  /* 0x000000ff0e00720c */ /* 0x004fe40003f05270 */
[----:B------:R-:W-:-:S11]  /*130b0*/  PLOP3.LUT P6, PT, PT, PT, PT, 0x8, 0x0 ;  /* 0x000000000000781c */ /* 0x000fd60003fce170 */
[----:B------:R-:W-:Y:S05]  /*130c0*/  @P0 BRA `(.L_x_2793) ;  /* 0x00000000000c0947 */ /* 0x000fea0003800000 */
[----:B------:R-:W-:-:S03]  /*130d0*/  UMOV UR4, 0xffffffff ;  /* 0xffffffff00047882 */ /* 0x000fc60000000000 */
[----:B------:R-:W-:Y:S05]  /*130e0*/  BRA.DIV UR4, `(.L_x_2794) ;  /* 0x00000072044c7947 */ /* 0x000fea000b800000 */
[----:B------:R-:W-:-:S13]  /*130f0*/  ELECT P6, URZ, PT ;  /* 0x00000000003f782f */ /* 0x000fda00038c0000 */
.L_x_2793:
[----:B0-----:R-:W2:Y:S01]  /*13100*/  LDL R5, [R1+0x44] ;  /* 0x0000440001057983 */ /* 0x001ea20000100800 */
[----:B------:R-:W-:Y:S01]  /*13110*/  BSSY B1, `(.L_x_2795) ;  /* 0x0000008000017945 */ /* 0x000fe20003800000 */
[----:B--2---:R-:W-:-:S05]  /*13120*/  VIADD R5, R5, 0x1 ;  /* 0x0000000105057836 */ /* 0x004fca0000000000 */
[----:B------:R-:W-:-:S04]  /*13130*/  LEA.HI R6, R5, R5, RZ, 0x1 ;  /* 0x0000000505067211 */ /* 0x000fc800078f08ff */
[----:B------:R-:W-:-:S05]  /*13140*/  LOP3.LUT R6, R6, 0xfffffffe, RZ, 0xc0, !PT ;  /* 0xfffffffe06067812 */ /* 0x000fca00078ec0ff */
[----:B------:R-:W-:-:S05]  /*13150*/  IMAD.IADD R5, R5, 0x1, -R6 ;  /* 0x0000000105057824 */ /* 0x000fca00078e0a06 */
[----:B------:R-:W-:-:S04]  /*13160*/  SHF.L.U32 R5, R5, 0x1f, RZ ;  /* 0x0000001f05057819 */ /* 0x000fc800000006ff */
[----:B------:R-:W0:Y:S02]  /*13170*/  SYNCS.PHASECHK.TRANS64.TRYWAIT P0, [R22+URZ+0x16820], R5 ;  /* 0x01682005160075a7 */ /* 0x000e24000800017f */
[----:B0-----:R-:W-:Y:S05]  /*13180*/  @!P0 BRA `(.L_x_2796) ;  /* 0x0000007000448947 */ /* 0x001fea0003800000 */
.L_x_2960:
[----:B------:R-:W-:Y:S05]  /*13190*/  BSYNC B1 ;  /* 0x0000000000017941 */ /* 0x000fea0003800000 */
.L_x_2795:
[----:B------:R-:W-:Y:S04]  /*131a0*/  BSSY B1, `(.L_x_2797) ;  /* 0x0000050000017945 */ /* 0x000fe80003800000 */
[----:B------:R-:W-:Y:S05]  /*131b0*/  @!P6 BRA `(.L_x_2798) ;  /* 0x000000040038e947 */ /* 0x000fea0003800000 */
[----:B------:R-:W2:Y:S01]  /*131c0*/  LDL R6, [R1] ;  /* 0x0000000001067983 */ /* 0x000ea20000100800 */
[----:B0-----:R-:W-:Y:S01]  /*131d0*/  LEA R5, R28, R22, 0x3 ;  /* 0x000000161c057211 */ /* 0x001fe200078e18ff */
[----:B------:R-:W0:Y:S01]  /*131e0*/  S2R R7, SR_TID.X ;  /* 0x0000000000077919 */ /* 0x000e220000002100 */
[----:B------:R-:W-:Y:S01]  /*131f0*/  BSSY B2, `(.L_x_2799) ;  /* 0x0000006000027945 */ /* 0x000fe20003800000 */
[----:B0-----:R-:W-:-:S04]  /*13200*/  LOP3.LUT R7, R7, 0x7f, RZ, 0xc0, !PT ;  /* 0x0000007f07077812 */ /* 0x001fc800078ec0ff */
[----:B------:R-:W-:Y:S02]  /*13210*/  ISETP.NE.AND P1, PT, R7, RZ, PT ;  /* 0x000000ff0700720c */ /* 0x000fe40003f25270 */
[----:B--2---:R-:W-:-:S04]  /*13220*/  SHF.L.U32 R6, R6, 0x1f, RZ ;  /* 0x0000001f06067819 */ /* 0x004fc800000006ff */
[----:B------:R-:W0:Y:S02]  /*13230*/  SYNCS.PHASECHK.TRANS64.TRYWAIT P0, [R5+URZ+0x168a0], R6 ;  /* 0x0168a006050075a7 */ /* 0x000e24000800017f */
[----:B0-----:R-:W-:Y:S05]  /*13240*/  @!P0 BRA `(.L_x_2800) ;  /* 0x0000007000288947 */ /* 0x001fea0003800000 */
.L_x_2961:
[----:B------:R-:W-:Y:S05]  /*13250*/  BSYNC B2 ;  /* 0x0000000000027941 */ /* 0x000fea0003800000 */
.L_x_2799:
        /* <DEDUP_REMOVED lines=9> */
.L_x_2802:
[----:B------:R-:W-:Y:S05]  /*132f0*/  BSYNC B2 ;  /* 0x0000000000027941 */ /* 0x000fea0003800000 */
.L_x_2801:
[----:B------:R-:W-:Y:S01]  /*13300*/  IMAD.MOV.U32 R11, RZ, RZ, RZ ;  /* 0x000000ffff0b7224 */ /* 0x000fe200078e00ff */
[----:B------:R-:W-:Y:S01]  /*13310*/  UIADD3 UR4, UP0, UR38, 0x570, URZ ;  /* 0x0000057026047890 */ /* 0x000fe2000ff1e03f */
[----:B------:R-:W-:Y:S01]  /*13320*/  IMAD R8, R28, 0x4000, R22 ;  /* 0x000040001c087824 */ /* 0x000fe200078e0216 */
[----:B------:R-:W-:Y:S01]  /*13330*/  PLOP3.LUT P0, PT, PT, PT, PT, 0x80, 0x0 ;  /* 0x000000000000781c */ /* 0x000fe20003f0f070 */
[----:B------:R-:W-:Y:S01]  /*13340*/  IMAD R7, R4, 0x80, R0 ;  /* 0x0000008004077824 */ /* 0x000fe200078e0200 */
[----:B------:R-:W-:Y:S01]  /*13350*/  R2UR UR10, R11 ;  /* 0x000000000b0a72ca */ /* 0x000fe200000e0000 */
[----:B------:R-:W-:Y:S01]  /*13360*/  IMAD.SHL.U32 R10, R28, 0x2000, RZ ;  /* 0x000020001c0a7824 */ /* 0x000fe200078e00ff */
[----:B------:R-:W-:Y:S01]  /*13370*/  IADD3 R8, R8, 0xe400, RZ ;  /* 0x0000e40008087810 */ /* 0x000fe20007ffe0ff */
[----:B------:R-:W-:Y:S01]  /*13380*/  VIADD R7, R7, 0xffffff80 ;  /* 0xffffff8007077836 */ /* 0x000fe20000000000 */
[----:B------:R-:W-:Y:S01]  /*13390*/  UIADD3.X UR5, URZ, UR39, URZ, UP0, !UPT ;  /* 0x000000273f057290 */ /* 0x000fe200087fe43f */
[----:B-1----:R-:W-:Y:S01]  /*133a0*/  VIADD R9, R5, 0x16890 ;  /* 0x0001689005097836 */ /* 0x002fe20000000000 */
[----:B------:R-:W-:Y:S01]  /*133b0*/  UMOV UR6, 0x0 ;  /* 0x0000000000067882 */ /* 0x000fe20000000000 */
[----:B------:R-:W-:-:S09]  /*133c0*/  UMOV UR7, 0x12f00000 ;  /* 0x12f0000000077882 */ /* 0x000fd20000000000 */
.L_x_2803:
        /* <DEDUP_REMOVED lines=13> */
.L_x_2962:
[----:B------:R-:W-:Y:S05]  /*134a0*/  BSYNC B2 ;  /* 0x0000000000027941 */ /* 0x000fea0003800000 */
.L_x_2804:
        /* <DEDUP_REMOVED lines=11> */
.L_x_2807:
[----:B------:R-:W-:Y:S05]  /*13560*/  BSYNC B2 ;  /* 0x0000000000027941 */ /* 0x000fea0003800000 */
.L_x_2806:
[----:B------:R-:W-:Y:S01]  /*13570*/  R2UR UR10, R11 ;  /* 0x000000000b0a72ca */ /* 0x000fe200000e0000 */
[----:B------:R-:W-:Y:S01]  /*13580*/  UIADD3 UR4, UP0, UR38, 0x670, URZ ;  /* 0x0000067026047890 */ /* 0x000fe2000ff1e03f */
[----:B------:R-:W-:Y:S01]  /*13590*/  R2UR UR6, R8 ;  /* 0x00000000080672ca */ /* 0x000fe200000e0000 */
[----:B01----:R-:W-:Y:S01]  /*135a0*/  VIADD R5, R5, 0x168b0 ;  /* 0x000168b005057836 */ /* 0x003fe20000000000 */
[----:B------:R-:W-:Y:S01]  /*135b0*/  R2UR UR7, R9 ;  /* 0x00000000090772ca */ /* 0x000fe200000e0000 */
[----:B------:R-:W-:Y:S01]  /*135c0*/  UIADD3.X UR5, URZ, UR39, URZ, UP0, !UPT ;  /* 0x000000273f057290 */ /* 0x000fe200087fe43f */
[----:B------:R-:W-:Y:S02]  /*135d0*/  LEA R6, R10, R22, 0x1 ;  /* 0x000000160a067211 */ /* 0x000fe400078e08ff */
[----:B------:R-:W-:-:S03]  /*135e0*/  PLOP3.LUT P0, PT, PT, PT, PT, 0x80, 0x0 ;  /* 0x000000000000781c */ /* 0x000fc60003f0f070 */
[----:B------:R-:W-:-:S10]  /*135f0*/  VIADD R6, R6, 0x400 ;  /* 0x0000040006067836 */ /* 0x000fd40000000000 */
.L_x_2808:
        /* <DEDUP_REMOVED lines=10> */
.L_x_2798:
[----:B------:R-:W-:Y:S05]  /*136a0*/  BSYNC B1 ;  /* 0x0000000000017941 */ /* 0x000fea0003800000 */
.L_x_2797:
[----:B------:R-:W2:Y:S01]  /*136b0*/  LDL.LU R8, [R1] ;  /* 0x0000000001087983 */ /* 0x000ea20000300800 */
[----:B------:R-:W-:Y:S01]  /*136c0*/  VIADD R28, R28, 0x1 ;  /* 0x000000011c1c7836 */ /* 0x000fe20000000000 */
[----:B------:R-:W-:Y:S01]  /*136d0*/  PLOP3.LUT P0, PT, PT, PT, PT, 0x8, 0x0 ;  /* 0x000000000000781c */ /* 0x000fe20003f0e170 */
[----:B------:R-:W-:-:S03]  /*136e0*/  VIADD R4, R4, 0xfffffffe ;  /* 0xfffffffe04047836 */ /* 0x000fc60000000000 */
[----:B------:R-:W-:Y:S02]  /*136f0*/  ISETP.NE.AND P1, PT, R28, 0x2, PT ;  /* 0x000000021c00780c */ /* 0x000fe40003f25270 */
[----:B------:R-:W-:Y:S02]  /*13700*/  ISETP.GE.AND P2, PT, R4, R3, PT ;  /* 0x000000030400720c */ /* 0x000fe40003f46270 */
[----:B0-----:R-:W-:Y:S02]  /*13710*/  SEL R5, RZ, 0x1, P1 ;  /* 0x00000001ff057807 */ /* 0x001fe40000800000 */
[----:B------:R-:W-:Y:S02]  /*13720*/  SEL R28, R28, RZ, P1 ;  /* 0x000000ff1c1c7207 */ /* 0x000fe40000800000 */
[----:B--2---:R-:W-:-:S05]  /*13730*/  LOP3.LUT R8, R8, R5, RZ, 0x3c, !PT ;  /* 0x0000000508087212 */ /* 0x004fca00078e3cff */
[----:B------:R0:W-:Y:S02]  /*13740*/  STL [R1], R8 ;  /* 0x0000000801007387 */ /* 0x0001e40000100800 */
[----:B------:R-:W-:Y:S05]  /*13750*/  @!P2 BRA `(.L_x_2791) ;  /* 0x000000040064a947 */ /* 0x000fea0003800000 */
.L_x_2821:
[----:B------:R-:W-:Y:S05]  /*13760*/  YIELD ;  /* 0x0000000000007946 */ /* 0x000fea0003800000 */
[----:B------:R-:W-:Y:S04]  /*13770*/  BSSY B1, `(.L_x_2809) ;  /* 0x000004d000017945 */ /* 0x000fe80003800000 */
[----:B--2---:R-:W-:Y:S05]  /*13780*/  @!P6 BRA `(.L_x_2810) ;  /* 0x00000004002ce947 */ /* 0x004fea0003800000 */
[----:B------:R-:W2:Y:S01]  /*13790*/  LDL R6, [R1] ;  /* 0x0000000001067983 */ /* 0x000ea20000100800 */
[----:B------:R-:W3:Y:S02]  /*137a0*/  S2R R5, SR_TID.X ;  /* 0x0000000000057919 */ /* 0x000ee40000002100 */
[----:B---3--:R-:W-:Y:S01]  /*137b0*/  LOP3.LUT R7, R5, 0x7f, RZ, 0xc0, !PT ;  /* 0x0000007f05077812 */ /* 0x008fe200078ec0ff */
[----:B------:R-:W-:Y:S01]  /*137c0*/  IMAD R5, R28, 0x8, R22 ;  /* 0x000000081c057824 */ /* 0x000fe200078e0216 */
[----:B------:R-:W-:Y:S02]  /*137d0*/  BSSY B2, `(.L_x_2811) ;  /* 0x0000005000027945 */ /* 0x000fe40003800000 */
[----:B------:R-:W-:Y:S02]  /*137e0*/  ISETP.NE.AND P2, PT, R7, RZ, PT ;  /* 0x000000ff0700720c */ /* 0x000fe40003f45270 */
[----:B--2---:R-:W-:-:S04]  /*137f0*/  SHF.L.U32 R6, R6, 0x1f, RZ ;  /* 0x0000001f06067819 */ /* 0x004fc800000006ff */
[----:B------:R-:W2:Y:S02]  /*13800*/  SYNCS.PHASECHK.TRANS64.TRYWAIT P1, [R5+URZ+0x168a0], R6 ;  /* 0x0168a006050075a7 */ /* 0x000ea4000802017f */
[----:B--2---:R-:W-:Y:S05]  /*13810*/  @!P1 BRA `(.L_x_2812) ;  /* 0x0000006800dc9947 */ /* 0x004fea0003800000 */
.L_x_2963:
[----:B------:R-:W-:Y:S05]  /*13820*/  BSYNC B2 ;  /* 0x0000000000027941 */ /* 0x000fea0003800000 */
.L_x_2811:
[----:B------:R-:W-:Y:S04]  /*13830*/  BSSY B2, `(.L_x_2813) ;  /* 0x0000009000027945 */ /* 0x000fe80003800000 */
[----:B------:R-:W-:Y:S05]  /*13840*/  @P2 BRA `(.L_x_2814) ;  /* 0x00000000001c2947 */ /* 0x000fea0003800000 */
[----:B------:R-:W0:Y:S02]  /*13850*/  S2R R7, SR_TID.X ;  /* 0x0000000000077919 */ /* 0x000e240000002100 */
[----:B0-----:R-:W-:Y:S02]  /*13860*/  LOP3.LUT R8, R7, 0x1f, RZ, 0xc0, !PT ;  /* 0x0000001f07087812 */ /* 0x001fe400078ec0ff */
[----:B------:R-:W-:Y:S02]  /*13870*/  MOV R7, 0x4000 ;  /* 0x0000400000077802 */ /* 0x000fe40000000f00 */
[----:B------:R-:W-:Y:S02]  /*13880*/  ISETP.NE.AND P1, PT, R8, RZ, PT ;  /* 0x000000ff0800720c */ /* 0x000fe40003f25270 */
[----:B------:R3:W-:Y:S11]  /*13890*/  SYNCS.ARRIVE.TRANS64 RZ, [R5+URZ+0x16890], R7 ;  /* 0x0168900705ff79a7 */ /* 0x0007f6000800003f */
[----:B---3--:R-:W-:Y:S05]  /*138a0*/  @!P1 BRA `(.L_x_2814) ;  /* 0x0000000000049947 */ /* 0x008fea0003800000 */
[----:B------:R-:W-:Y:S01]  /*138b0*/  BPT.TRAP 0x1 ;  /* 0x000000040000795c */ /* 0x000fe20000300000 */
.L_x_2814:
[----:B------:R-:W-:Y:S05]  /*138c0*/  BSYNC B2 ;  /* 0x0000000000027941 */ /* 0x000fea0003800000 */
.L_x_2813:
[----:B------:R-:W-:Y:S01]  /*138d0*/  IMAD.MOV.U32 R11, RZ, RZ, RZ ;  /* 0x000000ffff0b7224 */ /* 0x000fe200078e00ff */
[----:B------:R-:W-:Y:S01]  /*138e0*/  UIADD3 UR4, UP0, UR38, 0x570, URZ ;  /* 0x0000057026047890 */ /* 0x000fe2000ff1e03f */
[----:B------:R-:W-:Y:S01]  /*138f0*/  IMAD R7, R28, 0x4000, R22 ;  /* 0x000040001c077824 */ /* 0x000fe200078e0216 */
[----:B------:R-:W-:Y:S01]  /*13900*/  PLOP3.LUT P1, PT, PT, PT, PT, 0x80, 0x0 ;  /* 0x000000000000781c */ /* 0x000fe20003f2f070 */
[----:B0-----:R-:W-:Y:S01]  /*13910*/  IMAD R8, R4, 0x80, R0 ;  /* 0x0000008004087824 */ /* 0x001fe200078e0200 */
[----:B------:R-:W-:Y:S01]  /*13920*/  R2UR UR10, R11 ;  /* 0x000000000b0a72ca */ /* 0x000fe200000e0000 */
[----:B-1----:R-:W-:Y:S01]  /*13930*/  VIADD R9, R5, 0x16890 ;  /* 0x0001689005097836 */ /* 0x002fe20000000000 */
[----:B------:R-:W-:Y:S01]  /*13940*/  UIADD3.X UR5, URZ, UR39, URZ, UP0, !UPT ;  /* 0x000000273f057290 */ /* 0x000fe200087fe43f */
[----:B------:R-:W-:Y:S01]  /*13950*/  VIADD R10, R7, 0xe400 ;  /* 0x0000e400070a7836 */ /* 0x000fe20000000000 */
[----:B------:R-:W-:Y:S01]  /*13960*/  UMOV UR6, 0x0 ;  /* 0x0000000000067882 */ /* 0x000fe20000000000 */
[----:B------:R-:W-:-:S10]  /*13970*/  UMOV UR7, 0x12f00000 ;  /* 0x12f0000000077882 */ /* 0x000fd40000000000 */
.L_x_2815:
        /* <DEDUP_REMOVED lines=13> */
.L_x_2964:
[----:B------:R-:W-:Y:S05]  /*13a50*/  BSYNC B2 ;  /* 0x0000000000027941 */ /* 0x000fea0003800000 */
.L_x_2816:
[----:B------:R-:W-:Y:S01]  /*13a60*/  BSSY B2, `(.L_x_2818) ;  /* 0x000000b000027945 */ /* 0x000fe20003800000 */
[----:B------:R-:W-:Y:S01]  /*13a70*/  MOV R12, 0x0 ;  /* 0x00000000000c7802 */ /* 0x000fe20000000f00 */
[----:B------:R-:W-:Y:S02]  /*13a80*/  IMAD.MOV.U32 R13, RZ, RZ, 0x12f00000 ;  /* 0x12f00000ff0d7424 */ /* 0x000fe400078e00ff */
[----:B------:R-:W-:Y:S05]  /*13a90*/  @P2 BRA `(.L_x_2819) ;  /* 0x00000000001c2947 */ /* 0x000fea0003800000 */
[----:B------:R-:W1:Y:S01]  /*13aa0*/  S2R R9, SR_TID.X ;  /* 0x0000000000097919 */ /* 0x000e620000002100 */
[----:B0-2---:R-:W-:-:S04]  /*13ab0*/  IMAD.MOV.U32 R6, RZ, RZ, 0x4000 ;  /* 0x00004000ff067424 */ /* 0x005fc800078e00ff */
[----:B------:R3:W-:Y:S01]  /*13ac0*/  SYNCS.ARRIVE.TRANS64 RZ, [R5+URZ+0x168b0], R6 ;  /* 0x0168b00605ff79a7 */ /* 0x0007e2000800003f */
[----:B-1----:R-:W-:-:S04]  /*13ad0*/  LOP3.LUT R9, R9, 0x1f, RZ, 0xc0, !PT ;  /* 0x0000001f09097812 */ /* 0x002fc800078ec0ff */
[----:B------:R-:W-:-:S13]  /*13ae0*/  ISETP.NE.AND P1, PT, R9, RZ, PT ;  /* 0x000000ff0900720c */ /* 0x000fda0003f25270 */
[----:B---3--:R-:W-:Y:S05]  /*13af0*/  @!P1 BRA `(.L_x_2819) ;  /* 0x0000000000049947 */ /* 0x008fea0003800000 */
[----:B------:R-:W-:Y:S01]  /*13b00*/  BPT.TRAP 0x1 ;  /* 0x000000040000795c */ /* 0x000fe20000300000 */
.L_x_2819:
[----:B------:R-:W-:Y:S05]  /*13b10*/  BSYNC B2 ;  /* 0x0000000000027941 */ /* 0x000fea0003800000 */
.L_x_2818:
[----:B------:R-:W-:Y:S01]  /*13b20*/  R2UR UR10, R11 ;  /* 0x000000000b0a72ca */ /* 0x000fe200000e0000 */
[----:B------:R-:W-:Y:S01]  /*13b30*/  UIADD3 UR4, UP0, UR38, 0x670, URZ ;  /* 0x0000067026047890 */ /* 0x000fe2000ff1e03f */
[----:B------:R-:W-:Y:S01]  /*13b40*/  R2UR UR6, R12 ;  /* 0x000000000c0672ca */ /* 0x000fe200000e0000 */
[----:B------:R-:W-:Y:S01]  /*13b50*/  VIADD R7, R7, 0x400 ;  /* 0x0000040007077836 */ /* 0x000fe20000000000 */
[----:B------:R-:W-:Y:S01]  /*13b60*/  R2UR UR7, R13 ;  /* 0x000000000d0772ca */ /* 0x000fe200000e0000 */
[----:B0-2---:R-:W-:Y:S01]  /*13b70*/  VIADD R5, R5, 0x168b0 ;  /* 0x000168b005057836 */ /* 0x005fe20000000000 */
[----:B------:R-:W-:Y:S01]  /*13b80*/  PLOP3.LUT P1, PT, PT, PT, PT, 0x80, 0x0 ;  /* 0x000000000000781c */ /* 0x000fe20003f2f070 */
[----:B------:R-:W-:-:S12]  /*13b90*/  UIADD3.X UR5, URZ, UR39, URZ, UP0, !UPT ;  /* 0x000000273f057290 */ /* 0x000fd800087fe43f */
.L_x_2820:
        /* <DEDUP_REMOVED lines=10> */
.L_x_2810:
[----:B------:R-:W-:Y:S05]  /*13c40*/  BSYNC B1 ;  /* 0x0000000000017941 */ /* 0x000fea0003800000 */
.L_x_2809:
[----:B------:R-:W2:Y:S01]  /*13c50*/  LDL.LU R6, [R1] ;  /* 0x0000000001067983 */ /* 0x000ea20000300800 */
[----:B------:R-:W-:Y:S01]  /*13c60*/  VIADD R28, R28, 0x1 ;  /* 0x000000011c1c7836 */ /* 0x000fe20000000000 */
[C---:B------:R-:W-:Y:S02]  /*13c70*/  ISETP.GT.AND P2, PT, R4.reuse, R3, PT ;  /* 0x000000030400720c */ /* 0x040fe40003f44270 */
[----:B------:R-:W-:Y:S02]  /*13c80*/  IADD3 R4, R4, -0x1, RZ ;  /* 0xffffffff04047810 */ /* 0x000fe40007ffe0ff */
[----:B------:R-:W-:-:S04]  /*13c90*/  ISETP.NE.AND P1, PT, R28, 0x2, PT ;  /* 0x000000021c00780c */ /* 0x000fc80003f25270 */
[----:B------:R-:W-:Y:S02]  /*13ca0*/  SEL R5, RZ, 0x1, P1 ;  /* 0x00000001ff057807 */ /* 0x000fe40000800000 */
[----:B------:R-:W-:Y:S02]  /*13cb0*/  SEL R28, R28, RZ, P1 ;  /* 0x000000ff1c1c7207 */ /* 0x000fe40000800000 */
[----:B--2---:R-:W-:-:S05]  /*13cc0*/  LOP3.LUT R6, R6, R5, RZ, 0x3c, !PT ;  /* 0x0000000506067212 */ /* 0x004fca00078e3cff */
[----:B------:R2:W-:Y:S01]  /*13cd0*/  STL [R1], R6 ;  /* 0x0000000601007387 */ /* 0x0005e20000100800 */
[----:B------:R-:W-:Y:S05]  /*13ce0*/  @P2 BRA `(.L_x_2821) ;  /* 0xfffffff8009c2947 */ /* 0x000fea000383ffff */
.L_x_2791:
[----:B------:R-:W-:Y:S05]  /*13cf0*/  BSYNC B0 ;  /* 0x0000000000007941 */ /* 0x000fea0003800000 */
.L_x_2790:
[----:B------:R-:W3:Y:S01]  /*13d00*/  LDC R0, c[0x0][0x448] ;  /* 0x00011200ff007b82 */ /* 0x000ee20000000800 */
[----:B------:R-:W-:Y:S01]  /*13d10*/  IMAD.MOV.U32 R2, RZ, RZ, 0xc0 ;  /* 0x000000c0ff027424 */ /* 0x000fe200078e00ff */
[----:B------:R-:W-:Y:S05]  /*13d20*/  @!P0 WARPSYNC.ALL ;  /* 0x0000000000008948 */ /* 0x000fea0003800000 */
[----:B------:R-:W-:Y:S01]  /*13d30*/  IMAD R2, R17, R2, 0xbf ;  /* 0x000000bf11027424 */ /* 0x000fe200078e0202 */
[----:B------:R-:W-:Y:S01]  /*13d40*/  BSSY B7, `(.L_x_2822) ;  /* 0x00003b6000077945 */ /* 0x000fe20003800000 */
[----:B------:R-:W-:Y:S01]  /*13d50*/  @!P0 BAR.SYNC.DEFER_BLOCKING 0xc, 0x200 ;  /* 0x0308000000008b1d */ /* 0x000fe20000010000 */
[----:B---3--:R-:W-:-:S13]  /*13d60*/  ISETP.NE.AND P1, PT, R0, 0x1, PT ;  /* 0x000000010000780c */ /* 0x008fda0003f25270 */
[----:B------:R-:W3:Y:S08]  /*13d70*/  @P1 LDC R3, c[0x0][0x44c] ;  /* 0x00011300ff031b82 */ /* 0x000ef00000000800 */
[----:B------:R-:W4:Y:S01]  /*13d80*/  @P1 LDC R0, c[0x0][0x450] ;  /* 0x00011400ff001b82 */ /* 0x000f220000000800 */
[----:B---3--:R-:W-:-:S05]  /*13d90*/  @P1 IMAD.HI.U32 R3, R2, R3, RZ ;  /* 0x0000000302031227 */ /* 0x008fca00078e00ff */
[----:B----4-:R-:W-:-:S05]  /*13da0*/  @P1 SHF.R.U32.HI R2, RZ, R0, R3 ;  /* 0x00000000ff021219 */ /* 0x010fca0000011603 */
[----:B------:R-:W-:-:S05]  /*13db0*/  IMAD.IADD R2, R20, 0x1, R2 ;  /* 0x0000000114027824 */ /* 0x000fca00078e0202 */
[----:B------:R-:W-:-:S04]  /*13dc0*/  SHF.R.S32.HI R0, RZ, 0x1f, R2 ;  /* 0x0000001fff007819 */ /* 0x000fc80000011402 */
[----:B------:R-:W-:-:S04]  /*13dd0*/  LEA.HI R0, R0, R2, RZ, 0x7 ;  /* 0x0000000200007211 */ /* 0x000fc800078f38ff */
[----:B------:R-:W-:-:S04]  /*13de0*/  SHF.R.S32.HI R0, RZ, 0x7, R0 ;  /* 0x00000007ff007819 */ /* 0x000fc80000011400 */
[----:B------:R-:W-:-:S04]  /*13df0*/  VIMNMX R4, R21, R0, PT ;  /* 0x0000000015047248 */ /* 0x000fc80003fe0100 */
[----:B------:R-:W-:Y:S01]  /*13e00*/  ISETP.GT.AND P0, PT, R4, RZ, PT ;  /* 0x000000ff0400720c */ /* 0x000fe20003f04270 */
        /* <DEDUP_REMOVED lines=15> */
[----:B------:R-:W4:Y:S01]  /*13f00*/  POPC R7, R4 ;  /* 0x0000000400077309 */ /* 0x000f220000000000 */
[----:B---3--:R-:W4:Y:S02]  /*13f10*/  SHFL.IDX PT, R0, R3, R0, 0x1f ;  /* 0x00001f0003007589 */ /* 0x008f2400000e0000 */
[----:B----4-:R-:W-:Y:S01]  /*13f20*/  IADD3 R16, R0, UR36, R7 ;  /* 0x0000002400107c10 */ /* 0x010fe2000fffe007 */
[----:B------:R-:W-:Y:S06]  /*13f30*/  BRA `(.L_x_2824) ;  /* 0x0000003800587947 */ /* 0x000fec0003800000 */
.L_x_2823:
        /* <DEDUP_REMOVED lines=9> */
[----:B--2---:R-:W-:Y:S01]  /*13fd0*/  MOV R6, UR8 ;  /* 0x0000000800067c02 */ /* 0x004fe20008000f00 */
[----:B------:R-:W2:Y:S01]  /*13fe0*/  LDC.64 R2, c[0x4][R2] ;  /* 0x0100000002027b82 */ /* 0x000ea20000000a00 */
[----:B------:R-:W-:Y:S01]  /*13ff0*/  IMAD.U32 R5, RZ, RZ, UR7 ;  /* 0x00000007ff057e24 */ /* 0x000fe2000f8e00ff */
[----:B------:R-:W-:Y:S01]  /*14000*/  MOV R13, RZ ;  /* 0x000000ff000d7202 */ /* 0x000fe20000000f00 */
[----:B------:R-:W-:Y:S02]  /*14010*/  IMAD.U32 R7, RZ, RZ, UR9 ;  /* 0x00000009ff077e24 */ /* 0x000fe4000f8e00ff */
[----:B------:R-:W-:-:S02]  /*14020*/  IMAD.U32 R10, RZ, RZ, UR4 ;  /* 0x00000004ff0a7e24 */ /* 0x000fc4000f8e00ff */
[----:B------:R-:W-:Y:S02]  /*14030*/  IMAD.U32 R11, RZ, RZ, UR5 ;  /* 0x00000005ff0b7e24 */ /* 0x000fe4000f8e00ff */
[----:B0-----:R-:W-:Y:S02]  /*14040*/  IMAD.MOV.U32 R8, RZ, RZ, 0x70 ;  /* 0x00000070ff087424 */ /* 0x001fe400078e00ff */
[----:B------:R-:W-:-:S07]  /*14050*/  IMAD.MOV.U32 R12, RZ, RZ, 0x1 ;  /* 0x00000001ff0c7424 */ /* 0x000fce00078e00ff */
[----:B------:R-:W-:-:S07]  /*14060*/  LEPC R20, `(.L_x_2826) ;  /* 0x000000001014794e */ /* 0x000fce0000000000 */
[----:B-12---:R-:W-:Y:S05]  /*14070*/  CALL.ABS.NOINC R2 ;  /* 0x0000000002007343 */ /* 0x006fea0003c00000 */
.L_x_2826:
[----:B------:R-:W-:Y:S05]  /*14080*/  BSYNC B6 ;  /* 0x0000000000067941 */ /* 0x000fea0003800000 */
.L_x_2825:
        /* <DEDUP_REMOVED lines=9> */
[----:B------:R-:W-:Y:S01]  /*14120*/  IMAD.U32 R4, RZ, RZ, UR6 ;  /* 0x00000006ff047e24 */ /* 0x000fe2000f8e00ff */
[----:B------:R-:W-:Y:S01]  /*14130*/  MOV R10, UR4 ;  /* 0x00000004000a7c02 */ /* 0x000fe20008000f00 */
[----:B------:R-:W-:Y:S02]  /*14140*/  IMAD.U32 R5, RZ, RZ, UR7 ;  /* 0x00000007ff057e24 */ /* 0x000fe4000f8e00ff */
[----:B--2---:R-:W-:Y:S02]  /*14150*/  IMAD.U32 R6, RZ, RZ, UR8 ;  /* 0x00000008ff067e24 */ /* 0x004fe4000f8e00ff */
[----:B------:R-:W-:-:S02]  /*14160*/  IMAD.U32 R7, RZ, RZ, UR9 ;  /* 0x00000009ff077e24 */ /* 0x000fc4000f8e00ff */
[----:B------:R-:W-:Y:S02]  /*14170*/  IMAD.U32 R11, RZ, RZ, UR5 ;  /* 0x00000005ff0b7e24 */ /* 0x000fe4000f8e00ff */
[----:B0-----:R-:W-:Y:S02]  /*14180*/  IMAD.MOV.U32 R8, RZ, RZ, 0x70 ;  /* 0x00000070ff087424 */ /* 0x001fe400078e00ff */
[----:B------:R-:W-:Y:S02]  /*14190*/  IMAD.MOV.U32 R12, RZ, RZ, 0x1 ;  /* 0x00000001ff0c7424 */ /* 0x000fe400078e00ff */
[----:B---3--:R-:W-:-:S07]  /*141a0*/  IMAD.MOV.U32 R13, RZ, RZ, RZ ;  /* 0x000000ffff0d7224 */ /* 0x008fce00078e00ff */
[----:B------:R-:W-:-:S07]  /*141b0*/  LEPC R20, `(.L_x_2829) ;  /* 0x000000001014794e */ /* 0x000fce0000000000 */
[----:B-1--4-:R-:W-:Y:S05]  /*141c0*/  CALL.ABS.NOINC R2 ;  /* 0x0000000002007343 */ /* 0x012fea0003c00000 */
.L_x_2829:
[----:B------:R0:W1:Y:S01]  /*141d0*/  LDC.64 R2, c[0x4][R27] ;  /* 0x010000001b027b82 */ /* 0x0000620000000a00 */
[----:B------:R-:W-:Y:S01]  /*141e0*/  ULDC.64 UR4, c[0x4][0x88] ;  /* 0x0100220000047ab9 */ /* 0x000fe20000000a00 */
[----:B------:R-:W-:Y:S01]  /*141f0*/  ULDC.64 UR6, c[0x4][0x90] ;  /* 0x0100240000067ab9 */ /* 0x000fe20000000a00 */
[----:B------:R-:W-:Y:S01]  /*14200*/  ULDC.64 UR8, c[0x4][0x18] ;  /* 0x0100060000087ab9 */ /* 0x000fe20000000a00 */
[----:B------:R-:W-:Y:S01]  /*14210*/  IMAD.U32 R4, RZ, RZ, UR4 ;  /* 0x00000004ff047e24 */ /* 0x000fe2000f8e00ff */
[----:B------:R-:W-:Y:S01]  /*14220*/  MOV R5, UR5 ;  /* 0x0000000500057c02 */ /* 0x000fe20008000f00 */
        /* <DEDUP_REMOVED lines=9> */
.L_x_2828:
[----:B------:R-:W-:Y:S05]  /*142c0*/  BSYNC B6 ;  /* 0x0000000000067941 */ /* 0x000fea0003800000 */
.L_x_2827:
[----:B------:R3:W4:Y:S01]  /*142d0*/  LDL R20, [R1+0xc] ;  /* 0x00000c0001147983 */ /* 0x0007220000100800 */
[----:B------:R-:W-:Y:S01]  /*142e0*/  ULDC.64 UR4, c[0x0][0x9f8] ;  /* 0x00027e0000047ab9 */ /* 0x000fe20000000a00 */
[----:B------:R-:W0:Y:S01]  /*142f0*/  LDC R7, c[0x0][0x430] ;  /* 0x00010c00ff077b82 */ /* 0x000e220000000800 */
[----:B------:R-:W-:Y:S01]  /*14300*/  ISETP.NE.U32.AND P0, PT, RZ, UR4, PT ;  /* 0x00000004ff007c0c */ /* 0x000fe2000bf05070 */
[----:B------:R-:W2:Y:S03]  /*14310*/  LDL R27, [R1+0x34] ;  /* 0x00003400011b7983 */ /* 0x000ea60000100800 */
[----:B------:R-:W-:Y:S01]  /*14320*/  ISETP.NE.AND.EX P0, PT, RZ, UR5, PT, P0 ;  /* 0x00000005ff007c0c */ /* 0x000fe2000bf05300 */
[----:B------:R-:W3:Y:S04]  /*14330*/  LDL R21, [R1+0x18] ;  /* 0x0000180001157983 */ /* 0x000ee80000100800 */
[----:B------:R-:W3:Y:S01]  /*14340*/  LDL R2, [R1+0x1c] ;  /* 0x00001c0001027983 */ /* 0x000ee20000100800 */
[----:B------:R-:W0:Y:S07]  /*14350*/  S2R R3, SR_TID.X ;  /* 0x0000000000037919 */ /* 0x000e2e0000002100 */
[----:B------:R-:W-:Y:S01]  /*14360*/  @P0 IADD3 R24, P1, R24, UR4, RZ ;  /* 0x0000000418180c10 */ /* 0x000fe2000ff3e0ff */
[----:B------:R-:W0:Y:S03]  /*14370*/  S2R R0, SR_TID.X ;  /* 0x0000000000007919 */ /* 0x000e260000002100 */
[----:B------:R-:W-:Y:S01]  /*14380*/  @P0 IADD3.X R25, R25, UR5, RZ, P1, !PT ;  /* 0x0000000519190c10 */ /* 0x000fe20008ffe4ff */
[----:B-1----:R-:W3:Y:S04]  /*14390*/  LDL R9, [R1+0x50] ;  /* 0x0000500001097983 */ /* 0x002ee80000100800 */
[----:B----4-:R-:W4:Y:S01]  /*143a0*/  @P0 LDG.E R20, desc[UR40][R24.64] ;  /* 0x0000002818140981 */ /* 0x010f22000c1e1900 */
[----:B0-----:R-:W-:Y:S01]  /*143b0*/  ISETP.NE.AND P1, PT, R7, 0x1, PT ;  /* 0x000000010700780c */ /* 0x001fe20003f25270 */
[----:B------:R-:W-:Y:S01]  /*143c0*/  IMAD.SHL.U32 R3, R3, 0x10, RZ ;  /* 0x0000001003037824 */ /* 0x000fe200078e00ff */
[----:B------:R-:W-:Y:S01]  /*143d0*/  LOP3.LUT R0, R0, 0x7f, RZ, 0xc0, !PT ;  /* 0x0000007f00007812 */ /* 0x000fe200078ec0ff */
[----:B--2---:R-:W-:-:S03]  /*143e0*/  VIADD R27, R27, 0xffffffff ;  /* 0xffffffff1b1b7836 */ /* 0x004fc60000000000 */
[----:B------:R-:W-:Y:S01]  /*143f0*/  SHF.R.U32.HI R0, RZ, 0x3, R0 ;  /* 0x00000003ff007819 */ /* 0x000fe20000011600 */
[----:B------:R-:W-:Y:S01]  /*14400*/  IMAD.SHL.U32 R8, R27, 0x80, RZ ;  /* 0x000000801b087824 */ /* 0x000fe200078e00ff */
[----:B------:R-:W-:-:S04]  /*14410*/  LOP3.LUT R3, R3, 0x70, RZ, 0xc0, !PT ;  /* 0x0000007003037812 */ /* 0x000fc800078ec0ff */
[----:B------:R-:W-:Y:S01]  /*14420*/  LOP3.LUT R0, R8, R0, R3, 0xfe, !PT ;  /* 0x0000000008007212 */ /* 0x000fe200078efe03 */
[----:B------:R-:W0:Y:S08]  /*14430*/  @P1 LDC R5, c[0x0][0x434] ;  /* 0x00010d00ff051b82 */ /* 0x000e300000000800 */
[----:B------:R-:W1:Y:S01]  /*14440*/  @P1 LDC R6, c[0x0][0x438] ;  /* 0x00010e00ff061b82 */ /* 0x000e620000000800 */
[----:B----4-:R2:W-:Y:S01]  /*14450*/  @P0 STL [R1+0xc], R20 ;  /* 0x00000c1401000387 */ /* 0x0105e20000100800 */
[C---:B---3--:R-:W-:Y:S01]  /*14460*/  ISETP.GE.AND P0, PT, R0.reuse, R21, PT ;  /* 0x000000150000720c */ /* 0x048fe20003f06270 */
        /* <DEDUP_REMOVED lines=13> */
[----:B0-----:R-:W-:Y:S01]  /*14540*/  @!P0 LEA R6, P1, R4, R2, 0x2 ;  /* 0x0000000204068211 */ /* 0x001fe200078210ff */
[----:B------:R-:W-:-:S05]  /*14550*/  @!P0 IMAD.IADD R2, R5, 0x1, R7 ;  /* 0x0000000105028824 */ /* 0x000fca00078e0207 */
[----:B------:R-:W-:Y:S01]  /*14560*/  @!P0 LEA.HI.X R7, R4, R3, R2, 0x2, P1 ;  /* 0x0000000304078211 */ /* 0x000fe200008f1402 */
[----:B------:R-:W-:-:S06]  /*14570*/  IMAD.MOV.U32 R2, RZ, RZ, RZ ;  /* 0x000000ffff027224 */ /* 0x000fcc00078e00ff */
[----:B------:R2:W5:Y:S04]  /*14580*/  @!P0 LDG.E R2, desc[UR40][R6.64] ;  /* 0x0000002806028981 */ /* 0x000568000c1e1900 */
[----:B------:R2:W-:Y:S01]  /*14590*/  STL [R1+0x20], R10 ;  /* 0x0000200a01007387 */ /* 0x0005e20000100800 */
[----:B------:R-:W-:Y:S01]  /*145a0*/  ISETP.NE.AND P2, PT, R9, 0x3, PT ;  /* 0x000000030900780c */ /* 0x000fe20003f45270 */
[----:B------:R-:W-:Y:S01]  /*145b0*/  UMOV UR4, 0xffffffff ;  /* 0xffffffff00047882 */ /* 0x000fe20000000000 */
[----:B------:R-:W-:-:S11]  /*145c0*/  LOP3.LUT R23, R23, 0xfffffffd, RZ, 0xc0, !PT ;  /* 0xfffffffd17177812 */ /* 0x000fd600078ec0ff */
[----:B------:R-:W-:Y:S01]  /*145d0*/  @P2 LOP3.LUT R23, R23, 0x2, RZ, 0xfc, !PT ;  /* 0x0000000217172812 */ /* 0x000fe200078efcff */
[----:B--2---:R-:W-:Y:S06]  /*145e0*/  BRA.DIV UR4, `(.L_x_2830) ;  /* 0x0000005e04907947 */ /* 0x004fec000b800000 */
.L_x_2967:
[----:B------:R-:W-:-:S05]  /*145f0*/  SHF.R.S32.HI R9, RZ, 0x1f, R18 ;  /* 0x0000001fff097819 */ /* 0x000fca0000011412 */
[----:B------:R0:W-:Y:S01]  /*14600*/  STL [R1+0x10], R9 ;  /* 0x0000100901007387 */ /* 0x0001e20000100800 */
[----:B------:R-:W-:Y:S05]  /*14610*/  @!P2 BRA `(.L_x_2831) ;  /* 0x000000000004a947 */ /* 0x000fea0003800000 */
[----:B------:R-:W-:Y:S01]  /*14620*/  BPT.TRAP 0x1 ;  /* 0x000000040000795c */ /* 0x000fe20000300000 */
.L_x_2831:
        /* <DEDUP_REMOVED lines=18> */
[----:B------:R-:W-:Y:S02]  /*14750*/  LEA R24, P0, R4, UR4, 0x1 ;  /* 0x0000000404187c11 */ /* 0x000fe4000f8008ff */
[----:B------:R-:W-:Y:S01]  /*14760*/  IADD3 R25, R5, R3, RZ ;  /* 0x0000000305197210 */ /* 0x000fe20007ffe0ff */
[----:B------:R-:W-:-:S03]  /*14770*/  IMAD R3, R26, 0x8, R22 ;  /* 0x000000081a037824 */ /* 0x000fc600078e0216 */
[----:B------:R-:W-:Y:S02]  /*14780*/  LEA.HI.X R25, R4, UR5, R25, 0x1, P0 ;  /* 0x0000000504197c11 */ /* 0x000fe400080f0c19 */
[----:B------:R-:W-:-:S04]  /*14790*/  SHF.L.U32 R4, R29, 0x1f, RZ ;  /* 0x0000001f1d047819 */ /* 0x000fc800000006ff */
[----:B------:R-:W1:Y:S02]  /*147a0*/  SYNCS.PHASECHK.TRANS64.TRYWAIT P0, [R3+URZ+0x16840], R4 ;  /* 0x01684004030075a7 */ /* 0x000e64000800017f */
[----:B-1----:R-:W-:Y:S05]  /*147b0*/  @!P0 BRA `(.L_x_2833) ;  /* 0x0000005c00508947 */ /* 0x002fea0003800000 */
.L_x_2968:
[----:B------:R-:W-:Y:S05]  /*147c0*/  BSYNC B0 ;  /* 0x0000000000007941 */ /* 0x000fea0003800000 */
.L_x_2832:
        /* <DEDUP_REMOVED lines=11> */
[----:B------:R-:W-:-:S04]  /*14880*/  IMAD.WIDE.U32 R4, R2, UR4, R4 ;  /* 0x0000000402047c25 */ /* 0x000fc8000f8e0004 */
[----:B------:R-:W-:Y:S01]  /*14890*/  IMAD R2, R2, UR5, R7 ;  /* 0x0000000502027c24 */ /* 0x000fe2000f8e0207 */
[----:B------:R-:W-:-:S03]  /*148a0*/  ULDC.64 UR4, c[0x0][0x308] ;  /* 0x0000c20000047ab9 */ /* 0x000fc60000000a00 */
[----:B------:R-:W-:Y:S02]  /*148b0*/  IMAD.IADD R5, R5, 0x1, R2 ;  /* 0x0000000105057824 */ /* 0x000fe400078e0202 */
[----:B------:R-:W-:-:S04]  /*148c0*/  IMAD.WIDE.U32 R4, R18, UR4, R4 ;  /* 0x0000000412047c25 */ /* 0x000fc8000f8e0004 */
[----:B--2---:R-:W-:Y:S02]  /*148d0*/  IMAD R0, R9, UR4, RZ ;  /* 0x0000000409007c24 */ /* 0x004fe4000f8e02ff */
[----:B------:R-:W1:Y:S02]  /*148e0*/  S2R R9, SR_TID.X ;  /* 0x0000000000097919 */ /* 0x000e640000002100 */
[----:B------:R-:W-:Y:S01]  /*148f0*/  IMAD R0, R18, UR5, R0 ;  /* 0x0000000512007c24 */ /* 0x000fe2000f8e0200 */
[----:B------:R-:W-:-:S03]  /*14900*/  ULDC.64 UR4, c[0x0][0x2e8] ;  /* 0x0000ba0000047ab9 */ /* 0x000fc60000000a00 */
[----:B------:R-:W-:Y:S01]  /*14910*/  IMAD.IADD R2, R5, 0x1, R0 ;  /* 0x0000000105027824 */ /* 0x000fe200078e0200 */
[----:B------:R-:W-:Y:S01]  /*14920*/  LEA R0, P0, R4, UR4, 0x1 ;  /* 0x0000000404007c11 */ /* 0x000fe2000f8008ff */
[----:B------:R-:W-:-:S03]  /*14930*/  ULDC UR4, c[0x0][0x2f4] ;  /* 0x0000bd0000047ab9 */ /* 0x000fc60000000800 */
[----:B------:R-:W-:Y:S02]  /*14940*/  LEA.HI.X R2, R4, UR5, R2, 0x1, P0 ;  /* 0x0000000504027c11 */ /* 0x000fe400080f0c02 */
[----:B-1----:R-:W-:Y:S01]  /*14950*/  LOP3.LUT R10, R9, 0x7f, RZ, 0xc0, !PT ;  /* 0x0000007f090a7812 */ /* 0x002fe200078ec0ff */
[----:B0-----:R-:W-:-:S03]  /*14960*/  IMAD.SHL.U32 R9, R12, 0x8, RZ ;  /* 0x000000080c097824 */ /* 0x001fc600078e00ff */
[----:B------:R-:W-:Y:S02]  /*14970*/  SHF.R.U32.HI R11, RZ, 0x3, R10 ;  /* 0x00000003ff0b7819 */ /* 0x000fe4000001160a */
[----:B------:R-:W-:Y:S02]  /*14980*/  LOP3.LUT R9, R9, 0x38, RZ, 0xc0, !PT ;  /* 0x0000003809097812 */ /* 0x000fe400078ec0ff */
[----:B---3--:R-:W-:Y:S02]  /*14990*/  IADD3 R4, -R11, R13, -R8 ;  /* 0x0000000d0b047210 */ /* 0x008fe40007ffe908 */
[----:B------:R-:W-:Y:S01]  /*149a0*/  SHF.L.U32 R11, R10, 0x3, RZ ;  /* 0x000000030a0b7819 */ /* 0x000fe200000006ff */
[----:B------:R-:W-:Y:S01]  /*149b0*/  IMAD.SHL.U32 R10, R12, 0x8, RZ ;  /* 0x000000080c0a7824 */ /* 0x000fe200078e00ff */
[----:B------:R-:W-:Y:S01]  /*149c0*/  ISETP.GE.AND P2, PT, R9, UR4, PT ;  /* 0x0000000409007c0c */ /* 0x000fe2000bf46270 */
[----:B------:R-:W-:Y:S01]  /*149d0*/  UMOV UR4, 0xffffffff ;  /* 0xffffffff00047882 */ /* 0x000fe20000000000 */
[----:B------:R-:W-:-:S02]  /*149e0*/  ISETP.GE.AND P0, PT, R4, 0x1, PT ;  /* 0x000000010400780c */ /* 0x000fc40003f06270 */
[----:B------:R-:W-:-:S04]  /*149f0*/  LOP3.LUT R10, R10, 0x1f8, RZ, 0xc0, !PT ;  /* 0x000001f80a0a7812 */ /* 0x000fc800078ec0ff */
[----:B------:R-:W-:-:S04]  /*14a00*/  LOP3.LUT R10, R10, 0x38, R12, 0x78, !PT ;  /* 0x000000380a0a7812 */ /* 0x000fc800078e780c */
[----:B------:R-:W-:Y:S02]  /*14a10*/  LOP3.LUT R10, R10, 0x200, R11, 0xf8, !PT ;  /* 0x000002000a0a7812 */ /* 0x000fe400078ef80b */
[----:B------:R-:W-:-:S03]  /*14a20*/  @P2 LOP3.LUT R23, R23, 0x1, RZ, 0xfc, !PT ;  /* 0x0000000117172812 */ /* 0x000fc600078efcff */
        /* <DEDUP_REMOVED lines=74> */
.L_x_2986:
[----:B------:R-:W-:-:S13]  /*14ed0*/  ISETP.GE.AND P0, PT, R4, 0x71, PT ;  /* 0x000000710400780c */ /* 0x000fda0003f06270 */
[----:B01----:R-:W-:Y:S02]  /*14ee0*/  @P0 LEA R6, P1, R9, R0, 0x1 ;  /* 0x0000000009060211 */ /* 0x003fe400078208ff */
[----:B------:R-:W-:-:S03]  /*14ef0*/  @P0 LEA R5, R5, R22, 0x1 ;  /* 0x0000001605050211 */ /* 0x000fc600078e08ff */
[----:B------:R-:W-:-:S05]  /*14f00*/  @P0 IMAD.X R7, RZ, RZ, R2, P1 ;  /* 0x000000ffff070224 */ /* 0x000fca00008e0602 */
[----:B------:R-:W-:Y:S01]  /*14f10*/  @!PT LDS RZ, [RZ] ;  /* 0x00000000fffff984 */ /* 0x000fe20000000800 */
[----:B------:R-:W-:Y:S01]  /*14f20*/  @!PT LDS RZ, [RZ] ;  /* 0x00000000fffff984 */ /* 0x000fe20000000800 */
[----:B------:R-:W-:Y:S01]  /*14f30*/  @!PT LDS RZ, [RZ] ;  /* 0x00000000fffff984 */ /* 0x000fe20000000800 */
[----:B------:R0:W-:Y:S01]  /*14f40*/  @P0 LDGSTS.E.BYPASS.LTC128B.128 [R5+0x11c00], desc[UR40][R6.64], !P2 ;  /* 0x11c0000006050fae */ /* 0x0001e2000d101d68 */
[----:B------:R-:W-:Y:S01]  /*14f50*/  PLOP3.LUT P0, PT, PT, PT, PT, 0x80, 0x0 ;  /* 0x000000000000781c */ /* 0x000fe20003f0f070 */
[----:B------:R-:W-:-:S12]  /*14f60*/  NOP ;  /* 0x0000000000007918 */ /* 0x000fd80000000000 */
.L_x_2835:
[----:B------:R-:W-:Y:S02]  /*14f70*/  PLOP3.LUT P1, PT, P1, P0, PT, 0xa2, 0x0 ;  /* 0x000000000000781c */ /* 0x000fe40000f21472 */
[----:B------:R-:W-:-:S08]  /*14f80*/  @P0 R2UR P1, UR4, R3 ;  /* 0x00000000030402ca */ /* 0x000fd00000020000 */
[----:B------:R-:W-:-:S05]  /*14f90*/  @P0 PLOP3.LUT P0, PT, P1, PT, PT, 0x80, 0x0 ;  /* 0x000000000000081c */ /* 0x000fca0000f0f070 */
[----:B------:R-:W-:Y:S01]  /*14fa0*/  @!P1 SYNCS.ARRIVE.TRANS64.RED.A0T1 RZ, [UR4+0x16830], RZ ;  /* 0x016830ffffff99a7 */ /* 0x000fe20008200404 */
[----:B------:R-:W-:Y:S07]  /*14fb0*/  @!P1 ARRIVES.LDGSTSBAR.64.TRANSCNT [UR4+0x16830] ;  /* 0x01683000ff0099b0 */ /* 0x000fee0008000a84 */
[----:B------:R-:W-:Y:S05]  /*14fc0*/  @P0 BRA.U.ANY `(.L_x_2835) ;  /* 0xfffffffd00e80947 */ /* 0x000fea000393ffff */
[----:B------:R-:W-:Y:S01]  /*14fd0*/  NOP ;  /* 0x0000000000007918 */ /* 0x000fe20000000000 */
[----:B------:R-:W2:Y:S02]  /*14fe0*/  LDL R0, [R1+0x50] ;  /* 0x0000500001007983 */ /* 0x000ea40000100800 */
[----:B--2---:R-:W-:-:S13]  /*14ff0*/  ISETP.NE.AND P2, PT, R0, 0x3, PT ;  /* 0x000000030000780c */ /* 0x004fda0003f45270 */
[----:B------:R-:W-:Y:S05]  /*15000*/  @!P2 BRA `(.L_x_2836) ;  /* 0x000000000004a947 */ /* 0x000fea0003800000 */
[----:B------:R-:W-:Y:S01]  /*15010*/  BPT.TRAP 0x1 ;  /* 0x000000040000795c */ /* 0x000fe20000300000 */
.L_x_2836:
[----:B------:R1:W5:Y:S01]  /*15020*/  LDL.LU R4, [R1+0x28] ;  /* 0x0000280001047983 */ /* 0x0003620000300800 */
[----:B------:R1:W-:Y:S03]  /*15030*/  SYNCS.ARRIVE.TRANS64.A1T0 RZ, [R3+URZ+0x16830], RZ ;  /* 0x016830ff03ff79a7 */ /* 0x0003e6000810003f */
[----:B0-----:R1:W5:Y:S04]  /*15040*/  LDL.LU R7, [R1+0x8] ;  /* 0x0000080001077983 */ /* 0x0013680000300800 */
        /* <DEDUP_REMOVED lines=11> */
[----:B-1----:R-:W-:-:S03]  /*15100*/  SEL R3, R7, RZ, !P0 ;  /* 0x000000ff07037207 */ /* 0x002fc60004000000 */
        /* <DEDUP_REMOVED lines=26> */
.L_x_2838:
[----:B------:R-:W-:Y:S05]  /*152b0*/  BSYNC B6 ;  /* 0x0000000000067941 */ /* 0x000fea0003800000 */
.L_x_2837:
[----:B0-----:R-:W2:Y:S01]  /*152c0*/  LDL.LU R0, [R1+0x40] ;  /* 0x0000400001007983 */ /* 0x001ea20000300800 */
[----:B------:R-:W-:Y:S01]  /*152d0*/  ULDC.64 UR4, c[0x0][0x2d8] ;  /* 0x0000b60000047ab9 */ /* 0x000fe20000000a00 */
[----:B------:R-:W0:Y:S01]  /*152e0*/  LDC R10, c[0x0][0x448] ;  /* 0x00011200ff0a7b82 */ /* 0x000e220000000800 */
[----:B------:R-:W-:Y:S01]  /*152f0*/  ULDC.64 UR6, c[0x0][0x2c8] ;  /* 0x0000b20000067ab9 */ /* 0x000fe20000000a00 */
[----:B------:R-:W3:Y:S01]  /*15300*/  LDL.LU R21, [R1+0x3c] ;  /* 0x00003c0001157983 */ /* 0x000ee20000300800 */
[----:B------:R-:W-:-:S03]  /*15310*/  ULDC.64 UR8, c[0x0][0x280] ;  /* 0x0000a00000087ab9 */ /* 0x000fc60000000a00 */
[----:B------:R-:W3:Y:S04]  /*15320*/  LDL.LU.64 R2, [R1+0x28] ;  /* 0x0000280001027983 */ /* 0x000ee80000300a00 */
[----:B------:R-:W4:Y:S04]  /*15330*/  LDL R20, [R1+0x10] ;  /* 0x0000100001147983 */ /* 0x000f280000100800 */
[----:B------:R-:W4:Y:S01]  /*15340*/  LDL.LU R5, [R1+0x8] ;  /* 0x0000080001057983 */ /* 0x000f220000300800 */
[----:B0-----:R-:W-:-:S13]  /*15350*/  ISETP.NE.AND P1, PT, R10, 0x1, PT ;  /* 0x000000010a00780c */ /* 0x001fda0003f25270 */
[----:B------:R-:W0:Y:S01]  /*15360*/  @P1 LDC R7, c[0x0][0x450] ;  /* 0x00011400ff071b82 */ /* 0x000e220000000800 */
[----:B--2---:R-:W-:Y:S01]  /*15370*/  MOV R4, R0 ;  /* 0x0000000000047202 */ /* 0x004fe20000000f00 */
[----:B---3--:R-:W-:Y:S02]  /*15380*/  IMAD.MOV.U32 R3, RZ, RZ, R21 ;  /* 0x000000ffff037224 */ /* 0x008fe400078e0015 */
[----:B------:R-:W1:Y:S01]  /*15390*/  S2R R21, SR_TID.X ;  /* 0x0000000000157919 */ /* 0x000e620000002100 */
[----:B----4-:R-:W-:Y:S02]  /*153a0*/  IMAD R0, R20, UR4, RZ ;  /* 0x0000000414007c24 */ /* 0x010fe4000f8e02ff */
[----:B------:R-:W2:Y:S01]  /*153b0*/  S2R R20, SR_TID.X ;  /* 0x0000000000147919 */ /* 0x000ea20000002100 */
[----:B-1----:R-:W-:Y:S01]  /*153c0*/  IMAD.SHL.U32 R21, R21, 0x10, RZ ;  /* 0x0000001015157824 */ /* 0x002fe200078e00ff */
[----:B--2---:R-:W-:-:S04]  /*153d0*/  LOP3.LUT R20, R20, 0x7f, RZ, 0xc0, !PT ;  /* 0x0000007f14147812 */ /* 0x004fc800078ec0ff */
[----:B------:R-:W-:Y:S02]  /*153e0*/  LOP3.LUT R21, R21, 0x70, RZ, 0xc0, !PT ;  /* 0x0000007015157812 */ /* 0x000fe400078ec0ff */
[----:B------:R-:W-:-:S04]  /*153f0*/  SHF.R.U32.HI R20, RZ, 0x3, R20 ;  /* 0x00000003ff147819 */ /* 0x000fc80000011614 */
[----:B------:R-:W-:-:S05]  /*15400*/  LOP3.LUT R20, R20, R21, RZ, 0xfc, !PT ;  /* 0x0000001514147212 */ /* 0x000fca00078efcff */
[----:B------:R-:W-:Y:S02]  /*15410*/  IMAD R6, R17, 0xc0, R20 ;  /* 0x000000c011067824 */ /* 0x000fe400078e0214 */
[----:B------:R1:W5:Y:S01]  /*15420*/  LDL R20, [R1+0x24] ;  /* 0x0000240001147983 */ /* 0x0003620000100800 */
[C---:B------:R-:W-:Y:S02]  /*15430*/  IMAD R0, R18.reuse, UR5, R0 ;  /* 0x0000000512007c24 */ /* 0x040fe4000f8e0200 */
[----:B------:R-:W-:Y:S01]  /*15440*/  IMAD.WIDE.U32 R2, R18, UR4, R2 ;  /* 0x0000000412027c25 */ /* 0x000fe2000f8e0002 */
[----:B------:R-:W-:-:S03]  /*15450*/  ULDC.64 UR4, c[0x0][0x2e0] ;  /* 0x0000b80000047ab9 */ /* 0x000fc60000000a00 */
[----:B------:R-:W-:Y:S02]  /*15460*/  IMAD.IADD R3, R3, 0x1, R0 ;  /* 0x0000000103037824 */ /* 0x000fe400078e0200 */
[----:B------:R-:W2:Y:S01]  /*15470*/  @P1 LDC R0, c[0x0][0x44c] ;  /* 0x00011300ff001b82 */ /* 0x000ea20000000800 */
[----:B------:R-:W-:Y:S02]  /*15480*/  IMAD R4, R4, UR4, RZ ;  /* 0x0000000404047c24 */ /* 0x000fe4000f8e02ff */
[----:B------:R-:W-:-:S04]  /*15490*/  IMAD.WIDE.U32 R2, R5, UR4, R2 ;  /* 0x0000000405027c25 */ /* 0x000fc8000f8e0002 */
[----:B------:R-:W-:Y:S01]  /*154a0*/  IMAD R4, R5, UR5, R4 ;  /* 0x0000000505047c24 */ /* 0x000fe2000f8e0204 */
[----:B------:R-:W-:-:S03]  /*154b0*/  ULDC.64 UR4, c[0x0][0x2d0] ;  /* 0x0000b40000047ab9 */ /* 0x000fc60000000a00 */
[----:B------:R-:W-:Y:S02]  /*154c0*/  IMAD.IADD R5, R3, 0x1, R4 ;  /* 0x0000000103057824 */ /* 0x000fe400078e0204 */
[----:B------:R-:W-:Y:S01]  /*154d0*/  IMAD.MOV.U32 R4, RZ, RZ, R2 ;  /* 0x000000ffff047224 */ /* 0x000fe200078e0002 */
[----:B------:R-:W-:Y:S01]  /*154e0*/  MOV R2, R6 ;  /* 0x0000000600027202 */ /* 0x000fe20000000f00 */
[----:B--2---:R-:W-:-:S05]  /*154f0*/  @P1 IMAD.HI.U32 R0, R6, R0, RZ ;  /* 0x0000000006001227 */ /* 0x004fca00078e00ff */
[----:B0-----:R-:W-:-:S04]  /*15500*/  @P1 SHF.R.U32.HI R2, RZ, R7, R0 ;  /* 0x00000007ff021219 */ /* 0x001fc80000011600 */
[--C-:B------:R-:W-:Y:S01]  /*15510*/  SHF.R.S32.HI R0, RZ, 0x1f, R2.reuse ;  /* 0x0000001fff007819 */ /* 0x100fe20000011402 */
[----:B------:R-:W-:-:S04]  /*15520*/  IMAD.MOV R7, RZ, RZ, -R2 ;  /* 0x000000ffff077224 */ /* 0x000fc800078e0a02 */
[----:B------:R-:W-:-:S04]  /*15530*/  IMAD R0, R0, UR4, RZ ;  /* 0x0000000400007c24 */ /* 0x000fc8000f8e02ff */
[C---:B------:R-:W-:Y:S02]  /*15540*/  IMAD R0, R2.reuse, UR5, R0 ;  /* 0x0000000502007c24 */ /* 0x040fe4000f8e0200 */
[----:B------:R-:W-:-:S04]  /*15550*/  IMAD.WIDE.U32 R2, R2, UR4, R4 ;  /* 0x0000000402027c25 */ /* 0x000fc8000f8e0004 */
[----:B------:R-:W-:Y:S02]  /*15560*/  IMAD.IADD R3, R3, 0x1, R0 ;  /* 0x0000000103037824 */ /* 0x000fe400078e0200 */
[----:B------:R-:W-:-:S05]  /*15570*/  IMAD R0, R10, R7, R6 ;  /* 0x000000070a007224 */ /* 0x000fca00078e0206 */
[----:B------:R-:W-:Y:S01]  /*15580*/  SHF.R.S32.HI R7, RZ, 0x1f, R0 ;  /* 0x0000001fff077819 */ /* 0x000fe20000011400 */
[----:B------:R-:W-:-:S04]  /*15590*/  IMAD.WIDE.U32 R8, R0, UR6, R2 ;  /* 0x0000000600087c25 */ /* 0x000fc8000f8e0002 */
[----:B------:R-:W-:-:S04]  /*155a0*/  IMAD R7, R7, UR6, RZ ;  /* 0x0000000607077c24 */ /* 0x000fc8000f8e02ff */
[----:B------:R-:W-:Y:S01]  /*155b0*/  IMAD R0, R0, UR7, R7 ;  /* 0x0000000700007c24 */ /* 0x000fe2000f8e0207 */
[----:B------:R-:W-:Y:S01]  /*155c0*/  LEA R2, P0, R8, UR8, 0x1 ;  /* 0x0000000808027c11 */ /* 0x000fe2000f8008ff */
[----:B------:R-:W0:Y:S02]  /*155d0*/  @P1 LDC R7, c[0x0][0x44c] ;  /* 0x00011300ff071b82 */ /* 0x000e240000000800 */
[----:B------:R-:W-:-:S05]  /*155e0*/  IMAD.IADD R0, R9, 0x1, R0 ;  /* 0x0000000109007824 */ /* 0x000fca00078e0200 */
[----:B------:R-:W-:Y:S02]  /*155f0*/  LEA.HI.X R0, R8, UR9, R0, 0x1, P0 ;  /* 0x0000000908007c11 */ /* 0x000fe400080f0c00 */
[----:B------:R-:W2:Y:S01]  /*15600*/  @P1 LDC R8, c[0x0][0x450] ;  /* 0x00011400ff081b82 */ /* 0x000ea20000000800 */
[----:B------:R-:W-:Y:S01]  /*15610*/  VIADD R3, R6, 0x80 ;  /* 0x0000008006037836 */ /* 0x000fe20000000000 */
[----:B------:R-:W3:Y:S03]  /*15620*/  S2R R11, SR_TID.X ;  /* 0x00000000000b7919 */ /* 0x000ee60000002100 */
[----:B------:R-:W-:Y:S02]  /*15630*/  IMAD.MOV.U32 R6, RZ, RZ, R3 ;  /* 0x000000ffff067224 */ /* 0x000fe400078e0003 */
[----:B0-----:R-:W-:-:S05]  /*15640*/  @P1 IMAD.HI.U32 R7, R3, R7, RZ ;  /* 0x0000000703071227 */ /* 0x001fca00078e00ff */
[----:B--2---:R-:W-:-:S04]  /*15650*/  @P1 SHF.R.U32.HI R6, RZ, R8, R7 ;  /* 0x00000008ff061219 */ /* 0x004fc80000011607 */
[----:B------:R-:W-:-:S05]  /*15660*/  IADD3 R7, -R6, RZ, RZ ;  /* 0x000000ff06077210 */ /* 0x000fca0007ffe1ff */
[----:B------:R-:W-:Y:S01]  /*15670*/  IMAD R3, R10, R7, R3 ;  /* 0x000000070a037224 */ /* 0x000fe200078e0203 */
[----:B------:R-:W-:Y:S01]  /*15680*/  SHF.R.S32.HI R7, RZ, 0x1f, R6 ;  /* 0x0000001fff077819 */ /* 0x000fe20000011406 */
[----:B------:R-:W-:-:S04]  /*15690*/  IMAD.WIDE.U32 R4, R6, UR4, R4 ;  /* 0x0000000406047c25 */ /* 0x000fc8000f8e0004 */
[----:B------:R-:W-:Y:S01]  /*156a0*/  IMAD R7, R7, UR4, RZ ;  /* 0x0000000407077c24 */ /* 0x000fe2000f8e02ff */
[----:B------:R-:W-:-:S03]  /*156b0*/  ULDC UR4, c[0x0][0x2b8] ;  /* 0x0000ae0000047ab9 */ /* 0x000fc60000000800 */
[----:B------:R-:W-:-:S04]  /*156c0*/  IMAD R6, R6, UR5, R7 ;  /* 0x0000000506067c24 */ /* 0x000fc8000f8e0207 */
[----:B------:R-:W-:Y:S01]  /*156d0*/  IMAD.IADD R5, R5, 0x1, R6 ;  /* 0x0000000105057824 */ /* 0x000fe200078e0206 */
[----:B------:R-:W-:Y:S01]  /*156e0*/  SHF.R.S32.HI R6, RZ, 0x1f, R3 ;  /* 0x0000001fff067819 */ /* 0x000fe20000011403 */
[----:B---3--:R-:W-:-:S04]  /*156f0*/  IMAD.SHL.U32 R21, R11, 0x8, RZ ;  /* 0x000000080b157824 */ /* 0x008fc800078e00ff */
[----:B------:R-:W-:Y:S02]  /*15700*/  IMAD R8, R6, UR6, RZ ;  /* 0x0000000606087c24 */ /* 0x000fe4000f8e02ff */
[----:B------:R-:W-:Y:S01]  /*15710*/  IMAD.WIDE.U32 R6, R3, UR6, R4 ;  /* 0x0000000603067c25 */ /* 0x000fe2000f8e0004 */
[----:B------:R-:W-:-:S03]  /*15720*/  LOP3.LUT R21, R21, 0x38, RZ, 0xc0, !PT ;  /* 0x0000003815157812 */ /* 0x000fc600078ec0ff */
[----:B------:R-:W-:Y:S01]  /*15730*/  IMAD R3, R3, UR7, R8 ;  /* 0x0000000703037c24 */ /* 0x000fe2000f8e0208 */
[----:B------:R-:W-:-:S03]  /*15740*/  LEA R5, P1, R6, UR8, 0x1 ;  /* 0x0000000806057c11 */ /* 0x000fc6000f8208ff */
[----:B------:R-:W-:Y:S01]  /*15750*/  IMAD.IADD R3, R7, 0x1, R3 ;  /* 0x0000000107037824 */ /* 0x000fe200078e0203 */
[----:B------:R-:W-:Y:S01]  /*15760*/  ISETP.GE.AND P0, PT, R21, UR4, PT ;  /* 0x0000000415007c0c */ /* 0x000fe2000bf06270 */
[----:B------:R-:W-:Y:S01]  /*15770*/  UMOV UR4, 0xffffffff ;  /* 0xffffffff00047882 */ /* 0x000fe20000000000 */
[----:B------:R-:W-:Y:S02]  /*15780*/  LOP3.LUT R11, R11, 0x7f, RZ, 0xc0, !PT ;  /* 0x0000007f0b0b7812 */ /* 0x000fe400078ec0ff */
[----:B------:R-:W-:Y:S02]  /*15790*/  LEA.HI.X R4, R6, UR9, R3, 0x1, P1 ;  /* 0x0000000906047c11 */ /* 0x000fe400088f0c03 */
[----:B------:R-:W-:Y:S01]  /*157a0*/  SHF.R.U32.HI R9, RZ, 0x3, R11 ;  /* 0x00000003ff097819 */ /* 0x000fe2000001160b */
[----:B-1----:R-:W-:Y:S06]  /*157b0*/  BRA.DIV UR4, `(.L_x_2839) ;  /* 0x0000005a04147947 */ /* 0x002fec000b800000 */
        /* <DEDUP_REMOVED lines=15> */
[----:B------:R-:W-:Y:S02]  /*158b0*/  ISETP.GE.AND P1, PT, R6, R3, PT ;  /* 0x000000030600720c */ /* 0x000fe40003f26270 */
[----:B------:R-:W1:Y:S11]  /*158c0*/  SHFL.IDX PT, R6, R0, 0x1, 0x181f ;  /* 0x00381f0000067f89 */ /* 0x000e7600000e0000 */
[----:B0-----:R-:W-:-:S04]  /*158d0*/  @!P1 LEA R7, P2, R21, R7, 0x1 ;  /* 0x0000000715079211 */ /* 0x001fc800078408ff */
[----:B-1----:R-:W-:-:S04]  /*158e0*/  @!P1 IADD3.X R6, RZ, R6, RZ, P2, !PT ;  /* 0x00000006ff069210 */ /* 0x002fc800017fe4ff */
        /* <DEDUP_REMOVED lines=46> */
[----:B------:R-:W-:Y:S01]  /*15bd0*/  ISETP.GE.AND P1, PT, R6, R3, PT ;  /* 0x000000030600720c */ /* 0x000fe20003f26270 */
[----:B------:R-:W-:Y:S04]  /*15be0*/  SHFL.IDX PT, R2, R2, 0x7, 0x181f ;  /* 0x00f81f0002027f89 */ /* 0x000fe800000e0000 */
[----:B------:R-:W1:Y:S08]  /*15bf0*/  SHFL.IDX PT, R6, R0, 0x6, 0x181f ;  /* 0x00d81f0000067f89 */ /* 0x000e7000000e0000 */
[----:B0-----:R-:W-:-:S05]  /*15c00*/  @!P1 LEA R7, P2, R21, R7, 0x1 ;  /* 0x0000000715079211 */ /* 0x001fca00078408ff */
[----:B-1----:R-:W-:-:S05]  /*15c10*/  @!P1 IMAD.X R6, RZ, RZ, R6, P2 ;  /* 0x000000ffff069224 */ /* 0x002fca00010e0606 */
[----:B------:R-:W-:-:S04]  /*15c20*/  @!P1 LOP3.LUT R7, R7, R6, RZ, 0x3c, !PT ;  /* 0x0000000607079212 */ /* 0x000fc800078e3cff */
[----:B------:R-:W-:-:S04]  /*15c30*/  @!P1 LOP3.LUT R6, R7, R6, RZ, 0x3c, !PT ;  /* 0x0000000607069212 */ /* 0x000fc800078e3cff */
[----:B------:R-:W-:-:S05]  /*15c40*/  @!P1 LOP3.LUT R7, R7, R6, RZ, 0x3c, !PT ;  /* 0x0000000607079212 */ /* 0x000fca00078e3cff */
[----:B------:R0:W-:Y:S02]  /*15c50*/  @!P1 LDGSTS.E.BYPASS.LTC128B.128 [R20+0xb400], desc[UR40][R6.64], !P0 ;  /* 0x0b40000006149fae */ /* 0x0001e4000c101d68 */
[----:B0-----:R-:W-:-:S05]  /*15c60*/  VIADD R6, R17, 0x80 ;  /* 0x0000008011067836 */ /* 0x001fca0000000000 */
[----:B------:R-:W-:Y:S02]  /*15c70*/  ISETP.GE.AND P1, PT, R6, R3, PT ;  /* 0x000000030600720c */ /* 0x000fe40003f26270 */
[----:B------:R0:W1:Y:S02]  /*15c80*/  SHFL.IDX PT, R6, R0, 0x7, 0x181f ;  /* 0x00f81f0000067f89 */ /* 0x00006400000e0000 */
[----:B0-----:R-:W-:-:S04]  /*15c90*/  IADD3 R0, R17, 0x70, RZ ;  /* 0x0000007011007810 */ /* 0x001fc80007ffe0ff */
[----:B------:R-:W-:Y:S02]  /*15ca0*/  ISETP.GE.AND P3, PT, R0, R3, PT ;  /* 0x000000030000720c */ /* 0x000fe40003f66270 */
[----:B------:R-:W0:Y:S11]  /*15cb0*/  SHFL.IDX PT, R0, R5, RZ, 0x181f ;  /* 0x00181fff05007589 */ /* 0x000e3600000e0000 */
[----:B------:R-:W-:-:S05]  /*15cc0*/  @!P3 LEA R2, P2, R21, R2, 0x1 ;  /* 0x000000021502b211 */ /* 0x000fca00078408ff */
[----:B-1----:R-:W-:-:S04]  /*15cd0*/  @!P3 IMAD.X R6, RZ, RZ, R6, P2 ;  /* 0x000000ffff06b224 */ /* 0x002fc800010e0606 */
[----:B------:R-:W-:Y:S02]  /*15ce0*/  @!P3 IMAD.MOV.U32 R7, RZ, RZ, R6 ;  /* 0x000000ffff07b224 */ /* 0x000fe400078e0006 */
[----:B------:R-:W-:Y:S01]  /*15cf0*/  @!P3 IMAD.MOV.U32 R6, RZ, RZ, R2 ;  /* 0x000000ffff06b224 */ /* 0x000fe200078e0002 */
[----:B0-----:R-:W-:Y:S01]  /*15d00*/  @!P1 LEA R0, P2, R21, R0, 0x1 ;  /* 0x0000000015009211 */ /* 0x001fe200078408ff */
[----:B------:R-:W-:Y:S04]  /*15d10*/  SHFL.IDX PT, R2, R5, 0x3, 0x181f ;  /* 0x00781f0005027f89 */ /* 0x000fe800000e0000 */
[----:B------:R0:W-:Y:S02]  /*15d20*/  @!P3 LDGSTS.E.BYPASS.LTC128B.128 [R20+0xbc00], desc[UR40][R6.64], !P0 ;  /* 0x0bc000000614bfae */ /* 0x0001e4000c101d68 */
[----:B0-----:R-:W-:-:S04]  /*15d30*/  @!P1 IMAD.X R6, RZ, RZ, R8, P2 ;  /* 0x000000ffff069224 */ /* 0x001fc800010e0608 */
[----:B------:R-:W-:Y:S01]  /*15d40*/  @!P1 IMAD.MOV.U32 R7, RZ, RZ, R6 ;  /* 0x000000ffff079224 */ /* 0x000fe200078e0006 */
[----:B------:R-:W-:Y:S01]  /*15d50*/  @!P1 MOV R6, R0 ;  /* 0x0000000000069202 */ /* 0x000fe20000000f00 */
[----:B------:R-:W-:-:S04]  /*15d60*/  VIADD R0, R17, 0x90 ;  /* 0x0000009011007836 */ /* 0x000fc80000000000 */
        /* <DEDUP_REMOVED lines=14> */
[----:B------:R-:W-:-:S05]  /*15e50*/  @!P1 IMAD.X R0, RZ, RZ, R0, P2 ;  /* 0x000000ffff009224 */ /* 0x000fca00010e0600 */
[----:B------:R-:W-:-:S05]  /*15e60*/  @!P1 MOV R7, R0 ;  /* 0x0000000000079202 */ /* 0x000fca0000000f00 */
[----:B------:R0:W-:Y:S02]  /*15e70*/  @!P1 LDGSTS.E.BYPASS.LTC128B.128 [R20+0xd400], desc[UR40][R6.64], !P0 ;  /* 0x0d40000006149fae */ /* 0x0001e4000c101d68 */
.L_x_3011:
        /* <DEDUP_REMOVED lines=10> */
.L_x_2840:
        /* <DEDUP_REMOVED lines=18> */
.L_x_3012:
[----:B------:R-:W-:Y:S05]  /*16040*/  BSYNC B0 ;  /* 0x0000000000007941 */ /* 0x000fea0003800000 */
.L_x_2841:
[----:B------:R-:W2:Y:S01]  /*16050*/  LDL R2, [R1+0x34] ;  /* 0x0000340001027983 */ /* 0x000ea20000100800 */
[----:B------:R-:W-:Y:S01]  /*16060*/  BSSY B0, `(.L_x_2843) ;  /* 0x000010d000007945 */ /* 0x000fe20003800000 */
[----:B--2---:R-:W-:-:S13]  /*16070*/  ISETP.GE.AND P0, PT, R2, 0x2, PT ;  /* 0x000000020200780c */ /* 0x004fda0003f06270 */
[----:B------:R-:W-:Y:S05]  /*16080*/  @!P0 BRA `(.L_x_2844) ;  /* 0x0000001000288947 */ /* 0x000fea0003800000 */
[----:B------:R-:W2:Y:S01]  /*16090*/  S2R R3, SR_TID.X ;  /* 0x0000000000037919 */ /* 0x000ea20000002100 */
[----:B------:R-:W-:Y:S01]  /*160a0*/  ULDC UR4, c[0x0][0x2f4] ;  /* 0x0000bd0000047ab9 */ /* 0x000fe20000000800 */
[----:B0-----:R-:W-:Y:S01]  /*160b0*/  IADD3 R7, R2, -0x2, RZ ;  /* 0xfffffffe02077810 */ /* 0x001fe20007ffe0ff */
[----:B------:R-:W-:Y:S01]  /*160c0*/  IMAD.MOV.U32 R17, RZ, RZ, R29 ;  /* 0x000000ffff117224 */ /* 0x000fe200078e001d */
[----:B------:R0:W-:Y:S01]  /*160d0*/  STL [R1+0x8], R27 ;  /* 0x0000081b01007387 */ /* 0x0001e20000100800 */
[----:B------:R-:W-:Y:S02]  /*160e0*/  IMAD.MOV.U32 R6, RZ, RZ, R26 ;  /* 0x000000ffff067224 */ /* 0x000fe400078e001a */
[----:B--2---:R-:W-:-:S05]  /*160f0*/  IMAD.SHL.U32 R3, R3, 0x8, RZ ;  /* 0x0000000803037824 */ /* 0x004fca00078e00ff */
[----:B------:R-:W-:-:S04]  /*16100*/  LOP3.LUT R3, R3, 0x38, RZ, 0xc0, !PT ;  /* 0x0000003803037812 */ /* 0x000fc800078ec0ff */
[----:B0-----:R-:W-:-:S13]  /*16110*/  ISETP.GE.AND P1, PT, R3, UR4, PT ;  /* 0x0000000403007c0c */ /* 0x001fda000bf26270 */
.L_x_2857:
[----:B------:R-:W2:Y:S01]  /*16120*/  LDL R11, [R1+0x1c] ;  /* 0x00001c00010b7983 */ /* 0x000ea20000100800 */
[----:B-1----:R-:W0:Y:S03]  /*16130*/  LDC R0, c[0x0][0x430] ;  /* 0x00010c00ff007b82 */ /* 0x002e260000000800 */
[----:B------:R-:W3:Y:S04]  /*16140*/  LDL R10, [R1+0x20] ;  /* 0x00002000010a7983 */ /* 0x000ee80000100800 */
[----:B------:R-:W4:Y:S01]  /*16150*/  LDL R9, [R1+0xc] ;  /* 0x00000c0001097983 */ /* 0x000f220000100800 */
[----:B------:R-:W1:Y:S03]  /*16160*/  S2R R2, SR_TID.X ;  /* 0x0000000000027919 */ /* 0x000e660000002100 */
[----:B------:R-:W5:Y:S01]  /*16170*/  LDL R8, [R1+0x50] ;  /* 0x0000500001087983 */ /* 0x000f620000100800 */
        /* <DEDUP_REMOVED lines=13> */
[----:B-1----:R-:W-:-:S04]  /*16250*/  @P0 SHF.R.U32.HI R2, RZ, R3, R5 ;  /* 0x00000003ff020219 */ /* 0x002fc80000011605 */
[----:B------:R-:W-:-:S05]  /*16260*/  IADD3 R3, -R2, RZ, RZ ;  /* 0x000000ff02037210 */ /* 0x000fca0007ffe1ff */
        /* <DEDUP_REMOVED lines=10> */
[----:B-----5:R-:W-:Y:S01]  /*16310*/  ISETP.NE.AND P2, PT, R8, 0x3, PT ;  /* 0x000000030800780c */ /* 0x020fe20003f45270 */
[----:B------:R-:W-:-:S05]  /*16320*/  VIADD R26, R6, 0x1 ;  /* 0x00000001061a7836 */ /* 0x000fca0000000000 */
        /* <DEDUP_REMOVED lines=8> */
.L_x_2845:
[----:B------:R-:W-:Y:S01]  /*163b0*/  IMAD R5, R26, 0x8, R22 ;  /* 0x000000081a057824 */ /* 0x000fe200078e0216 */
[----:B------:R-:W-:Y:S01]  /*163c0*/  SHF.L.U32 R2, R29, 0x1f, RZ ;  /* 0x0000001f1d027819 */ /* 0x000fe200000006ff */
[----:B------:R-:W-:Y:S03]  /*163d0*/  BSSY B1, `(.L_x_2846) ;  /* 0x0000003000017945 */ /* 0x000fe60003800000 */
[----:B------:R-:W0:Y:S02]  /*163e0*/  SYNCS.PHASECHK.TRANS64.TRYWAIT P0, [R5+URZ+0x16840], R2 ;  /* 0x01684002050075a7 */ /* 0x000e24000800017f */
[----:B0-----:R-:W-:Y:S05]  /*163f0*/  @!P0 BRA `(.L_x_2847) ;  /* 0x0000005c00088947 */ /* 0x001fea0003800000 */
.L_x_3013:
[----:B------:R-:W-:Y:S05]  /*16400*/  BSYNC B1 ;  /* 0x0000000000017941 */ /* 0x000fea0003800000 */
.L_x_2846:
        /* <DEDUP_REMOVED lines=13> */
[----:B------:R-:W-:-:S04]  /*164e0*/  ULDC.64 UR4, c[0x0][0x308] ;  /* 0x0000c20000047ab9 */ /* 0x000fc80000000a00 */
[----:B------:R-:W-:-:S03]  /*164f0*/  IADD3 R3, R3, R7, RZ ;  /* 0x0000000703037210 */ /* 0x000fc60007ffe0ff */
[----:B------:R-:W-:-:S04]  /*16500*/  IMAD.WIDE.U32 R2, R18, UR4, R2 ;  /* 0x0000000412027c25 */ /* 0x000fc8000f8e0002 */
[----:B--2---:R-:W-:Y:S01]  /*16510*/  IMAD R7, R9, UR4, RZ ;  /* 0x0000000409077c24 */ /* 0x004fe2000f8e02ff */
[----:B-1----:R-:W-:-:S03]  /*16520*/  LOP3.LUT R9, R8, 0x7f, RZ, 0xc0, !PT ;  /* 0x0000007f08097812 */ /* 0x002fc600078ec0ff */
[----:B------:R-:W-:Y:S01]  /*16530*/  IMAD R7, R18, UR5, R7 ;  /* 0x0000000512077c24 */ /* 0x000fe2000f8e0207 */
[----:B------:R-:W-:Y:S01]  /*16540*/  ULDC.64 UR4, c[0x0][0x2e8] ;  /* 0x0000ba0000047ab9 */ /* 0x000fe20000000a00 */
[----:B------:R-:W-:Y:S02]  /*16550*/  IMAD.SHL.U32 R11, R9, 0x8, RZ ;  /* 0x00000008090b7824 */ /* 0x000fe400078e00ff */
[----:B------:R-:W-:Y:S02]  /*16560*/  IMAD.SHL.U32 R9, R8, 0x8, RZ ;  /* 0x0000000808097824 */ /* 0x000fe400078e00ff */
        /* <DEDUP_REMOVED lines=14> */
[----:B------:R-:W-:-:S04]  /*16650*/  LOP3.LUT R11, R11, 0x38, RZ, 0xc0, !PT ;  /* 0x000000380b0b7812 */ /* 0x000fc800078ec0ff */
[----:B------:R-:W-:-:S04]  /*16660*/  SHF.L.U32 R7, R11, 0x1, RZ ;  /* 0x000000010b077819 */ /* 0x000fc800000006ff */
        /* <DEDUP_REMOVED lines=36> */
.L_x_3031:
        /* <DEDUP_REMOVED lines=8> */
.L_x_2849:
[----:B------:R-:W-:Y:S02]  /*16930*/  PLOP3.LUT P2, PT, P2, P0, PT, 0xa2, 0x0 ;  /* 0x000000000000781c */ /* 0x000fe40001741472 */
[----:B------:R-:W-:-:S08]  /*16940*/  @P0 R2UR P2, UR4, R5 ;  /* 0x00000000050402ca */ /* 0x000fd00000040000 */
[----:B------:R-:W-:-:S05]  /*16950*/  @P0 PLOP3.LUT P0, PT, P2, PT, PT, 0x80, 0x0 ;  /* 0x000000000000081c */ /* 0x000fca000170f070 */
[----:B------:R-:W-:Y:S01]  /*16960*/  @!P2 SYNCS.ARRIVE.TRANS64.RED.A0T1 RZ, [UR4+0x16830], RZ ;  /* 0x016830ffffffa9a7 */ /* 0x000fe20008200404 */
[----:B------:R-:W-:Y:S07]  /*16970*/  @!P2 ARRIVES.LDGSTSBAR.64.TRANSCNT [UR4+0x16830] ;  /* 0x01683000ff00a9b0 */ /* 0x000fee0008000a84 */
[----:B------:R-:W-:Y:S05]  /*16980*/  @P0 BRA.U.ANY `(.L_x_2849) ;  /* 0xfffffffd00e80947 */ /* 0x000fea000393ffff */
[----:B------:R-:W-:Y:S01]  /*16990*/  NOP ;  /* 0x0000000000007918 */ /* 0x000fe20000000000 */
[----:B-1----:R-:W2:Y:S02]  /*169a0*/  LDL R2, [R1+0x50] ;  /* 0x0000500001027983 */ /* 0x002ea40000100800 */
[----:B--2---:R-:W-:-:S13]  /*169b0*/  ISETP.NE.AND P3, PT, R2, 0x3, PT ;  /* 0x000000030200780c */ /* 0x004fda0003f65270 */
[----:B------:R-:W-:Y:S05]  /*169c0*/  @!P3 BRA `(.L_x_2850) ;  /* 0x000000000004b947 */ /* 0x000fea0003800000 */
[----:B------:R-:W-:Y:S01]  /*169d0*/  BPT.TRAP 0x1 ;  /* 0x000000040000795c */ /* 0x000fe20000300000 */
.L_x_2850:
[----:B------:R1:W-:Y:S01]  /*169e0*/  SYNCS.ARRIVE.TRANS64.A1T0 RZ, [R5+URZ+0x16830], RZ ;  /* 0x016830ff05ff79a7 */ /* 0x0003e2000810003f */
[----:B------:R-:W-:Y:S05]  /*169f0*/  @!P3 BRA `(.L_x_2851) ;  /* 0x000000000004b947 */ /* 0x000fea0003800000 */
[----:B------:R-:W-:Y:S01]  /*16a00*/  BPT.TRAP 0x1 ;  /* 0x000000040000795c */ /* 0x000fe20000300000 */
.L_x_2851:
[----:B------:R-:W-:Y:S01]  /*16a10*/  SHF.L.U32 R2, R17, 0x1f, RZ ;  /* 0x0000001f11027819 */ /* 0x000fe200000006ff */
[----:B-1----:R-:W-:Y:S01]  /*16a20*/  IMAD R5, R6, 0x8, R22 ;  /* 0x0000000806057824 */ /* 0x002fe200078e0216 */
[----:B------:R-:W-:Y:S03]  /*16a30*/  BSSY B1, `(.L_x_2852) ;  /* 0x0000003000017945 */ /* 0x000fe60003800000 */
[----:B------:R-:W1:Y:S02]  /*16a40*/  SYNCS.PHASECHK.TRANS64.TRYWAIT P0, [R5+URZ+0x16860], R2 ;  /* 0x01686002050075a7 */ /* 0x000e64000800017f */
[----:B-1----:R-:W-:Y:S05]  /*16a50*/  @!P0 BRA `(.L_x_2853) ;  /* 0x0000005c00c08947 */ /* 0x002fea0003800000 */
.L_x_3032:
[----:B------:R-:W-:Y:S05]  /*16a60*/  BSYNC B1 ;  /* 0x0000000000017941 */ /* 0x000fea0003800000 */
.L_x_2852:
[----:B------:R-:W2:Y:S04]  /*16a70*/  LDL R11, [R1+0x18] ;  /* 0x00001800010b7983 */ /* 0x000ea80000100800 */
[----:B0-----:R-:W2:Y:S01]  /*16a80*/  LDL.LU R8, [R1+0x8] ;  /* 0x0000080001087983 */ /* 0x001ea20000300800 */
        /* <DEDUP_REMOVED lines=59> */
.L_x_3050:
        /* <DEDUP_REMOVED lines=28> */
.L_x_2855:
[----:B------:R-:W-:Y:S02]  /*17000*/  PLOP3.LUT P2, PT, P2, P0, PT, 0xa2, 0x0 ;  /* 0x000000000000781c */ /* 0x000fe40001741472 */
[----:B------:R-:W-:-:S08]  /*17010*/  @P0 R2UR P2, UR4, R5 ;  /* 0x00000000050402ca */ /* 0x000fd00000040000 */
[----:B------:R-:W-:-:S05]  /*17020*/  @P0 PLOP3.LUT P0, PT, P2, PT, PT, 0x80, 0x0 ;  /* 0x000000000000081c */ /* 0x000fca000170f070 */
[----:B------:R-:W-:Y:S01]  /*17030*/  @!P2 SYNCS.ARRIVE.TRANS64.RED.A0T1 RZ, [UR4+0x16850], RZ ;  /* 0x016850ffffffa9a7 */ /* 0x000fe20008200404 */
[----:B------:R-:W-:Y:S07]  /*17040*/  @!P2 ARRIVES.LDGSTSBAR.64.TRANSCNT [UR4+0x16850] ;  /* 0x01685000ff00a9b0 */ /* 0x000fee0008000a84 */
[----:B------:R-:W-:Y:S05]  /*17050*/  @P0 BRA.U.ANY `(.L_x_2855) ;  /* 0xfffffffd00e80947 */ /* 0x000fea000393ffff */
[----:B------:R-:W-:Y:S01]  /*17060*/  NOP ;  /* 0x0000000000007918 */ /* 0x000fe20000000000 */
[----:B------:R-:W2:Y:S01]  /*17070*/  LDL R2, [R1+0x50] ;  /* 0x0000500001027983 */ /* 0x000ea20000100800 */
[----:B------:R-:W-:Y:S01]  /*17080*/  IMAD.MOV.U32 R25, RZ, RZ, R0 ;  /* 0x000000ffff197224 */ /* 0x000fe200078e0000 */
[----:B--2---:R-:W-:-:S13]  /*17090*/  ISETP.NE.AND P3, PT, R2, 0x3, PT ;  /* 0x000000030200780c */ /* 0x004fda0003f65270 */
[----:B------:R-:W-:Y:S05]  /*170a0*/  @!P3 BRA `(.L_x_2856) ;  /* 0x000000000004b947 */ /* 0x000fea0003800000 */
[----:B------:R-:W-:Y:S01]  /*170b0*/  BPT.TRAP 0x1 ;  /* 0x000000040000795c */ /* 0x000fe20000300000 */
.L_x_2856:
[----:B------:R2:W-:Y:S01]  /*170c0*/  STL [R1+0x8], R27 ;  /* 0x0000081b01007387 */ /* 0x0005e20000100800 */
[C---:B------:R-:W-:Y:S01]  /*170d0*/  ISETP.GT.AND P0, PT, R27.reuse, RZ, PT ;  /* 0x000000ff1b00720c */ /* 0x040fe20003f04270 */
[----:B------:R2:W-:Y:S01]  /*170e0*/  SYNCS.ARRIVE.TRANS64.A1T0 RZ, [R5+URZ+0x16850], RZ ;  /* 0x016850ff05ff79a7 */ /* 0x0005e2000810003f */
[----:B------:R-:W-:Y:S01]  /*170f0*/  VIADD R7, R27, 0xffffffff ;  /* 0xffffffff1b077836 */ /* 0x000fe20000000000 */
[----:B------:R-:W-:Y:S01]  /*17100*/  MOV R6, R26 ;  /* 0x0000001a00067202 */ /* 0x000fe20000000f00 */
[----:B------:R-:W-:-:S09]  /*17110*/  IMAD.MOV.U32 R17, RZ, RZ, R29 ;  /* 0x000000ffff117224 */ /* 0x000fd200078e001d */
[----:B--2---:R-:W-:Y:S05]  /*17120*/  @P0 BRA `(.L_x_2857) ;  /* 0xffffffec00fc0947 */ /* 0x004fea000383ffff */
.L_x_2844:
[----:B------:R-:W-:Y:S05]  /*17130*/  BSYNC B0 ;  /* 0x0000000000007941 */ /* 0x000fea0003800000 */
.L_x_2843:
        /* <DEDUP_REMOVED lines=17> */
.L_x_2859:
[----:B------:R-:W-:Y:S05]  /*17250*/  BSYNC B0 ;  /* 0x0000000000007941 */ /* 0x000fea0003800000 */
.L_x_2858:
[----:B------:R-:W2:Y:S02]  /*17260*/  LDL R0, [R1+0x50] ;  /* 0x0000500001007983 */ /* 0x000ea40000100800 */
[----:B--2---:R-:W-:-:S13]  /*17270*/  ISETP.NE.AND P0, PT, R0, 0x3, PT ;  /* 0x000000030000780c */ /* 0x004fda0003f05270 */
[----:B------:R-:W-:Y:S05]  /*17280*/  @!P0 BRA `(.L_x_2860) ;  /* 0x0000000000048947 */ /* 0x000fea0003800000 */
[----:B------:R-:W-:Y:S01]  /*17290*/  BPT.TRAP 0x1 ;  /* 0x000000040000795c */ /* 0x000fe20000300000 */
.L_x_2860:
[----:B------:R-:W0:Y:S01]  /*172a0*/  LDL.LU R2, [R1+0x18] ;  /* 0x0000180001027983 */ /* 0x000e220000300800 */
[----:B------:R-:W-:Y:S01]  /*172b0*/  IMAD R0, R26, 0x8, R22 ;  /* 0x000000081a007824 */ /* 0x000fe200078e0216 */
[----:B------:R-:W-:Y:S01]  /*172c0*/  SHF.L.U32 R3, R29, 0x1f, RZ ;  /* 0x0000001f1d037819 */ /* 0x000fe200000006ff */
[----:B------:R-:W-:Y:S03]  /*172d0*/  BSSY B0, `(.L_x_2861) ;  /* 0x0000004000007945 */ /* 0x000fe60003800000 */
[----:B------:R-:W1:Y:S01]  /*172e0*/  SYNCS.PHASECHK.TRANS64.TRYWAIT P0, [R0+URZ+0x16860], R3 ;  /* 0x01686003000075a7 */ /* 0x000e62000800017f */
[----:B0-----:R-:W-:Y:S01]  /*172f0*/  IMAD R6, R27, -0x80, R2 ;  /* 0xffffff801b067824 */ /* 0x001fe200078e0202 */
[----:B-1----:R-:W-:Y:S06]  /*17300*/  @!P0 BRA `(.L_x_2862) ;  /* 0x0000005c00f08947 */ /* 0x002fec0003800000 */
.L_x_3051:
[----:B------:R-:W-:Y:S05]  /*17310*/  BSYNC B0 ;  /* 0x0000000000007941 */ /* 0x000fea0003800000 */
.L_x_2861:
        /* <DEDUP_REMOVED lines=13> */
[----:B------:R-:W-:Y:S01]  /*173f0*/  IMAD.IADD R6, R6, 0x1, -R5 ;  /* 0x0000000106067824 */ /* 0x000fe200078e0a05 */
[----:B------:R-:W-:Y:S01]  /*17400*/  LEA R4, R26, R2, 0xd ;  /* 0x000000021a047211 */ /* 0x000fe200078e68ff */
        /* <DEDUP_REMOVED lines=47> */
.L_x_3069:
        /* <DEDUP_REMOVED lines=9> */
.L_x_2864:
[----:B------:R-:W-:Y:S02]  /*17790*/  PLOP3.LUT P1, PT, P1, P0, PT, 0xa2, 0x0 ;  /* 0x000000000000781c */ /* 0x000fe40000f21472 */
[----:B------:R-:W-:-:S08]  /*177a0*/  @P0 R2UR P1, UR4, R0 ;  /* 0x00000000000402ca */ /* 0x000fd00000020000 */
[----:B------:R-:W-:-:S05]  /*177b0*/  @P0 PLOP3.LUT P0, PT, P1, PT, PT, 0x80, 0x0 ;  /* 0x000000000000081c */ /* 0x000fca0000f0f070 */
[----:B------:R-:W-:Y:S01]  /*177c0*/  @!P1 SYNCS.ARRIVE.TRANS64.RED.A0T1 RZ, [UR4+0x16850], RZ ;  /* 0x016850ffffff99a7 */ /* 0x000fe20008200404 */
[----:B------:R-:W-:Y:S07]  /*177d0*/  @!P1 ARRIVES.LDGSTSBAR.64.TRANSCNT [UR4+0x16850] ;  /* 0x01685000ff0099b0 */ /* 0x000fee0008000a84 */
[----:B------:R-:W-:Y:S05]  /*177e0*/  @P0 BRA.U.ANY `(.L_x_2864) ;  /* 0xfffffffd00e80947 */ /* 0x000fea000393ffff */
[----:B------:R-:W-:Y:S01]  /*177f0*/  NOP ;  /* 0x0000000000007918 */ /* 0x000fe20000000000 */
[----:B0-----:R-:W2:Y:S02]  /*17800*/  LDL R2, [R1+0x50] ;  /* 0x0000500001027983 */ /* 0x001ea40000100800 */
[----:B--2---:R-:W-:-:S13]  /*17810*/  ISETP.NE.AND P2, PT, R2, 0x3, PT ;  /* 0x000000030200780c */ /* 0x004fda0003f45270 */
[----:B------:R-:W-:Y:S05]  /*17820*/  @!P2 BRA `(.L_x_2865) ;  /* 0x000000000004a947 */ /* 0x000fea0003800000 */
[----:B------:R-:W-:Y:S01]  /*17830*/  BPT.TRAP 0x1 ;  /* 0x000000040000795c */ /* 0x000fe20000300000 */
.L_x_2865:
[----:B------:R-:W-:Y:S01]  /*17840*/  VIADD R26, R26, 0x1 ;  /* 0x000000011a1a7836 */ /* 0x000fe20000000000 */
[----:B------:R0:W-:Y:S04]  /*17850*/  SYNCS.ARRIVE.TRANS64.A1T0 RZ, [R0+URZ+0x16850], RZ ;  /* 0x016850ff00ff79a7 */ /* 0x0001e8000810003f */
[----:B------:R-:W-:-:S04]  /*17860*/  ISETP.NE.AND P0, PT, R26, 0x2, PT ;  /* 0x000000021a00780c */ /* 0x000fc80003f05270 */
[----:B0-----:R-:W-:Y:S02]  /*17870*/  SEL R0, RZ, 0x1, P0 ;  /* 0x00000001ff007807 */ /* 0x001fe40000000000 */
[----:B------:R-:W-:Y:S02]  /*17880*/  SEL R26, R26, RZ, P0 ;  /* 0x000000ff1a1a7207 */ /* 0x000fe40000000000 */
[----:B------:R-:W-:-:S07]  /*17890*/  LOP3.LUT R29, R29, R0, RZ, 0x3c, !PT ;  /* 0x000000001d1d7212 */ /* 0x000fce00078e3cff */
.L_x_2824:
[----:B------:R-:W-:Y:S05]  /*178a0*/  BSYNC B7 ;  /* 0x0000000000077941 */ /* 0x000fea0003800000 */
.L_x_2822:
[----:B------:R-:W-:-:S13]  /*178b0*/  LOP3.LUT P0, RZ, R23, 0x4, RZ, 0xc0, !PT ;  /* 0x0000000417ff7812 */ /* 0x000fda000780c0ff */
[----:B------:R-:W-:Y:S05]  /*178c0*/  @!P0 BRA `(.L_x_2866) ;  /* 0x0000000000248947 */ /* 0x000fea0003800000 */
[----:B------:R-:W-:Y:S05]  /*178d0*/  WARPSYNC.ALL ;  /* 0x0000000000007948 */ /* 0x000fea0003800000 */
[----:B------:R-:W3:Y:S08]  /*178e0*/  S2UR UR5, SR_CgaCtaId ;  /* 0x00000000000579c3 */ /* 0x000ef00000008800 */
[----:B------:R-:W-:Y:S06]  /*178f0*/  BAR.SYNC.DEFER_BLOCKING 0x5, 0x200 ;  /* 0x0148000000007b1d */ /* 0x000fec0000010000 */
[----:B------:R-:W-:-:S02]  /*17900*/  UMOV UR4, 0x400 ;  /* 0x0000040000047882 */ /* 0x000fc40000000000 */
[----:B---3--:R-:W-:-:S06]  /*17910*/  ULEA UR4, UR5, UR4, 0x18 ;  /* 0x0000000405047291 */ /* 0x008fcc000f8ec03f */
[----:B------:R-:W-:-:S05]  /*17920*/  MOV R22, UR4 ;  /* 0x0000000400167c02 */ /* 0x000fca0008000f00 */
[----:B------:R3:W4:Y:S01]  /*17930*/  LDS.128 R16, [R22+0x168d0] ;  /* 0x0168d00016107984 */ /* 0x0007220000000c00 */
[----:B------:R-:W-:Y:S06]  /*17940*/  BAR.ARV 0x4, 0x200 ;  /* 0x0108000000007b1d */ /* 0x000fec0000002000 */
[----:B------:R-:W-:Y:S05]  /*17950*/  BRA `(.L_x_2867) ;  /* 0x0000000800cc7947 */ /* 0x000fea0003800000 */
.L_x_2866:
[----:B------:R-:W3:Y:S01]  /*17960*/  S2R R0, SR_TID.X ;  /* 0x0000000000007919 */ /* 0x000ee20000002100 */
[----:B------:R-:W-:Y:S01]  /*17970*/  UMOV UR4, 0xffffffff ;  /* 0xffffffff00047882 */ /* 0x000fe20000000000 */
[----:B---3--:R-:W-:-:S04]  /*17980*/  LOP3.LUT R7, R0, 0x1f, RZ, 0xc0, !PT ;  /* 0x0000001f00077812 */ /* 0x008fc800078ec0ff */
[----:B------:R-:W-:Y:S01]  /*17990*/  ISETP.NE.AND P0, PT, R7, 0x1f, PT ;  /* 0x0000001f0700780c */ /* 0x000fe20003f05270 */
[----:B------:R-:W-:-:S12]  /*179a0*/  BRA.DIV UR4, `(.L_x_2868) ;  /* 0x0000006204887947 */ /* 0x000fd8000b800000 */
[----:B------:R-:W-:Y:S01]  /*179b0*/  IMAD.IADD R5, R19, 0x1, R7 ;  /* 0x0000000113057824 */ /* 0x000fe200078e0207 */
[----:B------:R-:W-:-:S04]  /*179c0*/  ULDC UR4, c[0x0][0xc3c] ;  /* 0x00030f0000047ab9 */ /* 0x000fc80000000800 */
[----:B------:R-:W-:-:S13]  /*179d0*/  ISETP.GE.OR P1, PT, R5, UR4, !P0 ;  /* 0x0000000405007c0c */ /* 0x000fda000c726670 */
[----:B------:R-:W3:Y:S02]  /*179e0*/  @!P1 LDC.64 R2, c[0x0][0xc80] ;  /* 0x00032000ff029b82 */ /* 0x000ee40000000a00 */
[----:B---3--:R-:W-:-:S06]  /*179f0*/  @!P1 IMAD.WIDE R2, R5, 0x4, R2 ;  /* 0x0000000405029825 */ /* 0x008fcc00078e0202 */
[----:B------:R3:W4:Y:S01]  /*17a00*/  @!P1 LDG.E R3, desc[UR40][R2.64] ;  /* 0x0000002802039981 */ /* 0x000722000c1e1900 */
[C---:B------:R-:W-:Y:S02]  /*17a10*/  ISETP.GE.U32.AND P2, PT, R7.reuse, 0x2, PT ;  /* 0x000000020700780c */ /* 0x040fe40003f46070 */
[C---:B------:R-:W-:Y:S01]  /*17a20*/  ISETP.GE.U32.AND P3, PT, R7.reuse, 0x4, PT ;  /* 0x000000040700780c */ /* 0x040fe20003f66070 */
[----:B------:R-:W-:Y:S01]  /*17a30*/  SHFL.IDX PT, R0, R16, RZ, 0x1f ;  /* 0x00001fff10007589 */ /* 0x000fe200000e0000 */
[C---:B------:R-:W-:Y:S02]  /*17a40*/  ISETP.GE.U32.AND P4, PT, R7.reuse, 0x8, PT ;  /* 0x000000080700780c */ /* 0x040fe40003f86070 */
[C---:B------:R-:W-:Y:S01]  /*17a50*/  ISETP.GE.U32.AND P5, PT, R7.reuse, 0x10, PT ;  /* 0x000000100700780c */ /* 0x040fe20003fa6070 */
[----:B------:R-:W-:Y:S01]  /*17a60*/  SHFL.IDX PT, R16, R16, 0x1, 0x1f ;  /* 0x00201f0010107f89 */ /* 0x000fe200000e0000 */
[----:B---3--:R-:W-:Y:S02]  /*17a70*/  IMAD.MOV.U32 R2, RZ, RZ, RZ ;  /* 0x000000ffff027224 */ /* 0x008fe400078e00ff */
[----:B----4-:R-:W-:Y:S01]  /*17a80*/  @!P1 IMAD.MOV.U32 R2, RZ, RZ, R3 ;  /* 0x000000ffff029224 */ /* 0x010fe200078e0003 */
[----:B------:R-:W-:-:S04]  /*17a90*/  ISETP.NE.AND P1, PT, R7, RZ, PT ;  /* 0x000000ff0700720c */ /* 0x000fc80003f25270 */
[----:B------:R-:W3:Y:S02]  /*17aa0*/  SHFL.UP PT, R14, R2, 0x1, RZ ;  /* 0x04200000020e7989 */ /* 0x000ee400000e00ff */
[----:B---3--:R-:W-:-:S05]  /*17ab0*/  SEL R5, R14, RZ, P1 ;  /* 0x000000ff0e057207 */ /* 0x008fca0000800000 */
[----:B------:R-:W-:-:S05]  /*17ac0*/  IMAD.IADD R4, R2, 0x1, R5 ;  /* 0x0000000102047824 */ /* 0x000fca00078e0205 */
[----:B------:R-:W3:Y:S02]  /*17ad0*/  SHFL.UP PT, R14, R4, 0x2, RZ ;  /* 0x04400000040e7989 */ /* 0x000ee400000e00ff */
[----:B---3--:R-:W-:-:S05]  /*17ae0*/  SEL R5, R14, RZ, P2 ;  /* 0x000000ff0e057207 */ /* 0x008fca0001000000 */
[----:B------:R-:W-:-:S05]  /*17af0*/  IMAD.IADD R5, R4, 0x1, R5 ;  /* 0x0000000104057824 */ /* 0x000fca00078e0205 */
[----:B------:R-:W2:Y:S02]  /*17b00*/  SHFL.UP PT, R14, R5, 0x4, RZ ;  /* 0x04800000050e7989 */ /* 0x000ea400000e00ff */
[----:B--2---:R-:W-:-:S04]  /*17b10*/  SEL R6, R14, RZ, P3 ;  /* 0x000000ff0e067207 */ /* 0x004fc80001800000 */
[----:B------:R-:W-:-:S05]  /*17b20*/  IADD3 R6, R5, R6, RZ ;  /* 0x0000000605067210 */ /* 0x000fca0007ffe0ff */
[----:B------:R-:W2:Y:S02]  /*17b30*/  SHFL.UP PT, R14, R6, 0x8, RZ ;  /* 0x05000000060e7989 */ /* 0x000ea400000e00ff */
[----:B--2---:R-:W-:-:S05]  /*17b40*/  SEL R3, R14, RZ, P4 ;  /* 0x000000ff0e037207 */ /* 0x004fca0002000000 */
[----:B------:R-:W-:-:S05]  /*17b50*/  IMAD.IADD R4, R6, 0x1, R3 ;  /* 0x0000000106047824 */ /* 0x000fca00078e0203 */
[----:B------:R-:W2:Y:S02]  /*17b60*/  SHFL.UP PT, R14, R4, 0x10, RZ ;  /* 0x06000000040e7989 */ /* 0x000ea400000e00ff */
[----:B--2---:R-:W-:-:S05]  /*17b70*/  SEL R3, R14, RZ, P5 ;  /* 0x000000ff0e037207 */ /* 0x004fca0002800000 */
[----:B------:R-:W-:-:S05]  /*17b80*/  IMAD.IADD R3, R4, 0x1, R3 ;  /* 0x0000000104037824 */ /* 0x000fca00078e0203 */
[----:B------:R2:W3:Y:S02]  /*17b90*/  SHFL.IDX PT, R14, R3, 0x1f, 0x1f ;  /* 0x03e01f00030e7f89 */ /* 0x0004e400000e0000 */
.L_x_3079:
[----:B------:R-:W-:Y:S02]  /*17ba0*/  ULDC UR4, c[0x0][0xc38] ;  /* 0x00030e0000047ab9 */ /* 0x000fe40000000800 */
[----:B------:R-:W-:-:S04]  /*17bb0*/  IMAD.U32 R4, RZ, RZ, UR4 ;  /* 0x00000004ff047e24 */ /* 0x000fc8000f8e00ff */
[----:B---3--:R-:W-:-:S04]  /*17bc0*/  IMAD R5, R14, R4, RZ ;  /* 0x000000040e057224 */ /* 0x008fc800078e02ff */
[----:B------:R-:W-:-:S05]  /*17bd0*/  IMAD.IADD R16, R16, 0x1, R5 ;  /* 0x0000000110107824 */ /* 0x000fca00078e0205 */
[----:B------:R-:W-:-:S13]  /*17be0*/  ISETP.GT.AND P6, PT, R16, R0, PT ;  /* 0x000000001000720c */ /* 0x000fda0003fc4270 */
[----:B------:R-:W-:Y:S05]  /*17bf0*/  @P6 BRA `(.L_x_2869) ;  /* 0x00000000009c6947 */ /* 0x000fea0003800000 */
.L_x_2874:
[----:B------:R-:W3:Y:S01]  /*17c00*/  LDC R4, c[0x0][0xc3c] ;  /* 0x00030f00ff047b82 */ /* 0x000ee20000000800 */
[----:B------:R-:W-:-:S05]  /*17c10*/  VIADD R19, R19, 0x1f ;  /* 0x0000001f13137836 */ /* 0x000fca0000000000 */
[----:B---3--:R-:W-:-:S13]  /*17c20*/  ISETP.GE.AND P6, PT, R19, R4, PT ;  /* 0x000000041300720c */ /* 0x008fda0003fc6270 */
[----:B------:R-:W-:Y:S05]  /*17c30*/  @P6 BRA `(.L_x_2870) ;  /* 0x0000000400d06947 */ /* 0x000fea0003800000 */
[----:B------:R-:W3:Y:S01]  /*17c40*/  S2R R2, SR_TID.X ;  /* 0x0000000000027919 */ /* 0x000ee20000002100 */
[----:B------:R-:W-:Y:S01]  /*17c50*/  BSSY B0, `(.L_x_2871) ;  /* 0x0000009000007945 */ /* 0x000fe20003800000 */
[----:B---3--:R-:W-:-:S04]  /*17c60*/  LOP3.LUT R2, R2, 0x1f, RZ, 0xc0, !PT ;  /* 0x0000001f02027812 */ /* 0x008fc800078ec0ff */
[----:B------:R-:W-:Y:S01]  /*17c70*/  IADD3 R5, R19, R2, RZ ;  /* 0x0000000213057210 */ /* 0x000fe20007ffe0ff */
[----:B------:R-:W-:-:S03]  /*17c80*/  IMAD.MOV.U32 R2, RZ, RZ, RZ ;  /* 0x000000ffff027224 */ /* 0x000fc600078e00ff */
[----:B------:R-:W-:-:S13]  /*17c90*/  ISETP.GE.OR P6, PT, R5, R4, !P0 ;  /* 0x000000040500720c */ /* 0x000fda00047c6670 */
[----:B------:R-:W-:Y:S05]  /*17ca0*/  @P6 BRA `(.L_x_2872) ;  /* 0x00000000000c6947 */ /* 0x000fea0003800000 */
[----:B--2---:R-:W2:Y:S02]  /*17cb0*/  LDC.64 R2, c[0x0][0xc80] ;  /* 0x00032000ff027b82 */ /* 0x004ea40000000a00 */
[----:B--2---:R-:W-:-:S06]  /*17cc0*/  IMAD.WIDE R2, R5, 0x4, R2 ;  /* 0x0000000405027825 */ /* 0x004fcc00078e0202 */
[----:B------:R3:W5:Y:S02]  /*17cd0*/  LDG.E R2, desc[UR40][R2.64] ;  /* 0x0000002802027981 */ /* 0x000764000c1e1900 */
.L_x_2872:
[----:B------:R-:W-:Y:S05]  /*17ce0*/  BSYNC B0 ;  /* 0x0000000000007941 */ /* 0x000fea0003800000 */
.L_x_2871:
[----:B------:R-:W-:-:S03]  /*17cf0*/  UMOV UR4, 0xffffffff ;  /* 0xffffffff00047882 */ /* 0x000fc60000000000 */
[----:B------:R-:W-:Y:S05]  /*17d00*/  BRA.DIV UR4, `(.L_x_2873) ;  /* 0x0000006204d47947 */ /* 0x000fea000b800000 */
[----:B-----5:R-:W4:Y:S02]  /*17d10*/  SHFL.UP PT, R14, R2, 0x1, RZ ;  /* 0x04200000020e7989 */ /* 0x020f2400000e00ff */
[----:B----4-:R-:W-:-:S05]  /*17d20*/  SEL R13, R14, RZ, P1 ;  /* 0x000000ff0e0d7207 */ /* 0x010fca0000800000 */
[----:B------:R-:W-:-:S05]  /*17d30*/  IMAD.IADD R13, R2, 0x1, R13 ;  /* 0x00000001020d7824 */ /* 0x000fca00078e020d */
[----:B------:R-:W4:Y:S02]  /*17d40*/  SHFL.UP PT, R14, R13, 0x2, RZ ;  /* 0x044000000d0e7989 */ /* 0x000f2400000e00ff */
[----:B----4-:R-:W-:-:S05]  /*17d50*/  SEL R14, R14, RZ, P2 ;  /* 0x000000ff0e0e7207 */ /* 0x010fca0001000000 */
[----:B--23--:R-:W-:-:S05]  /*17d60*/  IMAD.IADD R3, R13, 0x1, R14 ;  /* 0x000000010d037824 */ /* 0x00cfca00078e020e */
[----:B------:R-:W2:Y:S02]  /*17d70*/  SHFL.UP PT, R14, R3, 0x4, RZ ;  /* 0x04800000030e7989 */ /* 0x000ea400000e00ff */
[----:B--2---:R-:W-:-:S05]  /*17d80*/  SEL R4, R14, RZ, P3 ;  /* 0x000000ff0e047207 */ /* 0x004fca0001800000 */
[----:B------:R-:W-:-:S05]  /*17d90*/  IMAD.IADD R4, R3, 0x1, R4 ;  /* 0x0000000103047824 */ /* 0x000fca00078e0204 */
[----:B------:R-:W2:Y:S02]  /*17da0*/  SHFL.UP PT, R14, R4, 0x8, RZ ;  /* 0x05000000040e7989 */ /* 0x000ea400000e00ff */
[----:B--2---:R-:W-:-:S05]  /*17db0*/  SEL R5, R14, RZ, P4 ;  /* 0x000000ff0e057207 */ /* 0x004fca0002000000 */
[----:B------:R-:W-:-:S05]  /*17dc0*/  IMAD.IADD R5, R4, 0x1, R5 ;  /* 0x0000000104057824 */ /* 0x000fca00078e0205 */
[----:B------:R-:W2:Y:S02]  /*17dd0*/  SHFL.UP PT, R14, R5, 0x10, RZ ;  /* 0x06000000050e7989 */ /* 0x000ea400000e00ff */
[----:B--2---:R-:W-:-:S04]  /*17de0*/  SEL R14, R14, RZ, P5 ;  /* 0x000000ff0e0e7207 */ /* 0x004fc80002800000 */
[----:B------:R-:W-:-:S05]  /*17df0*/  IADD3 R3, R5, R14, RZ ;  /* 0x0000000e05037210 */ /* 0x000fca0007ffe0ff */
[----:B------:R2:W3:Y:S02]  /*17e00*/  SHFL.IDX PT, R14, R3, 0x1f, 0x1f ;  /* 0x03e01f00030e7f89 */ /* 0x0004e400000e0000 */
.L_x_3087:
[----:B------:R-:W-:Y:S02]  /*17e10*/  ULDC UR4, c[0x0][0xc38] ;  /* 0x00030e0000047ab9 */ /* 0x000fe40000000800 */
[----:B------:R-:W-:-:S04]  /*17e20*/  IMAD.U32 R4, RZ, RZ, UR4 ;  /* 0x00000004ff047e24 */ /* 0x000fc8000f8e00ff */
[----:B---3--:R-:W-:-:S04]  /*17e30*/  IMAD R5, R14, R4, RZ ;  /* 0x000000040e057224 */ /* 0x008fc800078e02ff */
[----:B------:R-:W-:-:S05]  /*17e40*/  IMAD.IADD R16, R5, 0x1, R16 ;  /* 0x0000000105107824 */ /* 0x000fca00078e0210 */
[----:B------:R-:W-:-:S13]  /*17e50*/  ISETP.GT.AND P6, PT, R16, R0, PT ;  /* 0x000000001000720c */ /* 0x000fda0003fc4270 */
[----:B------:R-:W-:Y:S05]  /*17e60*/  @!P6 BRA `(.L_x_2874) ;  /* 0xfffffffc0064e947 */ /* 0x000fea000383ffff */
.L_x_2869:
[----:B------:R-:W-:Y:S01]  /*17e70*/  IMAD.IADD R16, R16, 0x1, -R5 ;  /* 0x0000000110107824 */ /* 0x000fe200078e0a05 */
[----:B------:R-:W-:-:S03]  /*17e80*/  UMOV UR4, 0xffffffff ;  /* 0xffffffff00047882 */ /* 0x000fc60000000000 */
[----:B------:R-:W-:-:S05]  /*17e90*/  IMAD R5, R3, R4, R16 ;  /* 0x0000000403057224 */ /* 0x000fca00078e0210 */
[----:B------:R-:W-:Y:S01]  /*17ea0*/  ISETP.GT.AND P6, PT, R5, R0, PT ;  /* 0x000000000500720c */ /* 0x000fe20003fc4270 */
[----:B------:R-:W-:-:S12]  /*17eb0*/  BRA.DIV UR4, `(.L_x_2875) ;  /* 0x0000006604247947 */ /* 0x000fd8000b800000 */
[----:B------:R-:W-:-:S04]  /*17ec0*/  VOTE.ANY R5, PT, !P6 ;  /* 0x0000000000057806 */ /* 0x000fc800070e0100 */
[----:B------:R-:W3:Y:S02]  /*17ed0*/  POPC R6, R5 ;  /* 0x0000000500067309 */ /* 0x000ee40000000000 */
[----:B---3--:R3:W4:Y:S02]  /*17ee0*/  SHFL.IDX PT, R17, R2, R6, 0x1f ;  /* 0x00001f0602117589 */ /* 0x00872400000e0000 */
.L_x_3091:
[----:B------:R-:W-:Y:S01]  /*17ef0*/  ISETP.NE.AND P0, PT, R5, RZ, PT ;  /* 0x000000ff0500720c */ /* 0x000fe20003f05270 */
[----:B------:R-:W-:-:S12]  /*17f00*/  IMAD.MOV.U32 R5, RZ, RZ, RZ ;  /* 0x000000ffff057224 */ /* 0x000fd800078e00ff */
[----:B------:R-:W-:Y:S05]  /*17f10*/  @!P0 BRA `(.L_x_2876) ;  /* 0x0000000000108947 */ /* 0x000fea0003800000 */
[----:B------:R-:W-:Y:S01]  /*17f20*/  UMOV UR4, 0xffffffff ;  /* 0xffffffff00047882 */ /* 0x000fe20000000000 */
[----:B------:R-:W-:Y:S02]  /*17f30*/  VIADD R12, R6, 0xffffffff ;  /* 0xffffffff060c7836 */ /* 0x000fe40000000000 */
[----:B------:R-:W-:Y:S05]  /*17f40*/  BRA.DIV UR4, `(.L_x_2877) ;  /* 0x0000006604487947 */ /* 0x000fea000b800000 */
[----:B------:R0:W0:Y:S02]  /*17f50*/  SHFL.IDX PT, R5, R3, R12, 0x1f ;  /* 0x00001f0c03057589 */ /* 0x00002400000e0000 */
.L_x_2876:
[----:B0-23--:R-:W0:Y:S01]  /*17f60*/  LDC.64 R2, c[0x0][0xc90] ;  /* 0x00032400ff027b82 */ /* 0x00de220000000a00 */
[----:B------:R-:W-:-:S05]  /*17f70*/  IADD3 R19, R6, R19, RZ ;  /* 0x0000001306137210 */ /* 0x000fca0007ffe0ff */
[----:B0-----:R-:W-:-:S05]  /*17f80*/  IMAD.WIDE R2, R19, 0x4, R2 ;  /* 0x0000000413027825 */ /* 0x001fca00078e0202 */
[----:B------:R0:W4:Y:S01]  /*17f90*/  LDG.E R7, desc[UR40][R2.64] ;  /* 0x0000002802077981 */ /* 0x000122000c1e1900 */
[----:B------:R-:W-:Y:S02]  /*17fa0*/  IMAD R16, R5, R4, R16 ;  /* 0x0000000405107224 */ /* 0x000fe400078e0210 */
[----:B0-----:R-:W-:Y:S02]  /*17fb0*/  IMAD.MOV.U32 R2, RZ, RZ, RZ ;  /* 0x000000ffff027224 */ /* 0x001fe400078e00ff */
[----:B----4-:R-:W-:-:S05]  /*17fc0*/  IMAD R6, R17, R7, RZ ;  /* 0x0000000711067224 */ /* 0x010fca00078e02ff */
[----:B------:R-:W-:-:S04]  /*17fd0*/  IABS R8, R6 ;  /* 0x0000000600087213 */ /* 0x000fc80000000000 */
[----:B-1----:R-:W0:Y:S08]  /*17fe0*/  I2F.RP R9, R8 ;  /* 0x0000000800097306 */ /* 0x002e300000209400 */
[----:B0-----:R-:W0:Y:S02]  /*17ff0*/  MUFU.RCP R9, R9 ;  /* 0x0000000900097308 */ /* 0x001e240000001000 */
[----:B0-----:R-:W-:-:S06]  /*18000*/  VIADD R10, R9, 0xffffffe ;  /* 0x0ffffffe090a7836 */ /* 0x001fcc0000000000 */
[----:B------:R-:W0:Y:S02]  /*18010*/  F2I.FTZ.U32.TRUNC.NTZ R3, R10 ;  /* 0x0000000a00037305 */ /* 0x000e24000021f000 */
[----:B0-----:R-:W-:-:S04]  /*18020*/  IMAD.MOV R5, RZ, RZ, -R3 ;  /* 0x000000ffff057224 */ /* 0x001fc800078e0a03 */
[----:B------:R-:W-:-:S04]  /*18030*/  IMAD R5, R5, R8, RZ ;  /* 0x0000000805057224 */ /* 0x000fc800078e02ff */
[----:B------:R-:W-:-:S04]  /*18040*/  IMAD.HI.U32 R2, R3, R5, R2 ;  /* 0x0000000503027227 */ /* 0x000fc800078e0002 */
[----:B------:R-:W-:Y:S01]  /*18050*/  IMAD.IADD R5, R0, 0x1, -R16 ;  /* 0x0000000100057824 */ /* 0x000fe200078e0a10 */
[----:B------:R-:W-:-:S04]  /*18060*/  IABS R0, R6 ;  /* 0x0000000600007213 */ /* 0x000fc80000000000 */
[----:B------:R-:W-:Y:S01]  /*18070*/  IABS R3, R5 ;  /* 0x0000000500037213 */ /* 0x000fe20000000000 */
[----:B------:R-:W-:-:S04]  /*18080*/  IMAD.MOV R0, RZ, RZ, -R0 ;  /* 0x000000ffff007224 */ /* 0x000fc800078e0a00 */
        /* <DEDUP_REMOVED lines=11> */
[----:B------:R-:W-:-:S05]  /*18140*/  @!P1 LOP3.LUT R2, RZ, R6, RZ, 0x33, !PT ;  /* 0x00000006ff029212 */ /* 0x000fca00078e33ff */
[----:B------:R-:W-:Y:S01]  /*18150*/  IMAD R0, R7, R2, RZ ;  /* 0x0000000207007224 */ /* 0x000fe200078e02ff */
[----:B------:R-:W-:-:S03]  /*18160*/  IADD3 R2, -R2, RZ, RZ ;  /* 0x000000ff02027210 */ /* 0x000fc60007ffe1ff */
[----:B------:R-:W-:Y:S02]  /*18170*/  IMAD.MOV R3, RZ, RZ, -R0 ;  /* 0x000000ffff037224 */ /* 0x000fe400078e0a00 */
[----:B------:R-:W-:-:S03]  /*18180*/  IMAD R5, R6, R2, R5 ;  /* 0x0000000206057224 */ /* 0x000fc600078e0205 */
[----:B------:R-:W-:-:S04]  /*18190*/  VIADDMNMX R4, R3, R4, R7, PT ;  /* 0x0000000403047246 */ /* 0x000fc80003800107 */
        /* <DEDUP_REMOVED lines=8> */
[----:B------:R-:W-:Y:S02]  /*18220*/  IMAD R11, R2, R7, RZ ;  /* 0x00000007020b7224 */ /* 0x000fe400078e02ff */
[----:B------:R-:W-:-:S04]  /*18230*/  IMAD.MOV.U32 R2, RZ, RZ, RZ ;  /* 0x000000ffff027224 */ /* 0x000fc800078e00ff */
[----:B------:R-:W-:Y:S01]  /*18240*/  IMAD.HI.U32 R2, R3, R11, R2 ;  /* 0x0000000b03027227 */ /* 0x000fe200078e0002 */
[----:B------:R-:W-:-:S05]  /*18250*/  IABS R3, R5 ;  /* 0x0000000500037213 */ /* 0x000fca0000000000 */
[----:B------:R-:W-:-:S04]  /*18260*/  IMAD.HI.U32 R2, R2, R3, RZ ;  /* 0x0000000302027227 */ /* 0x000fc800078e00ff */
[----:B------:R-:W-:Y:S01]  /*18270*/  IMAD R6, R2, R6, R3 ;  /* 0x0000000602067224 */ /* 0x000fe200078e0203 */
[C---:B------:R-:W-:Y:S01]  /*18280*/  LOP3.LUT R3, R5.reuse, R4, RZ, 0x3c, !PT ;  /* 0x0000000405037212 */ /* 0x040fe200078e3cff */
[----:B------:R-:W-:-:S03]  /*18290*/  IMAD.IADD R5, R5, 0x1, R0 ;  /* 0x0000000105057824 */ /* 0x000fc600078e0200 */
[----:B------:R-:W-:Y:S02]  /*182a0*/  ISETP.GT.U32.AND P1, PT, R7, R6, PT ;  /* 0x000000060700720c */ /* 0x000fe40003f24070 */
[----:B------:R-:W-:-:S11]  /*182b0*/  ISETP.GE.AND P2, PT, R3, RZ, PT ;  /* 0x000000ff0300720c */ /* 0x000fd60003f46270 */
[----:B------:R-:W-:Y:S02]  /*182c0*/  @!P1 IMAD.IADD R6, R6, 0x1, -R7 ;  /* 0x0000000106069824 */ /* 0x000fe400078e0a07 */
[----:B------:R-:W-:Y:S01]  /*182d0*/  @!P1 VIADD R2, R2, 0x1 ;  /* 0x0000000102029836 */ /* 0x000fe20000000000 */
[----:B------:R-:W-:Y:S02]  /*182e0*/  ISETP.NE.AND P1, PT, R4, RZ, PT ;  /* 0x000000ff0400720c */ /* 0x000fe40003f25270 */
[----:B------:R-:W-:-:S13]  /*182f0*/  ISETP.GE.U32.AND P0, PT, R6, R7, PT ;  /* 0x000000070600720c */ /* 0x000fda0003f06070 */
[----:B------:R-:W-:-:S05]  /*18300*/  @P0 IADD3 R2, R2, 0x1, RZ ;  /* 0x0000000102020810 */ /* 0x000fca0007ffe0ff */
[----:B------:R-:W-:Y:S01]  /*18310*/  @!P2 IMAD.MOV R2, RZ, RZ, -R2 ;  /* 0x000000ffff02a224 */ /* 0x000fe200078e0a02 */
[----:B------:R-:W-:Y:S01]  /*18320*/  @!P1 LOP3.LUT R2, RZ, R4, RZ, 0x33, !PT ;  /* 0x00000004ff029212 */ /* 0x000fe200078e33ff */
[----:B------:R-:W-:-:S04]  /*18330*/  IMAD.MOV R4, RZ, RZ, -R4 ;  /* 0x000000ffff047224 */ /* 0x000fc800078e0a04 */
[----:B------:R-:W-:Y:S01]  /*18340*/  IMAD R18, R2, R4, R5 ;  /* 0x0000000402127224 */ /* 0x000fe200078e0205 */
[----:B------:R-:W-:-:S05]  /*18350*/  LOP3.LUT R2, RZ, R2, RZ, 0x33, !PT ;  /* 0x00000002ff027212 */ /* 0x000fca00078e33ff */
[----:B------:R-:W-:Y:S01]  /*18360*/  IMAD.IADD R17, R17, 0x1, R2 ;  /* 0x0000000111117824 */ /* 0x000fe200078e0202 */
[----:B------:R-:W-:Y:S06]  /*18370*/  BRA `(.L_x_2878) ;  /* 0x00000000001c7947 */ /* 0x000fec0003800000 */
.L_x_2870:
[----:B------:R-:W-:Y:S01]  /*18380*/  UMOV UR4, URZ ;  /* 0x0000003f00047c82 */ /* 0x000fe20008000000 */
[----:B------:R-:W-:Y:S01]  /*18390*/  UMOV UR5, URZ ;  /* 0x0000003f00057c82 */ /* 0x000fe20008000000 */
[----:B------:R-:W-:Y:S01]  /*183a0*/  ULDC UR6, c[0x0][0xc3c] ;  /* 0x00030f0000067ab9 */ /* 0x000fe20000000800 */
[----:B------:R-:W-:Y:S01]  /*183b0*/  IMAD.MOV.U32 R16, RZ, RZ, R0 ;  /* 0x000000ffff107224 */ /* 0x000fe200078e0000 */
[----:B------:R-:W-:Y:S01]  /*183c0*/  MOV R17, UR4 ;  /* 0x0000000400117c02 */ /* 0x000fe20008000f00 */
[----:B------:R-:W-:Y:S02]  /*183d0*/  IMAD.U32 R18, RZ, RZ, UR5 ;  /* 0x00000005ff127e24 */ /* 0x000fe4000f8e00ff */
[----:B------:R-:W-:-:S07]  /*183e0*/  IMAD.U32 R19, RZ, RZ, UR6 ;  /* 0x00000006ff137e24 */ /* 0x000fce000f8e00ff */
.L_x_2878:
[----:B------:R-:W3:Y:S01]  /*183f0*/  S2R R0, SR_TID.X ;  /* 0x0000000000007919 */ /* 0x000ee20000002100 */
[----:B------:R-:W-:Y:S05]  /*18400*/  WARPSYNC.ALL ;  /* 0x0000000000007948 */ /* 0x000fea0003800000 */
[----:B------:R-:W-:Y:S01]  /*18410*/  BAR.SYNC.DEFER_BLOCKING 0x4, 0x200 ;  /* 0x0108000000007b1d */ /* 0x000fe20000010000 */
[----:B---3--:R-:W-:-:S04]  /*18420*/  LOP3.LUT R0, R0, 0x1f, RZ, 0xc0, !PT ;  /* 0x0000001f00007812 */ /* 0x008fc800078ec0ff */
[----:B------:R-:W-:-:S13]  /*18430*/  ISETP.NE.AND P0, PT, R0, RZ, PT ;  /* 0x000000ff0000720c */ /* 0x000fda0003f05270 */
[----:B--2---:R-:W2:Y:S01]  /*18440*/  @!P0 S2R R3, SR_CgaCtaId ;  /* 0x0000000000038919 */ /* 0x004ea20000008800 */
[----:B------:R-:W-:-:S04]  /*18450*/  @!P0 MOV R0, 0x400 ;  /* 0x0000040000008802 */ /* 0x000fc80000000f00 */
[----:B--2---:R-:W-:-:S05]  /*18460*/  @!P0 LEA R22, R3, R0, 0x18 ;  /* 0x0000000003168211 */ /* 0x004fca00078ec0ff */
[----:B------:R2:W-:Y:S01]  /*18470*/  @!P0 STS.128 [R22+0x168d0], R16 ;  /* 0x0168d01016008388 */ /* 0x0005e20000000c00 */
[----:B------:R-:W-:Y:S06]  /*18480*/  BAR.ARV 0x5, 0x200 ;  /* 0x0148000000007b1d */ /* 0x000fec0000002000 */
.L_x_2867:
[----:B------:R-:W-:Y:S02]  /*18490*/  ULDC UR4, c[0x0][0xc3c] ;  /* 0x00030f0000047ab9 */ /* 0x000fe40000000800 */
[----:B----4-:R-:W-:-:S13]  /*184a0*/  ISETP.GE.AND P0, PT, R19, UR4, PT ;  /* 0x0000000413007c0c */ /* 0x010fda000bf06270 */
[----:B------:R-:W-:Y:S05]  /*184b0*/  @!P0 BRA `(.L_x_2879) ;  /* 0xffffffa4000c8947 */ /* 0x000fea000383ffff */
[----:B------:R-:W-:Y:S05]  /*184c0*/  BSYNC B8 ;  /* 0x0000000000087941 */ /* 0x000fea0003800000 */
.L_x_2786:
[----:B-1----:R-:W4:Y:S01]  /*184d0*/  LDL.LU R0, [R1+0x44] ;  /* 0x0000440001007983 */ /* 0x002f220000300800 */
[----:B------:R-:W-:Y:S01]  /*184e0*/  BSSY B0, `(.L_x_2880) ;  /* 0x000000b000007945 */ /* 0x000fe20003800000 */
[----:B------:R-:W1:Y:S01]  /*184f0*/  S2R R5, SR_CgaCtaId ;  /* 0x0000000000057919 */ /* 0x000e620000008800 */
[----:B----4-:R-:W-:-:S05]  /*18500*/  VIADD R0, R0, 0x1 ;  /* 0x0000000100007836 */ /* 0x010fca0000000000 */
[----:B------:R-:W-:-:S04]  /*18510*/  LEA.HI R2, R0, R0, RZ, 0x1 ;  /* 0x0000000000027211 */ /* 0x000fc800078f08ff */
[----:B------:R-:W-:Y:S02]  /*18520*/  LOP3.LUT R3, R2, 0xfffffffe, RZ, 0xc0, !PT ;  /* 0xfffffffe02037812 */ /* 0x000fe400078ec0ff */
[----:B------:R-:W-:-:S03]  /*18530*/  MOV R2, 0x400 ;  /* 0x0000040000027802 */ /* 0x000fc60000000f00 */
[----:B------:R-:W-:Y:S01]  /*18540*/  IMAD.IADD R0, R0, 0x1, -R3 ;  /* 0x0000000100007824 */ /* 0x000fe200078e0a03 */
[----:B-1----:R-:W-:-:S04]  /*18550*/  LEA R5, R5, R2, 0x18 ;  /* 0x0000000205057211 */ /* 0x002fc800078ec0ff */
[----:B------:R-:W-:-:S04]  /*18560*/  SHF.L.U32 R0, R0, 0x1f, RZ ;  /* 0x0000001f00007819 */ /* 0x000fc800000006ff */
[----:B------:R-:W1:Y:S02]  /*18570*/  SYNCS.PHASECHK.TRANS64.TRYWAIT P0, [R5+URZ+0x16820], R0 ;  /* 0x01682000050075a7 */ /* 0x000e64000800017f */
[----:B-1----:R-:W-:Y:S05]  /*18580*/  @!P0 BRA `(.L_x_2881) ;  /* 0x0000005c00e08947 */ /* 0x002fea0003800000 */
.L_x_3094:
[----:B------:R-:W-:Y:S05]  /*18590*/  BSYNC B0 ;  /* 0x0000000000007941 */ /* 0x000fea0003800000 */
.L_x_2880:
[----:B------:R-:W-:-:S03]  /*185a0*/  UMOV UR4, 0xffffffff ;  /* 0xffffffff00047882 */ /* 0x000fc60000000000 */
[----:B------:R-:W-:Y:S05]  /*185b0*/  BRA.DIV UR4, `(.L_x_2882) ;  /* 0x0000005e04e87947 */ /* 0x000fea000b800000 */
[----:B-1----:R-:W1:Y:S02]  /*185c0*/  S2R R0, SR_TID.X ;  /* 0x0000000000007919 */ /* 0x002e640000002100 */
[----:B-1----:R-:W-:-:S04]  /*185d0*/  SHF.R.U32.HI R0, RZ, 0x5, R0 ;  /* 0x00000005ff007819 */ /* 0x002fc80000011600 */
[----:B------:R-:W-:-:S05]  /*185e0*/  LOP3.LUT R0, R0, 0x3, RZ, 0xc0, !PT ;  /* 0x0000000300007812 */ /* 0x000fca00078ec0ff */
[----:B------:R1:W4:Y:S02]  /*185f0*/  SHFL.IDX PT, R14, R0, RZ, 0x1f ;  /* 0x00001fff000e7589 */ /* 0x00032400000e0000 */
.L_x_3097:
[----:B----4-:R-:W-:-:S13]  /*18600*/  ISETP.NE.AND P0, PT, R14, RZ, PT ;  /* 0x000000ff0e00720c */ /* 0x010fda0003f05270 */
[----:B------:R-:W-:Y:S05]  /*18610*/  @P0 BRA `(.L_x_2631) ;  /* 0x0000000000880947 */ /* 0x000fea0003800000 */
[----:B------:R-:W-:-:S03]  /*18620*/  UMOV UR4, 0xffffffff ;  /* 0xffffffff00047882 */ /* 0x000fc60000000000 */
[----:B------:R-:W-:Y:S05]  /*18630*/  BRA.DIV UR4, `(.L_x_2883) ;  /* 0x0000005e04fc7947 */ /* 0x000fea000b800000 */
[----:B------:R-:W-:-:S13]  /*18640*/  ELECT P6, URZ, PT ;  /* 0x00000000003f782f */ /* 0x000fda00038c0000 */
.L_x_3100:
[----:B------:R-:W-:Y:S05]  /*18650*/  @!P6 BRA `(.L_x_2631) ;  /* 0x000000000078e947 */ /* 0x000fea0003800000 */
[----:B-1----:R-:W4:Y:S02]  /*18660*/  LDL.LU R0, [R1+0x30] ;  /* 0x0000300001007983 */ /* 0x002f240000300800 */
[----:B----4-:R-:W-:-:S04]  /*18670*/  LOP3.LUT R0, R0, 0x2, RZ, 0xfc, !PT ;  /* 0x0000000200007812 */ /* 0x010fc800078efcff */
[----:B------:R-:W-:-:S13]  /*18680*/  ISETP.NE.AND P0, PT, R0, 0x3, PT ;  /* 0x000000030000780c */ /* 0x000fda0003f05270 */
[----:B------:R-:W-:Y:S05]  /*18690*/  @!P0 BRA `(.L_x_2884) ;  /* 0x0000000000048947 */ /* 0x000fea0003800000 */
[----:B------:R-:W-:Y:S01]  /*186a0*/  BPT.TRAP 0x1 ;  /* 0x000000040000795c */ /* 0x000fe20000300000 */
.L_x_2884:
[C---:B------:R-:W-:Y:S01]  /*186b0*/  IMAD R3, R26.reuse, 0x8, R5 ;  /* 0x000000081a037824 */ /* 0x040fe200078e0205 */
[----:B------:R-:W-:Y:S02]  /*186c0*/  SHF.L.U32 R2, R29, 0x1f, RZ ;  /* 0x0000001f1d027819 */ /* 0x000fe400000006ff */
[----:B------:R-:W-:Y:S02]  /*186d0*/  IADD3 R26, R26, 0x1, RZ ;  /* 0x000000011a1a7810 */ /* 0x000fe40007ffe0ff */
[----:B------:R-:W1:Y:S02]  /*186e0*/  SYNCS.PHASECHK.TRANS64.TRYWAIT P1, [R3+URZ+0x16840], R2 ;  /* 0x01684002030075a7 */ /* 0x000e64000802017f */
[----:B------:R-:W-:-:S04]  /*186f0*/  ISETP.NE.AND P2, PT, R26, 0x2, PT ;  /* 0x000000021a00780c */ /* 0x000fc80003f45270 */
[----:B------:R-:W-:Y:S01]  /*18700*/  SEL R0, RZ, 0x1, P2 ;  /* 0x00000001ff007807 */ /* 0x000fe20001000000 */
[----:B-1----:R-:W-:Y:S08]  /*18710*/  @!P1 BRA `(.L_x_2885) ;  /* 0x0000005c00e49947 */ /* 0x002ff00003800000 */
.L_x_3101:
[----:B------:R-:W-:Y:S02]  /*18720*/  SEL R26, R26, RZ, P2 ;  /* 0x000000ff1a1a7207 */ /* 0x000fe40001000000 */
[----:B------:R-:W-:Y:S01]  /*18730*/  LOP3.LUT R0, R29, R0, RZ, 0x3c, !PT ;  /* 0x000000001d007212 */ /* 0x000fe200078e3cff */
[----:B------:R-:W-:Y:S06]  /*18740*/  @!P0 BRA `(.L_x_2886) ;  /* 0x0000000000048947 */ /* 0x000fec0003800000 */
[----:B------:R-:W-:Y:S01]  /*18750*/  BPT.TRAP 0x1 ;  /* 0x000000040000795c */ /* 0x000fe20000300000 */
.L_x_2886:
[----:B------:R-:W-:Y:S01]  /*18760*/  IMAD R5, R26, 0x8, R5 ;  /* 0x000000081a057824 */ /* 0x000fe200078e0205 */
[----:B------:R-:W-:-:S04]  /*18770*/  SHF.L.U32 R0, R0, 0x1f, RZ ;  /* 0x0000001f00007819 */ /* 0x000fc800000006ff */
[----:B------:R-:W4:Y:S02]  /*18780*/  SYNCS.PHASECHK.TRANS64.TRYWAIT P1, [R5+URZ+0x16840], R0 ;  /* 0x01684000050075a7 */ /* 0x000f24000802017f */
[----:B----4-:R-:W-:Y:S05]  /*18790*/  @!P1 BRA `(.L_x_2887) ;  /* 0x0000005c00d89947 */ /* 0x010fea0003800000 */
.L_x_3102:
[----:B------:R-:W-:Y:S05]  /*187a0*/  @!P0 BRA `(.L_x_2888) ;  /* 0x0000000000048947 */ /* 0x000fea0003800000 */
[----:B------:R-:W-:Y:S01]  /*187b0*/  BPT.TRAP 0x1 ;  /* 0x000000040000795c */ /* 0x000fe20000300000 */
.L_x_2888:
[----:B------:R-:W5:Y:S02]  /*187c0*/  SYNCS.PHASECHK.TRANS64.TRYWAIT P1, [R3+URZ+0x16860], R2 ;  /* 0x01686002030075a7 */ /* 0x000f64000802017f */
[----:B-----5:R-:W-:Y:S05]  /*187d0*/  @!P1 BRA `(.L_x_2889) ;  /* 0x0000005c00dc9947 */ /* 0x020fea0003800000 */
.L_x_3103:
[----:B------:R-:W-:Y:S05]  /*187e0*/  @!P0 BRA `(.L_x_2890) ;  /* 0x0000000000048947 */ /* 0x000fea0003800000 */
[----:B------:R-:W-:Y:S01]  /*187f0*/  BPT.TRAP 0x1 ;  /* 0x000000040000795c */ /* 0x000fe20000300000 */
.L_x_2890:
[----:B------:R0:W0:Y:S02]  /*18800*/  SYNCS.PHASECHK.TRANS64.TRYWAIT P0, [R5+URZ+0x16860], R0 ;  /* 0x01686000050075a7 */ /* 0x000024000800017f */
[----:B0-----:R-:W-:Y:S05]  /*18810*/  @!P0 NANOSLEEP.SYNCS 0x989680 ;  /* 0x009896800000895d */ /* 0x001fea0003900000 */
[----:B------:R-:W0:Y:S02]  /*18820*/  @!P0 SYNCS.PHASECHK.TRANS64 P0, [R5+URZ+0x16860], R0 ;  /* 0x01686000050085a7 */ /* 0x000e24000800007f */
[----:B0-----:R-:W-:Y:S05]  /*18830*/  @!P0 BRA `(.L_x_2890) ;  /* 0xfffffffc00f08947 */ /* 0x001fea000383ffff */
.L_x_2631:
[----:B------:R-:W-:Y:S05]  /*18840*/  BSYNC B9 ;  /* 0x0000000000097941 */ /* 0x000fea0003800000 */
.L_x_2628:
[----:B------:R-:W-:Y:S05]  /*18850*/  EXIT ;  /* 0x000000000000794d */ /* 0x000fea0003800000 */
.L_x_2649:
[----:B0-----:R0:W1:Y:S02]  /*18860*/  SYNCS.PHASECHK.TRANS64.TRYWAIT P6, [R69+URZ+0x16890], R77 ;  /* 0x0168904d450075a7 */ /* 0x00106400080c017f */
[----:B-1----:R-:W-:Y:S05]  /*18870*/  @!P6 NANOSLEEP.SYNCS 0x989680 ;  /* 0x009896800000e95d */ /* 0x002fea0003900000 */
[----:B------:R-:W1:Y:S02]  /*18880*/  @!P6 SYNCS.PHASECHK.TRANS64 P6, [R69+URZ+0x16890], R77 ;  /* 0x0168904d4500e5a7 */ /* 0x000e6400080c007f */
[----:B-1----:R-:W-:Y:S05]  /*18890*/  @!P6 BRA `(.L_x_2649) ;  /* 0xfffffffc00f0e947 */ /* 0x002fea000383ffff */
[----:B------:R-:W-:Y:S05]  /*188a0*/  BRA `(.L_x_2891) ;  /* 0xfffffea000907947 */ /* 0x000fea000383ffff */
.L_x_2650:
        /* <DEDUP_REMOVED lines=8> */
.L_x_2893:
[----:B------:R-:W-:Y:S05]  /*18930*/  BSYNC B1 ;  /* 0x0000000000017941 */ /* 0x000fea0003800000 */
.L_x_2892:
[----:B------:R-:W-:Y:S01]  /*18940*/  IMAD.MOV.U32 R13, RZ, RZ, R85 ;  /* 0x000000ffff0d7224 */ /* 0x000fe200078e0055 */
[----:B------:R-:W-:Y:S01]  /*18950*/  MOV R79, R14 ;  /* 0x0000000e004f7202 */ /* 0x000fe20000000f00 */
[----:B------:R-:W-:Y:S02]  /*18960*/  IMAD.MOV.U32 R12, RZ, RZ, RZ ;  /* 0x000000ffff0c7224 */ /* 0x000fe400078e00ff */
[----:B------:R-:W-:Y:S02]  /*18970*/  IMAD.MOV.U32 R11, RZ, RZ, 0x1c1f ;  /* 0x00001c1fff0b7424 */ /* 0x000fe400078e00ff */
[----:B------:R-:W-:-:S07]  /*18980*/  IMAD.MOV.U32 R15, RZ, RZ, -0x1 ;  /* 0xffffffffff0f7424 */ /* 0x000fce00078e00ff */
[----:B------:R-:W-:Y:S05]  /*18990*/  WARPSYNC.COLLECTIVE R15, `(.L_x_2894) ;  /* 0x000000000f087348 */ /* 0x000fea0003c00000 */
[----:B------:R0:W1:Y:S02]  /*189a0*/  SHFL.IDX P6, R14, R13, R12, R11 ;  /* 0x0000000c0d0e7389 */ /* 0x00006400000c000b */
[----:B01----:R-:W-:Y:S01]  /*189b0*/  ENDCOLLECTIVE ;  /* 0x000000000000791b */ /* 0x003fe20003800000 */
.L_x_2894:
[----:B------:R-:W-:Y:S05]  /*189c0*/  BRA `(.L_x_2895) ;  /* 0xfffffea0005c7947 */ /* 0x000fea000383ffff */
.L_x_2659:
[----:B------:R-:W-:Y:S01]  /*189d0*/  BSSY B1, `(.L_x_2896) ;  /* 0x0000008000017945 */ /* 0x000fe20003800000 */
[----:B--2-4-:R-:W-:Y:S01]  /*189e0*/  IMAD.MOV.U32 R13, RZ, RZ, R86 ;  /* 0x000000ffff0d7224 */ /* 0x014fe200078e0056 */
[----:B------:R-:W-:Y:S01]  /*189f0*/  MOV R12, 0x1 ;  /* 0x00000001000c7802 */ /* 0x000fe20000000f00 */
[----:B------:R-:W-:Y:S02]  /*18a00*/  IMAD.MOV.U32 R11, RZ, RZ, 0x1c1f ;  /* 0x00001c1fff0b7424 */ /* 0x000fe400078e00ff */
[----:B------:R-:W-:-:S07]  /*18a10*/  IMAD.MOV.U32 R15, RZ, RZ, -0x1 ;  /* 0xffffffffff0f7424 */ /* 0x000fce00078e00ff */
[----:B01-3--:R-:W-:Y:S05]  /*18a20*/  WARPSYNC.COLLECTIVE R15, `(.L_x_2897) ;  /* 0x000000000f087348 */ /* 0x00bfea0003c00000 */
[----:B---3--:R2:W3:Y:S02]  /*18a30*/  SHFL.IDX P6, R14, R13, R12, R11 ;  /* 0x0000000c0d0e7389 */ /* 0x0084e400000c000b */
[----:B0123--:R-:W-:Y:S01]  /*18a40*/  ENDCOLLECTIVE ;  /* 0x000000000000791b */ /* 0x00ffe20003800000 */
.L_x_2897:
[----:B------:R-:W-:Y:S05]  /*18a50*/  BSYNC B1 ;  /* 0x0000000000017941 */ /* 0x000fea0003800000 */
.L_x_2896:
        /* <DEDUP_REMOVED lines=8> */
.L_x_2898:
[----:B------:R-:W-:Y:S05]  /*18ae0*/  BRA `(.L_x_2899) ;  /* 0xfffffea400cc7947 */ /* 0x000fea000383ffff */
.L_x_2671:
[----:B-1----:R1:W2:Y:S02]  /*18af0*/  SYNCS.PHASECHK.TRANS64.TRYWAIT P4, [R69+URZ+0x16890], R77 ;  /* 0x0168904d450075a7 */ /* 0x0022a4000808017f */
[----:B--2---:R-:W-:Y:S05]  /*18b00*/  @!P4 NANOSLEEP.SYNCS 0x989680 ;  /* 0x009896800000c95d */ /* 0x004fea0003900000 */
[----:B------:R-:W2:Y:S02]  /*18b10*/  @!P4 SYNCS.PHASECHK.TRANS64 P4, [R69+URZ+0x16890], R77 ;  /* 0x0168904d4500c5a7 */ /* 0x000ea4000808007f */
[----:B--2---:R-:W-:Y:S05]  /*18b20*/  @!P4 BRA `(.L_x_2671) ;  /* 0xfffffffc00f0c947 */ /* 0x004fea000383ffff */
[----:B------:R-:W-:Y:S05]  /*18b30*/  BRA `(.L_x_2900) ;  /* 0xfffffeb000c07947 */ /* 0x000fea000383ffff */
.L_x_2672:
        /* <DEDUP_REMOVED lines=8> */
.L_x_2902:
[----:B------:R-:W-:Y:S05]  /*18bc0*/  BSYNC B1 ;  /* 0x0000000000017941 */ /* 0x000fea0003800000 */
.L_x_2901:
        /* <DEDUP_REMOVED lines=8> */
.L_x_2903:
[----:B------:R-:W-:Y:S01]  /*18c50*/  IMAD.MOV.U32 R80, RZ, RZ, R14 ;  /* 0x000000ffff507224 */ /* 0x000fe200078e000e */
[----:B------:R-:W-:Y:S06]  /*18c60*/  BRA `(.L_x_2904) ;  /* 0xfffffeb0008c7947 */ /* 0x000fec000383ffff */
.L_x_2677:
[----:B------:R-:W-:Y:S01]  /*18c70*/  BSSY B1, `(.L_x_2905) ;  /* 0x0000008000017945 */ /* 0x000fe20003800000 */
[----:B0-----:R-:W-:Y:S01]  /*18c80*/  MOV R13, R86 ;  /* 0x00000056000d7202 */ /* 0x001fe20000000f00 */
[----:B------:R-:W-:Y:S02]  /*18c90*/  IMAD.MOV.U32 R12, RZ, RZ, 0x1 ;  /* 0x00000001ff0c7424 */ /* 0x000fe400078e00ff */
[----:B------:R-:W-:Y:S02]  /*18ca0*/  IMAD.MOV.U32 R11, RZ, RZ, 0x1c1f ;  /* 0x00001c1fff0b7424 */ /* 0x000fe400078e00ff */
[----:B------:R-:W-:-:S07]  /*18cb0*/  IMAD.MOV.U32 R15, RZ, RZ, -0x1 ;  /* 0xffffffffff0f7424 */ /* 0x000fce00078e00ff */
[----:B-1234-:R-:W-:Y:S05]  /*18cc0*/  WARPSYNC.COLLECTIVE R15, `(.L_x_2906) ;  /* 0x000000000f087348 */ /* 0x01efea0003c00000 */
[----:B------:R0:W0:Y:S02]  /*18cd0*/  SHFL.IDX P6, R14, R13, R12, R11 ;  /* 0x0000000c0d0e7389 */ /* 0x00002400000c000b */
[----:B01234-:R-:W-:Y:S01]  /*18ce0*/  ENDCOLLECTIVE ;  /* 0x000000000000791b */ /* 0x01ffe20003800000 */
.L_x_2906:
[----:B------:R-:W-:Y:S05]  /*18cf0*/  BSYNC B1 ;  /* 0x0000000000017941 */ /* 0x000fea0003800000 */
.L_x_2905:
        /* <DEDUP_REMOVED lines=8> */
.L_x_2907:
[----:B------:R-:W-:Y:S01]  /*18d80*/  IMAD.MOV.U32 R38, RZ, RZ, R14 ;  /* 0x000000ffff267224 */ /* 0x000fe200078e000e */
[----:B------:R-:W-:Y:S06]  /*18d90*/  BRA `(.L_x_2908) ;  /* 0xfffffeb800207947 */ /* 0x000fec000383ffff */
.L_x_2682:
[----:B0-----:R0:W1:Y:S02]  /*18da0*/  SYNCS.PHASECHK.TRANS64.TRYWAIT P3, [R69+URZ+0x16890], R77 ;  /* 0x0168904d450075a7 */ /* 0x001064000806017f */
[----:B-1----:R-:W-:Y:S05]  /*18db0*/  @!P3 NANOSLEEP.SYNCS 0x989680 ;  /* 0x009896800000b95d */ /* 0x002fea0003900000 */
[----:B------:R-:W1:Y:S02]  /*18dc0*/  @!P3 SYNCS.PHASECHK.TRANS64 P3, [R69+URZ+0x16890], R77 ;  /* 0x0168904d4500b5a7 */ /* 0x000e64000806007f */
[----:B-1----:R-:W-:Y:S05]  /*18dd0*/  @!P3 BRA `(.L_x_2682) ;  /* 0xfffffffc00f0b947 */ /* 0x002fea000383ffff */
[----:B------:R-:W-:Y:S05]  /*18de0*/  BRA `(.L_x_2909) ;  /* 0xfffffec000287947 */ /* 0x000fea000383ffff */
.L_x_2683:
        /* <DEDUP_REMOVED lines=8> */
.L_x_2911:
[----:B------:R-:W-:Y:S05]  /*18e70*/  BSYNC B1 ;  /* 0x0000000000017941 */ /* 0x000fea0003800000 */
.L_x_2910:
[----:B------:R-:W-:Y:S01]  /*18e80*/  IMAD.MOV.U32 R13, RZ, RZ, R36 ;  /* 0x000000ffff0d7224 */ /* 0x000fe200078e0024 */
[----:B------:R-:W-:Y:S01]  /*18e90*/  MOV R15, 0xffffffff ;  /* 0xffffffff000f7802 */ /* 0x000fe20000000f00 */
[----:B------:R-:W-:Y:S02]  /*18ea0*/  IMAD.MOV.U32 R12, RZ, RZ, RZ ;  /* 0x000000ffff0c7224 */ /* 0x000fe400078e00ff */
[----:B------:R-:W-:Y:S02]  /*18eb0*/  IMAD.MOV.U32 R11, RZ, RZ, 0x1c1f ;  /* 0x00001c1fff0b7424 */ /* 0x000fe400078e00ff */
[----:B------:R-:W-:-:S07]  /*18ec0*/  IMAD.MOV.U32 R9, RZ, RZ, R14 ;  /* 0x000000ffff097224 */ /* 0x000fce00078e000e */
[----:B------:R-:W-:Y:S05]  /*18ed0*/  WARPSYNC.COLLECTIVE R15, `(.L_x_2912) ;  /* 0x000000000f087348 */ /* 0x000fea0003c00000 */
[----:B------:R0:W1:Y:S02]  /*18ee0*/  SHFL.IDX P6, R14, R13, R12, R11 ;  /* 0x0000000c0d0e7389 */ /* 0x00006400000c000b */
[----:B01----:R-:W-:Y:S01]  /*18ef0*/  ENDCOLLECTIVE ;  /* 0x000000000000791b */ /* 0x003fe20003800000 */
.L_x_2912:
[----:B------:R-:W-:Y:S01]  /*18f00*/  IMAD.MOV.U32 R37, RZ, RZ, R14 ;  /* 0x000000ffff257224 */ /* 0x000fe200078e000e */
[----:B------:R-:W-:Y:S06]  /*18f10*/  BRA `(.L_x_2913) ;  /* 0xfffffec0004c7947 */ /* 0x000fec000383ffff */
.L_x_2686:
        /* <DEDUP_REMOVED lines=8> */
.L_x_2915:
[----:B------:R-:W-:Y:S05]  /*18fa0*/  BSYNC B1 ;  /* 0x0000000000017941 */ /* 0x000fea0003800000 */
.L_x_2914:
        /* <DEDUP_REMOVED lines=8> */
.L_x_2916:
[----:B------:R-:W-:Y:S01]  /*19030*/  IMAD.MOV.U32 R37, RZ, RZ, R14 ;  /* 0x000000ffff257224 */ /* 0x000fe200078e000e */
[----:B------:R-:W-:Y:S06]  /*19040*/  BRA `(.L_x_2917) ;  /* 0xfffffec000487947 */ /* 0x000fec000383ffff */
.L_x_2690:
[----:B0-----:R0:W3:Y:S02]  /*19050*/  SYNCS.PHASECHK.TRANS64.TRYWAIT P4, [R69+URZ+0x168b0], R77 ;  /* 0x0168b04d450075a7 */ /* 0x0010e4000808017f */
[----:B---3--:R-:W-:Y:S05]  /*19060*/  @!P4 NANOSLEEP.SYNCS 0x989680 ;  /* 0x009896800000c95d */ /* 0x008fea0003900000 */
[----:B------:R-:W3:Y:S02]  /*19070*/  @!P4 SYNCS.PHASECHK.TRANS64 P4, [R69+URZ+0x168b0], R77 ;  /* 0x0168b04d4500c5a7 */ /* 0x000ee4000808007f */
[----:B---3--:R-:W-:Y:S05]  /*19080*/  @!P4 BRA `(.L_x_2690) ;  /* 0xfffffffc00f0c947 */ /* 0x008fea000383ffff */
[----:B------:R-:W-:Y:S05]  /*19090*/  BRA `(.L_x_2918) ;  /* 0xfffffec000c07947 */ /* 0x000fea000383ffff */
.L_x_2698:
[----:B------:R-:W0:Y:S01]  /*190a0*/  S2R R0, SR_TID.X ;  /* 0x0000000000007919 */ /* 0x000e220000002100 */
[----:B------:R-:W-:Y:S01]  /*190b0*/  BSSY B0, `(.L_x_2919) ;  /* 0x000000c000007945 */ /* 0x000fe20003800000 */
[----:B------:R-:W-:Y:S02]  /*190c0*/  IMAD.MOV.U32 R12, RZ, RZ, RZ ;  /* 0x000000ffff0c7224 */ /* 0x000fe400078e00ff */
[----:B------:R-:W-:Y:S02]  /*190d0*/  IMAD.MOV.U32 R11, RZ, RZ, 0x1f ;  /* 0x0000001fff0b7424 */ /* 0x000fe400078e00ff */
[----:B------:R-:W-:Y:S01]  /*190e0*/  IMAD.MOV.U32 R15, RZ, RZ, -0x1 ;  /* 0xffffffffff0f7424 */ /* 0x000fe200078e00ff */
[----:B0-----:R-:W-:-:S04]  /*190f0*/  IADD3 R4, R0, -0x80, RZ ;  /* 0xffffff8000047810 */ /* 0x001fc80007ffe0ff */
[----:B------:R-:W-:-:S04]  /*19100*/  SHF.R.S32.HI R0, RZ, 0x1f, R4 ;  /* 0x0000001fff007819 */ /* 0x000fc80000011404 */
[----:B------:R-:W-:-:S04]  /*19110*/  LEA.HI R0, R0, R4, RZ, 0x7 ;  /* 0x0000000400007211 */ /* 0x000fc800078f38ff */
[----:B------:R-:W-:-:S05]  /*19120*/  SHF.R.S32.HI R0, RZ, 0x7, R0 ;  /* 0x00000007ff007819 */ /* 0x000fca0000011400 */
[----:B------:R-:W-:-:S07]  /*19130*/  IMAD.MOV.U32 R13, RZ, RZ, R0 ;  /* 0x000000ffff0d7224 */ /* 0x000fce00078e0000 */
[----:B----45:R-:W-:Y:S05]  /*19140*/  WARPSYNC.COLLECTIVE R15, `(.L_x_2920) ;  /* 0x000000000f087348 */ /* 0x030fea0003c00000 */
[----:B------:R0:W1:Y:S02]  /*19150*/  SHFL.IDX P6, R14, R13, R12, R11 ;  /* 0x0000000c0d0e7389 */ /* 0x00006400000c000b */
[----:B01--45:R-:W-:Y:S01]  /*19160*/  ENDCOLLECTIVE ;  /* 0x000000000000791b */ /* 0x033fe20003800000 */
.L_x_2920:
[----:B------:R-:W-:Y:S05]  /*19170*/  BSYNC B0 ;  /* 0x0000000000007941 */ /* 0x000fea0003800000 */
.L_x_2919:
[----:B------:R0:W-:Y:S01]  /*19180*/  STL [R1+0x1c], R14 ;  /* 0x00001c0e01007387 */ /* 0x0001e20000100800 */
[----:B------:R-:W-:Y:S05]  /*19190*/  BRA `(.L_x_2921) ;  /* 0xfffffec800747947 */ /* 0x000fea000383ffff */
.L_x_2710:
[----:B------:R-:W-:Y:S01]  /*191a0*/  BSSY B1, `(.L_x_2922) ;  /* 0x0000008000017945 */ /* 0x000fe20003800000 */
[----:B------:R-:W-:Y:S01]  /*191b0*/  IMAD.MOV.U32 R13, RZ, RZ, R6 ;  /* 0x000000ffff0d7224 */ /* 0x000fe200078e0006 */
[----:B------:R-:W-:Y:S01]  /*191c0*/  MOV R12, RZ ;  /* 0x000000ff000c7202 */ /* 0x000fe20000000f00 */
[----:B------:R-:W-:Y:S02]  /*191d0*/  IMAD.MOV.U32 R11, RZ, RZ, 0x1c1f ;  /* 0x00001c1fff0b7424 */ /* 0x000fe400078e00ff */
[----:B------:R-:W-:-:S07]  /*191e0*/  IMAD.MOV.U32 R15, RZ, RZ, -0x1 ;  /* 0xffffffffff0f7424 */ /* 0x000fce00078e00ff */
[----:B0---4-:R-:W-:Y:S05]  /*191f0*/  WARPSYNC.COLLECTIVE R15, `(.L_x_2923) ;  /* 0x000000000f087348 */ /* 0x011fea0003c00000 */
[----:B0-----:R0:W1:Y:S02]  /*19200*/  SHFL.IDX P6, R14, R13, R12, R11 ;  /* 0x0000000c0d0e7389 */ /* 0x00106400000c000b */
[----:B01--4-:R-:W-:Y:S01]  /*19210*/  ENDCOLLECTIVE ;  /* 0x000000000000791b */ /* 0x013fe20003800000 */
.L_x_2923:
[----:B------:R-:W-:Y:S05]  /*19220*/  BSYNC B1 ;  /* 0x0000000000017941 */ /* 0x000fea0003800000 */
.L_x_2922:
        /* <DEDUP_REMOVED lines=8> */
.L_x_2924:
[----:B------:R-:W-:Y:S02]  /*192b0*/  IMAD.MOV.U32 R13, RZ, RZ, R8 ;  /* 0x000000ffff0d7224 */ /* 0x000fe400078e0008 */
[----:B------:R-:W-:-:S07]  /*192c0*/  IMAD.MOV.U32 R0, RZ, RZ, R14 ;  /* 0x000000ffff007224 */ /* 0x000fce00078e000e */
[----:B------:R-:W-:Y:S05]  /*192d0*/  WARPSYNC.COLLECTIVE R15, `(.L_x_2925) ;  /* 0x000000000f087348 */ /* 0x000fea0003c00000 */
[----:B------:R0:W1:Y:S02]  /*192e0*/  SHFL.IDX P6, R14, R13, R12, R11 ;  /* 0x0000000c0d0e7389 */ /* 0x00006400000c000b */
[----:B01----:R-:W-:Y:S01]  /*192f0*/  ENDCOLLECTIVE ;  /* 0x000000000000791b */ /* 0x003fe20003800000 */
.L_x_2925:
[----:B------:R-:W-:Y:S02]  /*19300*/  IMAD.MOV.U32 R13, RZ, RZ, R7 ;  /* 0x000000ffff0d7224 */ /* 0x000fe400078e0007 */
[----:B------:R-:W-:-:S07]  /*19310*/  IMAD.MOV.U32 R5, RZ, RZ, R14 ;  /* 0x000000ffff057224 */ /* 0x000fce00078e000e */
[----:B------:R-:W-:Y:S05]  /*19320*/  WARPSYNC.COLLECTIVE R15, `(.L_x_2926) ;  /* 0x000000000f087348 */ /* 0x000fea0003c00000 */
[----:B------:R0:W1:Y:S02]  /*19330*/  SHFL.IDX P6, R14, R13, R12, R11 ;  /* 0x0000000c0d0e7389 */ /* 0x00006400000c000b */
[----:B01----:R-:W-:Y:S01]  /*19340*/  ENDCOLLECTIVE ;  /* 0x000000000000791b */ /* 0x003fe20003800000 */
.L_x_2926:
[----:B------:R-:W-:Y:S05]  /*19350*/  BRA `(.L_x_2927) ;  /* 0xfffffecc00f87947 */ /* 0x000fea000383ffff */
.L_x_2713:
[----:B------:R-:W-:Y:S01]  /*19360*/  BSSY B1, `(.L_x_2928) ;  /* 0x0000008000017945 */ /* 0x000fe20003800000 */
[----:B------:R-:W-:Y:S01]  /*19370*/  MOV R13, R6 ;  /* 0x00000006000d7202 */ /* 0x000fe20000000f00 */
[----:B------:R-:W-:Y:S02]  /*19380*/  IMAD.MOV.U32 R12, RZ, RZ, 0x1 ;  /* 0x00000001ff0c7424 */ /* 0x000fe400078e00ff */
[----:B------:R-:W-:Y:S02]  /*19390*/  IMAD.MOV.U32 R11, RZ, RZ, 0x1c1f ;  /* 0x00001c1fff0b7424 */ /* 0x000fe400078e00ff */
[----:B------:R-:W-:-:S07]  /*193a0*/  IMAD.MOV.U32 R15, RZ, RZ, -0x1 ;  /* 0xffffffffff0f7424 */ /* 0x000fce00078e00ff */
[----:B0---4-:R-:W-:Y:S05]  /*193b0*/  WARPSYNC.COLLECTIVE R15, `(.L_x_2929) ;  /* 0x000000000f087348 */ /* 0x011fea0003c00000 */
[----:B0-----:R0:W1:Y:S02]  /*193c0*/  SHFL.IDX P6, R14, R13, R12, R11 ;  /* 0x0000000c0d0e7389 */ /* 0x00106400000c000b */
[----:B01--4-:R-:W-:Y:S01]  /*193d0*/  ENDCOLLECTIVE ;  /* 0x000000000000791b */ /* 0x013fe20003800000 */
.L_x_2929:
[----:B------:R-:W-:Y:S05]  /*193e0*/  BSYNC B1 ;  /* 0x0000000000017941 */ /* 0x000fea0003800000 */
.L_x_2928:
        /* <DEDUP_REMOVED lines=8> */
.L_x_2930:
[----:B------:R-:W-:Y:S02]  /*19470*/  IMAD.MOV.U32 R13, RZ, RZ, R8 ;  /* 0x000000ffff0d7224 */ /* 0x000fe400078e0008 */
[----:B------:R-:W-:-:S07]  /*19480*/  IMAD.MOV.U32 R0, RZ, RZ, R14 ;  /* 0x000000ffff007224 */ /* 0x000fce00078e000e */
[----:B------:R-:W-:Y:S05]  /*19490*/  WARPSYNC.COLLECTIVE R15, `(.L_x_2931) ;  /* 0x000000000f087348 */ /* 0x000fea0003c00000 */
[----:B------:R0:W1:Y:S02]  /*194a0*/  SHFL.IDX P6, R14, R13, R12, R11 ;  /* 0x0000000c0d0e7389 */ /* 0x00006400000c000b */
[----:B01----:R-:W-:Y:S01]  /*194b0*/  ENDCOLLECTIVE ;  /* 0x000000000000791b */ /* 0x003fe20003800000 */
.L_x_2931:
[----:B------:R-:W-:Y:S01]  /*194c0*/  MOV R13, R7 ;  /* 0x00000007000d7202 */ /* 0x000fe20000000f00 */
[----:B------:R-:W-:-:S07]  /*194d0*/  IMAD.MOV.U32 R5, RZ, RZ, R14 ;  /* 0x000000ffff057224 */ /* 0x000fce00078e000e */
[----:B------:R-:W-:Y:S05]  /*194e0*/  WARPSYNC.COLLECTIVE R15, `(.L_x_2932) ;  /* 0x000000000f087348 */ /* 0x000fea0003c00000 */
[----:B------:R0:W1:Y:S02]  /*194f0*/  SHFL.IDX P6, R14, R13, R12, R11 ;  /* 0x0000000c0d0e7389 */ /* 0x00006400000c000b */
[----:B01----:R-:W-:Y:S01]  /*19500*/  ENDCOLLECTIVE ;  /* 0x000000000000791b */ /* 0x003fe20003800000 */
.L_x_2932:
[----:B------:R-:W-:Y:S05]  /*19510*/  BRA `(.L_x_2933) ;  /* 0xfffffed000647947 */ /* 0x000fea000383ffff */
.L_x_2717:
[----:B0-----:R0:W1:Y:S02]  /*19520*/  SYNCS.PHASECHK.TRANS64.TRYWAIT P0, [R2+URZ+0x16800], R37 ;  /* 0x01680025020075a7 */ /* 0x001064000800017f */
[----:B-1----:R-:W-:Y:S05]  /*19530*/  @!P0 NANOSLEEP.SYNCS 0x989680 ;  /* 0x009896800000895d */ /* 0x002fea0003900000 */
[----:B------:R-:W1:Y:S02]  /*19540*/  @!P0 SYNCS.PHASECHK.TRANS64 P0, [R2+URZ+0x16800], R37 ;  /* 0x01680025020085a7 */ /* 0x000e64000800007f */
[----:B-1----:R-:W-:Y:S05]  /*19550*/  @!P0 BRA `(.L_x_2717) ;  /* 0xfffffffc00f08947 */ /* 0x002fea000383ffff */
[----:B------:R-:W-:Y:S05]  /*19560*/  BRA `(.L_x_2934) ;  /* 0xfffffed400747947 */ /* 0x000fea000383ffff */
.L_x_2725:
[----:B------:R-:W1:Y:S01]  /*19570*/  LDC R43, c[0x0][0x3f4] ;  /* 0x0000fd00ff2b7b82 */ /* 0x000e620000000800 */
[----:B------:R-:W-:Y:S01]  /*19580*/  BSSY B1, `(.L_x_2935) ;  /* 0x0000008000017945 */ /* 0x000fe20003800000 */
[----:B------:R-:W-:Y:S02]  /*19590*/  IMAD.MOV.U32 R13, RZ, RZ, R26 ;  /* 0x000000ffff0d7224 */ /* 0x000fe400078e001a */
[----:B------:R-:W-:Y:S02]  /*195a0*/  IMAD.MOV.U32 R12, RZ, RZ, RZ ;  /* 0x000000ffff0c7224 */ /* 0x000fe400078e00ff */
[----:B------:R-:W-:Y:S02]  /*195b0*/  IMAD.MOV.U32 R11, RZ, RZ, 0x1c1f ;  /* 0x00001c1fff0b7424 */ /* 0x000fe400078e00ff */
[----:B------:R-:W-:-:S07]  /*195c0*/  IMAD.MOV.U32 R15, RZ, RZ, -0x1 ;  /* 0xffffffffff0f7424 */ /* 0x000fce00078e00ff */
[----:B01--4-:R-:W-:Y:S05]  /*195d0*/  WARPSYNC.COLLECTIVE R15, `(.L_x_2936) ;  /* 0x000000000f087348 */ /* 0x013fea0003c00000 */
[----:B0-----:R0:W2:Y:S02]  /*195e0*/  SHFL.IDX P6, R14, R13, R12, R11 ;  /* 0x0000000c0d0e7389 */ /* 0x0010a400000c000b */
[----:B012-4-:R-:W-:Y:S01]  /*195f0*/  ENDCOLLECTIVE ;  /* 0x000000000000791b */ /* 0x017fe20003800000 */
.L_x_2936:
[----:B------:R-:W-:Y:S05]  /*19600*/  BSYNC B1 ;  /* 0x0000000000017941 */ /* 0x000fea0003800000 */
.L_x_2935:
[----:B------:R0:W5:Y:S01]  /*19610*/  LDL R10, [R1+0x18] ;  /* 0x00001800010a7983 */ /* 0x0001620000100800 */
[----:B------:R-:W-:Y:S01]  /*19620*/  MOV R13, R25 ;  /* 0x00000019000d7202 */ /* 0x000fe20000000f00 */
[----:B------:R-:W-:Y:S01]  /*19630*/  IMAD.MOV.U32 R12, RZ, RZ, RZ ;  /* 0x000000ffff0c7224 */ /* 0x000fe200078e00ff */
[----:B------:R-:W-:Y:S01]  /*19640*/  ISETP.GE.AND P0, PT, R16, R43, PT ;  /* 0x0000002b1000720c */ /* 0x000fe20003f06270 */
[----:B------:R-:W-:Y:S02]  /*19650*/  IMAD.MOV.U32 R11, RZ, RZ, 0x1c1f ;  /* 0x00001c1fff0b7424 */ /* 0x000fe400078e00ff */
[----:B------:R-:W-:Y:S02]  /*19660*/  IMAD.MOV.U32 R15, RZ, RZ, -0x1 ;  /* 0xffffffffff0f7424 */ /* 0x000fe400078e00ff */
[----:B0-----:R-:W-:-:S08]  /*19670*/  IMAD.MOV.U32 R0, RZ, RZ, R14 ;  /* 0x000000ffff007224 */ /* 0x001fd000078e000e */
[----:B-----5:R-:W-:Y:S05]  /*19680*/  WARPSYNC.COLLECTIVE R15, `(.L_x_2937) ;  /* 0x000000000f087348 */ /* 0x020fea0003c00000 */
[----:B------:R0:W1:Y:S02]  /*19690*/  SHFL.IDX P6, R14, R13, R12, R11 ;  /* 0x0000000c0d0e7389 */ /* 0x00006400000c000b */
[----:B01---5:R-:W-:Y:S01]  /*196a0*/  ENDCOLLECTIVE ;  /* 0x000000000000791b */ /* 0x023fe20003800000 */
.L_x_2937:
[----:B------:R-:W-:Y:S02]  /*196b0*/  IMAD.MOV.U32 R13, RZ, RZ, R24 ;  /* 0x000000ffff0d7224 */ /* 0x000fe400078e0018 */
[----:B------:R-:W-:-:S07]  /*196c0*/  IMAD.MOV.U32 R3, RZ, RZ, R14 ;  /* 0x000000ffff037224 */ /* 0x000fce00078e000e */
[----:B------:R-:W-:Y:S05]  /*196d0*/  WARPSYNC.COLLECTIVE R15, `(.L_x_2938) ;  /* 0x000000000f087348 */ /* 0x000fea0003c00000 */
[----:B------:R0:W1:Y:S02]  /*196e0*/  SHFL.IDX P6, R14, R13, R12, R11 ;  /* 0x0000000c0d0e7389 */ /* 0x00006400000c000b */
[----:B01----:R-:W-:Y:S01]  /*196f0*/  ENDCOLLECTIVE ;  /* 0x000000000000791b */ /* 0x003fe20003800000 */
.L_x_2938:
[----:B------:R-:W-:Y:S01]  /*19700*/  IMAD.MOV.U32 R13, RZ, RZ, R27 ;  /* 0x000000ffff0d7224 */ /* 0x000fe200078e001b */
[----:B------:R-:W-:-:S07]  /*19710*/  MOV R4, R14 ;  /* 0x0000000e00047202 */ /* 0x000fce0000000f00 */
[----:B------:R-:W-:Y:S05]  /*19720*/  WARPSYNC.COLLECTIVE R15, `(.L_x_2939) ;  /* 0x000000000f087348 */ /* 0x000fea0003c00000 */
[----:B------:R0:W1:Y:S02]  /*19730*/  SHFL.IDX P6, R14, R13, R12, R11 ;  /* 0x0000000c0d0e7389 */ /* 0x00006400000c000b */
[----:B01----:R-:W-:Y:S01]  /*19740*/  ENDCOLLECTIVE ;  /* 0x000000000000791b */ /* 0x003fe20003800000 */
.L_x_2939:
[----:B------:R-:W-:-:S05]  /*19750*/  IMAD R32, R10, R32, RZ ;  /* 0x000000200a207224 */ /* 0x000fca00078e02ff */
[----:B------:R-:W-:-:S13]  /*19760*/  ISETP.GE.OR P1, PT, R39, R32, P0 ;  /* 0x000000202700720c */ /* 0x000fda0000726670 */
[C---:B------:R-:W-:Y:S01]  /*19770*/  @!P1 IMAD.SHL.U32 R5, R16.reuse, 0x2, RZ ;  /* 0x0000000210059824 */ /* 0x040fe200078e00ff */
[----:B------:R-:W-:-:S04]  /*19780*/  @!P1 SHF.L.U64.HI R21, R16, 0x1, R17 ;  /* 0x0000000110159819 */ /* 0x000fc80000010211 */
[----:B------:R-:W-:-:S05]  /*19790*/  @!P1 IADD3 R6, P2, R3, R5, RZ ;  /* 0x0000000503069210 */ /* 0x000fca0007f5e0ff */
[----:B------:R-:W-:-:S05]  /*197a0*/  @!P1 IMAD.X R7, R0, 0x1, R21, P2 ;  /* 0x0000000100079824 */ /* 0x000fca00010e0615 */
[----:B------:R-:W2:Y:S01]  /*197b0*/  @!P1 LD.E.128 R8, desc[UR40][R6.64] ;  /* 0x0000002806089980 */ /* 0x000ea2000c101d00 */
[----:B------:R-:W-:-:S05]  /*197c0*/  @!P1 IADD3 R14, P2, R14, R5, RZ ;  /* 0x000000050e0e9210 */ /* 0x000fca0007f5e0ff */
[----:B------:R-:W-:-:S04]  /*197d0*/  @!P1 IMAD.X R3, R4, 0x1, R21, P2 ;  /* 0x0000000104039824 */ /* 0x000fc800010e0615 */
[----:B------:R-:W-:-:S05]  /*197e0*/  @!P1 IMAD.MOV.U32 R15, RZ, RZ, R3 ;  /* 0x000000ffff0f9224 */ /* 0x000fca00078e0003 */
[----:B------:R0:W5:Y:S01]  /*197f0*/  @!P1 LD.E.128 R4, desc[UR40][R14.64] ;  /* 0x000000280e049980 */ /* 0x000162000c101d00 */
[----:B------:R-:W-:Y:S02]  /*19800*/  CS2R R36, SRZ ;  /* 0x0000000000247805 */ /* 0x000fe4000001ff00 */
[----:B------:R-:W-:Y:S01]  /*19810*/  MOV R13, R26 ;  /* 0x0000001a000d7202 */ /* 0x000fe20000000f00 */
[----:B------:R-:W-:Y:S01]  /*19820*/  IMAD.MOV.U32 R12, RZ, RZ, 0x1 ;  /* 0x00000001ff0c7424 */ /* 0x000fe200078e00ff */
[----:B------:R-:W-:Y:S02]  /*19830*/  CS2R R34, SRZ ;  /* 0x0000000000227805 */ /* 0x000fe4000001ff00 */
[----:B------:R-:W-:Y:S02]  /*19840*/  CS2R R28, SRZ ;  /* 0x00000000001c7805 */ /* 0x000fe4000001ff00 */
[----:B------:R-:W-:Y:S01]  /*19850*/  CS2R R20, SRZ ;  /* 0x0000000000147805 */ /* 0x000fe2000001ff00 */
[----:B0-----:R-:W-:-:S02]  /*19860*/  IMAD.MOV.U32 R15, RZ, RZ, -0x1 ;  /* 0xffffffffff0f7424 */ /* 0x001fc400078e00ff */
[----:B--2---:R-:W-:Y:S01]  /*19870*/  @!P1 IMAD.MOV.U32 R37, RZ, RZ, R11 ;  /* 0x000000ffff259224 */ /* 0x004fe200078e000b */
[----:B------:R-:W-:Y:S01]  /*19880*/  @!P1 MOV R34, R8 ;  /* 0x0000000800229202 */ /* 0x000fe20000000f00 */
[----:B------:R-:W-:Y:S02]  /*19890*/  IMAD.MOV.U32 R11, RZ, RZ, 0x1c1f ;  /* 0x00001c1fff0b7424 */ /* 0x000fe400078e00ff */
[----:B------:R-:W-:Y:S02]  /*198a0*/  @!P1 IMAD.MOV.U32 R35, RZ, RZ, R9 ;  /* 0x000000ffff239224 */ /* 0x000fe400078e0009 */
[----:B------:R-:W-:-:S07]  /*198b0*/  IMAD.MOV.U32 R0, RZ, RZ, R34 ;  /* 0x000000ffff007224 */ /* 0x000fce00078e0022 */
[----:B-----5:R-:W-:Y:S05]  /*198c0*/  WARPSYNC.COLLECTIVE R15, `(.L_x_2940) ;  /* 0x000000000f087348 */ /* 0x020fea0003c00000 */
[----:B------:R0:W1:Y:S02]  /*198d0*/  SHFL.IDX P6, R14, R13, R12, R11 ;  /* 0x0000000c0d0e7389 */ /* 0x00006400000c000b */
[----:B01---5:R-:W-:Y:S01]  /*198e0*/  ENDCOLLECTIVE ;  /* 0x000000000000791b */ /* 0x023fe20003800000 */
.L_x_2940:
[----:B------:R-:W-:Y:S02]  /*198f0*/  IMAD.MOV.U32 R3, RZ, RZ, R35 ;  /* 0x000000ffff037224 */ /* 0x000fe400078e0023 */
[----:B------:R-:W-:Y:S01]  /*19900*/  @!P1 IMAD.MOV.U32 R36, RZ, RZ, R10 ;  /* 0x000000ffff249224 */ /* 0x000fe200078e000a */
[----:B------:R-:W-:Y:S01]  /*19910*/  PRMT R42, R0, 0x7610, R42 ;  /* 0x00007610002a7816 */ /* 0x000fe2000000002a */
[----:B------:R-:W-:Y:S01]  /*19920*/  IMAD.MOV.U32 R9, RZ, RZ, R37 ;  /* 0x000000ffff097224 */ /* 0x000fe200078e0025 */
[----:B------:R-:W-:Y:S01]  /*19930*/  PRMT R45, R45, 0x5410, R3 ;  /* 0x000054102d2d7816 */ /* 0x000fe20000000003 */
[----:B------:R-:W-:Y:S01]  /*19940*/  IMAD.MOV.U32 R8, RZ, RZ, R36 ;  /* 0x000000ffff087224 */ /* 0x000fe200078e0024 */
[----:B------:R-:W-:Y:S01]  /*19950*/  @!P1 MOV R28, R4 ;  /* 0x00000004001c9202 */ /* 0x000fe20000000f00 */
[----:B------:R-:W-:Y:S02]  /*19960*/  @!P1 IMAD.MOV.U32 R29, RZ, RZ, R5 ;  /* 0x000000ffff1d9224 */ /* 0x000fe400078e0005 */
[----:B------:R-:W-:Y:S01]  /*19970*/  @!P1 IMAD.MOV.U32 R20, RZ, RZ, R6 ;  /* 0x000000ffff149224 */ /* 0x000fe200078e0006 */
[----:B------:R-:W-:Y:S01]  /*19980*/  PRMT R31, R8, 0x5410, R9 ;  /* 0x00005410081f7816 */ /* 0x000fe20000000009 */
[----:B------:R-:W-:-:S02]  /*19990*/  @!P1 IMAD.MOV.U32 R21, RZ, RZ, R7 ;  /* 0x000000ffff159224 */ /* 0x000fc400078e0007 */
[----:B------:R-:W-:Y:S01]  /*199a0*/  IMAD.MOV.U32 R13, RZ, RZ, R25 ;  /* 0x000000ffff0d7224 */ /* 0x000fe200078e0019 */
[----:B------:R-:W-:Y:S01]  /*199b0*/  MOV R6, R20 ;  /* 0x0000001400067202 */ /* 0x000fe20000000f00 */
[----:B------:R-:W-:Y:S02]  /*199c0*/  IMAD.MOV.U32 R4, RZ, RZ, R28 ;  /* 0x000000ffff047224 */ /* 0x000fe400078e001c */
[----:B------:R-:W-:Y:S02]  /*199d0*/  IMAD.MOV.U32 R5, RZ, RZ, R29 ;  /* 0x000000ffff057224 */ /* 0x000fe400078e001d */
[----:B------:R-:W-:Y:S01]  /*199e0*/  IMAD.MOV.U32 R7, RZ, RZ, R21 ;  /* 0x000000ffff077224 */ /* 0x000fe200078e0015 */
[----:B------:R-:W-:Y:S01]  /*199f0*/  PRMT R56, R4, 0x5410, R6 ;  /* 0x0000541004387816 */ /* 0x000fe20000000006 */
[----:B------:R-:W-:Y:S01]  /*19a00*/  IMAD.MOV.U32 R0, RZ, RZ, R14 ;  /* 0x000000ffff007224 */ /* 0x000fe200078e000e */
[----:B------:R-:W-:-:S07]  /*19a10*/  PRMT R45, R5, 0x7610, R45 ;  /* 0x00007610052d7816 */ /* 0x000fce000000002d */
[----:B------:R-:W-:Y:S05]  /*19a20*/  WARPSYNC.COLLECTIVE R15, `(.L_x_2941) ;  /* 0x000000000f087348 */ /* 0x000fea0003c00000 */
[----:B------:R0:W1:Y:S02]  /*19a30*/  SHFL.IDX P6, R14, R13, R12, R11 ;  /* 0x0000000c0d0e7389 */ /* 0x00006400000c000b */
[----:B01----:R-:W-:Y:S01]  /*19a40*/  ENDCOLLECTIVE ;  /* 0x000000000000791b */ /* 0x003fe20003800000 */
.L_x_2941:
[----:B------:R-:W-:Y:S02]  /*19a50*/  PRMT R42, R42, 0x5410, R7 ;  /* 0x000054102a2a7816 */ /* 0x000fe40000000007 */
[----:B------:R-:W-:Y:S01]  /*19a60*/  CS2R R4, SRZ ;  /* 0x0000000000047805 */ /* 0x000fe2000001ff00 */
[----:B------:R-:W-:Y:S01]  /*19a70*/  IMAD.MOV.U32 R13, RZ, RZ, R24 ;  /* 0x000000ffff0d7224 */ /* 0x000fe200078e0018 */
[----:B------:R-:W-:-:S07]  /*19a80*/  MOV R3, R14 ;  /* 0x0000000e00037202 */ /* 0x000fce0000000f00 */
[----:B------:R-:W-:Y:S05]  /*19a90*/  WARPSYNC.COLLECTIVE R15, `(.L_x_2942) ;  /* 0x000000000f087348 */ /* 0x000fea0003c00000 */
[----:B------:R0:W1:Y:S02]  /*19aa0*/  SHFL.IDX P6, R14, R13, R12, R11 ;  /* 0x0000000c0d0e7389 */ /* 0x00006400000c000b */
[----:B01----:R-:W-:Y:S01]  /*19ab0*/  ENDCOLLECTIVE ;  /* 0x000000000000791b */ /* 0x003fe20003800000 */
.L_x_2942:
[----:B------:R-:W-:Y:S02]  /*19ac0*/  IMAD.MOV.U32 R13, RZ, RZ, R27 ;  /* 0x000000ffff0d7224 */ /* 0x000fe400078e001b */
[----:B------:R-:W-:-:S07]  /*19ad0*/  IMAD.MOV.U32 R24, RZ, RZ, R14 ;  /* 0x000000ffff187224 */ /* 0x000fce00078e000e */
[----:B------:R-:W-:Y:S05]  /*19ae0*/  WARPSYNC.COLLECTIVE R15, `(.L_x_2943) ;  /* 0x000000000f087348 */ /* 0x000fea0003c00000 */
[----:B------:R0:W1:Y:S02]  /*19af0*/  SHFL.IDX P6, R14, R13, R12, R11 ;  /* 0x0000000c0d0e7389 */ /* 0x00006400000c000b */
[----:B01----:R-:W-:Y:S01]  /*19b00*/  ENDCOLLECTIVE ;  /* 0x000000000000791b */ /* 0x003fe20003800000 */
.L_x_2943:
[----:B------:R-:W-:Y:S05]  /*19b10*/  BRA `(.L_x_2944) ;  /* 0xfffffee000647947 */ /* 0x000fea000383ffff */
.L_x_2729:
[----:B0-----:R0:W1:Y:S02]  /*19b20*/  SYNCS.PHASECHK.TRANS64.TRYWAIT P1, [R2+URZ+0x16800], R13 ;  /* 0x0168000d020075a7 */ /* 0x001064000802017f */
[----:B-1----:R-:W-:Y:S05]  /*19b30*/  @!P1 NANOSLEEP.SYNCS 0x989680 ;  /* 0x009896800000995d */ /* 0x002fea0003900000 */
[----:B------:R-:W1:Y:S02]  /*19b40*/  @!P1 SYNCS.PHASECHK.TRANS64 P1, [R2+URZ+0x16800], R13 ;  /* 0x0168000d020095a7 */ /* 0x000e64000802007f */
[----:B-1----:R-:W-:Y:S05]  /*19b50*/  @!P1 BRA `(.L_x_2729) ;  /* 0xfffffffc00f09947 */ /* 0x002fea000383ffff */
[----:B------:R-:W-:Y:S05]  /*19b60*/  BRA `(.L_x_2945) ;  /* 0xfffffee400047947 */ /* 0x000fea000383ffff */
.L_x_2735:
[----:B--2---:R2:W3:Y:S02]  /*19b70*/  SYNCS.PHASECHK.TRANS64.TRYWAIT P1, [R8+URZ+0x16830], R3 ;  /* 0x01683003080075a7 */ /* 0x0044e4000802017f */
[----:B---3--:R-:W-:Y:S05]  /*19b80*/  @!P1 NANOSLEEP.SYNCS 0x989680 ;  /* 0x009896800000995d */ /* 0x008fea0003900000 */
[----:B------:R-:W3:Y:S02]  /*19b90*/  @!P1 SYNCS.PHASECHK.TRANS64 P1, [R8+URZ+0x16830], R3 ;  /* 0x01683003080095a7 */ /* 0x000ee4000802007f */
[----:B---3--:R-:W-:Y:S05]  /*19ba0*/  @!P1 BRA `(.L_x_2735) ;  /* 0xfffffffc00f09947 */ /* 0x008fea000383ffff */
[----:B------:R-:W-:Y:S05]  /*19bb0*/  BRA `(.L_x_2734) ;  /* 0xfffffef000907947 */ /* 0x000fea000383ffff */
.L_x_2742:
[----:B-1----:R1:W2:Y:S02]  /*19bc0*/  SYNCS.PHASECHK.TRANS64.TRYWAIT P2, [R3+URZ+0x16830], R0 ;  /* 0x01683000030075a7 */ /* 0x0022a4000804017f */
[----:B--2---:R-:W-:Y:S05]  /*19bd0*/  @!P2 NANOSLEEP.SYNCS 0x989680 ;  /* 0x009896800000a95d */ /* 0x004fea0003900000 */
[----:B------:R-:W2:Y:S02]  /*19be0*/  @!P2 SYNCS.PHASECHK.TRANS64 P2, [R3+URZ+0x16830], R0 ;  /* 0x016830000300a5a7 */ /* 0x000ea4000804007f */
[----:B--2---:R-:W-:Y:S05]  /*19bf0*/  @!P2 BRA `(.L_x_2742) ;  /* 0xfffffffc00f0a947 */ /* 0x004fea000383ffff */
[----:B------:R-:W-:Y:S05]  /*19c00*/  BRA `(.L_x_2741) ;  /* 0xffffff1400407947 */ /* 0x000fea000383ffff */
.L_x_2746:
[----:B-1----:R1:W2:Y:S02]  /*19c10*/  SYNCS.PHASECHK.TRANS64.TRYWAIT P1, [R3+URZ+0x16850], R0 ;  /* 0x01685000030075a7 */ /* 0x0022a4000802017f */
[----:B--2---:R-:W-:Y:S05]  /*19c20*/  @!P1 NANOSLEEP.SYNCS 0x989680 ;  /* 0x009896800000995d */ /* 0x004fea0003900000 */
[----:B------:R-:W2:Y:S02]  /*19c30*/  @!P1 SYNCS.PHASECHK.TRANS64 P1, [R3+URZ+0x16850], R0 ;  /* 0x01685000030095a7 */ /* 0x000ea4000802007f */
[----:B--2---:R-:W-:Y:S05]  /*19c40*/  @!P1 BRA `(.L_x_2746) ;  /* 0xfffffffc00f09947 */ /* 0x004fea000383ffff */
[----:B------:R-:W-:Y:S05]  /*19c50*/  BRA `(.L_x_2743) ;  /* 0xffffff18001c7947 */ /* 0x000fea000383ffff */
.L_x_2755:
[----:B-1----:R1:W2:Y:S02]  /*19c60*/  SYNCS.PHASECHK.TRANS64.TRYWAIT P1, [R0+URZ+0x16830], R3 ;  /* 0x01683003000075a7 */ /* 0x0022a4000802017f */
[----:B--2---:R-:W-:Y:S05]  /*19c70*/  @!P1 NANOSLEEP.SYNCS 0x989680 ;  /* 0x009896800000995d */ /* 0x004fea0003900000 */
[----:B------:R-:W2:Y:S02]  /*19c80*/  @!P1 SYNCS.PHASECHK.TRANS64 P1, [R0+URZ+0x16830], R3 ;  /* 0x01683003000095a7 */ /* 0x000ea4000802007f */
[----:B--2---:R-:W-:Y:S05]  /*19c90*/  @!P1 BRA `(.L_x_2755) ;  /* 0xfffffffc00f09947 */ /* 0x004fea000383ffff */
[----:B------:R-:W-:Y:S05]  /*19ca0*/  BRA `(.L_x_2754) ;  /* 0xffffff3c00907947 */ /* 0x000fea000383ffff */
.L_x_2759:
[----:B-1----:R1:W2:Y:S02]  /*19cb0*/  SYNCS.PHASECHK.TRANS64.TRYWAIT P1, [R3+URZ+0x16850], R0 ;  /* 0x01685000030075a7 */ /* 0x0022a4000802017f */
[----:B--2---:R-:W-:Y:S05]  /*19cc0*/  @!P1 NANOSLEEP.SYNCS 0x989680 ;  /* 0x009896800000995d */ /* 0x004fea0003900000 */
[----:B------:R-:W2:Y:S02]  /*19cd0*/  @!P1 SYNCS.PHASECHK.TRANS64 P1, [R3+URZ+0x16850], R0 ;  /* 0x01685000030095a7 */ /* 0x000ea4000802007f */
[----:B--2---:R-:W-:Y:S05]  /*19ce0*/  @!P1 BRA `(.L_x_2759) ;  /* 0xfffffffc00f09947 */ /* 0x004fea000383ffff */
[----:B------:R-:W-:Y:S05]  /*19cf0*/  BRA `(.L_x_2756) ;  /* 0xffffff4000607947 */ /* 0x000fea000383ffff */
.L_x_2766:
[----:B-1----:R1:W2:Y:S02]  /*19d00*/  SYNCS.PHASECHK.TRANS64.TRYWAIT P1, [R10+URZ+0x16850], R7 ;  /* 0x016850070a0075a7 */ /* 0x0022a4000802017f */
[----:B--2---:R-:W-:Y:S05]  /*19d10*/  @!P1 NANOSLEEP.SYNCS 0x989680 ;  /* 0x009896800000995d */ /* 0x004fea0003900000 */
[----:B------:R-:W2:Y:S02]  /*19d20*/  @!P1 SYNCS.PHASECHK.TRANS64 P1, [R10+URZ+0x16850], R7 ;  /* 0x016850070a0095a7 */ /* 0x000ea4000802007f */
[----:B--2---:R-:W-:Y:S05]  /*19d30*/  @!P1 BRA `(.L_x_2766) ;  /* 0xfffffffc00f09947 */ /* 0x004fea000383ffff */
[----:B------:R-:W-:Y:S05]  /*19d40*/  BRA `(.L_x_2765) ;  /* 0xffffff5c00247947 */ /* 0x000fea000383ffff */
.L_x_2775:
[----:B------:R-:W-:Y:S02]  /*19d50*/  IMAD.MOV.U32 R13, RZ, RZ, R20 ;  /* 0x000000ffff0d7224 */ /* 0x000fe400078e0014 */
[----:B------:R-:W-:Y:S02]  /*19d60*/  IMAD.MOV.U32 R12, RZ, RZ, RZ ;  /* 0x000000ffff0c7224 */ /* 0x000fe400078e00ff */
[----:B------:R-:W-:Y:S02]  /*19d70*/  IMAD.MOV.U32 R11, RZ, RZ, 0x181f ;  /* 0x0000181fff0b7424 */ /* 0x000fe400078e00ff */
[----:B------:R-:W-:Y:S02]  /*19d80*/  IMAD.MOV.U32 R15, RZ, RZ, -0x1 ;  /* 0xffffffffff0f7424 */ /* 0x000fe400078e00ff */
[----:B------:R-:W-:Y:S02]  /*19d90*/  IMAD R21, R8, R25, RZ ;  /* 0x0000001908157224 */ /* 0x000fe400078e02ff */
[----:B------:R-:W-:-:S07]  /*19da0*/  IMAD.IADD R24, R26, 0x1, R30 ;  /* 0x000000011a187824 */ /* 0x000fce00078e021e */
[----:B-1----:R-:W-:Y:S05]  /*19db0*/  WARPSYNC.COLLECTIVE R15, `(.L_x_2946) ;  /* 0x000000000f087348 */ /* 0x002fea0003c00000 */
[----:B------:R0:W2:Y:S02]  /*19dc0*/  SHFL.IDX P6, R14, R13, R12, R11 ;  /* 0x0000000c0d0e7389 */ /* 0x0000a400000c000b */
[----:B012---:R-:W-:Y:S01]  /*19dd0*/  ENDCOLLECTIVE ;  /* 0x000000000000791b */ /* 0x007fe20003800000 */
.L_x_2946:
[C---:B------:R-:W-:Y:S01]  /*19de0*/  VIADD R8, R24.reuse, 0x30 ;  /* 0x0000003018087836 */ /* 0x040fe20000000000 */
[----:B------:R-:W-:-:S04]  /*19df0*/  ISETP.GE.OR P3, PT, R24, R21, P0 ;  /* 0x000000151800720c */ /* 0x000fc80000766670 */
[----:B------:R-:W-:Y:S01]  /*19e00*/  ISETP.GE.OR P4, PT, R8, R21, P0 ;  /* 0x000000150800720c */ /* 0x000fe20000786670 */
[----:B------:R-:W-:Y:S02]  /*19e10*/  VIADD R8, R24, 0x60 ;  /* 0x0000006018087836 */ /* 0x000fe40000000000 */
[----:B------:R-:W-:-:S03]  /*19e20*/  IMAD.MOV.U32 R13, RZ, RZ, R7 ;  /* 0x000000ffff0d7224 */ /* 0x000fc600078e0007 */
[----:B------:R-:W-:Y:S02]  /*19e30*/  ISETP.GE.OR P2, PT, R8, R21, P0 ;  /* 0x000000150800720c */ /* 0x000fe40000746670 */
[----:B------:R-:W-:-:S11]  /*19e40*/  MOV R0, R14 ;  /* 0x0000000e00007202 */ /* 0x000fd60000000f00 */
[----:B------:R-:W-:Y:S05]  /*19e50*/  WARPSYNC.COLLECTIVE R15, `(.L_x_2947) ;  /* 0x000000000f087348 */ /* 0x000fea0003c00000 */
[----:B------:R0:W1:Y:S02]  /*19e60*/  SHFL.IDX P6, R14, R13, R12, R11 ;  /* 0x0000000c0d0e7389 */ /* 0x00006400000c000b */
[----:B01----:R-:W-:Y:S01]  /*19e70*/  ENDCOLLECTIVE ;  /* 0x000000000000791b */ /* 0x003fe20003800000 */
.L_x_2947:
[----:B------:R-:W-:Y:S02]  /*19e80*/  IMAD.MOV.U32 R13, RZ, RZ, R20 ;  /* 0x000000ffff0d7224 */ /* 0x000fe400078e0014 */
[----:B------:R-:W-:Y:S02]  /*19e90*/  IMAD.MOV.U32 R12, RZ, RZ, 0x1 ;  /* 0x00000001ff0c7424 */ /* 0x000fe400078e00ff */
[----:B------:R-:W-:-:S07]  /*19ea0*/  IMAD.MOV.U32 R3, RZ, RZ, R14 ;  /* 0x000000ffff037224 */ /* 0x000fce00078e000e */
[----:B------:R-:W-:Y:S05]  /*19eb0*/  WARPSYNC.COLLECTIVE R15, `(.L_x_2948) ;  /* 0x000000000f087348 */ /* 0x000fea0003c00000 */
[----:B------:R0:W1:Y:S02]  /*19ec0*/  SHFL.IDX P6, R14, R13, R12, R11 ;  /* 0x0000000c0d0e7389 */ /* 0x00006400000c000b */
[----:B01----:R-:W-:Y:S01]  /*19ed0*/  ENDCOLLECTIVE ;  /* 0x000000000000791b */ /* 0x003fe20003800000 */
.L_x_2948:
[----:B------:R-:W-:-:S04]  /*19ee0*/  @!P3 LEA R10, P5, R29, R3, 0x1 ;  /* 0x000000031d0ab211 */ /* 0x000fc800078a08ff */
[----:B------:R-:W-:Y:S02]  /*19ef0*/  @!P3 LEA.HI.X R3, R29, R0, R28, 0x1, P5 ;  /* 0x000000001d03b211 */ /* 0x000fe400028f0c1c */
[----:B------:R-:W-:Y:S01]  /*19f00*/  MOV R13, R7 ;  /* 0x00000007000d7202 */ /* 0x000fe20000000f00 */
[----:B------:R-:W-:-:S07]  /*19f10*/  IMAD.MOV.U32 R4, RZ, RZ, R14 ;  /* 0x000000ffff047224 */ /* 0x000fce00078e000e */
[----:B------:R-:W-:Y:S05]  /*19f20*/  WARPSYNC.COLLECTIVE R15, `(.L_x_2949) ;  /* 0x000000000f087348 */ /* 0x000fea0003c00000 */
[----:B------:R0:W1:Y:S02]  /*19f30*/  SHFL.IDX P6, R14, R13, R12, R11 ;  /* 0x0000000c0d0e7389 */ /* 0x00006400000c000b */
[----:B01----:R-:W-:Y:S01]  /*19f40*/  ENDCOLLECTIVE ;  /* 0x000000000000791b */ /* 0x003fe20003800000 */
.L_x_2949:
[----:B------:R-:W-:Y:S02]  /*19f50*/  IMAD.MOV.U32 R13, RZ, RZ, R20 ;  /* 0x000000ffff0d7224 */ /* 0x000fe400078e0014 */
[----:B------:R-:W-:Y:S02]  /*19f60*/  IMAD.MOV.U32 R12, RZ, RZ, 0x2 ;  /* 0x00000002ff0c7424 */ /* 0x000fe400078e00ff */
[----:B------:R-:W-:-:S07]  /*19f70*/  IMAD.MOV.U32 R5, RZ, RZ, R14 ;  /* 0x000000ffff057224 */ /* 0x000fce00078e000e */
[----:B------:R-:W-:Y:S05]  /*19f80*/  WARPSYNC.COLLECTIVE R15, `(.L_x_2950) ;  /* 0x000000000f087348 */ /* 0x000fea0003c00000 */
[----:B------:R0:W1:Y:S02]  /*19f90*/  SHFL.IDX P6, R14, R13, R12, R11 ;  /* 0x0000000c0d0e7389 */ /* 0x00006400000c000b */
[----:B01----:R-:W-:Y:S01]  /*19fa0*/  ENDCOLLECTIVE ;  /* 0x000000000000791b */ /* 0x003fe20003800000 */
.L_x_2950:
[----:B------:R-:W-:-:S04]  /*19fb0*/  @!P4 LEA R8, P1, R29, R5, 0x1 ;  /* 0x000000051d08c211 */ /* 0x000fc800078208ff */
[----:B------:R-:W-:Y:S02]  /*19fc0*/  @!P4 LEA.HI.X R9, R29, R4, R28, 0x1, P1 ;  /* 0x000000041d09c211 */ /* 0x000fe400008f0c1c */
[----:B------:R-:W-:Y:S01]  /*19fd0*/  MOV R13, R7 ;  /* 0x00000007000d7202 */ /* 0x000fe20000000f00 */
[----:B------:R-:W-:-:S07]  /*19fe0*/  IMAD.MOV.U32 R6, RZ, RZ, R14 ;  /* 0x000000ffff067224 */ /* 0x000fce00078e000e */
[----:B------:R-:W-:Y:S05]  /*19ff0*/  WARPSYNC.COLLECTIVE R15, `(.L_x_2951) ;  /* 0x000000000f087348 */ /* 0x000fea0003c00000 */
[----:B------:R0:W1:Y:S02]  /*1a000*/  SHFL.IDX P6, R14, R13, R12, R11 ;  /* 0x0000000c0d0e7389 */ /* 0x00006400000c000b */
[----:B01----:R-:W-:Y:S01]  /*1a010*/  ENDCOLLECTIVE ;  /* 0x000000000000791b */ /* 0x003fe20003800000 */
.L_x_2951:
[----:B------:R-:W-:Y:S02]  /*1a020*/  @!P3 IMAD.MOV.U32 R11, RZ, RZ, R3 ;  /* 0x000000ffff0bb224 */ /* 0x000fe400078e0003 */
[----:B------:R-:W-:Y:S02]  /*1a030*/  IMAD.MOV.U32 R13, RZ, RZ, R20 ;  /* 0x000000ffff0d7224 */ /* 0x000fe400078e0014 */
[----:B------:R-:W-:Y:S01]  /*1a040*/  IMAD.MOV.U32 R12, RZ, RZ, 0x3 ;  /* 0x00000003ff0c7424 */ /* 0x000fe200078e00ff */
[----:B------:R0:W-:Y:S04]  /*1a050*/  @!P3 ST.E.128 desc[UR40][R10.64], RZ ;  /* 0x000000ff0a00b985 */ /* 0x0001e8000c101d28 */
[----:B------:R1:W-:Y:S01]  /*1a060*/  @!P4 ST.E.128 desc[UR40][R8.64], RZ ;  /* 0x000000ff0800c985 */ /* 0x0003e2000c101d28 */
[----:B------:R-:W-:-:S04]  /*1a070*/  @!P2 LEA R25, P5, R29, R14, 0x1 ;  /* 0x0000000e1d19a211 */ /* 0x000fc800078a08ff */
[----:B------:R-:W-:Y:S01]  /*1a080*/  @!P2 LEA.HI.X R5, R29, R6, R28, 0x1, P5 ;  /* 0x000000061d05a211 */ /* 0x000fe200028f0c1c */
[----:B------:R-:W-:Y:S01]  /*1a090*/  @!P2 IMAD.MOV.U32 R4, RZ, RZ, R25 ;  /* 0x000000ffff04a224 */ /* 0x000fe200078e0019 */
[----:B0-----:R-:W-:-:S04]  /*1a0a0*/  MOV R11, 0x181f ;  /* 0x0000181f000b7802 */ /* 0x001fc80000000f00 */
[----:B------:R1:W-:Y:S03]  /*1a0b0*/  @!P2 ST.E.128 desc[UR40][R4.64], RZ ;  /* 0x000000ff0400a985 */ /* 0x0003e6000c101d28 */
[----:B-1----:R-:W-:Y:S05]  /*1a0c0*/  WARPSYNC.COLLECTIVE R15, `(.L_x_2952) ;  /* 0x000000000f087348 */ /* 0x002fea0003c00000 */
[----:B------:R0:W2:Y:S02]  /*1a0d0*/  SHFL.IDX P6, R14, R13, R12, R11 ;  /* 0x0000000c0d0e7389 */ /* 0x0000a400000c000b */
[----:B012---:R-:W-:Y:S01]  /*1a0e0*/  ENDCOLLECTIVE ;  /* 0x000000000000791b */ /* 0x007fe20003800000 */
.L_x_2952:
[----:B------:R-:W-:Y:S02]  /*1a0f0*/  IMAD.MOV.U32 R13, RZ, RZ, R7 ;  /* 0x000000ffff0d7224 */ /* 0x000fe400078e0007 */
[----:B------:R-:W-:-:S07]  /*1a100*/  IMAD.MOV.U32 R0, RZ, RZ, R14 ;  /* 0x000000ffff007224 */ /* 0x000fce00078e000e */
[----:B------:R-:W-:Y:S05]  /*1a110*/  WARPSYNC.COLLECTIVE R15, `(.L_x_2953) ;  /* 0x000000000f087348 */ /* 0x000fea0003c00000 */
[----:B------:R0:W1:Y:S02]  /*1a120*/  SHFL.IDX P6, R14, R13, R12, R11 ;  /* 0x0000000c0d0e7389 */ /* 0x00006400000c000b */
[----:B01----:R-:W-:Y:S01]  /*1a130*/  ENDCOLLECTIVE ;  /* 0x000000000000791b */ /* 0x003fe20003800000 */
.L_x_2953:
[----:B------:R-:W-:Y:S05]  /*1a140*/  BRA `(.L_x_2954) ;  /* 0xffffff78006c7947 */ /* 0x000fea000383ffff */
.L_x_2792:
[----:B------:R-:W0:Y:S01]  /*1a150*/  S2R R8, SR_TID.X ;  /* 0x0000000000087919 */ /* 0x000e220000002100 */
[----:B------:R-:W-:Y:S01]  /*1a160*/  BSSY B1, `(.L_x_2955) ;  /* 0x000000a000017945 */ /* 0x000fe20003800000 */
[----:B------:R-:W-:Y:S01]  /*1a170*/  IMAD.MOV.U32 R12, RZ, RZ, RZ ;  /* 0x000000ffff0c7224 */ /* 0x000fe200078e00ff */
[----:B------:R-:W-:Y:S01]  /*1a180*/  MOV R11, 0x1f ;  /* 0x0000001f000b7802 */ /* 0x000fe20000000f00 */
[----:B------:R-:W-:Y:S01]  /*1a190*/  IMAD.MOV.U32 R15, RZ, RZ, -0x1 ;  /* 0xffffffffff0f7424 */ /* 0x000fe200078e00ff */
[----:B0-----:R-:W-:-:S04]  /*1a1a0*/  SHF.R.U32.HI R8, RZ, 0x5, R8 ;  /* 0x00000005ff087819 */ /* 0x001fc80000011608 */
[----:B------:R-:W-:-:S05]  /*1a1b0*/  LOP3.LUT R8, R8, 0x3, RZ, 0xc0, !PT ;  /* 0x0000000308087812 */ /* 0x000fca00078ec0ff */
[----:B------:R-:W-:-:S07]  /*1a1c0*/  IMAD.MOV.U32 R13, RZ, RZ, R8 ;  /* 0x000000ffff0d7224 */ /* 0x000fce00078e0008 */
[----:B-1----:R-:W-:Y:S05]  /*1a1d0*/  WARPSYNC.COLLECTIVE R15, `(.L_x_2956) ;  /* 0x000000000f087348 */ /* 0x002fea0003c00000 */
[----:B------:R0:W2:Y:S02]  /*1a1e0*/  SHFL.IDX P6, R14, R13, R12, R11 ;  /* 0x0000000c0d0e7389 */ /* 0x0000a400000c000b */
[----:B012---:R-:W-:Y:S01]  /*1a1f0*/  ENDCOLLECTIVE ;  /* 0x000000000000791b */ /* 0x007fe20003800000 */
.L_x_2956:
[----:B------:R-:W-:Y:S05]  /*1a200*/  BSYNC B1 ;  /* 0x0000000000017941 */ /* 0x000fea0003800000 */
.L_x_2955:
[----:B------:R-:W-:Y:S05]  /*1a210*/  BRA `(.L_x_2957) ;  /* 0xffffff8c00a07947 */ /* 0x000fea000383ffff */
.L_x_2794:
[----:B------:R-:W-:Y:S01]  /*1a220*/  BSSY B1, `(.L_x_2958) ;  /* 0x0000006000017945 */ /* 0x000fe20003800000 */
[----:B------:R-:W-:-:S07]  /*1a230*/  IMAD.MOV.U32 R15, RZ, RZ, -0x1 ;  /* 0xffffffffff0f7424 */ /* 0x000fce00078e00ff */
[----:B01----:R-:W-:Y:S05]  /*1a240*/  WARPSYNC.COLLECTIVE R15, `(.L_x_2959) ;  /* 0x000000000f0c7348 */ /* 0x003fea0003c00000 */
[----:B------:R-:W-:Y:S02]  /*1a250*/  ELECT P6, UR62, PT ;  /* 0x00000000003e782f */ /* 0x000fe400038c0000 */
[----:B------:R-:W-:Y:S01]  /*1a260*/  MOV R14, UR62 ;  /* 0x0000003e000e7c02 */ /* 0x000fe20008000f00 */
[----:B01----:R-:W-:Y:S10]  /*1a270*/  ENDCOLLECTIVE ;  /* 0x000000000000791b */ /* 0x003ff40003800000 */
.L_x_2959:
[----:B------:R-:W-:Y:S05]  /*1a280*/  BSYNC B1 ;  /* 0x0000000000017941 */ /* 0x000fea0003800000 */
.L_x_2958:
[----:B------:R-:W-:Y:S05]  /*1a290*/  BRA `(.L_x_2793) ;  /* 0xffffff8c00987947 */ /* 0x000fea000383ffff */
.L_x_2796:
[----:B0-----:R0:W2:Y:S02]  /*1a2a0*/  SYNCS.PHASECHK.TRANS64.TRYWAIT P0, [R22+URZ+0x16820], R5 ;  /* 0x01682005160075a7 */ /* 0x0010a4000800017f */
[----:B--2---:R-:W-:Y:S05]  /*1a2b0*/  @!P0 NANOSLEEP.SYNCS 0x989680 ;  /* 0x009896800000895d */ /* 0x004fea0003900000 */
[----:B------:R-:W2:Y:S02]  /*1a2c0*/  @!P0 SYNCS.PHASECHK.TRANS64 P0, [R22+URZ+0x16820], R5 ;  /* 0x01682005160085a7 */ /* 0x000ea4000800007f */
[----:B--2---:R-:W-:Y:S05]  /*1a2d0*/  @!P0 BRA `(.L_x_2796) ;  /* 0xfffffffc00f08947 */ /* 0x004fea000383ffff */
[----:B------:R-:W-:Y:S05]  /*1a2e0*/  BRA `(.L_x_2960) ;  /* 0xffffff8c00a87947 */ /* 0x000fea000383ffff */
.L_x_2800:
[----:B0-----:R0:W2:Y:S02]  /*1a2f0*/  SYNCS.PHASECHK.TRANS64.TRYWAIT P0, [R5+URZ+0x168a0], R6 ;  /* 0x0168a006050075a7 */ /* 0x0010a4000800017f */
[----:B--2---:R-:W-:Y:S05]  /*1a300*/  @!P0 NANOSLEEP.SYNCS 0x989680 ;  /* 0x009896800000895d */ /* 0x004fea0003900000 */
[----:B------:R-:W2:Y:S02]  /*1a310*/  @!P0 SYNCS.PHASECHK.TRANS64 P0, [R5+URZ+0x168a0], R6 ;  /* 0x0168a006050085a7 */ /* 0x000ea4000800007f */
[----:B--2---:R-:W-:Y:S05]  /*1a320*/  @!P0 BRA `(.L_x_2800) ;  /* 0xfffffffc00f08947 */ /* 0x004fea000383ffff */
[----:B------:R-:W-:Y:S05]  /*1a330*/  BRA `(.L_x_2961) ;  /* 0xffffff8c00c47947 */ /* 0x000fea000383ffff */
.L_x_2805:
[----:B-1----:R1:W2:Y:S02]  /*1a340*/  SYNCS.PHASECHK.TRANS64.TRYWAIT P0, [R5+URZ+0x168c0], R6 ;  /* 0x0168c006050075a7 */ /* 0x0022a4000800017f */
[----:B--2---:R-:W-:Y:S05]  /*1a350*/  @!P0 NANOSLEEP.SYNCS 0x989680 ;  /* 0x009896800000895d */ /* 0x004fea0003900000 */
[----:B------:R-:W2:Y:S02]  /*1a360*/  @!P0 SYNCS.PHASECHK.TRANS64 P0, [R5+URZ+0x168c0], R6 ;  /* 0x0168c006050085a7 */ /* 0x000ea4000800007f */
[----:B--2---:R-:W-:Y:S05]  /*1a370*/  @!P0 BRA `(.L_x_2805) ;  /* 0xfffffffc00f08947 */ /* 0x004fea000383ffff */
[----:B------:R-:W-:Y:S05]  /*1a380*/  BRA `(.L_x_2962) ;  /* 0xffffff9000447947 */ /* 0x000fea000383ffff */
.L_x_2812:
[----:B--2---:R2:W3:Y:S02]  /*1a390*/  SYNCS.PHASECHK.TRANS64.TRYWAIT P1, [R5+URZ+0x168a0], R6 ;  /* 0x0168a006050075a7 */ /* 0x0044e4000802017f */
[----:B---3--:R-:W-:Y:S05]  /*1a3a0*/  @!P1 NANOSLEEP.SYNCS 0x989680 ;  /* 0x009896800000995d */ /* 0x008fea0003900000 */
[----:B------:R-:W3:Y:S02]  /*1a3b0*/  @!P1 SYNCS.PHASECHK.TRANS64 P1, [R5+URZ+0x168a0], R6 ;  /* 0x0168a006050095a7 */ /* 0x000ee4000802007f */
[----:B---3--:R-:W-:Y:S05]  /*1a3c0*/  @!P1 BRA `(.L_x_2812) ;  /* 0xfffffffc00f09947 */ /* 0x008fea000383ffff */
[----:B------:R-:W-:Y:S05]  /*1a3d0*/  BRA `(.L_x_2963) ;  /* 0xffffff9400107947 */ /* 0x000fea000383ffff */
.L_x_2817:
[----:B0-----:R0:W1:Y:S02]  /*1a3e0*/  SYNCS.PHASECHK.TRANS64.TRYWAIT P1, [R5+URZ+0x168c0], R6 ;  /* 0x0168c006050075a7 */ /* 0x001064000802017f */
[----:B-1----:R-:W-:Y:S05]  /*1a3f0*/  @!P1 NANOSLEEP.SYNCS 0x989680 ;  /* 0x009896800000995d */ /* 0x002fea0003900000 */
[----:B------:R-:W1:Y:S02]  /*1a400*/  @!P1 SYNCS.PHASECHK.TRANS64 P1, [R5+URZ+0x168c0], R6 ;  /* 0x0168c006050095a7 */ /* 0x000e64000802007f */
[----:B-1----:R-:W-:Y:S05]  /*1a410*/  @!P1 BRA `(.L_x_2817) ;  /* 0xfffffffc00f09947 */ /* 0x002fea000383ffff */
[----:B------:R-:W-:Y:S05]  /*1a420*/  BRA `(.L_x_2964) ;  /* 0xffffff9400887947 */ /* 0x000fea000383ffff */
.L_x_2830:
[----:B------:R-:W0:Y:S01]  /*1a430*/  S2R R20, SR_TID.X ;  /* 0x0000000000147919 */ /* 0x000e220000002100 */
[----:B------:R-:W-:Y:S01]  /*1a440*/  BSSY B0, `(.L_x_2965) ;  /* 0x000000a000007945 */ /* 0x000fe20003800000 */
[----:B------:R-:W-:Y:S01]  /*1a450*/  IMAD.MOV.U32 R12, RZ, RZ, RZ ;  /* 0x000000ffff0c7224 */ /* 0x000fe200078e00ff */
[----:B------:R-:W-:Y:S01]  /*1a460*/  MOV R15, 0xffffffff ;  /* 0xffffffff000f7802 */ /* 0x000fe20000000f00 */
[----:B------:R-:W-:Y:S01]  /*1a470*/  IMAD.MOV.U32 R11, RZ, RZ, 0x1f ;  /* 0x0000001fff0b7424 */ /* 0x000fe200078e00ff */
[----:B0-----:R-:W-:-:S04]  /*1a480*/  SHF.R.U32.HI R9, RZ, 0x5, R20 ;  /* 0x00000005ff097819 */ /* 0x001fc80000011614 */
[----:B------:R-:W-:-:S05]  /*1a490*/  LOP3.LUT R9, R9, 0x3, RZ, 0xc0, !PT ;  /* 0x0000000309097812 */ /* 0x000fca00078ec0ff */
[----:B------:R-:W-:-:S07]  /*1a4a0*/  IMAD.MOV.U32 R13, RZ, RZ, R9 ;  /* 0x000000ffff0d7224 */ /* 0x000fce00078e0009 */
[----:B-----5:R-:W-:Y:S05]  /*1a4b0*/  WARPSYNC.COLLECTIVE R15, `(.L_x_2966) ;  /* 0x000000000f087348 */ /* 0x020fea0003c00000 */
[----:B------:R0:W1:Y:S02]  /*1a4c0*/  SHFL.IDX P6, R14, R13, R12, R11 ;  /* 0x0000000c0d0e7389 */ /* 0x00006400000c000b */
[----:B01---5:R-:W-:Y:S01]  /*1a4d0*/  ENDCOLLECTIVE ;  /* 0x000000000000791b */ /* 0x023fe20003800000 */
.L_x_2966:
[----:B------:R-:W-:Y:S05]  /*1a4e0*/  BSYNC B0 ;  /* 0x0000000000007941 */ /* 0x000fea0003800000 */
.L_x_2965:
[----:B------:R-:W-:Y:S05]  /*1a4f0*/  BRA `(.L_x_2967) ;  /* 0xffffffa0003c7947 */ /* 0x000fea000383ffff */
.L_x_2833:
[----:B-1----:R1:W2:Y:S02]  /*1a500*/  SYNCS.PHASECHK.TRANS64.TRYWAIT P0, [R3+URZ+0x16840], R4 ;  /* 0x01684004030075a7 */ /* 0x0022a4000800017f */
[----:B--2---:R-:W-:Y:S05]  /*1a510*/  @!P0 NANOSLEEP.SYNCS 0x989680 ;  /* 0x009896800000895d */ /* 0x004fea0003900000 */
[----:B------:R-:W2:Y:S02]  /*1a520*/  @!P0 SYNCS.PHASECHK.TRANS64 P0, [R3+URZ+0x16840], R4 ;  /* 0x01684004030085a7 */ /* 0x000ea4000800007f */
[----:B--2---:R-:W-:Y:S05]  /*1a530*/  @!P0 BRA `(.L_x_2833) ;  /* 0xfffffffc00f08947 */ /* 0x004fea000383ffff */
[----:B------:R-:W-:Y:S05]  /*1a540*/  BRA `(.L_x_2968) ;  /* 0xffffffa0009c7947 */ /* 0x000fea000383ffff */
.L_x_2834:
        /* <DEDUP_REMOVED lines=8> */
.L_x_2970:
[----:B------:R-:W-:Y:S05]  /*1a5d0*/  BSYNC B0 ;  /* 0x0000000000007941 */ /* 0x000fea0003800000 */
.L_x_2969:
[----:B------:R-:W-:Y:S01]  /*1a5e0*/  MOV R13, R0 ;  /* 0x00000000000d7202 */ /* 0x000fe20000000f00 */
[----:B------:R-:W-:Y:S01]  /*1a5f0*/  IMAD.MOV.U32 R12, RZ, RZ, RZ ;  /* 0x000000ffff0c7224 */ /* 0x000fe200078e00ff */
[----:B------:R-:W-:Y:S01]  /*1a600*/  @P0 LEA R8, R5, R22, 0x1 ;  /* 0x0000001605080211 */ /* 0x000fe200078e08ff */
[----:B------:R-:W-:Y:S02]  /*1a610*/  IMAD.MOV.U32 R11, RZ, RZ, 0x181f ;  /* 0x0000181fff0b7424 */ /* 0x000fe400078e00ff */
[----:B------:R-:W-:Y:S02]  /*1a620*/  IMAD.MOV.U32 R15, RZ, RZ, -0x1 ;  /* 0xffffffffff0f7424 */ /* 0x000fe400078e00ff */
[----:B------:R-:W-:-:S07]  /*1a630*/  IMAD.MOV.U32 R6, RZ, RZ, R14 ;  /* 0x000000ffff067224 */ /* 0x000fce00078e000e */
[----:B------:R-:W-:Y:S05]  /*1a640*/  WARPSYNC.COLLECTIVE R15, `(.L_x_2971) ;  /* 0x000000000f087348 */ /* 0x000fea0003c00000 */
[----:B------:R0:W1:Y:S02]  /*1a650*/  SHFL.IDX P6, R14, R13, R12, R11 ;  /* 0x0000000c0d0e7389 */ /* 0x00006400000c000b */
[----:B01----:R-:W-:Y:S01]  /*1a660*/  ENDCOLLECTIVE ;  /* 0x000000000000791b */ /* 0x003fe20003800000 */
.L_x_2971:
[----:B------:R-:W-:Y:S02]  /*1a670*/  IMAD.MOV.U32 R13, RZ, RZ, R2 ;  /* 0x000000ffff0d7224 */ /* 0x000fe400078e0002 */
[----:B------:R-:W-:Y:S02]  /*1a680*/  IMAD.MOV.U32 R12, RZ, RZ, 0x1 ;  /* 0x00000001ff0c7424 */ /* 0x000fe400078e00ff */
[----:B------:R-:W-:-:S07]  /*1a690*/  IMAD.MOV.U32 R7, RZ, RZ, R14 ;  /* 0x000000ffff077224 */ /* 0x000fce00078e000e */
[----:B------:R-:W-:Y:S05]  /*1a6a0*/  WARPSYNC.COLLECTIVE R15, `(.L_x_2972) ;  /* 0x000000000f087348 */ /* 0x000fea0003c00000 */
[----:B------:R0:W1:Y:S02]  /*1a6b0*/  SHFL.IDX P6, R14, R13, R12, R11 ;  /* 0x0000000c0d0e7389 */ /* 0x00006400000c000b */
[----:B01----:R-:W-:Y:S01]  /*1a6c0*/  ENDCOLLECTIVE ;  /* 0x000000000000791b */ /* 0x003fe20003800000 */
.L_x_2972:
        /* <DEDUP_REMOVED lines=15> */
.L_x_2973:
[----:B------:R-:W-:Y:S02]  /*1a7c0*/  @P0 IMAD R8, R5, 0x2, R22 ;  /* 0x0000000205080824 */ /* 0x000fe400078e0216 */
[----:B------:R-:W-:Y:S02]  /*1a7d0*/  IMAD.MOV.U32 R13, RZ, RZ, R2 ;  /* 0x000000ffff0d7224 */ /* 0x000fe400078e0002 */
[----:B------:R-:W-:Y:S02]  /*1a7e0*/  IMAD.MOV.U32 R12, RZ, RZ, 0x2 ;  /* 0x00000002ff0c7424 */ /* 0x000fe400078e00ff */
[----:B------:R-:W-:-:S07]  /*1a7f0*/  IMAD.MOV.U32 R7, RZ, RZ, R14 ;  /* 0x000000ffff077224 */ /* 0x000fce00078e000e */
[----:B------:R-:W-:Y:S05]  /*1a800*/  WARPSYNC.COLLECTIVE R15, `(.L_x_2974) ;  /* 0x000000000f087348 */ /* 0x000fea0003c00000 */
[----:B------:R0:W1:Y:S02]  /*1a810*/  SHFL.IDX P6, R14, R13, R12, R11 ;  /* 0x0000000c0d0e7389 */ /* 0x00006400000c000b */
[----:B01----:R-:W-:Y:S01]  /*1a820*/  ENDCOLLECTIVE ;  /* 0x000000000000791b */ /* 0x003fe20003800000 */
.L_x_2974:
        /* <DEDUP_REMOVED lines=15> */
.L_x_2975:
[----:B------:R-:W-:Y:S02]  /*1a920*/  @P0 IMAD R8, R5, 0x2, R22 ;  /* 0x0000000205080824 */ /* 0x000fe400078e0216 */
[----:B------:R-:W-:Y:S02]  /*1a930*/  IMAD.MOV.U32 R13, RZ, RZ, R2 ;  /* 0x000000ffff0d7224 */ /* 0x000fe400078e0002 */
[----:B------:R-:W-:Y:S01]  /*1a940*/  IMAD.MOV.U32 R12, RZ, RZ, 0x3 ;  /* 0x00000003ff0c7424 */ /* 0x000fe200078e00ff */
[----:B------:R-:W-:-:S07]  /*1a950*/  MOV R7, R14 ;  /* 0x0000000e00077202 */ /* 0x000fce0000000f00 */
[----:B------:R-:W-:Y:S05]  /*1a960*/  WARPSYNC.COLLECTIVE R15, `(.L_x_2976) ;  /* 0x000000000f087348 */ /* 0x000fea0003c00000 */
[----:B------:R0:W1:Y:S02]  /*1a970*/  SHFL.IDX P6, R14, R13, R12, R11 ;  /* 0x0000000c0d0e7389 */ /* 0x00006400000c000b */
[----:B01----:R-:W-:Y:S01]  /*1a980*/  ENDCOLLECTIVE ;  /* 0x000000000000791b */ /* 0x003fe20003800000 */
.L_x_2976:
        /* <DEDUP_REMOVED lines=15> */
.L_x_2977:
[----:B------:R-:W-:Y:S02]  /*1aa80*/  @P0 IMAD R8, R5, 0x2, R22 ;  /* 0x0000000205080824 */ /* 0x000fe400078e0216 */
[----:B------:R-:W-:Y:S02]  /*1aa90*/  IMAD.MOV.U32 R13, RZ, RZ, R2 ;  /* 0x000000ffff0d7224 */ /* 0x000fe400078e0002 */
[----:B------:R-:W-:Y:S02]  /*1aaa0*/  IMAD.MOV.U32 R12, RZ, RZ, 0x4 ;  /* 0x00000004ff0c7424 */ /* 0x000fe400078e00ff */
[----:B------:R-:W-:-:S07]  /*1aab0*/  IMAD.MOV.U32 R7, RZ, RZ, R14 ;  /* 0x000000ffff077224 */ /* 0x000fce00078e000e */
[----:B------:R-:W-:Y:S05]  /*1aac0*/  WARPSYNC.COLLECTIVE R15, `(.L_x_2978) ;  /* 0x000000000f087348 */ /* 0x000fea0003c00000 */
[----:B------:R0:W1:Y:S02]  /*1aad0*/  SHFL.IDX P6, R14, R13, R12, R11 ;  /* 0x0000000c0d0e7389 */ /* 0x00006400000c000b */
[----:B01----:R-:W-:Y:S01]  /*1aae0*/  ENDCOLLECTIVE ;  /* 0x000000000000791b */ /* 0x003fe20003800000 */
.L_x_2978:
        /* <DEDUP_REMOVED lines=15> */
.L_x_2979:
[----:B------:R-:W-:Y:S02]  /*1abe0*/  @P0 IMAD R8, R5, 0x2, R22 ;  /* 0x0000000205080824 */ /* 0x000fe400078e0216 */
[----:B------:R-:W-:Y:S01]  /*1abf0*/  IMAD.MOV.U32 R13, RZ, RZ, R2 ;  /* 0x000000ffff0d7224 */ /* 0x000fe200078e0002 */
[----:B------:R-:W-:Y:S01]  /*1ac00*/  MOV R12, 0x5 ;  /* 0x00000005000c7802 */ /* 0x000fe20000000f00 */
[----:B------:R-:W-:-:S07]  /*1ac10*/  IMAD.MOV.U32 R7, RZ, RZ, R14 ;  /* 0x000000ffff077224 */ /* 0x000fce00078e000e */
[----:B------:R-:W-:Y:S05]  /*1ac20*/  WARPSYNC.COLLECTIVE R15, `(.L_x_2980) ;  /* 0x000000000f087348 */ /* 0x000fea0003c00000 */
[----:B------:R0:W1:Y:S02]  /*1ac30*/  SHFL.IDX P6, R14, R13, R12, R11 ;  /* 0x0000000c0d0e7389 */ /* 0x00006400000c000b */
[----:B01----:R-:W-:Y:S01]  /*1ac40*/  ENDCOLLECTIVE ;  /* 0x000000000000791b */ /* 0x003fe20003800000 */
.L_x_2980:
        /* <DEDUP_REMOVED lines=15> */
.L_x_2981:
[----:B------:R-:W-:Y:S01]  /*1ad40*/  @P0 IMAD R8, R5, 0x2, R22 ;  /* 0x0000000205080824 */ /* 0x000fe200078e0216 */
[----:B------:R-:W-:Y:S01]  /*1ad50*/  MOV R13, R2 ;  /* 0x00000002000d7202 */ /* 0x000fe20000000f00 */
[----:B------:R-:W-:Y:S02]  /*1ad60*/  IMAD.MOV.U32 R12, RZ, RZ, 0x6 ;  /* 0x00000006ff0c7424 */ /* 0x000fe400078e00ff */
[----:B------:R-:W-:-:S07]  /*1ad70*/  IMAD.MOV.U32 R7, RZ, RZ, R14 ;  /* 0x000000ffff077224 */ /* 0x000fce00078e000e */
[----:B------:R-:W-:Y:S05]  /*1ad80*/  WARPSYNC.COLLECTIVE R15, `(.L_x_2982) ;  /* 0x000000000f087348 */ /* 0x000fea0003c00000 */
[----:B------:R0:W1:Y:S02]  /*1ad90*/  SHFL.IDX P6, R14, R13, R12, R11 ;  /* 0x0000000c0d0e7389 */ /* 0x00006400000c000b */
[----:B01----:R-:W-:Y:S01]  /*1ada0*/  ENDCOLLECTIVE ;  /* 0x000000000000791b */ /* 0x003fe20003800000 */
.L_x_2982:
        /* <DEDUP_REMOVED lines=15> */
.L_x_2983:
[----:B------:R-:W-:Y:S01]  /*1aea0*/  @P0 LEA R8, R5, R22, 0x1 ;  /* 0x0000001605080211 */ /* 0x000fe200078e08ff */
[----:B------:R-:W-:Y:S02]  /*1aeb0*/  IMAD.MOV.U32 R13, RZ, RZ, R2 ;  /* 0x000000ffff0d7224 */ /* 0x000fe400078e0002 */
[----:B------:R-:W-:Y:S02]  /*1aec0*/  IMAD.MOV.U32 R12, RZ, RZ, 0x7 ;  /* 0x00000007ff0c7424 */ /* 0x000fe400078e00ff */
[----:B------:R-:W-:-:S07]  /*1aed0*/  IMAD.MOV.U32 R7, RZ, RZ, R14 ;  /* 0x000000ffff077224 */ /* 0x000fce00078e000e */
[----:B------:R-:W-:Y:S05]  /*1aee0*/  WARPSYNC.COLLECTIVE R15, `(.L_x_2984) ;  /* 0x000000000f087348 */ /* 0x000fea0003c00000 */
[----:B------:R0:W1:Y:S02]  /*1aef0*/  SHFL.IDX P6, R14, R13, R12, R11 ;  /* 0x0000000c0d0e7389 */ /* 0x00006400000c000b */
[----:B01----:R-:W-:Y:S01]  /*1af00*/  ENDCOLLECTIVE ;  /* 0x000000000000791b */ /* 0x003fe20003800000 */
.L_x_2984:
        /* <DEDUP_REMOVED lines=10> */
.L_x_2985:
[----:B------:R-:W-:Y:S01]  /*1afb0*/  @!PT LDS RZ, [RZ] ;  /* 0x00000000fffff984 */ /* 0x000fe20000000800 */
[----:B------:R-:W-:Y:S01]  /*1afc0*/  @!PT LDS RZ, [RZ] ;  /* 0x00000000fffff984 */ /* 0x000fe20000000800 */
[----:B------:R-:W-:Y:S01]  /*1afd0*/  @!PT LDS RZ, [RZ] ;  /* 0x00000000fffff984 */ /* 0x000fe20000000800 */
[----:B------:R0:W-:Y:S01]  /*1afe0*/  @P0 LDGSTS.E.BYPASS.LTC128B.128 [R8+0x11400], desc[UR40][R6.64], !P2 ;  /* 0x1140000006080fae */ /* 0x0001e2000d101d68 */
[----:B------:R-:W-:Y:S01]  /*1aff0*/  IMAD.MOV.U32 R0, RZ, RZ, R14 ;  /* 0x000000ffff007224 */ /* 0x000fe200078e000e */
[----:B------:R-:W-:Y:S06]  /*1b000*/  BRA `(.L_x_2986) ;  /* 0xffffff9c00b07947 */ /* 0x000fec000383ffff */
.L_x_2839:
[----:B------:R-:W2:Y:S01]  /*1b010*/  LDL.LU R11, [R1+0x38] ;  /* 0x00003800010b7983 */ /* 0x000ea20000300800 */
[----:B------:R-:W-:Y:S01]  /*1b020*/  MOV R13, R0 ;  /* 0x00000000000d7202 */ /* 0x000fe20000000f00 */
[----:B------:R-:W-:Y:S02]  /*1b030*/  IMAD.MOV.U32 R12, RZ, RZ, RZ ;  /* 0x000000ffff0c7224 */ /* 0x000fe400078e00ff */
        /* <DEDUP_REMOVED lines=9> */
.L_x_2987:
[----:B------:R-:W-:Y:S02]  /*1b0d0*/  IMAD.MOV.U32 R13, RZ, RZ, R2 ;  /* 0x000000ffff0d7224 */ /* 0x000fe400078e0002 */
[----:B------:R-:W-:-:S07]  /*1b0e0*/  IMAD.MOV.U32 R6, RZ, RZ, R14 ;  /* 0x000000ffff067224 */ /* 0x000fce00078e000e */
[----:B------:R-:W-:Y:S05]  /*1b0f0*/  WARPSYNC.COLLECTIVE R15, `(.L_x_2988) ;  /* 0x000000000f087348 */ /* 0x000fea0003c00000 */
[----:B------:R0:W1:Y:S02]  /*1b100*/  SHFL.IDX P6, R14, R13, R12, R11 ;  /* 0x0000000c0d0e7389 */ /* 0x00006400000c000b */
[----:B01----:R-:W-:Y:S01]  /*1b110*/  ENDCOLLECTIVE ;  /* 0x000000000000791b */ /* 0x003fe20003800000 */
.L_x_2988:
[----:B------:R-:W-:Y:S02]  /*1b120*/  IMAD.MOV.U32 R13, RZ, RZ, R0 ;  /* 0x000000ffff0d7224 */ /* 0x000fe400078e0000 */
[----:B------:R-:W-:Y:S01]  /*1b130*/  IMAD.MOV.U32 R12, RZ, RZ, 0x1 ;  /* 0x00000001ff0c7424 */ /* 0x000fe200078e00ff */
[----:B------:R-:W-:-:S07]  /*1b140*/  MOV R7, R14 ;  /* 0x0000000e00077202 */ /* 0x000fce0000000f00 */
[----:B------:R-:W-:Y:S05]  /*1b150*/  WARPSYNC.COLLECTIVE R15, `(.L_x_2989) ;  /* 0x000000000f087348 */ /* 0x000fea0003c00000 */
[----:B------:R0:W1:Y:S02]  /*1b160*/  SHFL.IDX P6, R14, R13, R12, R11 ;  /* 0x0000000c0d0e7389 */ /* 0x00006400000c000b */
[----:B01----:R-:W-:Y:S01]  /*1b170*/  ENDCOLLECTIVE ;  /* 0x000000000000791b */ /* 0x003fe20003800000 */
.L_x_2989:
        /* <DEDUP_REMOVED lines=15> */
.L_x_2990:
[----:B------:R-:W-:Y:S02]  /*1b270*/  IMAD.MOV.U32 R13, RZ, RZ, R0 ;  /* 0x000000ffff0d7224 */ /* 0x000fe400078e0000 */
[----:B------:R-:W-:Y:S02]  /*1b280*/  IMAD.MOV.U32 R12, RZ, RZ, 0x2 ;  /* 0x00000002ff0c7424 */ /* 0x000fe400078e00ff */
[----:B------:R-:W-:-:S07]  /*1b290*/  IMAD.MOV.U32 R7, RZ, RZ, R14 ;  /* 0x000000ffff077224 */ /* 0x000fce00078e000e */
[----:B------:R-:W-:Y:S05]  /*1b2a0*/  WARPSYNC.COLLECTIVE R15, `(.L_x_2991) ;  /* 0x000000000f087348 */ /* 0x000fea0003c00000 */
[----:B------:R0:W1:Y:S02]  /*1b2b0*/  SHFL.IDX P6, R14, R13, R12, R11 ;  /* 0x0000000c0d0e7389 */ /* 0x00006400000c000b */
[----:B01----:R-:W-:Y:S01]  /*1b2c0*/  ENDCOLLECTIVE ;  /* 0x000000000000791b */ /* 0x003fe20003800000 */
.L_x_2991:
        /* <DEDUP_REMOVED lines=16> */
.L_x_2992:
[----:B------:R-:W-:Y:S01]  /*1b3d0*/  IMAD.MOV.U32 R13, RZ, RZ, R0 ;  /* 0x000000ffff0d7224 */ /* 0x000fe200078e0000 */
[----:B------:R-:W-:Y:S01]  /*1b3e0*/  MOV R12, 0x3 ;  /* 0x00000003000c7802 */ /* 0x000fe20000000f00 */
[----:B------:R-:W-:-:S07]  /*1b3f0*/  IMAD.MOV.U32 R7, RZ, RZ, R14 ;  /* 0x000000ffff077224 */ /* 0x000fce00078e000e */
[----:B------:R-:W-:Y:S05]  /*1b400*/  WARPSYNC.COLLECTIVE R15, `(.L_x_2993) ;  /* 0x000000000f087348 */ /* 0x000fea0003c00000 */
[----:B------:R0:W1:Y:S02]  /*1b410*/  SHFL.IDX P6, R14, R13, R12, R11 ;  /* 0x0000000c0d0e7389 */ /* 0x00006400000c000b */
[----:B01----:R-:W-:Y:S01]  /*1b420*/  ENDCOLLECTIVE ;  /* 0x000000000000791b */ /* 0x003fe20003800000 */
.L_x_2993:
        /* <DEDUP_REMOVED lines=16> */
.L_x_2994:
[----:B------:R-:W-:Y:S01]  /*1b530*/  MOV R13, R0 ;  /* 0x00000000000d7202 */ /* 0x000fe20000000f00 */
[----:B------:R-:W-:Y:S02]  /*1b540*/  IMAD.MOV.U32 R12, RZ, RZ, 0x4 ;  /* 0x00000004ff0c7424 */ /* 0x000fe400078e00ff */
[----:B------:R-:W-:-:S07]  /*1b550*/  IMAD.MOV.U32 R7, RZ, RZ, R14 ;  /* 0x000000ffff077224 */ /* 0x000fce00078e000e */
[----:B------:R-:W-:Y:S05]  /*1b560*/  WARPSYNC.COLLECTIVE R15, `(.L_x_2995) ;  /* 0x000000000f087348 */ /* 0x000fea0003c00000 */
[----:B------:R0:W1:Y:S02]  /*1b570*/  SHFL.IDX P6, R14, R13, R12, R11 ;  /* 0x0000000c0d0e7389 */ /* 0x00006400000c000b */
[----:B01----:R-:W-:Y:S01]  /*1b580*/  ENDCOLLECTIVE ;  /* 0x000000000000791b */ /* 0x003fe20003800000 */
.L_x_2995:
        /* <DEDUP_REMOVED lines=16> */
.L_x_2996:
[----:B------:R-:W-:Y:S02]  /*1b690*/  IMAD.MOV.U32 R13, RZ, RZ, R0 ;  /* 0x000000ffff0d7224 */ /* 0x000fe400078e0000 */
[----:B------:R-:W-:Y:S02]  /*1b6a0*/  IMAD.MOV.U32 R12, RZ, RZ, 0x5 ;  /* 0x00000005ff0c7424 */ /* 0x000fe400078e00ff */
[----:B------:R-:W-:-:S07]  /*1b6b0*/  IMAD.MOV.U32 R7, RZ, RZ, R14 ;  /* 0x000000ffff077224 */ /* 0x000fce00078e000e */
[----:B------:R-:W-:Y:S05]  /*1b6c0*/  WARPSYNC.COLLECTIVE R15, `(.L_x_2997) ;  /* 0x000000000f087348 */ /* 0x000fea0003c00000 */
[----:B------:R0:W1:Y:S02]  /*1b6d0*/  SHFL.IDX P6, R14, R13, R12, R11 ;  /* 0x0000000c0d0e7389 */ /* 0x00006400000c000b */
[----:B01----:R-:W-:Y:S01]  /*1b6e0*/  ENDCOLLECTIVE ;  /* 0x000000000000791b */ /* 0x003fe20003800000 */
.L_x_2997:
        /* <DEDUP_REMOVED lines=16> */
.L_x_2998:
[----:B------:R-:W-:Y:S02]  /*1b7f0*/  IMAD.MOV.U32 R13, RZ, RZ, R0 ;  /* 0x000000ffff0d7224 */ /* 0x000fe400078e0000 */
[----:B------:R-:W-:Y:S02]  /*1b800*/  IMAD.MOV.U32 R12, RZ, RZ, 0x6 ;  /* 0x00000006ff0c7424 */ /* 0x000fe400078e00ff */
[----:B------:R-:W-:-:S07]  /*1b810*/  IMAD.MOV.U32 R7, RZ, RZ, R14 ;  /* 0x000000ffff077224 */ /* 0x000fce00078e000e */
[----:B------:R-:W-:Y:S05]  /*1b820*/  WARPSYNC.COLLECTIVE R15, `(.L_x_2999) ;  /* 0x000000000f087348 */ /* 0x000fea0003c00000 */
[----:B------:R0:W1:Y:S02]  /*1b830*/  SHFL.IDX P6, R14, R13, R12, R11 ;  /* 0x0000000c0d0e7389 */ /* 0x00006400000c000b */
[----:B01----:R-:W-:Y:S01]  /*1b840*/  ENDCOLLECTIVE ;  /* 0x000000000000791b */ /* 0x003fe20003800000 */
.L_x_2999:
        /* <DEDUP_REMOVED lines=16> */
.L_x_3000:
[----:B------:R-:W-:Y:S02]  /*1b950*/  IMAD.MOV.U32 R13, RZ, RZ, R0 ;  /* 0x000000ffff0d7224 */ /* 0x000fe400078e0000 */
[----:B------:R-:W-:Y:S02]  /*1b960*/  IMAD.MOV.U32 R12, RZ, RZ, 0x7 ;  /* 0x00000007ff0c7424 */ /* 0x000fe400078e00ff */
[----:B------:R-:W-:Y:S01]  /*1b970*/  VIADD R0, R17, 0x70 ;  /* 0x0000007011007836 */ /* 0x000fe20000000000 */
[----:B------:R-:W-:-:S07]  /*1b980*/  MOV R7, R14 ;  /* 0x0000000e00077202 */ /* 0x000fce0000000f00 */
[----:B------:R-:W-:Y:S05]  /*1b990*/  WARPSYNC.COLLECTIVE R15, `(.L_x_3001) ;  /* 0x000000000f087348 */ /* 0x000fea0003c00000 */
[----:B------:R0:W1:Y:S02]  /*1b9a0*/  SHFL.IDX P6, R14, R13, R12, R11 ;  /* 0x0000000c0d0e7389 */ /* 0x00006400000c000b */
[----:B01----:R-:W-:Y:S01]  /*1b9b0*/  ENDCOLLECTIVE ;  /* 0x000000000000791b */ /* 0x003fe20003800000 */
.L_x_3001:
        /* <DEDUP_REMOVED lines=11> */
[----:B------:R-:W-:Y:S02]  /*1ba70*/  VIADD R0, R17, 0x80 ;  /* 0x0000008011007836 */ /* 0x000fe40000000000 */
[----:B0-----:R-:W-:-:S10]  /*1ba80*/  IMAD.MOV.U32 R6, RZ, RZ, R14 ;  /* 0x000000ffff067224 */ /* 0x001fd400078e000e */
[----:B------:R-:W-:Y:S05]  /*1ba90*/  WARPSYNC.COLLECTIVE R15, `(.L_x_3002) ;  /* 0x000000000f087348 */ /* 0x000fea0003c00000 */
[----:B------:R0:W1:Y:S02]  /*1baa0*/  SHFL.IDX P6, R14, R13, R12, R11 ;  /* 0x0000000c0d0e7389 */ /* 0x00006400000c000b */
[----:B01----:R-:W-:Y:S01]  /*1bab0*/  ENDCOLLECTIVE ;  /* 0x000000000000791b */ /* 0x003fe20003800000 */
.L_x_3002:
[----:B------:R-:W-:Y:S01]  /*1bac0*/  MOV R13, R4 ;  /* 0x00000004000d7202 */ /* 0x000fe20000000f00 */
[----:B------:R-:W-:Y:S01]  /*1bad0*/  IMAD.MOV.U32 R12, RZ, RZ, RZ ;  /* 0x000000ffff0c7224 */ /* 0x000fe200078e00ff */
[----:B------:R-:W-:-:S07]  /*1bae0*/  MOV R2, R14 ;  /* 0x0000000e00027202 */ /* 0x000fce0000000f00 */
[----:B------:R-:W-:Y:S05]  /*1baf0*/  WARPSYNC.COLLECTIVE R15, `(.L_x_3003) ;  /* 0x000000000f087348 */ /* 0x000fea0003c00000 */
[----:B------:R0:W1:Y:S02]  /*1bb00*/  SHFL.IDX P6, R14, R13, R12, R11 ;  /* 0x0000000c0d0e7389 */ /* 0x00006400000c000b */
[----:B01----:R-:W-:Y:S01]  /*1bb10*/  ENDCOLLECTIVE ;  /* 0x000000000000791b */ /* 0x003fe20003800000 */
.L_x_3003:
        /* <DEDUP_REMOVED lines=15> */
.L_x_3004:
[----:B------:R-:W-:Y:S02]  /*1bc10*/  IMAD.MOV.U32 R13, RZ, RZ, R4 ;  /* 0x000000ffff0d7224 */ /* 0x000fe400078e0004 */
[----:B------:R-:W-:Y:S02]  /*1bc20*/  IMAD.MOV.U32 R12, RZ, RZ, 0x1 ;  /* 0x00000001ff0c7424 */ /* 0x000fe400078e00ff */
[----:B------:R-:W-:-:S07]  /*1bc30*/  IMAD.MOV.U32 R0, RZ, RZ, R14 ;  /* 0x000000ffff007224 */ /* 0x000fce00078e000e */
[----:B------:R-:W-:Y:S05]  /*1bc40*/  WARPSYNC.COLLECTIVE R15, `(.L_x_3005) ;  /* 0x000000000f087348 */ /* 0x000fea0003c00000 */
[----:B------:R0:W1:Y:S02]  /*1bc50*/  SHFL.IDX P6, R14, R13, R12, R11 ;  /* 0x0000000c0d0e7389 */ /* 0x00006400000c000b */
[----:B01----:R-:W-:Y:S01]  /*1bc60*/  ENDCOLLECTIVE ;  /* 0x000000000000791b */ /* 0x003fe20003800000 */
.L_x_3005:
[----:B------:R-:W-:-:S05]  /*1bc70*/  @!P1 LEA R0, P2, R21, R0, 0x1 ;  /* 0x0000000015009211 */ /* 0x000fca00078408ff */
[----:B------:R-:W-:-:S05]  /*1bc80*/  @!P1 IMAD.X R6, RZ, RZ, R8, P2 ;  /* 0x000000ffff069224 */ /* 0x000fca00010e0608 */
[----:B------:R-:W-:Y:S01]  /*1bc90*/  @!P1 MOV R7, R6 ;  /* 0x0000000600079202 */ /* 0x000fe20000000f00 */
[----:B------:R-:W-:Y:S01]  /*1bca0*/  @!P1 IMAD.MOV.U32 R6, RZ, RZ, R0 ;  /* 0x000000ffff069224 */ /* 0x000fe200078e0000 */
[----:B------:R-:W-:Y:S01]  /*1bcb0*/  MOV R13, R5 ;  /* 0x00000005000d7202 */ /* 0x000fe20000000f00 */
[----:B------:R-:W-:-:S03]  /*1bcc0*/  VIADD R0, R17, 0x90 ;  /* 0x0000009011007836 */ /* 0x000fc60000000000 */
[----:B------:R-:W-:Y:S01]  /*1bcd0*/  @!PT LDS RZ, [RZ] ;  /* 0x00000000fffff984 */ /* 0x000fe20000000800 */
[----:B------:R-:W-:Y:S01]  /*1bce0*/  @!PT LDS RZ, [RZ] ;  /* 0x00000000fffff984 */ /* 0x000fe20000000800 */
[----:B------:R-:W-:Y:S01]  /*1bcf0*/  @!PT LDS RZ, [RZ] ;  /* 0x00000000fffff984 */ /* 0x000fe20000000800 */
[----:B------:R0:W-:Y:S02]  /*1bd00*/  @!P1 LDGSTS.E.BYPASS.LTC128B.128 [R20+0xc400], desc[UR40][R6.64], !P0 ;  /* 0x0c40000006149fae */ /* 0x0001e4000c101d68 */
[----:B------:R-:W-:Y:S01]  /*1bd10*/  ISETP.GE.AND P1, PT, R0, R3, PT ;  /* 0x000000030000720c */ /* 0x000fe20003f26270 */
[----:B------:R-:W-:-:S12]  /*1bd20*/  IMAD.MOV.U32 R0, RZ, RZ, R14 ;  /* 0x000000ffff007224 */ /* 0x000fd800078e000e */
[----:B0-----:R-:W-:Y:S05]  /*1bd30*/  WARPSYNC.COLLECTIVE R15, `(.L_x_3006) ;  /* 0x000000000f087348 */ /* 0x001fea0003c00000 */
[----:B------:R1:W2:Y:S02]  /*1bd40*/  SHFL.IDX P6, R14, R13, R12, R11 ;  /* 0x0000000c0d0e7389 */ /* 0x0002a400000c000b */
[----:B012---:R-:W-:Y:S01]  /*1bd50*/  ENDCOLLECTIVE ;  /* 0x000000000000791b */ /* 0x007fe20003800000 */
.L_x_3006:
[----:B------:R-:W-:Y:S01]  /*1bd60*/  IMAD.MOV.U32 R13, RZ, RZ, R4 ;  /* 0x000000ffff0d7224 */ /* 0x000fe200078e0004 */
[----:B------:R-:W-:Y:S01]  /*1bd70*/  MOV R12, 0x2 ;  /* 0x00000002000c7802 */ /* 0x000fe20000000f00 */
[----:B------:R-:W-:-:S07]  /*1bd80*/  IMAD.MOV.U32 R6, RZ, RZ, R14 ;  /* 0x000000ffff067224 */ /* 0x000fce00078e000e */
[----:B------:R-:W-:Y:S05]  /*1bd90*/  WARPSYNC.COLLECTIVE R15, `(.L_x_3007) ;  /* 0x000000000f087348 */ /* 0x000fea0003c00000 */
[----:B------:R0:W1:Y:S02]  /*1bda0*/  SHFL.IDX P6, R14, R13, R12, R11 ;  /* 0x0000000c0d0e7389 */ /* 0x00006400000c000b */
[----:B01----:R-:W-:Y:S01]  /*1bdb0*/  ENDCOLLECTIVE ;  /* 0x000000000000791b */ /* 0x003fe20003800000 */
.L_x_3007:
        /* <DEDUP_REMOVED lines=13> */
.L_x_3008:
[----:B------:R-:W-:Y:S02]  /*1be90*/  IMAD.MOV.U32 R13, RZ, RZ, R4 ;  /* 0x000000ffff0d7224 */ /* 0x000fe400078e0004 */
[----:B------:R-:W-:Y:S02]  /*1bea0*/  IMAD.MOV.U32 R12, RZ, RZ, 0x3 ;  /* 0x00000003ff0c7424 */ /* 0x000fe400078e00ff */
[----:B------:R-:W-:-:S07]  /*1beb0*/  IMAD.MOV.U32 R6, RZ, RZ, R14 ;  /* 0x000000ffff067224 */ /* 0x000fce00078e000e */
[----:B------:R-:W-:Y:S05]  /*1bec0*/  WARPSYNC.COLLECTIVE R15, `(.L_x_3009) ;  /* 0x000000000f087348 */ /* 0x000fea0003c00000 */
[----:B------:R0:W1:Y:S02]  /*1bed0*/  SHFL.IDX P6, R14, R13, R12, R11 ;  /* 0x0000000c0d0e7389 */ /* 0x00006400000c000b */
[----:B01----:R-:W-:Y:S01]  /*1bee0*/  ENDCOLLECTIVE ;  /* 0x000000000000791b */ /* 0x003fe20003800000 */
.L_x_3009:
[----:B------:R-:W-:-:S04]  /*1bef0*/  @!P1 LEA R6, P2, R21, R6, 0x1 ;  /* 0x0000000615069211 */ /* 0x000fc800078408ff */
[----:B------:R-:W-:-:S05]  /*1bf00*/  @!P1 IADD3.X R0, RZ, R0, RZ, P2, !PT ;  /* 0x00000000ff009210 */ /* 0x000fca00017fe4ff */
        /* <DEDUP_REMOVED lines=10> */
.L_x_3010:
[----:B------:R-:W-:Y:S01]  /*1bfb0*/  IMAD.MOV.U32 R2, RZ, RZ, R14 ;  /* 0x000000ffff027224 */ /* 0x000fe200078e000e */
[----:B------:R-:W-:Y:S06]  /*1bfc0*/  BRA `(.L_x_3011) ;  /* 0xffffff9c00ac7947 */ /* 0x000fec000383ffff */
.L_x_2842:
[----:B-1----:R1:W2:Y:S02]  /*1bfd0*/  SYNCS.PHASECHK.TRANS64.TRYWAIT P0, [R22+URZ+0x16820], R0 ;  /* 0x01682000160075a7 */ /* 0x0022a4000800017f */
[----:B--2---:R-:W-:Y:S05]  /*1bfe0*/  @!P0 NANOSLEEP.SYNCS 0x989680 ;  /* 0x009896800000895d */ /* 0x004fea0003900000 */
[----:B------:R-:W2:Y:S02]  /*1bff0*/  @!P0 SYNCS.PHASECHK.TRANS64 P0, [R22+URZ+0x16820], R0 ;  /* 0x01682000160085a7 */ /* 0x000ea4000800007f */
[----:B--2---:R-:W-:Y:S05]  /*1c000*/  @!P0 BRA `(.L_x_2842) ;  /* 0xfffffffc00f08947 */ /* 0x004fea000383ffff */
[----:B------:R-:W-:Y:S05]  /*1c010*/  BRA `(.L_x_3012) ;  /* 0xffffffa000087947 */ /* 0x000fea000383ffff */
.L_x_2847:
[----:B0-----:R0:W1:Y:S02]  /*1c020*/  SYNCS.PHASECHK.TRANS64.TRYWAIT P0, [R5+URZ+0x16840], R2 ;  /* 0x01684002050075a7 */ /* 0x001064000800017f */
[----:B-1----:R-:W-:Y:S05]  /*1c030*/  @!P0 NANOSLEEP.SYNCS 0x989680 ;  /* 0x009896800000895d */ /* 0x002fea0003900000 */
[----:B------:R-:W1:Y:S02]  /*1c040*/  @!P0 SYNCS.PHASECHK.TRANS64 P0, [R5+URZ+0x16840], R2 ;  /* 0x01684002050085a7 */ /* 0x000e64000800007f */
[----:B-1----:R-:W-:Y:S05]  /*1c050*/  @!P0 BRA `(.L_x_2847) ;  /* 0xfffffffc00f08947 */ /* 0x002fea000383ffff */
[----:B------:R-:W-:Y:S05]  /*1c060*/  BRA `(.L_x_3013) ;  /* 0xffffffa000e47947 */ /* 0x000fea000383ffff */
.L_x_2848:
        /* <DEDUP_REMOVED lines=8> */
.L_x_3015:
[----:B------:R-:W-:Y:S05]  /*1c0f0*/  BSYNC B1 ;  /* 0x0000000000017941 */ /* 0x000fea0003800000 */
.L_x_3014:
[----:B------:R-:W0:Y:S01]  /*1c100*/  S2R R7, SR_TID.X ;  /* 0x0000000000077919 */ /* 0x000e220000002100 */
[----:B------:R-:W-:Y:S01]  /*1c110*/  IMAD.MOV.U32 R13, RZ, RZ, R8 ;  /* 0x000000ffff0d7224 */ /* 0x000fe200078e0008 */
[----:B------:R-:W-:Y:S01]  /*1c120*/  LEA R9, R9, R22, 0x1 ;  /* 0x0000001609097211 */ /* 0x000fe200078e08ff */
[----:B------:R-:W-:Y:S02]  /*1c130*/  IMAD.MOV.U32 R12, RZ, RZ, RZ ;  /* 0x000000ffff0c7224 */ /* 0x000fe400078e00ff */
[----:B------:R-:W-:Y:S02]  /*1c140*/  IMAD.MOV.U32 R11, RZ, RZ, 0x181f ;  /* 0x0000181fff0b7424 */ /* 0x000fe400078e00ff */
[----:B------:R-:W-:Y:S02]  /*1c150*/  IMAD.MOV.U32 R15, RZ, RZ, -0x1 ;  /* 0xffffffffff0f7424 */ /* 0x000fe400078e00ff */
[----:B------:R-:W-:-:S07]  /*1c160*/  IMAD.MOV.U32 R3, RZ, RZ, R14 ;  /* 0x000000ffff037224 */ /* 0x000fce00078e000e */
[----:B0-----:R-:W-:Y:S05]  /*1c170*/  WARPSYNC.COLLECTIVE R15, `(.L_x_3016) ;  /* 0x000000000f087348 */ /* 0x001fea0003c00000 */
[----:B------:R1:W2:Y:S02]  /*1c180*/  SHFL.IDX P6, R14, R13, R12, R11 ;  /* 0x0000000c0d0e7389 */ /* 0x0002a400000c000b */
[----:B012---:R-:W-:Y:S01]  /*1c190*/  ENDCOLLECTIVE ;  /* 0x000000000000791b */ /* 0x007fe20003800000 */
.L_x_3016:
        /* <DEDUP_REMOVED lines=8> */
.L_x_3017:
        /* <DEDUP_REMOVED lines=12> */
.L_x_3018:
[----:B------:R-:W-:Y:S02]  /*1c2e0*/  IMAD.MOV.U32 R13, RZ, RZ, R10 ;  /* 0x000000ffff0d7224 */ /* 0x000fe400078e000a */
[----:B------:R-:W-:Y:S01]  /*1c2f0*/  IMAD.MOV.U32 R12, RZ, RZ, 0x2 ;  /* 0x00000002ff0c7424 */ /* 0x000fe200078e00ff */
[----:B------:R-:W-:-:S07]  /*1c300*/  MOV R2, R14 ;  /* 0x0000000e00027202 */ /* 0x000fce0000000f00 */
[----:B------:R-:W-:Y:S05]  /*1c310*/  WARPSYNC.COLLECTIVE R15, `(.L_x_3019) ;  /* 0x000000000f087348 */ /* 0x000fea0003c00000 */
[----:B------:R0:W1:Y:S02]  /*1c320*/  SHFL.IDX P6, R14, R13, R12, R11 ;  /* 0x0000000c0d0e7389 */ /* 0x00006400000c000b */
[----:B01----:R-:W-:Y:S01]  /*1c330*/  ENDCOLLECTIVE ;  /* 0x000000000000791b */ /* 0x003fe20003800000 */
.L_x_3019:
        /* <DEDUP_REMOVED lines=11> */
.L_x_3020:
[----:B------:R-:W-:Y:S02]  /*1c3f0*/  IMAD.MOV.U32 R13, RZ, RZ, R10 ;  /* 0x000000ffff0d7224 */ /* 0x000fe400078e000a */
[----:B------:R-:W-:Y:S02]  /*1c400*/  IMAD.MOV.U32 R12, RZ, RZ, 0x3 ;  /* 0x00000003ff0c7424 */ /* 0x000fe400078e00ff */
[----:B------:R-:W-:-:S07]  /*1c410*/  IMAD.MOV.U32 R2, RZ, RZ, R14 ;  /* 0x000000ffff027224 */ /* 0x000fce00078e000e */
[----:B------:R-:W-:Y:S05]  /*1c420*/  WARPSYNC.COLLECTIVE R15, `(.L_x_3021) ;  /* 0x000000000f087348 */ /* 0x000fea0003c00000 */
[----:B------:R0:W1:Y:S02]  /*1c430*/  SHFL.IDX P6, R14, R13, R12, R11 ;  /* 0x0000000c0d0e7389 */ /* 0x00006400000c000b */
[----:B01----:R-:W-:Y:S01]  /*1c440*/  ENDCOLLECTIVE ;  /* 0x000000000000791b */ /* 0x003fe20003800000 */
.L_x_3021:
        /* <DEDUP_REMOVED lines=11> */
.L_x_3022:
[----:B------:R-:W-:Y:S01]  /*1c500*/  IMAD.MOV.U32 R13, RZ, RZ, R10 ;  /* 0x000000ffff0d7224 */ /* 0x000fe200078e000a */
[----:B------:R-:W-:Y:S01]  /*1c510*/  MOV R12, 0x4 ;  /* 0x00000004000c7802 */ /* 0x000fe20000000f00 */
[----:B------:R-:W-:-:S07]  /*1c520*/  IMAD.MOV.U32 R2, RZ, RZ, R14 ;  /* 0x000000ffff027224 */ /* 0x000fce00078e000e */
[----:B------:R-:W-:Y:S05]  /*1c530*/  WARPSYNC.COLLECTIVE R15, `(.L_x_3023) ;  /* 0x000000000f087348 */ /* 0x000fea0003c00000 */
[----:B------:R0:W1:Y:S02]  /*1c540*/  SHFL.IDX P6, R14, R13, R12, R11 ;  /* 0x0000000c0d0e7389 */ /* 0x00006400000c000b */
[----:B01----:R-:W-:Y:S01]  /*1c550*/  ENDCOLLECTIVE ;  /* 0x000000000000791b */ /* 0x003fe20003800000 */
.L_x_3023:
        /* <DEDUP_REMOVED lines=11> */
.L_x_3024:
[----:B------:R-:W-:Y:S01]  /*1c610*/  MOV R13, R10 ;  /* 0x0000000a000d7202 */ /* 0x000fe20000000f00 */
[----:B------:R-:W-:Y:S02]  /*1c620*/  IMAD.MOV.U32 R12, RZ, RZ, 0x5 ;  /* 0x00000005ff0c7424 */ /* 0x000fe400078e00ff */
[----:B------:R-:W-:-:S07]  /*1c630*/  IMAD.MOV.U32 R2, RZ, RZ, R14 ;  /* 0x000000ffff027224 */ /* 0x000fce00078e000e */
[----:B------:R-:W-:Y:S05]  /*1c640*/  WARPSYNC.COLLECTIVE R15, `(.L_x_3025) ;  /* 0x000000000f087348 */ /* 0x000fea0003c00000 */
[----:B------:R0:W1:Y:S02]  /*1c650*/  SHFL.IDX P6, R14, R13, R12, R11 ;  /* 0x0000000c0d0e7389 */ /* 0x00006400000c000b */
[----:B01----:R-:W-:Y:S01]  /*1c660*/  ENDCOLLECTIVE ;  /* 0x000000000000791b */ /* 0x003fe20003800000 */
.L_x_3025:
        /* <DEDUP_REMOVED lines=11> */
.L_x_3026:
[----:B------:R-:W-:Y:S02]  /*1c720*/  IMAD.MOV.U32 R13, RZ, RZ, R10 ;  /* 0x000000ffff0d7224 */ /* 0x000fe400078e000a */
[----:B------:R-:W-:Y:S02]  /*1c730*/  IMAD.MOV.U32 R12, RZ, RZ, 0x6 ;  /* 0x00000006ff0c7424 */ /* 0x000fe400078e00ff */
[----:B------:R-:W-:-:S07]  /*1c740*/  IMAD.MOV.U32 R2, RZ, RZ, R14 ;  /* 0x000000ffff027224 */ /* 0x000fce00078e000e */
[----:B------:R-:W-:Y:S05]  /*1c750*/  WARPSYNC.COLLECTIVE R15, `(.L_x_3027) ;  /* 0x000000000f087348 */ /* 0x000fea0003c00000 */
[----:B------:R0:W1:Y:S02]  /*1c760*/  SHFL.IDX P6, R14, R13, R12, R11 ;  /* 0x0000000c0d0e7389 */ /* 0x00006400000c000b */
[----:B01----:R-:W-:Y:S01]  /*1c770*/  ENDCOLLECTIVE ;  /* 0x000000000000791b */ /* 0x003fe20003800000 */
.L_x_3027:
        /* <DEDUP_REMOVED lines=11> */
.L_x_3028:
[----:B------:R-:W-:Y:S02]  /*1c830*/  IMAD.MOV.U32 R13, RZ, RZ, R10 ;  /* 0x000000ffff0d7224 */ /* 0x000fe400078e000a */
[----:B------:R-:W-:Y:S01]  /*1c840*/  IMAD.MOV.U32 R12, RZ, RZ, 0x7 ;  /* 0x00000007ff0c7424 */ /* 0x000fe200078e00ff */
[----:B------:R-:W-:-:S07]  /*1c850*/  MOV R2, R14 ;  /* 0x0000000e00027202 */ /* 0x000fce0000000f00 */
[----:B------:R-:W-:Y:S05]  /*1c860*/  WARPSYNC.COLLECTIVE R15, `(.L_x_3029) ;  /* 0x000000000f087348 */ /* 0x000fea0003c00000 */
[----:B------:R0:W1:Y:S02]  /*1c870*/  SHFL.IDX P6, R14, R13, R12, R11 ;  /* 0x0000000c0d0e7389 */ /* 0x00006400000c000b */
[----:B01----:R-:W-:Y:S01]  /*1c880*/  ENDCOLLECTIVE ;  /* 0x000000000000791b */ /* 0x003fe20003800000 */
.L_x_3029:
        /* <DEDUP_REMOVED lines=11> */
.L_x_3030:
[----:B------:R-:W-:Y:S01]  /*1c940*/  IMAD.MOV.U32 R2, RZ, RZ, R14 ;  /* 0x000000ffff027224 */ /* 0x000fe200078e000e */
[----:B------:R-:W-:Y:S06]  /*1c950*/  BRA `(.L_x_3031) ;  /* 0xffffff9c00d47947 */ /* 0x000fec000383ffff */
.L_x_2853:
[----:B-1----:R1:W2:Y:S02]  /*1c960*/  SYNCS.PHASECHK.TRANS64.TRYWAIT P0, [R5+URZ+0x16860], R2 ;  /* 0x01686002050075a7 */ /* 0x0022a4000800017f */
[----:B--2---:R-:W-:Y:S05]  /*1c970*/  @!P0 NANOSLEEP.SYNCS 0x989680 ;  /* 0x009896800000895d */ /* 0x004fea0003900000 */
[----:B------:R-:W2:Y:S02]  /*1c980*/  @!P0 SYNCS.PHASECHK.TRANS64 P0, [R5+URZ+0x16860], R2 ;  /* 0x01686002050085a7 */ /* 0x000ea4000800007f */
[----:B--2---:R-:W-:Y:S05]  /*1c990*/  @!P0 BRA `(.L_x_2853) ;  /* 0xfffffffc00f08947 */ /* 0x004fea000383ffff */
[----:B------:R-:W-:Y:S05]  /*1c9a0*/  BRA `(.L_x_3032) ;  /* 0xffffffa0002c7947 */ /* 0x000fea000383ffff */
.L_x_2854:
        /* <DEDUP_REMOVED lines=8> */
.L_x_3034:
[----:B------:R-:W-:Y:S05]  /*1ca30*/  BSYNC B1 ;  /* 0x0000000000017941 */ /* 0x000fea0003800000 */
.L_x_3033:
[----:B------:R-:W-:Y:S01]  /*1ca40*/  IMAD.MOV.U32 R13, RZ, RZ, R24 ;  /* 0x000000ffff0d7224 */ /* 0x000fe200078e0018 */
[----:B------:R-:W-:Y:S01]  /*1ca50*/  MOV R15, 0xffffffff ;  /* 0xffffffff000f7802 */ /* 0x000fe20000000f00 */
[----:B------:R-:W-:Y:S01]  /*1ca60*/  IMAD.MOV.U32 R12, RZ, RZ, RZ ;  /* 0x000000ffff0c7224 */ /* 0x000fe200078e00ff */
[----:B------:R-:W-:Y:S01]  /*1ca70*/  ISETP.LT.OR P2, PT, R8, 0x1, P1 ;  /* 0x000000010800780c */ /* 0x000fe20000f41670 */
[----:B------:R-:W-:Y:S02]  /*1ca80*/  IMAD.MOV.U32 R11, RZ, RZ, 0x181f ;  /* 0x0000181fff0b7424 */ /* 0x000fe400078e00ff */
[----:B------:R-:W-:Y:S02]  /*1ca90*/  IMAD.MOV.U32 R3, RZ, RZ, R14 ;  /* 0x000000ffff037224 */ /* 0x000fe400078e000e */
[----:B------:R-:W-:-:S08]  /*1caa0*/  IMAD R6, R6, 0x2, R22 ;  /* 0x0000000206067824 */ /* 0x000fd000078e0216 */
[----:B------:R-:W-:Y:S05]  /*1cab0*/  WARPSYNC.COLLECTIVE R15, `(.L_x_3035) ;  /* 0x000000000f087348 */ /* 0x000fea0003c00000 */
[----:B------:R0:W1:Y:S02]  /*1cac0*/  SHFL.IDX P6, R14, R13, R12, R11 ;  /* 0x0000000c0d0e7389 */ /* 0x00006400000c000b */
[----:B01----:R-:W-:Y:S01]  /*1cad0*/  ENDCOLLECTIVE ;  /* 0x000000000000791b */ /* 0x003fe20003800000 */
.L_x_3035:
[----:B------:R-:W-:Y:S01]  /*1cae0*/  IMAD.MOV.U32 R13, RZ, RZ, R25 ;  /* 0x000000ffff0d7224 */ /* 0x000fe200078e0019 */
[----:B------:R-:W-:Y:S01]  /*1caf0*/  MOV R12, 0x1 ;  /* 0x00000001000c7802 */ /* 0x000fe20000000f00 */
[----:B------:R-:W-:-:S07]  /*1cb00*/  IMAD.MOV.U32 R2, RZ, RZ, R14 ;  /* 0x000000ffff027224 */ /* 0x000fce00078e000e */
[----:B------:R-:W-:Y:S05]  /*1cb10*/  WARPSYNC.COLLECTIVE R15, `(.L_x_3036) ;  /* 0x000000000f087348 */ /* 0x000fea0003c00000 */
[----:B------:R0:W1:Y:S02]  /*1cb20*/  SHFL.IDX P6, R14, R13, R12, R11 ;  /* 0x0000000c0d0e7389 */ /* 0x00006400000c000b */
[----:B01----:R-:W-:Y:S01]  /*1cb30*/  ENDCOLLECTIVE ;  /* 0x000000000000791b */ /* 0x003fe20003800000 */
.L_x_3036:
        /* <DEDUP_REMOVED lines=12> */
.L_x_3037:
[----:B------:R-:W-:Y:S01]  /*1cc00*/  MOV R13, R25 ;  /* 0x00000019000d7202 */ /* 0x000fe20000000f00 */
[----:B------:R-:W-:Y:S02]  /*1cc10*/  IMAD.MOV.U32 R12, RZ, RZ, 0x2 ;  /* 0x00000002ff0c7424 */ /* 0x000fe400078e00ff */
[----:B------:R-:W-:-:S07]  /*1cc20*/  IMAD.MOV.U32 R2, RZ, RZ, R14 ;  /* 0x000000ffff027224 */ /* 0x000fce00078e000e */
[----:B------:R-:W-:Y:S05]  /*1cc30*/  WARPSYNC.COLLECTIVE R15, `(.L_x_3038) ;  /* 0x000000000f087348 */ /* 0x000fea0003c00000 */
[----:B------:R0:W1:Y:S02]  /*1cc40*/  SHFL.IDX P6, R14, R13, R12, R11 ;  /* 0x0000000c0d0e7389 */ /* 0x00006400000c000b */
[----:B01----:R-:W-:Y:S01]  /*1cc50*/  ENDCOLLECTIVE ;  /* 0x000000000000791b */ /* 0x003fe20003800000 */
.L_x_3038:
        /* <DEDUP_REMOVED lines=12> */
.L_x_3039:
[----:B------:R-:W-:Y:S02]  /*1cd20*/  IMAD.MOV.U32 R13, RZ, RZ, R25 ;  /* 0x000000ffff0d7224 */ /* 0x000fe400078e0019 */
[----:B------:R-:W-:Y:S02]  /*1cd30*/  IMAD.MOV.U32 R12, RZ, RZ, 0x3 ;  /* 0x00000003ff0c7424 */ /* 0x000fe400078e00ff */
[----:B------:R-:W-:-:S07]  /*1cd40*/  IMAD.MOV.U32 R2, RZ, RZ, R14 ;  /* 0x000000ffff027224 */ /* 0x000fce00078e000e */
[----:B------:R-:W-:Y:S05]  /*1cd50*/  WARPSYNC.COLLECTIVE R15, `(.L_x_3040) ;  /* 0x000000000f087348 */ /* 0x000fea0003c00000 */
[----:B------:R0:W1:Y:S02]  /*1cd60*/  SHFL.IDX P6, R14, R13, R12, R11 ;  /* 0x0000000c0d0e7389 */ /* 0x00006400000c000b */
[----:B01----:R-:W-:Y:S01]  /*1cd70*/  ENDCOLLECTIVE ;  /* 0x000000000000791b */ /* 0x003fe20003800000 */
.L_x_3040:
        /* <DEDUP_REMOVED lines=12> */
.L_x_3041:
[----:B------:R-:W-:Y:S02]  /*1ce40*/  IMAD.MOV.U32 R13, RZ, RZ, R25 ;  /* 0x000000ffff0d7224 */ /* 0x000fe400078e0019 */
[----:B------:R-:W-:Y:S01]  /*1ce50*/  IMAD.MOV.U32 R12, RZ, RZ, 0x4 ;  /* 0x00000004ff0c7424 */ /* 0x000fe200078e00ff */
[----:B------:R-:W-:-:S07]  /*1ce60*/  MOV R2, R14 ;  /* 0x0000000e00027202 */ /* 0x000fce0000000f00 */
[----:B------:R-:W-:Y:S05]  /*1ce70*/  WARPSYNC.COLLECTIVE R15, `(.L_x_3042) ;  /* 0x000000000f087348 */ /* 0x000fea0003c00000 */
[----:B------:R0:W1:Y:S02]  /*1ce80*/  SHFL.IDX P6, R14, R13, R12, R11 ;  /* 0x0000000c0d0e7389 */ /* 0x00006400000c000b */
[----:B01----:R-:W-:Y:S01]  /*1ce90*/  ENDCOLLECTIVE ;  /* 0x000000000000791b */ /* 0x003fe20003800000 */
.L_x_3042:
[----:B------:R-:W-:-:S05]  /*1cea0*/  IADD3 R2, P0, R2, R7, RZ ;  /* 0x0000000702027210 */ /* 0x000fca0007f1e0ff */
        /* <DEDUP_REMOVED lines=11> */
.L_x_3043:
[----:B------:R-:W-:Y:S02]  /*1cf60*/  IMAD.MOV.U32 R13, RZ, RZ, R25 ;  /* 0x000000ffff0d7224 */ /* 0x000fe400078e0019 */
[----:B------:R-:W-:Y:S02]  /*1cf70*/  IMAD.MOV.U32 R12, RZ, RZ, 0x5 ;  /* 0x00000005ff0c7424 */ /* 0x000fe400078e00ff */
[----:B------:R-:W-:-:S07]  /*1cf80*/  IMAD.MOV.U32 R2, RZ, RZ, R14 ;  /* 0x000000ffff027224 */ /* 0x000fce00078e000e */
[----:B------:R-:W-:Y:S05]  /*1cf90*/  WARPSYNC.COLLECTIVE R15, `(.L_x_3044) ;  /* 0x000000000f087348 */ /* 0x000fea0003c00000 */
[----:B------:R0:W1:Y:S02]  /*1cfa0*/  SHFL.IDX P6, R14, R13, R12, R11 ;  /* 0x0000000c0d0e7389 */ /* 0x00006400000c000b */
[----:B01----:R-:W-:Y:S01]  /*1cfb0*/  ENDCOLLECTIVE ;  /* 0x000000000000791b */ /* 0x003fe20003800000 */
.L_x_3044:
        /* <DEDUP_REMOVED lines=12> */
.L_x_3045:
[----:B------:R-:W-:Y:S01]  /*1d080*/  IMAD.MOV.U32 R13, RZ, RZ, R25 ;  /* 0x000000ffff0d7224 */ /* 0x000fe200078e0019 */
[----:B------:R-:W-:Y:S01]  /*1d090*/  MOV R12, 0x6 ;  /* 0x00000006000c7802 */ /* 0x000fe20000000f00 */
[----:B------:R-:W-:-:S07]  /*1d0a0*/  IMAD.MOV.U32 R2, RZ, RZ, R14 ;  /* 0x000000ffff027224 */ /* 0x000fce00078e000e */
[----:B------:R-:W-:Y:S05]  /*1d0b0*/  WARPSYNC.COLLECTIVE R15, `(.L_x_3046) ;  /* 0x000000000f087348 */ /* 0x000fea0003c00000 */
[----:B------:R0:W1:Y:S02]  /*1d0c0*/  SHFL.IDX P6, R14, R13, R12, R11 ;  /* 0x0000000c0d0e7389 */ /* 0x00006400000c000b */
[----:B01----:R-:W-:Y:S01]  /*1d0d0*/  ENDCOLLECTIVE ;  /* 0x000000000000791b */ /* 0x003fe20003800000 */
.L_x_3046:
        /* <DEDUP_REMOVED lines=12> */
.L_x_3047:
[----:B------:R-:W-:Y:S01]  /*1d1a0*/  MOV R13, R25 ;  /* 0x00000019000d7202 */ /* 0x000fe20000000f00 */
[----:B------:R-:W-:Y:S02]  /*1d1b0*/  IMAD.MOV.U32 R12, RZ, RZ, 0x7 ;  /* 0x00000007ff0c7424 */ /* 0x000fe400078e00ff */
[----:B------:R-:W-:-:S07]  /*1d1c0*/  IMAD.MOV.U32 R2, RZ, RZ, R14 ;  /* 0x000000ffff027224 */ /* 0x000fce00078e000e */
[----:B------:R-:W-:Y:S05]  /*1d1d0*/  WARPSYNC.COLLECTIVE R15, `(.L_x_3048) ;  /* 0x000000000f087348 */ /* 0x000fea0003c00000 */
[----:B------:R0:W1:Y:S02]  /*1d1e0*/  SHFL.IDX P6, R14, R13, R12, R11 ;  /* 0x0000000c0d0e7389 */ /* 0x00006400000c000b */
[----:B01----:R-:W-:Y:S01]  /*1d1f0*/  ENDCOLLECTIVE ;  /* 0x000000000000791b */ /* 0x003fe20003800000 */
.L_x_3048:
        /* <DEDUP_REMOVED lines=11> */
.L_x_3049:
[----:B------:R-:W-:Y:S01]  /*1d2b0*/  IMAD.MOV.U32 R2, RZ, RZ, R14 ;  /* 0x000000ffff027224 */ /* 0x000fe200078e000e */
[----:B------:R-:W-:Y:S06]  /*1d2c0*/  BRA `(.L_x_3050) ;  /* 0xffffff9800dc7947 */ /* 0x000fec000383ffff */
.L_x_2862:
[----:B0-----:R0:W1:Y:S02]  /*1d2d0*/  SYNCS.PHASECHK.TRANS64.TRYWAIT P0, [R0+URZ+0x16860], R3 ;  /* 0x01686003000075a7 */ /* 0x001064000800017f */
[----:B-1----:R-:W-:Y:S05]  /*1d2e0*/  @!P0 NANOSLEEP.SYNCS 0x989680 ;  /* 0x009896800000895d */ /* 0x002fea0003900000 */
[----:B------:R-:W1:Y:S02]  /*1d2f0*/  @!P0 SYNCS.PHASECHK.TRANS64 P0, [R0+URZ+0x16860], R3 ;  /* 0x01686003000085a7 */ /* 0x000e64000800007f */
[----:B-1----:R-:W-:Y:S05]  /*1d300*/  @!P0 BRA `(.L_x_2862) ;  /* 0xfffffffc00f08947 */ /* 0x002fea000383ffff */
[----:B------:R-:W-:Y:S05]  /*1d310*/  BRA `(.L_x_3051) ;  /* 0xffffff9c00fc7947 */ /* 0x000fea000383ffff */
.L_x_2863:
        /* <DEDUP_REMOVED lines=8> */
.L_x_3053:
[----:B------:R-:W-:Y:S05]  /*1d3a0*/  BSYNC B0 ;  /* 0x0000000000007941 */ /* 0x000fea0003800000 */
.L_x_3052:
[----:B------:R-:W-:Y:S01]  /*1d3b0*/  MOV R13, R24 ;  /* 0x00000018000d7202 */ /* 0x000fe20000000f00 */
[----:B------:R-:W-:Y:S01]  /*1d3c0*/  IMAD.MOV.U32 R12, RZ, RZ, RZ ;  /* 0x000000ffff0c7224 */ /* 0x000fe200078e00ff */
[----:B------:R-:W-:Y:S01]  /*1d3d0*/  ISETP.LT.OR P2, PT, R6, 0x1, P0 ;  /* 0x000000010600780c */ /* 0x000fe20000741670 */
[----:B------:R-:W-:Y:S02]  /*1d3e0*/  IMAD.MOV.U32 R11, RZ, RZ, 0x181f ;  /* 0x0000181fff0b7424 */ /* 0x000fe400078e00ff */
[----:B------:R-:W-:Y:S02]  /*1d3f0*/  IMAD.MOV.U32 R15, RZ, RZ, -0x1 ;  /* 0xffffffffff0f7424 */ /* 0x000fe400078e00ff */
[----:B------:R-:W-:Y:S02]  /*1d400*/  IMAD.MOV.U32 R3, RZ, RZ, R14 ;  /* 0x000000ffff037224 */ /* 0x000fe400078e000e */
[----:B------:R-:W-:-:S07]  /*1d410*/  IMAD.SHL.U32 R5, R7, 0x2, RZ ;  /* 0x0000000207057824 */ /* 0x000fce00078e00ff */
[----:B------:R-:W-:Y:S05]  /*1d420*/  WARPSYNC.COLLECTIVE R15, `(.L_x_3054) ;  /* 0x000000000f087348 */ /* 0x000fea0003c00000 */
[----:B------:R0:W1:Y:S02]  /*1d430*/  SHFL.IDX P6, R14, R13, R12, R11 ;  /* 0x0000000c0d0e7389 */ /* 0x00006400000c000b */
[----:B01----:R-:W-:Y:S01]  /*1d440*/  ENDCOLLECTIVE ;  /* 0x000000000000791b */ /* 0x003fe20003800000 */
.L_x_3054:
[----:B------:R-:W-:Y:S02]  /*1d450*/  IMAD R4, R4, 0x2, R22 ;  /* 0x0000000204047824 */ /* 0x000fe400078e0216 */
[----:B------:R-:W-:Y:S02]  /*1d460*/  IMAD.MOV.U32 R13, RZ, RZ, R25 ;  /* 0x000000ffff0d7224 */ /* 0x000fe400078e0019 */
[----:B------:R-:W-:Y:S01]  /*1d470*/  IMAD.MOV.U32 R12, RZ, RZ, 0x1 ;  /* 0x00000001ff0c7424 */ /* 0x000fe200078e00ff */
[----:B------:R-:W-:-:S13]  /*1d480*/  IADD3 R2, P1, R14, R5, RZ ;  /* 0x000000050e027210 */ /* 0x000fda0007f3e0ff */
[----:B------:R-:W-:Y:S05]  /*1d490*/  WARPSYNC.COLLECTIVE R15, `(.L_x_3055) ;  /* 0x000000000f087348 */ /* 0x000fea0003c00000 */
[----:B------:R0:W1:Y:S02]  /*1d4a0*/  SHFL.IDX P6, R14, R13, R12, R11 ;  /* 0x0000000c0d0e7389 */ /* 0x00006400000c000b */
[----:B01----:R-:W-:Y:S01]  /*1d4b0*/  ENDCOLLECTIVE ;  /* 0x000000000000791b */ /* 0x003fe20003800000 */
.L_x_3055:
        /* <DEDUP_REMOVED lines=11> */
.L_x_3056:
[----:B------:R-:W-:Y:S02]  /*1d570*/  IMAD.MOV.U32 R13, RZ, RZ, R25 ;  /* 0x000000ffff0d7224 */ /* 0x000fe400078e0019 */
[----:B------:R-:W-:Y:S01]  /*1d580*/  IMAD.MOV.U32 R12, RZ, RZ, 0x2 ;  /* 0x00000002ff0c7424 */ /* 0x000fe200078e00ff */
[----:B------:R-:W-:-:S13]  /*1d590*/  IADD3 R2, P1, R14, R5, RZ ;  /* 0x000000050e027210 */ /* 0x000fda0007f3e0ff */
[----:B------:R-:W-:Y:S05]  /*1d5a0*/  WARPSYNC.COLLECTIVE R15, `(.L_x_3057) ;  /* 0x000000000f087348 */ /* 0x000fea0003c00000 */
[----:B------:R0:W1:Y:S02]  /*1d5b0*/  SHFL.IDX P6, R14, R13, R12, R11 ;  /* 0x0000000c0d0e7389 */ /* 0x00006400000c000b */
[----:B01----:R-:W-:Y:S01]  /*1d5c0*/  ENDCOLLECTIVE ;  /* 0x000000000000791b */ /* 0x003fe20003800000 */
.L_x_3057:
        /* <DEDUP_REMOVED lines=11> */
.L_x_3058:
[----:B------:R-:W-:Y:S02]  /*1d680*/  IMAD.MOV.U32 R13, RZ, RZ, R25 ;  /* 0x000000ffff0d7224 */ /* 0x000fe400078e0019 */
[----:B------:R-:W-:Y:S01]  /*1d690*/  IMAD.MOV.U32 R12, RZ, RZ, 0x3 ;  /* 0x00000003ff0c7424 */ /* 0x000fe200078e00ff */
[----:B------:R-:W-:-:S13]  /*1d6a0*/  IADD3 R2, P1, R14, R5, RZ ;  /* 0x000000050e027210 */ /* 0x000fda0007f3e0ff */
[----:B------:R-:W-:Y:S05]  /*1d6b0*/  WARPSYNC.COLLECTIVE R15, `(.L_x_3059) ;  /* 0x000000000f087348 */ /* 0x000fea0003c00000 */
[----:B------:R0:W1:Y:S02]  /*1d6c0*/  SHFL.IDX P6, R14, R13, R12, R11 ;  /* 0x0000000c0d0e7389 */ /* 0x00006400000c000b */
[----:B01----:R-:W-:Y:S01]  /*1d6d0*/  ENDCOLLECTIVE ;  /* 0x000000000000791b */ /* 0x003fe20003800000 */
.L_x_3059:
        /* <DEDUP_REMOVED lines=11> */
.L_x_3060:
[----:B------:R-:W-:Y:S02]  /*1d790*/  IMAD.MOV.U32 R13, RZ, RZ, R25 ;  /* 0x000000ffff0d7224 */ /* 0x000fe400078e0019 */
[----:B------:R-:W-:Y:S01]  /*1d7a0*/  IMAD.MOV.U32 R12, RZ, RZ, 0x4 ;  /* 0x00000004ff0c7424 */ /* 0x000fe200078e00ff */
[----:B------:R-:W-:-:S13]  /*1d7b0*/  IADD3 R2, P1, R14, R5, RZ ;  /* 0x000000050e027210 */ /* 0x000fda0007f3e0ff */
[----:B------:R-:W-:Y:S05]  /*1d7c0*/  WARPSYNC.COLLECTIVE R15, `(.L_x_3061) ;  /* 0x000000000f087348 */ /* 0x000fea0003c00000 */
[----:B------:R0:W1:Y:S02]  /*1d7d0*/  SHFL.IDX P6, R14, R13, R12, R11 ;  /* 0x0000000c0d0e7389 */ /* 0x00006400000c000b */
[----:B01----:R-:W-:Y:S01]  /*1d7e0*/  ENDCOLLECTIVE ;  /* 0x000000000000791b */ /* 0x003fe20003800000 */
.L_x_3061:
        /* <DEDUP_REMOVED lines=11> */
.L_x_3062:
[----:B------:R-:W-:Y:S02]  /*1d8a0*/  IMAD.MOV.U32 R13, RZ, RZ, R25 ;  /* 0x000000ffff0d7224 */ /* 0x000fe400078e0019 */
[----:B------:R-:W-:Y:S01]  /*1d8b0*/  IMAD.MOV.U32 R12, RZ, RZ, 0x5 ;  /* 0x00000005ff0c7424 */ /* 0x000fe200078e00ff */
[----:B------:R-:W-:-:S13]  /*1d8c0*/  IADD3 R2, P1, R14, R5, RZ ;  /* 0x000000050e027210 */ /* 0x000fda0007f3e0ff */
[----:B------:R-:W-:Y:S05]  /*1d8d0*/  WARPSYNC.COLLECTIVE R15, `(.L_x_3063) ;  /* 0x000000000f087348 */ /* 0x000fea0003c00000 */
[----:B------:R0:W1:Y:S02]  /*1d8e0*/  SHFL.IDX P6, R14, R13, R12, R11 ;  /* 0x0000000c0d0e7389 */ /* 0x00006400000c000b */
[----:B01----:R-:W-:Y:S01]  /*1d8f0*/  ENDCOLLECTIVE ;  /* 0x000000000000791b */ /* 0x003fe20003800000 */
.L_x_3063:
        /* <DEDUP_REMOVED lines=11> */
.L_x_3064:
[----:B------:R-:W-:Y:S02]  /*1d9b0*/  IMAD.MOV.U32 R13, RZ, RZ, R25 ;  /* 0x000000ffff0d7224 */ /* 0x000fe400078e0019 */
[----:B------:R-:W-:Y:S01]  /*1d9c0*/  IMAD.MOV.U32 R12, RZ, RZ, 0x6 ;  /* 0x00000006ff0c7424 */ /* 0x000fe200078e00ff */
[----:B------:R-:W-:-:S13]  /*1d9d0*/  IADD3 R2, P1, R14, R5, RZ ;  /* 0x000000050e027210 */ /* 0x000fda0007f3e0ff */
[----:B------:R-:W-:Y:S05]  /*1d9e0*/  WARPSYNC.COLLECTIVE R15, `(.L_x_3065) ;  /* 0x000000000f087348 */ /* 0x000fea0003c00000 */
[----:B------:R0:W1:Y:S02]  /*1d9f0*/  SHFL.IDX P6, R14, R13, R12, R11 ;  /* 0x0000000c0d0e7389 */ /* 0x00006400000c000b */
[----:B01----:R-:W-:Y:S01]  /*1da00*/  ENDCOLLECTIVE ;  /* 0x000000000000791b */ /* 0x003fe20003800000 */
.L_x_3065:
        /* <DEDUP_REMOVED lines=11> */
.L_x_3066:
[----:B------:R-:W-:Y:S02]  /*1dac0*/  IMAD.MOV.U32 R13, RZ, RZ, R25 ;  /* 0x000000ffff0d7224 */ /* 0x000fe400078e0019 */
[----:B------:R-:W-:Y:S01]  /*1dad0*/  IMAD.MOV.U32 R12, RZ, RZ, 0x7 ;  /* 0x00000007ff0c7424 */ /* 0x000fe200078e00ff */
[----:B------:R-:W-:-:S13]  /*1dae0*/  IADD3 R2, P1, R14, R5, RZ ;  /* 0x000000050e027210 */ /* 0x000fda0007f3e0ff */
[----:B------:R-:W-:Y:S05]  /*1daf0*/  WARPSYNC.COLLECTIVE R15, `(.L_x_3067) ;  /* 0x000000000f087348 */ /* 0x000fea0003c00000 */
[----:B------:R0:W1:Y:S02]  /*1db00*/  SHFL.IDX P6, R14, R13, R12, R11 ;  /* 0x0000000c0d0e7389 */ /* 0x00006400000c000b */
[----:B01----:R-:W-:Y:S01]  /*1db10*/  ENDCOLLECTIVE ;  /* 0x000000000000791b */ /* 0x003fe20003800000 */
.L_x_3067:
        /* <DEDUP_REMOVED lines=10> */
.L_x_3068:
[----:B------:R-:W-:Y:S05]  /*1dbc0*/  BRA `(.L_x_3069) ;  /* 0xffffff9800cc7947 */ /* 0x000fea000383ffff */
.L_x_2868:
[----:B------:R-:W-:Y:S01]  /*1dbd0*/  BSSY B0, `(.L_x_3070) ;  /* 0x0000008000007945 */ /* 0x000fe20003800000 */
[----:B------:R-:W-:Y:S02]  /*1dbe0*/  IMAD.MOV.U32 R13, RZ, RZ, R16 ;  /* 0x000000ffff0d7224 */ /* 0x000fe400078e0010 */
[----:B------:R-:W-:Y:S02]  /*1dbf0*/  IMAD.MOV.U32 R12, RZ, RZ, RZ ;  /* 0x000000ffff0c7224 */ /* 0x000fe400078e00ff */
[----:B------:R-:W-:Y:S02]  /*1dc00*/  IMAD.MOV.U32 R11, RZ, RZ, 0x1f ;  /* 0x0000001fff0b7424 */ /* 0x000fe400078e00ff */
[----:B------:R-:W-:-:S07]  /*1dc10*/  IMAD.MOV.U32 R15, RZ, RZ, -0x1 ;  /* 0xffffffffff0f7424 */ /* 0x000fce00078e00ff */
[----:B012---:R-:W-:Y:S05]  /*1dc20*/  WARPSYNC.COLLECTIVE R15, `(.L_x_3071) ;  /* 0x000000000f087348 */ /* 0x007fea0003c00000 */
[----:B------:R3:W4:Y:S02]  /*1dc30*/  SHFL.IDX P6, R14, R13, R12, R11 ;  /* 0x0000000c0d0e7389 */ /* 0x00072400000c000b */
[----:B01234-:R-:W-:Y:S01]  /*1dc40*/  ENDCOLLECTIVE ;  /* 0x000000000000791b */ /* 0x01ffe20003800000 */
.L_x_3071:
[----:B------:R-:W-:Y:S05]  /*1dc50*/  BSYNC B0 ;  /* 0x0000000000007941 */ /* 0x000fea0003800000 */
.L_x_3070:
[----:B------:R-:W-:Y:S01]  /*1dc60*/  IMAD.MOV.U32 R13, RZ, RZ, R16 ;  /* 0x000000ffff0d7224 */ /* 0x000fe200078e0010 */
[----:B------:R-:W-:Y:S01]  /*1dc70*/  MOV R0, R14 ;  /* 0x0000000e00007202 */ /* 0x000fe20000000f00 */
[----:B------:R-:W-:Y:S02]  /*1dc80*/  IMAD.MOV.U32 R12, RZ, RZ, 0x1 ;  /* 0x00000001ff0c7424 */ /* 0x000fe400078e00ff */
[----:B------:R-:W-:Y:S02]  /*1dc90*/  IMAD.MOV.U32 R11, RZ, RZ, 0x1f ;  /* 0x0000001fff0b7424 */ /* 0x000fe400078e00ff */
[----:B------:R-:W-:Y:S02]  /*1dca0*/  IMAD.MOV.U32 R15, RZ, RZ, -0x1 ;  /* 0xffffffffff0f7424 */ /* 0x000fe400078e00ff */
[----:B------:R-:W-:-:S07]  /*1dcb0*/  IMAD.IADD R5, R19, 0x1, R7 ;  /* 0x0000000113057824 */ /* 0x000fce00078e0207 */
[----:B------:R-:W-:Y:S05]  /*1dcc0*/  WARPSYNC.COLLECTIVE R15, `(.L_x_3072) ;  /* 0x000000000f087348 */ /* 0x000fea0003c00000 */
[----:B------:R0:W1:Y:S02]  /*1dcd0*/  SHFL.IDX P6, R14, R13, R12, R11 ;  /* 0x0000000c0d0e7389 */ /* 0x00006400000c000b */
[----:B01----:R-:W-:Y:S01]  /*1dce0*/  ENDCOLLECTIVE ;  /* 0x000000000000791b */ /* 0x003fe20003800000 */
.L_x_3072:
[----:B------:R-:W-:Y:S02]  /*1dcf0*/  ULDC UR4, c[0x0][0xc3c] ;  /* 0x00030f0000047ab9 */ /* 0x000fe40000000800 */
[----:B------:R-:W-:-:S13]  /*1dd00*/  ISETP.GE.OR P1, PT, R5, UR4, !P0 ;  /* 0x0000000405007c0c */ /* 0x000fda000c726670 */
[----:B------:R-:W0:Y:S01]  /*1dd10*/  @!P1 LDC.64 R2, c[0x0][0xc80] ;  /* 0x00032000ff029b82 */ /* 0x000e220000000a00 */
[----:B------:R-:W-:Y:S02]  /*1dd20*/  MOV R11, RZ ;  /* 0x000000ff000b7202 */ /* 0x000fe40000000f00 */
[----:B------:R-:W-:Y:S01]  /*1dd30*/  MOV R16, R14 ;  /* 0x0000000e00107202 */ /* 0x000fe20000000f00 */
        /* <DEDUP_REMOVED lines=13> */
.L_x_3073:
[----:B------:R-:W-:Y:S01]  /*1de10*/  IMAD.MOV.U32 R12, RZ, RZ, 0x2 ;  /* 0x00000002ff0c7424 */ /* 0x000fe200078e00ff */
[----:B------:R-:W-:-:S05]  /*1de20*/  SEL R5, R14, RZ, P1 ;  /* 0x000000ff0e057207 */ /* 0x000fca0000800000 */
[----:B------:R-:W-:-:S04]  /*1de30*/  IMAD.IADD R4, R2, 0x1, R5 ;  /* 0x0000000102047824 */ /* 0x000fc800078e0205 */
[----:B------:R-:W-:-:S07]  /*1de40*/  IMAD.MOV.U32 R13, RZ, RZ, R4 ;  /* 0x000000ffff0d7224 */ /* 0x000fce00078e0004 */
[----:B------:R-:W-:Y:S05]  /*1de50*/  WARPSYNC.COLLECTIVE R15, `(.L_x_3074) ;  /* 0x000000000f087348 */ /* 0x000fea0003c00000 */
[----:B------:R0:W1:Y:S02]  /*1de60*/  SHFL.UP P6, R14, R13, R12, R11 ;  /* 0x0400000c0d0e7389 */ /* 0x00006400000c000b */
[----:B01----:R-:W-:Y:S01]  /*1de70*/  ENDCOLLECTIVE ;  /* 0x000000000000791b */ /* 0x003fe20003800000 */
.L_x_3074:
[----:B------:R-:W-:Y:S01]  /*1de80*/  IMAD.MOV.U32 R12, RZ, RZ, 0x4 ;  /* 0x00000004ff0c7424 */ /* 0x000fe200078e00ff */
[----:B------:R-:W-:-:S05]  /*1de90*/  SEL R5, R14, RZ, P2 ;  /* 0x000000ff0e057207 */ /* 0x000fca0001000000 */
[----:B------:R-:W-:-:S05]  /*1dea0*/  IMAD.IADD R5, R4, 0x1, R5 ;  /* 0x0000000104057824 */ /* 0x000fca00078e0205 */
[----:B------:R-:W-:-:S07]  /*1deb0*/  MOV R13, R5 ;  /* 0x00000005000d7202 */ /* 0x000fce0000000f00 */
[----:B------:R-:W-:Y:S05]  /*1dec0*/  WARPSYNC.COLLECTIVE R15, `(.L_x_3075) ;  /* 0x000000000f087348 */ /* 0x000fea0003c00000 */
[----:B------:R0:W1:Y:S02]  /*1ded0*/  SHFL.UP P6, R14, R13, R12, R11 ;  /* 0x0400000c0d0e7389 */ /* 0x00006400000c000b */
[----:B01----:R-:W-:Y:S01]  /*1dee0*/  ENDCOLLECTIVE ;  /* 0x000000000000791b */ /* 0x003fe20003800000 */
.L_x_3075:
[----:B------:R-:W-:Y:S01]  /*1def0*/  IMAD.MOV.U32 R12, RZ, RZ, 0x8 ;  /* 0x00000008ff0c7424 */ /* 0x000fe200078e00ff */
[----:B------:R-:W-:-:S05]  /*1df00*/  SEL R6, R14, RZ, P3 ;  /* 0x000000ff0e067207 */ /* 0x000fca0001800000 */
[----:B------:R-:W-:-:S04]  /*1df10*/  IMAD.IADD R6, R5, 0x1, R6 ;  /* 0x0000000105067824 */ /* 0x000fc800078e0206 */
[----:B------:R-:W-:-:S07]  /*1df20*/  IMAD.MOV.U32 R13, RZ, RZ, R6 ;  /* 0x000000ffff0d7224 */ /* 0x000fce00078e0006 */
[----:B------:R-:W-:Y:S05]  /*1df30*/  WARPSYNC.COLLECTIVE R15, `(.L_x_3076) ;  /* 0x000000000f087348 */ /* 0x000fea0003c00000 */
[----:B------:R0:W1:Y:S02]  /*1df40*/  SHFL.UP P6, R14, R13, R12, R11 ;  /* 0x0400000c0d0e7389 */ /* 0x00006400000c000b */
[----:B01----:R-:W-:Y:S01]  /*1df50*/  ENDCOLLECTIVE ;  /* 0x000000000000791b */ /* 0x003fe20003800000 */
.L_x_3076:
[----:B------:R-:W-:Y:S01]  /*1df60*/  IMAD.MOV.U32 R12, RZ, RZ, 0x10 ;  /* 0x00000010ff0c7424 */ /* 0x000fe200078e00ff */
[----:B------:R-:W-:-:S04]  /*1df70*/  SEL R3, R14, RZ, P4 ;  /* 0x000000ff0e037207 */ /* 0x000fc80002000000 */
[----:B------:R-:W-:-:S05]  /*1df80*/  IADD3 R4, R6, R3, RZ ;  /* 0x0000000306047210 */ /* 0x000fca0007ffe0ff */
[----:B------:R-:W-:-:S07]  /*1df90*/  IMAD.MOV.U32 R13, RZ, RZ, R4 ;  /* 0x000000ffff0d7224 */ /* 0x000fce00078e0004 */
[----:B------:R-:W-:Y:S05]  /*1dfa0*/  WARPSYNC.COLLECTIVE R15, `(.L_x_3077) ;  /* 0x000000000f087348 */ /* 0x000fea0003c00000 */
[----:B------:R0:W1:Y:S02]  /*1dfb0*/  SHFL.UP P6, R14, R13, R12, R11 ;  /* 0x0400000c0d0e7389 */ /* 0x00006400000c000b */
[----:B01----:R-:W-:Y:S01]  /*1dfc0*/  ENDCOLLECTIVE ;  /* 0x000000000000791b */ /* 0x003fe20003800000 */
.L_x_3077:
[----:B------:R-:W-:Y:S01]  /*1dfd0*/  MOV R12, 0x1f ;  /* 0x0000001f000c7802 */ /* 0x000fe20000000f00 */
[----:B------:R-:W-:Y:S01]  /*1dfe0*/  IMAD.MOV.U32 R11, RZ, RZ, 0x1f ;  /* 0x0000001fff0b7424 */ /* 0x000fe200078e00ff */
[----:B------:R-:W-:-:S05]  /*1dff0*/  SEL R3, R14, RZ, P5 ;  /* 0x000000ff0e037207 */ /* 0x000fca0002800000 */
[----:B------:R-:W-:-:S04]  /*1e000*/  IMAD.IADD R3, R4, 0x1, R3 ;  /* 0x0000000104037824 */ /* 0x000fc800078e0203 */
[----:B------:R-:W-:-:S07]  /*1e010*/  IMAD.MOV.U32 R13, RZ, RZ, R3 ;  /* 0x000000ffff0d7224 */ /* 0x000fce00078e0003 */
[----:B------:R-:W-:Y:S05]  /*1e020*/  WARPSYNC.COLLECTIVE R15, `(.L_x_3078) ;  /* 0x000000000f087348 */ /* 0x000fea0003c00000 */
[----:B------:R0:W1:Y:S02]  /*1e030*/  SHFL.IDX P6, R14, R13, R12, R11 ;  /* 0x0000000c0d0e7389 */ /* 0x00006400000c000b */
[----:B01----:R-:W-:Y:S01]  /*1e040*/  ENDCOLLECTIVE ;  /* 0x000000000000791b */ /* 0x003fe20003800000 */
.L_x_3078:
[----:B------:R-:W-:Y:S05]  /*1e050*/  BRA `(.L_x_3079) ;  /* 0xffffff9800d07947 */ /* 0x000fea000383ffff */
.L_x_2873:
[----:B------:R-:W-:Y:S01]  /*1e060*/  BSSY B0, `(.L_x_3080) ;  /* 0x0000008000007945 */ /* 0x000fe20003800000 */
[----:B-----5:R-:W-:Y:S01]  /*1e070*/  IMAD.MOV.U32 R13, RZ, RZ, R2 ;  /* 0x000000ffff0d7224 */ /* 0x020fe200078e0002 */
[----:B------:R-:W-:Y:S01]  /*1e080*/  MOV R15, 0xffffffff ;  /* 0xffffffff000f7802 */ /* 0x000fe20000000f00 */
[----:B------:R-:W-:Y:S02]  /*1e090*/  IMAD.MOV.U32 R12, RZ, RZ, 0x1 ;  /* 0x00000001ff0c7424 */ /* 0x000fe400078e00ff */
[----:B------:R-:W-:-:S07]  /*1e0a0*/  IMAD.MOV.U32 R11, RZ, RZ, RZ ;  /* 0x000000ffff0b7224 */ /* 0x000fce00078e00ff */
[----:B0123--:R-:W-:Y:S05]  /*1e0b0*/  WARPSYNC.COLLECTIVE R15, `(.L_x_3081) ;  /* 0x000000000f087348 */ /* 0x00ffea0003c00000 */
[----:B------:R4:W0:Y:S02]  /*1e0c0*/  SHFL.UP P6, R14, R13, R12, R11 ;  /* 0x0400000c0d0e7389 */ /* 0x00082400000c000b */
[----:B01234-:R-:W-:Y:S01]  /*1e0d0*/  ENDCOLLECTIVE ;  /* 0x000000000000791b */ /* 0x01ffe20003800000 */
.L_x_3081:
[----:B------:R-:W-:Y:S05]  /*1e0e0*/  BSYNC B0 ;  /* 0x0000000000007941 */ /* 0x000fea0003800000 */
.L_x_3080:
        /* <DEDUP_REMOVED lines=8> */
.L_x_3082:
[----:B------:R-:W-:Y:S01]  /*1e170*/  IMAD.MOV.U32 R12, RZ, RZ, 0x4 ;  /* 0x00000004ff0c7424 */ /* 0x000fe200078e00ff */
[----:B------:R-:W-:-:S04]  /*1e180*/  SEL R14, R14, RZ, P2 ;  /* 0x000000ff0e0e7207 */ /* 0x000fc80001000000 */
[----:B------:R-:W-:-:S05]  /*1e190*/  IADD3 R3, R13, R14, RZ ;  /* 0x0000000e0d037210 */ /* 0x000fca0007ffe0ff */
[----:B------:R-:W-:-:S07]  /*1e1a0*/  IMAD.MOV.U32 R13, RZ, RZ, R3 ;  /* 0x000000ffff0d7224 */ /* 0x000fce00078e0003 */
[----:B------:R-:W-:Y:S05]  /*1e1b0*/  WARPSYNC.COLLECTIVE R15, `(.L_x_3083) ;  /* 0x000000000f087348 */ /* 0x000fea0003c00000 */
[----:B------:R0:W1:Y:S02]  /*1e1c0*/  SHFL.UP P6, R14, R13, R12, R11 ;  /* 0x0400000c0d0e7389 */ /* 0x00006400000c000b */
[----:B01----:R-:W-:Y:S01]  /*1e1d0*/  ENDCOLLECTIVE ;  /* 0x000000000000791b */ /* 0x003fe20003800000 */
.L_x_3083:
[----:B------:R-:W-:Y:S02]  /*1e1e0*/  MOV R12, 0x8 ;  /* 0x00000008000c7802 */ /* 0x000fe40000000f00 */
[----:B------:R-:W-:-:S05]  /*1e1f0*/  SEL R4, R14, RZ, P3 ;  /* 0x000000ff0e047207 */ /* 0x000fca0001800000 */
[----:B------:R-:W-:-:S04]  /*1e200*/  IMAD.IADD R4, R3, 0x1, R4 ;  /* 0x0000000103047824 */ /* 0x000fc800078e0204 */
[----:B------:R-:W-:-:S07]  /*1e210*/  IMAD.MOV.U32 R13, RZ, RZ, R4 ;  /* 0x000000ffff0d7224 */ /* 0x000fce00078e0004 */
[----:B------:R-:W-:Y:S05]  /*1e220*/  WARPSYNC.COLLECTIVE R15, `(.L_x_3084) ;  /* 0x000000000f087348 */ /* 0x000fea0003c00000 */
[----:B------:R0:W1:Y:S02]  /*1e230*/  SHFL.UP P6, R14, R13, R12, R11 ;  /* 0x0400000c0d0e7389 */ /* 0x00006400000c000b */
[----:B01----:R-:W-:Y:S01]  /*1e240*/  ENDCOLLECTIVE ;  /* 0x000000000000791b */ /* 0x003fe20003800000 */
.L_x_3084:
[----:B------:R-:W-:Y:S01]  /*1e250*/  IMAD.MOV.U32 R12, RZ, RZ, 0x10 ;  /* 0x00000010ff0c7424 */ /* 0x000fe200078e00ff */
[----:B------:R-:W-:-:S05]  /*1e260*/  SEL R5, R14, RZ, P4 ;  /* 0x000000ff0e057207 */ /* 0x000fca0002000000 */
[----:B------:R-:W-:-:S04]  /*1e270*/  IMAD.IADD R5, R4, 0x1, R5 ;  /* 0x0000000104057824 */ /* 0x000fc800078e0205 */
[----:B------:R-:W-:-:S07]  /*1e280*/  IMAD.MOV.U32 R13, RZ, RZ, R5 ;  /* 0x000000ffff0d7224 */ /* 0x000fce00078e0005 */
[----:B------:R-:W-:Y:S05]  /*1e290*/  WARPSYNC.COLLECTIVE R15, `(.L_x_3085) ;  /* 0x000000000f087348 */ /* 0x000fea0003c00000 */
[----:B------:R0:W1:Y:S02]  /*1e2a0*/  SHFL.UP P6, R14, R13, R12, R11 ;  /* 0x0400000c0d0e7389 */ /* 0x00006400000c000b */
[----:B01----:R-:W-:Y:S01]  /*1e2b0*/  ENDCOLLECTIVE ;  /* 0x000000000000791b */ /* 0x003fe20003800000 */
.L_x_3085:
        /* <DEDUP_REMOVED lines=8> */
.L_x_3086:
[----:B------:R-:W-:Y:S05]  /*1e340*/  BRA `(.L_x_3087) ;  /* 0xffffff9800b07947 */ /* 0x000fea000383ffff */
.L_x_2875:
[----:B------:R-:W-:Y:S01]  /*1e350*/  BSSY B0, `(.L_x_3088) ;  /* 0x0000006000007945 */ /* 0x000fe20003800000 */
[----:B------:R-:W-:Y:S01]  /*1e360*/  PLOP3.LUT P6, PT, P6, PT, PT, 0x8, 0x0 ;  /* 0x000000000000781c */ /* 0x000fe200037ce170 */
[----:B------:R-:W-:-:S12]  /*1e370*/  IMAD.MOV.U32 R15, RZ, RZ, -0x1 ;  /* 0xffffffffff0f7424 */ /* 0x000fd800078e00ff */
[----:B012---:R-:W-:Y:S05]  /*1e380*/  WARPSYNC.COLLECTIVE R15, `(.L_x_3089) ;  /* 0x000000000f087348 */ /* 0x007fea0003c00000 */
[----:B------:R-:W-:Y:S01]  /*1e390*/  VOTE.ANY R14, PT, P6 ;  /* 0x00000000000e7806 */ /* 0x000fe200030e0100 */
[----:B012---:R-:W-:Y:S06]  /*1e3a0*/  ENDCOLLECTIVE ;  /* 0x000000000000791b */ /* 0x007fec0003800000 */
.L_x_3089:
[----:B------:R-:W-:Y:S05]  /*1e3b0*/  BSYNC B0 ;  /* 0x0000000000007941 */ /* 0x000fea0003800000 */
.L_x_3088:
        /* <DEDUP_REMOVED lines=9> */
.L_x_3090:
[----:B------:R-:W-:Y:S01]  /*1e450*/  IMAD.MOV.U32 R17, RZ, RZ, R14 ;  /* 0x000000ffff117224 */ /* 0x000fe200078e000e */
[----:B------:R-:W-:Y:S06]  /*1e460*/  BRA `(.L_x_3091) ;  /* 0xffffff9800a07947 */ /* 0x000fec000383ffff */
.L_x_2877:
[----:B------:R-:W-:Y:S01]  /*1e470*/  BSSY B0, `(.L_x_3092) ;  /* 0x0000007000007945 */ /* 0x000fe20003800000 */
[----:B------:R-:W-:Y:S01]  /*1e480*/  MOV R13, R3 ;  /* 0x00000003000d7202 */ /* 0x000fe20000000f00 */
[----:B------:R-:W-:Y:S02]  /*1e490*/  IMAD.MOV.U32 R11, RZ, RZ, 0x1f ;  /* 0x0000001fff0b7424 */ /* 0x000fe400078e00ff */
[----:B------:R-:W-:-:S07]  /*1e4a0*/  IMAD.MOV.U32 R15, RZ, RZ, -0x1 ;  /* 0xffffffffff0f7424 */ /* 0x000fce00078e00ff */
[----:B01234-:R-:W-:Y:S05]  /*1e4b0*/  WARPSYNC.COLLECTIVE R15, `(.L_x_3093) ;  /* 0x000000000f087348 */ /* 0x01ffea0003c00000 */
[----:B------:R0:W0:Y:S02]  /*1e4c0*/  SHFL.IDX P6, R14, R13, R12, R11 ;  /* 0x0000000c0d0e7389 */ /* 0x00002400000c000b */
[----:B01234-:R-:W-:Y:S01]  /*1e4d0*/  ENDCOLLECTIVE ;  /* 0x000000000000791b */ /* 0x01ffe20003800000 */
.L_x_3093:
[----:B------:R-:W-:Y:S05]  /*1e4e0*/  BSYNC B0 ;  /* 0x0000000000007941 */ /* 0x000fea0003800000 */
.L_x_3092:
[----:B------:R-:W-:Y:S01]  /*1e4f0*/  IMAD.MOV.U32 R5, RZ, RZ, R14 ;  /* 0x000000ffff057224 */ /* 0x000fe200078e000e */
[----:B------:R-:W-:Y:S06]  /*1e500*/  BRA `(.L_x_2876) ;  /* 0xffffff9800947947 */ /* 0x000fec000383ffff */
.L_x_2881:
[----:B-1----:R1:W4:Y:S02]  /*1e510*/  SYNCS.PHASECHK.TRANS64.TRYWAIT P0, [R5+URZ+0x16820], R0 ;  /* 0x01682000050075a7 */ /* 0x002324000800017f */
[----:B----4-:R-:W-:Y:S05]  /*1e520*/  @!P0 NANOSLEEP.SYNCS 0x989680 ;  /* 0x009896800000895d */ /* 0x010fea0003900000 */
[----:B------:R-:W4:Y:S02]  /*1e530*/  @!P0 SYNCS.PHASECHK.TRANS64 P0, [R5+URZ+0x16820], R0 ;  /* 0x01682000050085a7 */ /* 0x000f24000800007f */
[----:B----4-:R-:W-:Y:S05]  /*1e540*/  @!P0 BRA `(.L_x_2881) ;  /* 0xfffffffc00f08947 */ /* 0x010fea000383ffff */
[----:B------:R-:W-:Y:S05]  /*1e550*/  BRA `(.L_x_3094) ;  /* 0xffffffa0000c7947 */ /* 0x000fea000383ffff */
.L_x_2882:
[----:B------:R-:W4:Y:S01]  /*1e560*/  S2R R2, SR_TID.X ;  /* 0x0000000000027919 */ /* 0x000f220000002100 */
[----:B------:R-:W-:Y:S01]  /*1e570*/  BSSY B0, `(.L_x_3095) ;  /* 0x000000a000007945 */ /* 0x000fe20003800000 */
[----:B------:R-:W-:Y:S01]  /*1e580*/  MOV R12, RZ ;  /* 0x000000ff000c7202 */ /* 0x000fe20000000f00 */
[----:B------:R-:W-:Y:S02]  /*1e590*/  IMAD.MOV.U32 R11, RZ, RZ, 0x1f ;  /* 0x0000001fff0b7424 */ /* 0x000fe400078e00ff */
[----:B------:R-:W-:Y:S01]  /*1e5a0*/  IMAD.MOV.U32 R15, RZ, RZ, -0x1 ;  /* 0xffffffffff0f7424 */ /* 0x000fe200078e00ff */
[----:B----4-:R-:W-:-:S04]  /*1e5b0*/  SHF.R.U32.HI R2, RZ, 0x5, R2 ;  /* 0x00000005ff027819 */ /* 0x010fc80000011602 */
[----:B------:R-:W-:-:S05]  /*1e5c0*/  LOP3.LUT R2, R2, 0x3, RZ, 0xc0, !PT ;  /* 0x0000000302027812 */ /* 0x000fca00078ec0ff */
[----:B------:R-:W-:-:S07]  /*1e5d0*/  IMAD.MOV.U32 R13, RZ, RZ, R2 ;  /* 0x000000ffff0d7224 */ /* 0x000fce00078e0002 */
[----:B0123--:R-:W-:Y:S05]  /*1e5e0*/  WARPSYNC.COLLECTIVE R15, `(.L_x_3096) ;  /* 0x000000000f087348 */ /* 0x00ffea0003c00000 */
[----:B------:R4:W0:Y:S02]  /*1e5f0*/  SHFL.IDX P6, R14, R13, R12, R11 ;  /* 0x0000000c0d0e7389 */ /* 0x00082400000c000b */
[----:B01234-:R-:W-:Y:S01]  /*1e600*/  ENDCOLLECTIVE ;  /* 0x000000000000791b */ /* 0x01ffe20003800000 */
.L_x_3096:
[----:B------:R-:W-:Y:S05]  /*1e610*/  BSYNC B0 ;  /* 0x0000000000007941 */ /* 0x000fea0003800000 */
.L_x_3095:
[----:B------:R-:W-:Y:S05]  /*1e620*/  BRA `(.L_x_3097) ;  /* 0xffffff9c00f47947 */ /* 0x000fea000383ffff */
.L_x_2883:
[----:B------:R-:W-:Y:S01]  /*1e630*/  BSSY B0, `(.L_x_3098) ;  /* 0x0000006000007945 */ /* 0x000fe20003800000 */
[----:B------:R-:W-:-:S07]  /*1e640*/  IMAD.MOV.U32 R15, RZ, RZ, -0x1 ;  /* 0xffffffffff0f7424 */ /* 0x000fce00078e00ff */
[----:B0123--:R-:W-:Y:S05]  /*1e650*/  WARPSYNC.COLLECTIVE R15, `(.L_x_3099) ;  /* 0x000000000f0c7348 */ /* 0x00ffea0003c00000 */
[----:B------:R-:W-:Y:S02]  /*1e660*/  ELECT P6, UR62, PT ;  /* 0x00000000003e782f */ /* 0x000fe400038c0000 */
[----:B------:R-:W-:Y:S01]  /*1e670*/  MOV R14, UR62 ;  /* 0x0000003e000e7c02 */ /* 0x000fe20008000f00 */
[----:B0123--:R-:W-:Y:S10]  /*1e680*/  ENDCOLLECTIVE ;  /* 0x000000000000791b */ /* 0x00fff40003800000 */
.L_x_3099:
[----:B------:R-:W-:Y:S05]  /*1e690*/  BSYNC B0 ;  /* 0x0000000000007941 */ /* 0x000fea0003800000 */
.L_x_3098:
[----:B------:R-:W-:Y:S05]  /*1e6a0*/  BRA `(.L_x_3100) ;  /* 0xffffff9c00e87947 */ /* 0x000fea000383ffff */
.L_x_2885:
[----:B-1----:R1:W4:Y:S02]  /*1e6b0*/  SYNCS.PHASECHK.TRANS64.TRYWAIT P1, [R3+URZ+0x16840], R2 ;  /* 0x01684002030075a7 */ /* 0x002324000802017f */
[----:B----4-:R-:W-:Y:S05]  /*1e6c0*/  @!P1 NANOSLEEP.SYNCS 0x989680 ;  /* 0x009896800000995d */ /* 0x010fea0003900000 */
[----:B------:R-:W4:Y:S02]  /*1e6d0*/  @!P1 SYNCS.PHASECHK.TRANS64 P1, [R3+URZ+0x16840], R2 ;  /* 0x01684002030095a7 */ /* 0x000f24000802007f */
[----:B----4-:R-:W-:Y:S05]  /*1e6e0*/  @!P1 BRA `(.L_x_2885) ;  /* 0xfffffffc00f09947 */ /* 0x010fea000383ffff */
[----:B------:R-:W-:Y:S05]  /*1e6f0*/  BRA `(.L_x_3101) ;  /* 0xffffffa000087947 */ /* 0x000fea000383ffff */
.L_x_2887:
[----:B----4-:R4:W0:Y:S02]  /*1e700*/  SYNCS.PHASECHK.TRANS64.TRYWAIT P1, [R5+URZ+0x16840], R0 ;  /* 0x01684000050075a7 */ /* 0x010824000802017f */
[----:B0-----:R-:W-:Y:S05]  /*1e710*/  @!P1 NANOSLEEP.SYNCS 0x989680 ;  /* 0x009896800000995d */ /* 0x001fea0003900000 */
[----:B------:R-:W0:Y:S02]  /*1e720*/  @!P1 SYNCS.PHASECHK.TRANS64 P1, [R5+URZ+0x16840], R0 ;  /* 0x01684000050095a7 */ /* 0x000e24000802007f */
[----:B0-----:R-:W-:Y:S05]  /*1e730*/  @!P1 BRA `(.L_x_2887) ;  /* 0xfffffffc00f09947 */ /* 0x001fea000383ffff */
[----:B------:R-:W-:Y:S05]  /*1e740*/  BRA `(.L_x_3102) ;  /* 0xffffffa000147947 */ /* 0x000fea000383ffff */
.L_x_2889:
[----:B------:R0:W0:Y:S02]  /*1e750*/  SYNCS.PHASECHK.TRANS64.TRYWAIT P1, [R3+URZ+0x16860], R2 ;  /* 0x01686002030075a7 */ /* 0x000024000802017f */
[----:B0-----:R-:W-:Y:S05]  /*1e760*/  @!P1 NANOSLEEP.SYNCS 0x989680 ;  /* 0x009896800000995d */ /* 0x001fea0003900000 */
[----:B------:R-:W0:Y:S02]  /*1e770*/  @!P1 SYNCS.PHASECHK.TRANS64 P1, [R3+URZ+0x16860], R2 ;  /* 0x01686002030095a7 */ /* 0x000e24000802007f */
[----:B0-----:R-:W-:Y:S05]  /*1e780*/  @!P1 BRA `(.L_x_2889) ;  /* 0xfffffffc00f09947 */ /* 0x001fea000383ffff */
[----:B------:R-:W-:Y:S05]  /*1e790*/  BRA `(.L_x_3103) ;  /* 0xffffffa000107947 */ /* 0x000fea000383ffff */
.L_x_3104:
        /* <DEDUP_REMOVED lines=14> */
.L_x_3113:


//--------------------- .nv.global.init           --------------------------
	.section	.nv.global.init,"aw",@progbits
.nv.global.init:
	.type		$str$23,@object
	.size		$str$23,($str$24 - $str$23)
$str$23:
        /*0000*/ 	.byte	0x28, 0x61, 0x64, 0x64, 0x72, 0x65, 0x73, 0x73, 0x20, 0x26, 0x20, 0x6d, 0x61, 0x73, 0x6b, 0x29
        /*0010*/ 	.byte	0x20, 0x3d, 0x3d, 0x20, 0x30, 0x00
	.type		$str$24,@object
	.size		$str$24,(__unnamed_4 - $str$24)
$str$24:
        /*0016*/ 	.byte	0x2f, 0x74, 0x6d, 0x70, 0x2f, 0x6f, 0x73, 0x73, 0x5f, 0x6b, 0x65, 0x72, 0x6e, 0x65, 0x6c, 0x73
        /*0026*/ 	.byte	0x5f, 0x73, 0x72, 0x63, 0x2f, 0x66, 0x6c, 0x61, 0x73, 0x68, 0x5f, 0x61, 0x74, 0x74, 0x65, 0x6e
        /*0036*/ 	.byte	0x74, 0x69, 0x6f, 0x6e, 0x2f, 0x63, 0x73, 0x72, 0x63, 0x2f, 0x63, 0x75, 0x74, 0x6c, 0x61, 0x73
        /*0046*/ 	.byte	0x73, 0x2f, 0x69, 0x6e, 0x63, 0x6c, 0x75, 0x64, 0x65, 0x2f, 0x63, 0x75, 0x74, 0x65, 0x2f, 0x70
        /*0056*/ 	.byte	0x6f, 0x69, 0x6e, 0x74, 0x65, 0x72, 0x5f, 0x66, 0x6c, 0x61, 0x67, 0x67, 0x65, 0x64, 0x2e, 0x68
        /*0066*/ 	.byte	0x70, 0x70, 0x00
	.type		__unnamed_4,@object
	.size		__unnamed_4,(__unnamed_5 - __unnamed_4)
__unnamed_4:
        /* <DEDUP_REMOVED lines=23> */
        /*01d9*/ 	.byte	0x3a, 0x43, 0x3c, 0x30, 0x3e, 0x3e, 0x3e, 0x3e, 0x3e, 0x20, 0x26, 0x5d, 0x00
	.type		__unnamed_5,@object
	.size		__unnamed_5,(__unnamed_3 - __unnamed_5)
__unnamed_5:
        /* <DEDUP_REMOVED lines=24> */
        /*0366*/ 	.byte	0x00
	.type		__unnamed_3,@object
	.size		__unnamed_3,(__unnamed_2 - __unnamed_3)
__unnamed_3:
        /* <DEDUP_REMOVED lines=28> */
        /*0527*/ 	.byte	0x32, 0x3e, 0x3e, 0x3e, 0x3e, 0x3e, 0x5d, 0x00
	.type		__unnamed_2,@object
	.size		__unnamed_2,(__unnamed_1 - __unnamed_2)
__unnamed_2:
        /* <DEDUP_REMOVED lines=29> */
	.type		__unnamed_1,@object
	.size		__unnamed_1,(.L_0 - __unnamed_1)
__unnamed_1:
        /* <DEDUP_REMOVED lines=28> */
        /*08b7*/ 	.byte	0x32, 0x3e, 0x3e, 0x3e, 0x3e, 0x3e, 0x20, 0x26, 0x5d, 0x00
.L_0:


//--------------------- .nv.shared._ZN7cutlass13device_kernelIN5flash11enable_sm90INS1_16FlashAttnFwdSm90INS1_25CollectiveMainloopFwdSm90ILi2EN4cute5tupleIJNS5_1CILi1EEES8_S8_EEENS6_IJNS7_ILi192EEENS7_ILi128EEENS7_ILi64EEEEEELi64ENS_6half_tEfNS_4arch4Sm90ELb0ELb0ELb0ELb0ELb1ELb0ELb0ELb1ELb1ELb1ELb0ELb0EEENS1_21CollectiveEpilogueFwdINS6_IJSA_SC_SB_EEES9_SE_SG_Li384ELb0ELb1ELb0ELb0EEENS1_29StaticPersistentTileSchedulerILb0EEEEEEEEEvNT_6ParamsE --------------------------
	.section	.nv.shared._ZN7cutlass13device_kernelIN5flash11enable_sm90INS1_16FlashAttnFwdSm90INS1_25CollectiveMainloopFwdSm90ILi2EN4cute5tupleIJNS5_1CILi1EEES8_S8_EEENS6_IJNS7_ILi192EEENS7_ILi128EEENS7_ILi64EEEEEELi64ENS_6half_tEfNS_4arch4Sm90ELb0ELb0ELb0ELb0ELb1ELb0ELb0ELb1ELb1ELb1ELb0ELb0EEENS1_21CollectiveEpilogueFwdINS6_IJSA_SC_SB_EEES9_SE_SG_Li384ELb0ELb1ELb0ELb0EEENS1_29StaticPersistentTileSchedulerILb0EEEEEEEEEvNT_6ParamsE,"aw",@nobits
	.sectionflags	@""
	.align	16
	.zero		1024


//--------------------- .nv.shared.reserved.0     --------------------------
	.section	.nv.shared.reserved.0,"aw",@nobits
	.weak		__nv_reservedSMEM_offset_0_alias
	.size		__nv_reservedSMEM_offset_0_alias, 0, 0
	.other		__nv_reservedSMEM_offset_0_alias,@"STO_CUDA_RESERVED_SHARED STV_DEFAULT"
__nv_reservedSMEM_offset_0_alias:
	.zero		0


//--------------------- .nv.global                --------------------------
	.section	.nv.global,"aw",@nobits
.nv.global:
	.type		_ZN71_INTERNAL_5862e68d_35_flash_fwd_hdim64_fp16_paged_sm90_cu_21e1f8cb_33504cute1_E,@object
	.size		_ZN71_INTERNAL_5862e68d_35_flash_fwd_hdim64_fp16_paged_sm90_cu_21e1f8cb_33504cute1_E,(_ZN71_INTERNAL_5862e68d_35_flash_fwd_hdim64_fp16_paged_sm90_cu_21e1f8cb_33504cuda3std3__45__cpo6cbeginE - _ZN71_INTERNAL_5862e68d_35_flash_fwd_hdim64_fp16_paged_sm90_cu_21e1f8cb_33504cute1_E)
_ZN71_INTERNAL_5862e68d_35_flash_fwd_hdim64_fp16_paged_sm90_cu_21e1f8cb_33504cute1_E:
	.zero		1
	.type		_ZN71_INTERNAL_5862e68d_35_flash_fwd_hdim64_fp16_paged_sm90_cu_21e1f8cb_33504cuda3std3__45__cpo6cbeginE,@object
	.size		_ZN71_INTERNAL_5862e68d_35_flash_fwd_hdim64_fp16_paged_sm90_cu_21e1f8cb_33504cuda3std3__45__cpo6cbeginE,(_ZN71_INTERNAL_5862e68d_35_flash_fwd_hdim64_fp16_paged_sm90_cu_21e1f8cb_33504cuda3std3__48in_placeE - _ZN71_INTERNAL_5862e68d_35_flash_fwd_hdim64_fp16_paged_sm90_cu_21e1f8cb_33504cuda3std3__45__cpo6cbeginE)
_ZN71_INTERNAL_5862e68d_35_flash_fwd_hdim64_fp16_paged_sm90_cu_21e1f8cb_33504cuda3std3__45__cpo6cbeginE:
	.zero		1
	.type		_ZN71_INTERNAL_5862e68d_35_flash_fwd_hdim64_fp16_paged_sm90_cu_21e1f8cb_33504cuda3std3__48in_placeE,@object
	.size		_ZN71_INTERNAL_5862e68d_35_flash_fwd_hdim64_fp16_paged_sm90_cu_21e1f8cb_33504cuda3std3__48in_placeE,(_ZN71_INTERNAL_5862e68d_35_flash_fwd_hdim64_fp16_paged_sm90_cu_21e1f8cb_33504cuda3std6ranges3__45__cpo9iter_moveE - _ZN71_INTERNAL_5862e68d_35_flash_fwd_hdim64_fp16_paged_sm90_cu_21e1f8cb_33504cuda3std3__48in_placeE)
_ZN71_INTERNAL_5862e68d_35_flash_fwd_hdim64_fp16_paged_sm90_cu_21e1f8cb_33504cuda3std3__48in_placeE:
	.zero		1
	.type		_ZN71_INTERNAL_5862e68d_35_flash_fwd_hdim64_fp16_paged_sm90_cu_21e1f8cb_33504cuda3std6ranges3__45__cpo9iter_moveE,@object
	.size		_ZN71_INTERNAL_5862e68d_35_flash_fwd_hdim64_fp16_paged_sm90_cu_21e1f8cb_33504cuda3std6ranges3__45__cpo9iter_moveE,(_ZN71_INTERNAL_5862e68d_35_flash_fwd_hdim64_fp16_paged_sm90_cu_21e1f8cb_33504cuda3std3__45__cpo5beginE - _ZN71_INTERNAL_5862e68d_35_flash_fwd_hdim64_fp16_paged_sm90_cu_21e1f8cb_33504cuda3std6ranges3__45__cpo9iter_moveE)
_ZN71_INTERNAL_5862e68d_35_flash_fwd_hdim64_fp16_paged_sm90_cu_21e1f8cb_33504cuda3std6ranges3__45__cpo9iter_moveE:
	.zero		1
	.type		_ZN71_INTERNAL_5862e68d_35_flash_fwd_hdim64_fp16_paged_sm90_cu_21e1f8cb_33504cuda3std3__45__cpo5beginE,@object
	.size		_ZN71_INTERNAL_5862e68d_35_flash_fwd_hdim64_fp16_paged_sm90_cu_21e1f8cb_33504cuda3std3__45__cpo5beginE,(_ZN71_INTERNAL_5862e68d_35_flash_fwd_hdim64_fp16_paged_sm90_cu_21e1f8cb_33504cuda3std3__473_GLOBAL__N__5862e68d_35_flash_fwd_hdim64_fp16_paged_sm90_cu_21e1f8cb_33506ignoreE - _ZN71_INTERNAL_5862e68d_35_flash_fwd_hdim64_fp16_paged_sm90_cu_21e1f8cb_33504cuda3std3__45__cpo5beginE)
_ZN71_INTERNAL_5862e68d_35_flash_fwd_hdim64_fp16_paged_sm90_cu_21e1f8cb_33504cuda3std3__45__cpo5beginE:
	.zero		1
	.type		_ZN71_INTERNAL_5862e68d_35_flash_fwd_hdim64_fp16_paged_sm90_cu_21e1f8cb_33504cuda3std3__473_GLOBAL__N__5862e68d_35_flash_fwd_hdim64_fp16_paged_sm90_cu_21e1f8cb_33506ignoreE,@object
	.size		_ZN71_INTERNAL_5862e68d_35_flash_fwd_hdim64_fp16_paged_sm90_cu_21e1f8cb_33504cuda3std3__473_GLOBAL__N__5862e68d_35_flash_fwd_hdim64_fp16_paged_sm90_cu_21e1f8cb_33506ignoreE,(_ZN71_INTERNAL_5862e68d_35_flash_fwd_hdim64_fp16_paged_sm90_cu_21e1f8cb_33504cute7productE - _ZN71_INTERNAL_5862e68d_35_flash_fwd_hdim64_fp16_paged_sm90_cu_21e1f8cb_33504cuda3std3__473_GLOBAL__N__5862e68d_35_flash_fwd_hdim64_fp16_paged_sm90_cu_21e1f8cb_33506ignoreE)
_ZN71_INTERNAL_5862e68d_35_flash_fwd_hdim64_fp16_paged_sm90_cu_21e1f8cb_33504cuda3std3__473_GLOBAL__N__5862e68d_35_flash_fwd_hdim64_fp16_paged_sm90_cu_21e1f8cb_33506ignoreE:
	.zero		1
	.type		_ZN71_INTERNAL_5862e68d_35_flash_fwd_hdim64_fp16_paged_sm90_cu_21e1f8cb_33504cute7productE,@object
	.size		_ZN71_INTERNAL_5862e68d_35_flash_fwd_hdim64_fp16_paged_sm90_cu_21e1f8cb_33504cute7productE,(_ZN71_INTERNAL_5862e68d_35_flash_fwd_hdim64_fp16_paged_sm90_cu_21e1f8cb_33504cuda3std3__45__cpo3endE - _ZN71_INTERNAL_5862e68d_35_flash_fwd_hdim64_fp16_paged_sm90_cu_21e1f8cb_33504cute7productE)
_ZN71_INTERNAL_5862e68d_35_flash_fwd_hdim64_fp16_paged_sm90_cu_21e1f8cb_33504cute7productE:
	.zero		1
	.type		_ZN71_INTERNAL_5862e68d_35_flash_fwd_hdim64_fp16_paged_sm90_cu_21e1f8cb_33504cuda3std3__45__cpo3endE,@object
	.size		_ZN71_INTERNAL_5862e68d_35_flash_fwd_hdim64_fp16_paged_sm90_cu_21e1f8cb_33504cuda3std3__45__cpo3endE,(_ZN71_INTERNAL_5862e68d_35_flash_fwd_hdim64_fp16_paged_sm90_cu_21e1f8cb_33504cuda3std3__419piecewise_constructE - _ZN71_INTERNAL_5862e68d_35_flash_fwd_hdim64_fp16_paged_sm90_cu_21e1f8cb_33504cuda3std3__45__cpo3endE)
_ZN71_INTERNAL_5862e68d_35_flash_fwd_hdim64_fp16_paged_sm90_cu_21e1f8cb_33504cuda3std3__45__cpo3endE:
	.zero		1
	.type		_ZN71_INTERNAL_5862e68d_35_flash_fwd_hdim64_fp16_paged_sm90_cu_21e1f8cb_33504cuda3std3__419piecewise_constructE,@object
	.size		_ZN71_INTERNAL_5862e68d_35_flash_fwd_hdim64_fp16_paged_sm90_cu_21e1f8cb_33504cuda3std3__419piecewise_constructE,(_ZN71_INTERNAL_5862e68d_35_flash_fwd_hdim64_fp16_paged_sm90_cu_21e1f8cb_33504cuda3std3__45__cpo4cendE - _ZN71_INTERNAL_5862e68d_35_flash_fwd_hdim64_fp16_paged_sm90_cu_21e1f8cb_33504cuda3std3__419piecewise_constructE)
_ZN71_INTERNAL_5862e68d_35_flash_fwd_hdim64_fp16_paged_sm90_cu_21e1f8cb_33504cuda3std3__419piecewise_constructE:
	.zero		1
	.type		_ZN71_INTERNAL_5862e68d_35_flash_fwd_hdim64_fp16_paged_sm90_cu_21e1f8cb_33504cuda3std3__45__cpo4cendE,@object
	.size		_ZN71_INTERNAL_5862e68d_35_flash_fwd_hdim64_fp16_paged_sm90_cu_21e1f8cb_33504cuda3std3__45__cpo4cendE,(_ZN71_INTERNAL_5862e68d_35_flash_fwd_hdim64_fp16_paged_sm90_cu_21e1f8cb_33504cuda3std6ranges3__45__cpo4swapE - _ZN71_INTERNAL_5862e68d_35_flash_fwd_hdim64_fp16_paged_sm90_cu_21e1f8cb_33504cuda3std3__45__cpo4cendE)
_ZN71_INTERNAL_5862e68d_35_flash_fwd_hdim64_fp16_paged_sm90_cu_21e1f8cb_33504cuda3std3__45__cpo4cendE:
	.zero		1
	.type		_ZN71_INTERNAL_5862e68d_35_flash_fwd_hdim64_fp16_paged_sm90_cu_21e1f8cb_33504cuda3std6ranges3__45__cpo4swapE,@object
	.size		_ZN71_INTERNAL_5862e68d_35_flash_fwd_hdim64_fp16_paged_sm90_cu_21e1f8cb_33504cuda3std6ranges3__45__cpo4swapE,(.L_12 - _ZN71_INTERNAL_5862e68d_35_flash_fwd_hdim64_fp16_paged_sm90_cu_21e1f8cb_33504cuda3std6ranges3__45__cpo4swapE)
_ZN71_INTERNAL_5862e68d_35_flash_fwd_hdim64_fp16_paged_sm90_cu_21e1f8cb_33504cuda3std6ranges3__45__cpo4swapE:
	.zero		1
.L_12:


//--------------------- .nv.shared._ZN7cutlass13device_kernelIN5flash11enable_sm90INS1_16FlashAttnFwdSm90INS1_25CollectiveMainloopFwdSm90ILi2EN4cute5tupleIJNS5_1CILi1EEES8_S8_EEENS6_IJNS7_ILi192EEENS7_ILi128EEENS7_ILi64EEEEEELi64ENS_6half_tEfNS_4arch4Sm90ELb0ELb0ELb0ELb1ELb1ELb0ELb0ELb1ELb1ELb1ELb0ELb0EEENS1_21CollectiveEpilogueFwdINS6_IJSA_SC_SB_EEES9_SE_SG_Li384ELb1ELb1ELb0ELb0EEENS1_36VarlenDynamicPersistentTileSchedulerILi192ELi128ELi384ELi128ELb0ELb1ELb1ELb0ELb1ELb1EEEEEEEEEvNT_6ParamsE --------------------------
	.section	.nv.shared._ZN7cutlass13device_kernelIN5flash11enable_sm90INS1_16FlashAttnFwdSm90INS1_25CollectiveMainloopFwdSm90ILi2EN4cute5tupleIJNS5_1CILi1EEES8_S8_EEENS6_IJNS7_ILi192EEENS7_ILi128EEENS7_ILi64EEEEEELi64ENS_6half_tEfNS_4arch4Sm90ELb0ELb0ELb0ELb1ELb1ELb0ELb0ELb1ELb1ELb1ELb0ELb0EEENS1_21CollectiveEpilogueFwdINS6_IJSA_SC_SB_EEES9_SE_SG_Li384ELb1ELb1ELb0ELb0EEENS1_36VarlenDynamicPersistentTileSchedulerILi192ELi128ELi384ELi128ELb0ELb1ELb1ELb0ELb1ELb1EEEEEEEEEvNT_6ParamsE,"aw",@nobits
	.sectionflags	@""
	.align	16
	.zero		1024


//--------------------- .nv.shared._ZN7cutlass13device_kernelIN5flash11enable_sm90INS1_16FlashAttnFwdSm90INS1_25CollectiveMainloopFwdSm90ILi2EN4cute5tupleIJNS5_1CILi1EEES8_S8_EEENS6_IJNS7_ILi192EEENS7_ILi128EEENS7_ILi64EEEEEELi64ENS_6half_tEfNS_4arch4Sm90ELb0ELb0ELb0ELb1ELb1ELb1ELb0ELb1ELb1ELb1ELb0ELb0EEENS1_21CollectiveEpilogueFwdINS6_IJSA_SC_SB_EEES9_SE_SG_Li384ELb1ELb1ELb0ELb0EEENS1_36VarlenDynamicPersistentTileSchedulerILi192ELi128ELi384ELi128ELb0ELb1ELb1ELb0ELb1ELb1EEEEEEEEEvNT_6ParamsE --------------------------
	.section	.nv.shared._ZN7cutlass13device_kernelIN5flash11enable_sm90INS1_16FlashAttnFwdSm90INS1_25CollectiveMainloopFwdSm90ILi2EN4cute5tupleIJNS5_1CILi1EEES8_S8_EEENS6_IJNS7_ILi192EEENS7_ILi128EEENS7_ILi64EEEEEELi64ENS_6half_tEfNS_4arch4Sm90ELb0ELb0ELb0ELb1ELb1ELb1ELb0ELb1ELb1ELb1ELb0ELb0EEENS1_21CollectiveEpilogueFwdINS6_IJSA_SC_SB_EEES9_SE_SG_Li384ELb1ELb1ELb0ELb0EEENS1_36VarlenDynamicPersistentTileSchedulerILi192ELi128ELi384ELi128ELb0ELb1ELb1ELb0ELb1ELb1EEEEEEEEEvNT_6ParamsE,"aw",@nobits
	.sectionflags	@""
	.align	16
	.zero		1024


//--------------------- .nv.shared._ZN7cutlass13device_kernelIN5flash11enable_sm90INS1_16FlashAttnFwdSm90INS1_25CollectiveMainloopFwdSm90ILi2EN4cute5tupleIJNS5_1CILi1EEES8_S8_EEENS6_IJNS7_ILi192EEENS7_ILi128EEENS7_ILi64EEEEEELi64ENS_6half_tEfNS_4arch4Sm90ELb0ELb1ELb0ELb0ELb1ELb0ELb0ELb1ELb1ELb1ELb0ELb0EEENS1_21CollectiveEpilogueFwdINS6_IJSA_SC_SB_EEES9_SE_SG_Li384ELb0ELb1ELb0ELb0EEENS1_30DynamicPersistentTileSchedulerILi384ELi128ELb0ELb1ELb1EEEEEEEEEvNT_6ParamsE --------------------------
	.section	.nv.shared._ZN7cutlass13device_kernelIN5flash11enable_sm90INS1_16FlashAttnFwdSm90INS1_25CollectiveMainloopFwdSm90ILi2EN4cute5tupleIJNS5_1CILi1EEES8_S8_EEENS6_IJNS7_ILi192EEENS7_ILi128EEENS7_ILi64EEEEEELi64ENS_6half_tEfNS_4arch4Sm90ELb0ELb1ELb0ELb0ELb1ELb0ELb0ELb1ELb1ELb1ELb0ELb0EEENS1_21CollectiveEpilogueFwdINS6_IJSA_SC_SB_EEES9_SE_SG_Li384ELb0ELb1ELb0ELb0EEENS1_30DynamicPersistentTileSchedulerILi384ELi128ELb0ELb1ELb1EEEEEEEEEvNT_6ParamsE,"aw",@nobits
	.sectionflags	@""
	.align	16
	.zero		1024


//--------------------- .nv.shared._ZN7cutlass13device_kernelIN5flash11enable_sm90INS1_16FlashAttnFwdSm90INS1_25CollectiveMainloopFwdSm90ILi2EN4cute5tupleIJNS5_1CILi1EEES8_S8_EEENS6_IJNS7_ILi192EEENS7_ILi128EEENS7_ILi64EEEEEELi64ENS_6half_tEfNS_4arch4Sm90ELb0ELb1ELb0ELb1ELb1ELb0ELb0ELb1ELb1ELb1ELb0ELb0EEENS1_21CollectiveEpilogueFwdINS6_IJSA_SC_SB_EEES9_SE_SG_Li384ELb1ELb1ELb0ELb0EEENS1_36VarlenDynamicPersistentTileSchedulerILi192ELi128ELi384ELi128ELb0ELb1ELb1ELb1ELb0ELb1EEEEEEEEEvNT_6ParamsE --------------------------
	.section	.nv.shared._ZN7cutlass13device_kernelIN5flash11enable_sm90INS1_16FlashAttnFwdSm90INS1_25CollectiveMainloopFwdSm90ILi2EN4cute5tupleIJNS5_1CILi1EEES8_S8_EEENS6_IJNS7_ILi192EEENS7_ILi128EEENS7_ILi64EEEEEELi64ENS_6half_tEfNS_4arch4Sm90ELb0ELb1ELb0ELb1ELb1ELb0ELb0ELb1ELb1ELb1ELb0ELb0EEENS1_21CollectiveEpilogueFwdINS6_IJSA_SC_SB_EEES9_SE_SG_Li384ELb1ELb1ELb0ELb0EEENS1_36VarlenDynamicPersistentTileSchedulerILi192ELi128ELi384ELi128ELb0ELb1ELb1ELb1ELb0ELb1EEEEEEEEEvNT_6ParamsE,"aw",@nobits
	.sectionflags	@""
	.align	16
	.zero		1024


//--------------------- .nv.shared._ZN7cutlass13device_kernelIN5flash11enable_sm90INS1_16FlashAttnFwdSm90INS1_25CollectiveMainloopFwdSm90ILi2EN4cute5tupleIJNS5_1CILi1EEES8_S8_EEENS6_IJNS7_ILi192EEENS7_ILi128EEENS7_ILi64EEEEEELi64ENS_6half_tEfNS_4arch4Sm90ELb0ELb1ELb0ELb1ELb1ELb1ELb0ELb1ELb1ELb1ELb0ELb0EEENS1_21CollectiveEpilogueFwdINS6_IJSA_SC_SB_EEES9_SE_SG_Li384ELb1ELb1ELb0ELb0EEENS1_36VarlenDynamicPersistentTileSchedulerILi192ELi128ELi384ELi128ELb0ELb1ELb1ELb1ELb0ELb1EEEEEEEEEvNT_6ParamsE --------------------------
	.section	.nv.shared._ZN7cutlass13device_kernelIN5flash11enable_sm90INS1_16FlashAttnFwdSm90INS1_25CollectiveMainloopFwdSm90ILi2EN4cute5tupleIJNS5_1CILi1EEES8_S8_EEENS6_IJNS7_ILi192EEENS7_ILi128EEENS7_ILi64EEEEEELi64ENS_6half_tEfNS_4arch4Sm90ELb0ELb1ELb0ELb1ELb1ELb1ELb0ELb1ELb1ELb1ELb0ELb0EEENS1_21CollectiveEpilogueFwdINS6_IJSA_SC_SB_EEES9_SE_SG_Li384ELb1ELb1ELb0ELb0EEENS1_36VarlenDynamicPersistentTileSchedulerILi192ELi128ELi384ELi128ELb0ELb1ELb1ELb1ELb0ELb1EEEEEEEEEvNT_6ParamsE,"aw",@nobits
	.sectionflags	@""
	.align	16
	.zero		1024


//--------------------- .nv.shared._ZN7cutlass13device_kernelIN5flash11enable_sm90INS1_16FlashAttnFwdSm90INS1_25CollectiveMainloopFwdSm90ILi2EN4cute5tupleIJNS5_1CILi1EEES8_S8_EEENS6_IJNS7_ILi192EEENS7_ILi128EEENS7_ILi64EEEEEELi64ENS_6half_tEfNS_4arch4Sm90ELb1ELb0ELb0ELb0ELb1ELb0ELb0ELb1ELb1ELb1ELb0ELb0EEENS1_21CollectiveEpilogueFwdINS6_IJSA_SC_SB_EEES9_SE_SG_Li384ELb0ELb1ELb0ELb0EEENS1_30DynamicPersistentTileSchedulerILi384ELi128ELb0ELb1ELb1EEEEEEEEEvNT_6ParamsE --------------------------
	.section	.nv.shared._ZN7cutlass13device_kernelIN5flash11enable_sm90INS1_16FlashAttnFwdSm90INS1_25CollectiveMainloopFwdSm90ILi2EN4cute5tupleIJNS5_1CILi1EEES8_S8_EEENS6_IJNS7_ILi192EEENS7_ILi128EEENS7_ILi64EEEEEELi64ENS_6half_tEfNS_4arch4Sm90ELb1ELb0ELb0ELb0ELb1ELb0ELb0ELb1ELb1ELb1ELb0ELb0EEENS1_21CollectiveEpilogueFwdINS6_IJSA_SC_SB_EEES9_SE_SG_Li384ELb0ELb1ELb0ELb0EEENS1_30DynamicPersistentTileSchedulerILi384ELi128ELb0ELb1ELb1EEEEEEEEEvNT_6ParamsE,"aw",@nobits
	.sectionflags	@""
	.align	16
	.zero		1024


//--------------------- .nv.shared._ZN7cutlass13device_kernelIN5flash11enable_sm90INS1_16FlashAttnFwdSm90INS1_25CollectiveMainloopFwdSm90ILi2EN4cute5tupleIJNS5_1CILi1EEES8_S8_EEENS6_IJNS7_ILi192EEENS7_ILi128EEENS7_ILi64EEEEEELi64ENS_6half_tEfNS_4arch4Sm90ELb1ELb0ELb0ELb1ELb1ELb0ELb0ELb1ELb1ELb1ELb0ELb0EEENS1_21CollectiveEpilogueFwdINS6_IJSA_SC_SB_EEES9_SE_SG_Li384ELb1ELb1ELb0ELb0EEENS1_36VarlenDynamicPersistentTileSchedulerILi192ELi128ELi384ELi128ELb0ELb1ELb1ELb1ELb1ELb1EEEEEEEEEvNT_6ParamsE --------------------------
	.section	.nv.shared._ZN7cutlass13device_kernelIN5flash11enable_sm90INS1_16FlashAttnFwdSm90INS1_25CollectiveMainloopFwdSm90ILi2EN4cute5tupleIJNS5_1CILi1EEES8_S8_EEENS6_IJNS7_ILi192EEENS7_ILi128EEENS7_ILi64EEEEEELi64ENS_6half_tEfNS_4arch4Sm90ELb1ELb0ELb0ELb1ELb1ELb0ELb0ELb1ELb1ELb1ELb0ELb0EEENS1_21CollectiveEpilogueFwdINS6_IJSA_SC_SB_EEES9_SE_SG_Li384ELb1ELb1ELb0ELb0EEENS1_36VarlenDynamicPersistentTileSchedulerILi192ELi128ELi384ELi128ELb0ELb1ELb1ELb1ELb1ELb1EEEEEEEEEvNT_6ParamsE,"aw",@nobits
	.sectionflags	@""
	.align	16
	.zero		1024


//--------------------- .nv.shared._ZN7cutlass13device_kernelIN5flash11enable_sm90INS1_16FlashAttnFwdSm90INS1_25CollectiveMainloopFwdSm90ILi2EN4cute5tupleIJNS5_1CILi1EEES8_S8_EEENS6_IJNS7_ILi192EEENS7_ILi128EEENS7_ILi64EEEEEELi64ENS_6half_tEfNS_4arch4Sm90ELb1ELb0ELb0ELb1ELb1ELb1ELb0ELb1ELb1ELb1ELb0ELb0EEENS1_21CollectiveEpilogueFwdINS6_IJSA_SC_SB_EEES9_SE_SG_Li384ELb1ELb1ELb0ELb0EEENS1_36VarlenDynamicPersistentTileSchedulerILi192ELi128ELi384ELi128ELb0ELb1ELb1ELb1ELb1ELb1EEEEEEEEEvNT_6ParamsE --------------------------
	.section	.nv.shared._ZN7cutlass13device_kernelIN5flash11enable_sm90INS1_16FlashAttnFwdSm90INS1_25CollectiveMainloopFwdSm90ILi2EN4cute5tupleIJNS5_1CILi1EEES8_S8_EEENS6_IJNS7_ILi192EEENS7_ILi128EEENS7_ILi64EEEEEELi64ENS_6half_tEfNS_4arch4Sm90ELb1ELb0ELb0ELb1ELb1ELb1ELb0ELb1ELb1ELb1ELb0ELb0EEENS1_21CollectiveEpilogueFwdINS6_IJSA_SC_SB_EEES9_SE_SG_Li384ELb1ELb1ELb0ELb0EEENS1_36VarlenDynamicPersistentTileSchedulerILi192ELi128ELi384ELi128ELb0ELb1ELb1ELb1ELb1ELb1EEEEEEEEEvNT_6ParamsE,"aw",@nobits
	.sectionflags	@""
	.align	16
	.zero		1024


//--------------------- .nv.constant0._ZN7cutlass13device_kernelIN5flash11enable_sm90INS1_16FlashAttnFwdSm90INS1_25CollectiveMainloopFwdSm90ILi2EN4cute5tupleIJNS5_1CILi1EEES8_S8_EEENS6_IJNS7_ILi192EEENS7_ILi128EEENS7_ILi64EEEEEELi64ENS_6half_tEfNS_4arch4Sm90ELb0ELb0ELb0ELb0ELb1ELb0ELb0ELb1ELb1ELb1ELb0ELb0EEENS1_21CollectiveEpilogueFwdINS6_IJSA_SC_SB_EEES9_SE_SG_Li384ELb0ELb1ELb0ELb0EEENS1_29StaticPersistentTileSchedulerILb0EEEEEEEEEvNT_6ParamsE --------------------------
	.section	.nv.constant0._ZN7cutlass13device_kernelIN5flash11enable_sm90INS1_16FlashAttnFwdSm90INS1_25CollectiveMainloopFwdSm90ILi2EN4cute5tupleIJNS5_1CILi1EEES8_S8_EEENS6_IJNS7_ILi192EEENS7_ILi128EEENS7_ILi64EEEEEELi64ENS_6half_tEfNS_4arch4Sm90ELb0ELb0ELb0ELb0ELb1ELb0ELb0ELb1ELb1ELb1ELb0ELb0EEENS1_21CollectiveEpilogueFwdINS6_IJSA_SC_SB_EEES9_SE_SG_Li384ELb0ELb1ELb0ELb0EEENS1_29StaticPersistentTileSchedulerILb0EEEEEEEEEvNT_6ParamsE,"a",@progbits
	.sectionflags	@""
	.align	4
.nv.constant0._ZN7cutlass13device_kernelIN5flash11enable_sm90INS1_16FlashAttnFwdSm90INS1_25CollectiveMainloopFwdSm90ILi2EN4cute5tupleIJNS5_1CILi1EEES8_S8_EEENS6_IJNS7_ILi192EEENS7_ILi128EEENS7_ILi64EEEEEELi64ENS_6half_tEfNS_4arch4Sm90ELb0ELb0ELb0ELb0ELb1ELb0ELb0ELb1ELb1ELb1ELb0ELb0EEENS1_21CollectiveEpilogueFwdINS6_IJSA_SC_SB_EEES9_SE_SG_Li384ELb0ELb1ELb0ELb0EEENS1_29StaticPersistentTileSchedulerILb0EEEEEEEEEvNT_6ParamsE:
	.zero		3200


//--------------------- .nv.constant0._ZN7cutlass13device_kernelIN5flash11enable_sm90INS1_16FlashAttnFwdSm90INS1_25CollectiveMainloopFwdSm90ILi2EN4cute5tupleIJNS5_1CILi1EEES8_S8_EEENS6_IJNS7_ILi192EEENS7_ILi128EEENS7_ILi64EEEEEELi64ENS_6half_tEfNS_4arch4Sm90ELb0ELb0ELb0ELb1ELb1ELb0ELb0ELb1ELb1ELb1ELb0ELb0EEENS1_21CollectiveEpilogueFwdINS6_IJSA_SC_SB_EEES9_SE_SG_Li384ELb1ELb1ELb0ELb0EEENS1_36VarlenDynamicPersistentTileSchedulerILi192ELi128ELi384ELi128ELb0ELb1ELb1ELb0ELb1ELb1EEEEEEEEEvNT_6ParamsE --------------------------
	.section	.nv.constant0._ZN7cutlass13device_kernelIN5flash11enable_sm90INS1_16FlashAttnFwdSm90INS1_25CollectiveMainloopFwdSm90ILi2EN4cute5tupleIJNS5_1CILi1EEES8_S8_EEENS6_IJNS7_ILi192EEENS7_ILi128EEENS7_ILi64EEEEEELi64ENS_6half_tEfNS_4arch4Sm90ELb0ELb0ELb0ELb1ELb1ELb0ELb0ELb1ELb1ELb1ELb0ELb0EEENS1_21CollectiveEpilogueFwdINS6_IJSA_SC_SB_EEES9_SE_SG_Li384ELb1ELb1ELb0ELb0EEENS1_36VarlenDynamicPersistentTileSchedulerILi192ELi128ELi384ELi128ELb0ELb1ELb1ELb0ELb1ELb1EEEEEEEEEvNT_6ParamsE,"a",@progbits
	.sectionflags	@""
	.align	4
.nv.constant0._ZN7cutlass13device_kernelIN5flash11enable_sm90INS1_16FlashAttnFwdSm90INS1_25CollectiveMainloopFwdSm90ILi2EN4cute5tupleIJNS5_1CILi1EEES8_S8_EEENS6_IJNS7_ILi192EEENS7_ILi128EEENS7_ILi64EEEEEELi64ENS_6half_tEfNS_4arch4Sm90ELb0ELb0ELb0ELb1ELb1ELb0ELb0ELb1ELb1ELb1ELb0ELb0EEENS1_21CollectiveEpilogueFwdINS6_IJSA_SC_SB_EEES9_SE_SG_Li384ELb1ELb1ELb0ELb0EEENS1_36VarlenDynamicPersistentTileSchedulerILi192ELi128ELi384ELi128ELb0ELb1ELb1ELb0ELb1ELb1EEEEEEEEEvNT_6ParamsE:
	.zero		3328


//--------------------- .nv.constant0._ZN7cutlass13device_kernelIN5flash11enable_sm90INS1_16FlashAttnFwdSm90INS1_25CollectiveMainloopFwdSm90ILi2EN4cute5tupleIJNS5_1CILi1EEES8_S8_EEENS6_IJNS7_ILi192EEENS7_ILi128EEENS7_ILi64EEEEEELi64ENS_6half_tEfNS_4arch4Sm90ELb0ELb0ELb0ELb1ELb1ELb1ELb0ELb1ELb1ELb1ELb0ELb0EEENS1_21CollectiveEpilogueFwdINS6_IJSA_SC_SB_EEES9_SE_SG_Li384ELb1ELb1ELb0ELb0EEENS1_36VarlenDynamicPersistentTileSchedulerILi192ELi128ELi384ELi128ELb0ELb1ELb1ELb0ELb1ELb1EEEEEEEEEvNT_6ParamsE --------------------------
	.section	.nv.constant0._ZN7cutlass13device_kernelIN5flash11enable_sm90INS1_16FlashAttnFwdSm90INS1_25CollectiveMainloopFwdSm90ILi2EN4cute5tupleIJNS5_1CILi1EEES8_S8_EEENS6_IJNS7_ILi192EEENS7_ILi128EEENS7_ILi64EEEEEELi64ENS_6half_tEfNS_4arch4Sm90ELb0ELb0ELb0ELb1ELb1ELb1ELb0ELb1ELb1ELb1ELb0ELb0EEENS1_21CollectiveEpilogueFwdINS6_IJSA_SC_SB_EEES9_SE_SG_Li384ELb1ELb1ELb0ELb0EEENS1_36VarlenDynamicPersistentTileSchedulerILi192ELi128ELi384ELi128ELb0ELb1ELb1ELb0ELb1ELb1EEEEEEEEEvNT_6ParamsE,"a",@progbits
	.sectionflags	@""
	.align	4
.nv.constant0._ZN7cutlass13device_kernelIN5flash11enable_sm90INS1_16FlashAttnFwdSm90INS1_25CollectiveMainloopFwdSm90ILi2EN4cute5tupleIJNS5_1CILi1EEES8_S8_EEENS6_IJNS7_ILi192EEENS7_ILi128EEENS7_ILi64EEEEEELi64ENS_6half_tEfNS_4arch4Sm90ELb0ELb0ELb0ELb1ELb1ELb1ELb0ELb1ELb1ELb1ELb0ELb0EEENS1_21CollectiveEpilogueFwdINS6_IJSA_SC_SB_EEES9_SE_SG_Li384ELb1ELb1ELb0ELb0EEENS1_36VarlenDynamicPersistentTileSchedulerILi192ELi128ELi384ELi128ELb0ELb1ELb1ELb0ELb1ELb1EEEEEEEEEvNT_6ParamsE:
	.zero		3328


//--------------------- .nv.constant0._ZN7cutlass13device_kernelIN5flash11enable_sm90INS1_16FlashAttnFwdSm90INS1_25CollectiveMainloopFwdSm90ILi2EN4cute5tupleIJNS5_1CILi1EEES8_S8_EEENS6_IJNS7_ILi192EEENS7_ILi128EEENS7_ILi64EEEEEELi64ENS_6half_tEfNS_4arch4Sm90ELb0ELb1ELb0ELb0ELb1ELb0ELb0ELb1ELb1ELb1ELb0ELb0EEENS1_21CollectiveEpilogueFwdINS6_IJSA_SC_SB_EEES9_SE_SG_Li384ELb0ELb1ELb0ELb0EEENS1_30DynamicPersistentTileSchedulerILi384ELi128ELb0ELb1ELb1EEEEEEEEEvNT_6ParamsE --------------------------
	.section	.nv.constant0._ZN7cutlass13device_kernelIN5flash11enable_sm90INS1_16FlashAttnFwdSm90INS1_25CollectiveMainloopFwdSm90ILi2EN4cute5tupleIJNS5_1CILi1EEES8_S8_EEENS6_IJNS7_ILi192EEENS7_ILi128EEENS7_ILi64EEEEEELi64ENS_6half_tEfNS_4arch4Sm90ELb0ELb1ELb0ELb0ELb1ELb0ELb0ELb1ELb1ELb1ELb0ELb0EEENS1_21CollectiveEpilogueFwdINS6_IJSA_SC_SB_EEES9_SE_SG_Li384ELb0ELb1ELb0ELb0EEENS1_30DynamicPersistentTileSchedulerILi384ELi128ELb0ELb1ELb1EEEEEEEEEvNT_6ParamsE,"a",@progbits
	.sectionflags	@""
	.align	4
.nv.constant0._ZN7cutlass13device_kernelIN5flash11enable_sm90INS1_16FlashAttnFwdSm90INS1_25CollectiveMainloopFwdSm90ILi2EN4cute5tupleIJNS5_1CILi1EEES8_S8_EEENS6_IJNS7_ILi192EEENS7_ILi128EEENS7_ILi64EEEEEELi64ENS_6half_tEfNS_4arch4Sm90ELb0ELb1ELb0ELb0ELb1ELb0ELb0ELb1ELb1ELb1ELb0ELb0EEENS1_21CollectiveEpilogueFwdINS6_IJSA_SC_SB_EEES9_SE_SG_Li384ELb0ELb1ELb0ELb0EEENS1_30DynamicPersistentTileSchedulerILi384ELi128ELb0ELb1ELb1EEEEEEEEEvNT_6ParamsE:
	.zero		3328


//--------------------- .nv.constant0._ZN7cutlass13device_kernelIN5flash11enable_sm90INS1_16FlashAttnFwdSm90INS1_25CollectiveMainloopFwdSm90ILi2EN4cute5tupleIJNS5_1CILi1EEES8_S8_EEENS6_IJNS7_ILi192EEENS7_ILi128EEENS7_ILi64EEEEEELi64ENS_6half_tEfNS_4arch4Sm90ELb0ELb1ELb0ELb1ELb1ELb0ELb0ELb1ELb1ELb1ELb0ELb0EEENS1_21CollectiveEpilogueFwdINS6_IJSA_SC_SB_EEES9_SE_SG_Li384ELb1ELb1ELb0ELb0EEENS1_36VarlenDynamicPersistentTileSchedulerILi192ELi128ELi384ELi128ELb0ELb1ELb1ELb1ELb0ELb1EEEEEEEEEvNT_6ParamsE --------------------------
	.section	.nv.constant0._ZN7cutlass13device_kernelIN5flash11enable_sm90INS1_16FlashAttnFwdSm90INS1_25CollectiveMainloopFwdSm90ILi2EN4cute5tupleIJNS5_1CILi1EEES8_S8_EEENS6_IJNS7_ILi192EEENS7_ILi128EEENS7_ILi64EEEEEELi64ENS_6half_tEfNS_4arch4Sm90ELb0ELb1ELb0ELb1ELb1ELb0ELb0ELb1ELb1ELb1ELb0ELb0EEENS1_21CollectiveEpilogueFwdINS6_IJSA_SC_SB_EEES9_SE_SG_Li384ELb1ELb1ELb0ELb0EEENS1_36VarlenDynamicPersistentTileSchedulerILi192ELi128ELi384ELi128ELb0ELb1ELb1ELb1ELb0ELb1EEEEEEEEEvNT_6ParamsE,"a",@progbits
	.sectionflags	@""
	.align	4
.nv.constant0._ZN7cutlass13device_kernelIN5flash11enable_sm90INS1_16FlashAttnFwdSm90INS1_25CollectiveMainloopFwdSm90ILi2EN4cute5tupleIJNS5_1CILi1EEES8_S8_EEENS6_IJNS7_ILi192EEENS7_ILi128EEENS7_ILi64EEEEEELi64ENS_6half_tEfNS_4arch4Sm90ELb0ELb1ELb0ELb1ELb1ELb0ELb0ELb1ELb1ELb1ELb0ELb0EEENS1_21CollectiveEpilogueFwdINS6_IJSA_SC_SB_EEES9_SE_SG_Li384ELb1ELb1ELb0ELb0EEENS1_36VarlenDynamicPersistentTileSchedulerILi192ELi128ELi384ELi128ELb0ELb1ELb1ELb1ELb0ELb1EEEEEEEEEvNT_6ParamsE:
	.zero		3328


//--------------------- .nv.constant0._ZN7cutlass13device_kernelIN5flash11enable_sm90INS1_16FlashAttnFwdSm90INS1_25CollectiveMainloopFwdSm90ILi2EN4cute5tupleIJNS5_1CILi1EEES8_S8_EEENS6_IJNS7_ILi192EEENS7_ILi128EEENS7_ILi64EEEEEELi64ENS_6half_tEfNS_4arch4Sm90ELb0ELb1ELb0ELb1ELb1ELb1ELb0ELb1ELb1ELb1ELb0ELb0EEENS1_21CollectiveEpilogueFwdINS6_IJSA_SC_SB_EEES9_SE_SG_Li384ELb1ELb1ELb0ELb0EEENS1_36VarlenDynamicPersistentTileSchedulerILi192ELi128ELi384ELi128ELb0ELb1ELb1ELb1ELb0ELb1EEEEEEEEEvNT_6ParamsE --------------------------
	.section	.nv.constant0._ZN7cutlass13device_kernelIN5flash11enable_sm90INS1_16FlashAttnFwdSm90INS1_25CollectiveMainloopFwdSm90ILi2EN4cute5tupleIJNS5_1CILi1EEES8_S8_EEENS6_IJNS7_ILi192EEENS7_ILi128EEENS7_ILi64EEEEEELi64ENS_6half_tEfNS_4arch4Sm90ELb0ELb1ELb0ELb1ELb1ELb1ELb0ELb1ELb1ELb1ELb0ELb0EEENS1_21CollectiveEpilogueFwdINS6_IJSA_SC_SB_EEES9_SE_SG_Li384ELb1ELb1ELb0ELb0EEENS1_36VarlenDynamicPersistentTileSchedulerILi192ELi128ELi384ELi128ELb0ELb1ELb1ELb1ELb0ELb1EEEEEEEEEvNT_6ParamsE,"a",@progbits
	.sectionflags	@""
	.align	4
.nv.constant0._ZN7cutlass13device_kernelIN5flash11enable_sm90INS1_16FlashAttnFwdSm90INS1_25CollectiveMainloopFwdSm90ILi2EN4cute5tupleIJNS5_1CILi1EEES8_S8_EEENS6_IJNS7_ILi192EEENS7_ILi128EEENS7_ILi64EEEEEELi64ENS_6half_tEfNS_4arch4Sm90ELb0ELb1ELb0ELb1ELb1ELb1ELb0ELb1ELb1ELb1ELb0ELb0EEENS1_21CollectiveEpilogueFwdINS6_IJSA_SC_SB_EEES9_SE_SG_Li384ELb1ELb1ELb0ELb0EEENS1_36VarlenDynamicPersistentTileSchedulerILi192ELi128ELi384ELi128ELb0ELb1ELb1ELb1ELb0ELb1EEEEEEEEEvNT_6ParamsE:
	.zero		3328


//--------------------- .nv.constant0._ZN7cutlass13device_kernelIN5flash11enable_sm90INS1_16FlashAttnFwdSm90INS1_25CollectiveMainloopFwdSm90ILi2EN4cute5tupleIJNS5_1CILi1EEES8_S8_EEENS6_IJNS7_ILi192EEENS7_ILi128EEENS7_ILi64EEEEEELi64ENS_6half_tEfNS_4arch4Sm90ELb1ELb0ELb0ELb0ELb1ELb0ELb0ELb1ELb1ELb1ELb0ELb0EEENS1_21CollectiveEpilogueFwdINS6_IJSA_SC_SB_EEES9_SE_SG_Li384ELb0ELb1ELb0ELb0EEENS1_30DynamicPersistentTileSchedulerILi384ELi128ELb0ELb1ELb1EEEEEEEEEvNT_6ParamsE --------------------------
	.section	.nv.constant0._ZN7cutlass13device_kernelIN5flash11enable_sm90INS1_16FlashAttnFwdSm90INS1_25CollectiveMainloopFwdSm90ILi2EN4cute5tupleIJNS5_1CILi1EEES8_S8_EEENS6_IJNS7_ILi192EEENS7_ILi128EEENS7_ILi64EEEEEELi64ENS_6half_tEfNS_4arch4Sm90ELb1ELb0ELb0ELb0ELb1ELb0ELb0ELb1ELb1ELb1ELb0ELb0EEENS1_21CollectiveEpilogueFwdINS6_IJSA_SC_SB_EEES9_SE_SG_Li384ELb0ELb1ELb0ELb0EEENS1_30DynamicPersistentTileSchedulerILi384ELi128ELb0ELb1ELb1EEEEEEEEEvNT_6ParamsE,"a",@progbits
	.sectionflags	@""
	.align	4
.nv.constant0._ZN7cutlass13device_kernelIN5flash11enable_sm90INS1_16FlashAttnFwdSm90INS1_25CollectiveMainloopFwdSm90ILi2EN4cute5tupleIJNS5_1CILi1EEES8_S8_EEENS6_IJNS7_ILi192EEENS7_ILi128EEENS7_ILi64EEEEEELi64ENS_6half_tEfNS_4arch4Sm90ELb1ELb0ELb0ELb0ELb1ELb0ELb0ELb1ELb1ELb1ELb0ELb0EEENS1_21CollectiveEpilogueFwdINS6_IJSA_SC_SB_EEES9_SE_SG_Li384ELb0ELb1ELb0ELb0EEENS1_30DynamicPersistentTileSchedulerILi384ELi128ELb0ELb1ELb1EEEEEEEEEvNT_6ParamsE:
	.zero		3328


//--------------------- .nv.constant0._ZN7cutlass13device_kernelIN5flash11enable_sm90INS1_16FlashAttnFwdSm90INS1_25CollectiveMainloopFwdSm90ILi2EN4cute5tupleIJNS5_1CILi1EEES8_S8_EEENS6_IJNS7_ILi192EEENS7_ILi128EEENS7_ILi64EEEEEELi64ENS_6half_tEfNS_4arch4Sm90ELb1ELb0ELb0ELb1ELb1ELb0ELb0ELb1ELb1ELb1ELb0ELb0EEENS1_21CollectiveEpilogueFwdINS6_IJSA_SC_SB_EEES9_SE_SG_Li384ELb1ELb1ELb0ELb0EEENS1_36VarlenDynamicPersistentTileSchedulerILi192ELi128ELi384ELi128ELb0ELb1ELb1ELb1ELb1ELb1EEEEEEEEEvNT_6ParamsE --------------------------
	.section	.nv.constant0._ZN7cutlass13device_kernelIN5flash11enable_sm90INS1_16FlashAttnFwdSm90INS1_25CollectiveMainloopFwdSm90ILi2EN4cute5tupleIJNS5_1CILi1EEES8_S8_EEENS6_IJNS7_ILi192EEENS7_ILi128EEENS7_ILi64EEEEEELi64ENS_6half_tEfNS_4arch4Sm90ELb1ELb0ELb0ELb1ELb1ELb0ELb0ELb1ELb1ELb1ELb0ELb0EEENS1_21CollectiveEpilogueFwdINS6_IJSA_SC_SB_EEES9_SE_SG_Li384ELb1ELb1ELb0ELb0EEENS1_36VarlenDynamicPersistentTileSchedulerILi192ELi128ELi384ELi128ELb0ELb1ELb1ELb1ELb1ELb1EEEEEEEEEvNT_6ParamsE,"a",@progbits
	.sectionflags	@""
	.align	4
.nv.constant0._ZN7cutlass13device_kernelIN5flash11enable_sm90INS1_16FlashAttnFwdSm90INS1_25CollectiveMainloopFwdSm90ILi2EN4cute5tupleIJNS5_1CILi1EEES8_S8_EEENS6_IJNS7_ILi192EEENS7_ILi128EEENS7_ILi64EEEEEELi64ENS_6half_tEfNS_4arch4Sm90ELb1ELb0ELb0ELb1ELb1ELb0ELb0ELb1ELb1ELb1ELb0ELb0EEENS1_21CollectiveEpilogueFwdINS6_IJSA_SC_SB_EEES9_SE_SG_Li384ELb1ELb1ELb0ELb0EEENS1_36VarlenDynamicPersistentTileSchedulerILi192ELi128ELi384ELi128ELb0ELb1ELb1ELb1ELb1ELb1EEEEEEEEEvNT_6ParamsE:
	.zero		3328


//--------------------- .nv.constant0._ZN7cutlass13device_kernelIN5flash11enable_sm90INS1_16FlashAttnFwdSm90INS1_25CollectiveMainloopFwdSm90ILi2EN4cute5tupleIJNS5_1CILi1EEES8_S8_EEENS6_IJNS7_ILi192EEENS7_ILi128EEENS7_ILi64EEEEEELi64ENS_6half_tEfNS_4arch4Sm90ELb1ELb0ELb0ELb1ELb1ELb1ELb0ELb1ELb1ELb1ELb0ELb0EEENS1_21CollectiveEpilogueFwdINS6_IJSA_SC_SB_EEES9_SE_SG_Li384ELb1ELb1ELb0ELb0EEENS1_36VarlenDynamicPersistentTileSchedulerILi192ELi128ELi384ELi128ELb0ELb1ELb1ELb1ELb1ELb1EEEEEEEEEvNT_6ParamsE --------------------------
	.section	.nv.constant0._ZN7cutlass13device_kernelIN5flash11enable_sm90INS1_16FlashAttnFwdSm90INS1_25CollectiveMainloopFwdSm90ILi2EN4cute5tupleIJNS5_1CILi1EEES8_S8_EEENS6_IJNS7_ILi192EEENS7_ILi128EEENS7_ILi64EEEEEELi64ENS_6half_tEfNS_4arch4Sm90ELb1ELb0ELb0ELb1ELb1ELb1ELb0ELb1ELb1ELb1ELb0ELb0EEENS1_21CollectiveEpilogueFwdINS6_IJSA_SC_SB_EEES9_SE_SG_Li384ELb1ELb1ELb0ELb0EEENS1_36VarlenDynamicPersistentTileSchedulerILi192ELi128ELi384ELi128ELb0ELb1ELb1ELb1ELb1ELb1EEEEEEEEEvNT_6ParamsE,"a",@progbits
	.sectionflags	@""
	.align	4
.nv.constant0._ZN7cutlass13device_kernelIN5flash11enable_sm90INS1_16FlashAttnFwdSm90INS1_25CollectiveMainloopFwdSm90ILi2EN4cute5tupleIJNS5_1CILi1EEES8_S8_EEENS6_IJNS7_ILi192EEENS7_ILi128EEENS7_ILi64EEEEEELi64ENS_6half_tEfNS_4arch4Sm90ELb1ELb0ELb0ELb1ELb1ELb1ELb0ELb1ELb1ELb1ELb0ELb0EEENS1_21CollectiveEpilogueFwdINS6_IJSA_SC_SB_EEES9_SE_SG_Li384ELb1ELb1ELb0ELb0EEENS1_36VarlenDynamicPersistentTileSchedulerILi192ELi128ELi384ELi128ELb0ELb1ELb1ELb1ELb1ELb1EEEEEEEEEvNT_6ParamsE:
	.zero		3328


//--------------------- SYMBOLS --------------------------

	.type		.nv.reservedSmem.offset0,@object
	.size		.nv.reservedSmem.offset0,0x4
	.type		__assertfail,@function
